// Copyright (c) 2024, Jay Shah, Ganesh Bikshandi, Ying Zhang, Vijay Thakkar, Pradeep Ramani, Tri Dao.
// Splitting the different template instantiations to different files to speed up compilation.
// This file is auto-generated. See "generate_kernels.py"

#include "flash_fwd_hdim96_bf16_paged_split_sm80.cu"
#include "flash_fwd_hdim96_bf16_paged_split_softcap_sm80.cu"

// ===== COMPILED SASS (sm_80) =====

	.target	sm_80

	.elftype	@"ET_EXEC"


//--------------------- .note.nv.tkinfo           --------------------------
	.section	.note.nv.tkinfo,"",@"SHT_NOTE"
	.sectionflags	@"SHF_NOTE_NV_TKINFO"
	.tkinfo
        /*0018*/ 	.word	0x00000002
        /*0030*/ 	.string	""
        /*0030*/ 	.string	"ptxas"
        /*0030*/ 	.string	"Cuda compilation tools, release 13.0, V13.0.88"
        /*0030*/ 	.string	"Build cuda_13.0.r13.0/compiler.36424714_0"
        /*0030*/ 	.string	"-arch sm_80 -m 64 "



//--------------------- .note.nv.cuinfo           --------------------------
	.section	.note.nv.cuinfo,"",@"SHT_NOTE"
	.sectionflags	@"SHF_NOTE_NV_CUINFO"
        /*0018*/ 	.short	0x0002
        /*001a*/ 	.short	0x0050
        /*001c*/ 	.short	0x0082
	.zero		2


//--------------------- .nv.info                  --------------------------
	.section	.nv.info,"",@"SHT_CUDA_INFO"
	.align	4


	//----- nvinfo : EIATTR_REGCOUNT
	.align		4
        /*0000*/ 	.byte	0x04, 0x2f
        /*0002*/ 	.short	(.L_12 - .L_11)
	.align		4
.L_11:
        /*0004*/ 	.word	index@(_ZN7cutlass13device_kernelIN5flash19enable_sm80_to_sm89INS1_16FlashAttnFwdSm80INS1_25CollectiveMainloopFwdSm80ILi4ELi1ELb0EN4cute5tupleIJNS5_1CILi128EEENS7_ILi48EEENS7_ILi96EEEEEELi96ENS_10bfloat16_tEfNS_4arch4Sm80ELb1ELb0ELb0ELb1ELb1ELb1ELb1ELb1EEENS1_21CollectiveEpilogueFwdINS6_IJS8_SA_S9_EEENS6_IJNS7_ILi1EEESI_SI_EEESC_SE_Li128ELb1ELb1ELb1ELb0EEENS1_36VarlenDynamicPersistentTileSchedulerILi128ELi48ELi128ELi128ELb1ELb1ELb0ELb1ELb1ELb1EEEEEEEEEvNT_6ParamsE)
        /*0008*/ 	.word	0x000000ff


	//----- nvinfo : EIATTR_FRAME_SIZE
	.align		4
.L_12:
        /*000c*/ 	.byte	0x04, 0x11
        /*000e*/ 	.short	(.L_14 - .L_13)
	.align		4
.L_13:
        /*0010*/ 	.word	index@($__internal_53_$__cuda_sm70_votesync_ballot)
        /*0014*/ 	.word	0x00000000


	//----- nvinfo : EIATTR_FRAME_SIZE
	.align		4
.L_14:
        /*0018*/ 	.byte	0x04, 0x11
        /*001a*/ 	.short	(.L_16 - .L_15)
	.align		4
.L_15:
        /*001c*/ 	.word	index@($__internal_52_$__cuda_sm70_shflsync_up_p)
        /*0020*/ 	.word	0x00000000


	//----- nvinfo : EIATTR_FRAME_SIZE
	.align		4
.L_16:
        /*0024*/ 	.byte	0x04, 0x11
        /*0026*/ 	.short	(.L_18 - .L_17)
	.align		4
.L_17:
        /*0028*/ 	.word	index@($__internal_51_$__cuda_sm70_shflsync_idx_p)
        /*002c*/ 	.word	0x00000000


	//----- nvinfo : EIATTR_FRAME_SIZE
	.align		4
.L_18:
        /*0030*/ 	.byte	0x04, 0x11
        /*0032*/ 	.short	(.L_20 - .L_19)
	.align		4
.L_19:
        /*0034*/ 	.word	index@($__internal_50_$__cuda_sm70_shflsync_bfly_p)
        /*0038*/ 	.word	0x00000000


	//----- nvinfo : EIATTR_FRAME_SIZE
	.align		4
.L_20:
        /*003c*/ 	.byte	0x04, 0x11
        /*003e*/ 	.short	(.L_22 - .L_21)
	.align		4
.L_21:
        /*0040*/ 	.word	index@(_ZN7cutlass13device_kernelIN5flash19enable_sm80_to_sm89INS1_16FlashAttnFwdSm80INS1_25CollectiveMainloopFwdSm80ILi4ELi1ELb0EN4cute5tupleIJNS5_1CILi128EEENS7_ILi48EEENS7_ILi96EEEEEELi96ENS_10bfloat16_tEfNS_4arch4Sm80ELb1ELb0ELb0ELb1ELb1ELb1ELb1ELb1EEENS1_21CollectiveEpilogueFwdINS6_IJS8_SA_S9_EEENS6_IJNS7_ILi1EEESI_SI_EEESC_SE_Li128ELb1ELb1ELb1ELb0EEENS1_36VarlenDynamicPersistentTileSchedulerILi128ELi48ELi128ELi128ELb1ELb1ELb0ELb1ELb1ELb1EEEEEEEEEvNT_6ParamsE)
        /*0044*/ 	.word	0x00000150


	//----- nvinfo : EIATTR_REGCOUNT
	.align		4
.L_22:
        /*0048*/ 	.byte	0x04, 0x2f
        /*004a*/ 	.short	(.L_24 - .L_23)
	.align		4
.L_23:
        /*004c*/ 	.word	index@(_ZN7cutlass13device_kernelIN5flash19enable_sm80_to_sm89INS1_16FlashAttnFwdSm80INS1_25CollectiveMainloopFwdSm80ILi4ELi1ELb0EN4cute5tupleIJNS5_1CILi128EEENS7_ILi48EEENS7_ILi96EEEEEELi96ENS_10bfloat16_tEfNS_4arch4Sm80ELb1ELb0ELb0ELb1ELb1ELb0ELb1ELb1EEENS1_21CollectiveEpilogueFwdINS6_IJS8_SA_S9_EEENS6_IJNS7_ILi1EEESI_SI_EEESC_SE_Li128ELb1ELb1ELb1ELb0EEENS1_36VarlenDynamicPersistentTileSchedulerILi128ELi48ELi128ELi128ELb1ELb1ELb0ELb1ELb1ELb1EEEEEEEEEvNT_6ParamsE)
        /*0050*/ 	.word	0x000000ff


	//----- nvinfo : EIATTR_FRAME_SIZE
	.align		4
.L_24:
        /*0054*/ 	.byte	0x04, 0x11
        /*0056*/ 	.short	(.L_26 - .L_25)
	.align		4
.L_25:
        /*0058*/ 	.word	index@($__internal_49_$__cuda_sm70_votesync_ballot)
        /*005c*/ 	.word	0x00000000


	//----- nvinfo : EIATTR_FRAME_SIZE
	.align		4
.L_26:
        /*0060*/ 	.byte	0x04, 0x11
        /*0062*/ 	.short	(.L_28 - .L_27)
	.align		4
.L_27:
        /*0064*/ 	.word	index@($__internal_48_$__cuda_sm70_shflsync_up_p)
        /*0068*/ 	.word	0x00000000


	//----- nvinfo : EIATTR_FRAME_SIZE
	.align		4
.L_28:
        /*006c*/ 	.byte	0x04, 0x11
        /*006e*/ 	.short	(.L_30 - .L_29)
	.align		4
.L_29:
        /*0070*/ 	.word	index@($__internal_47_$__cuda_sm70_shflsync_idx_p)
        /*0074*/ 	.word	0x00000000


	//----- nvinfo : EIATTR_FRAME_SIZE
	.align		4
.L_30:
        /*0078*/ 	.byte	0x04, 0x11
        /*007a*/ 	.short	(.L_32 - .L_31)
	.align		4
.L_31:
        /*007c*/ 	.word	index@($__internal_46_$__cuda_sm70_shflsync_bfly_p)
        /*0080*/ 	.word	0x00000000


	//----- nvinfo : EIATTR_FRAME_SIZE
	.align		4
.L_32:
        /*0084*/ 	.byte	0x04, 0x11
        /*0086*/ 	.short	(.L_34 - .L_33)
	.align		4
.L_33:
        /*0088*/ 	.word	index@(_ZN7cutlass13device_kernelIN5flash19enable_sm80_to_sm89INS1_16FlashAttnFwdSm80INS1_25CollectiveMainloopFwdSm80ILi4ELi1ELb0EN4cute5tupleIJNS5_1CILi128EEENS7_ILi48EEENS7_ILi96EEEEEELi96ENS_10bfloat16_tEfNS_4arch4Sm80ELb1ELb0ELb0ELb1ELb1ELb0ELb1ELb1EEENS1_21CollectiveEpilogueFwdINS6_IJS8_SA_S9_EEENS6_IJNS7_ILi1EEESI_SI_EEESC_SE_Li128ELb1ELb1ELb1ELb0EEENS1_36VarlenDynamicPersistentTileSchedulerILi128ELi48ELi128ELi128ELb1ELb1ELb0ELb1ELb1ELb1EEEEEEEEEvNT_6ParamsE)
        /*008c*/ 	.word	0x00000028


	//----- nvinfo : EIATTR_REGCOUNT
	.align		4
.L_34:
        /*0090*/ 	.byte	0x04, 0x2f
        /*0092*/ 	.short	(.L_36 - .L_35)
	.align		4
.L_35:
        /*0094*/ 	.word	index@(_ZN7cutlass13device_kernelIN5flash19enable_sm80_to_sm89INS1_16FlashAttnFwdSm80INS1_25CollectiveMainloopFwdSm80ILi4ELi1ELb0EN4cute5tupleIJNS5_1CILi128EEENS7_ILi64EEENS7_ILi96EEEEEELi96ENS_10bfloat16_tEfNS_4arch4Sm80ELb1ELb0ELb0ELb0ELb1ELb0ELb1ELb1EEENS1_21CollectiveEpilogueFwdINS6_IJS8_SA_S9_EEENS6_IJNS7_ILi1EEESI_SI_EEESC_SE_Li128ELb0ELb1ELb1ELb0EEENS1_30DynamicPersistentTileSchedulerILi128ELi128ELb1ELb1ELb0EEEEEEEEEvNT_6ParamsE)
        /*0098*/ 	.word	0x000000ff


	//----- nvinfo : EIATTR_FRAME_SIZE
	.align		4
.L_36:
        /*009c*/ 	.byte	0x04, 0x11
        /*009e*/ 	.short	(.L_38 - .L_37)
	.align		4
.L_37:
        /*00a0*/ 	.word	index@($__internal_45_$__cuda_sm70_shflsync_idx_p)
        /*00a4*/ 	.word	0x00000000


	//----- nvinfo : EIATTR_FRAME_SIZE
	.align		4
.L_38:
        /*00a8*/ 	.byte	0x04, 0x11
        /*00aa*/ 	.short	(.L_40 - .L_39)
	.align		4
.L_39:
        /*00ac*/ 	.word	index@($__internal_44_$__cuda_sm70_shflsync_bfly_p)
        /*00b0*/ 	.word	0x00000000


	//----- nvinfo : EIATTR_FRAME_SIZE
	.align		4
.L_40:
        /*00b4*/ 	.byte	0x04, 0x11
        /*00b6*/ 	.short	(.L_42 - .L_41)
	.align		4
.L_41:
        /*00b8*/ 	.word	index@(_ZN7cutlass13device_kernelIN5flash19enable_sm80_to_sm89INS1_16FlashAttnFwdSm80INS1_25CollectiveMainloopFwdSm80ILi4ELi1ELb0EN4cute5tupleIJNS5_1CILi128EEENS7_ILi64EEENS7_ILi96EEEEEELi96ENS_10bfloat16_tEfNS_4arch4Sm80ELb1ELb0ELb0ELb0ELb1ELb0ELb1ELb1EEENS1_21CollectiveEpilogueFwdINS6_IJS8_SA_S9_EEENS6_IJNS7_ILi1EEESI_SI_EEESC_SE_Li128ELb0ELb1ELb1ELb0EEENS1_30DynamicPersistentTileSchedulerILi128ELi128ELb1ELb1ELb0EEEEEEEEEvNT_6ParamsE)
        /*00bc*/ 	.word	0x000000c0


	//----- nvinfo : EIATTR_REGCOUNT
	.align		4
.L_42:
        /*00c0*/ 	.byte	0x04, 0x2f
        /*00c2*/ 	.short	(.L_44 - .L_43)
	.align		4
.L_43:
        /*00c4*/ 	.word	index@(_ZN7cutlass13device_kernelIN5flash19enable_sm80_to_sm89INS1_16FlashAttnFwdSm80INS1_25CollectiveMainloopFwdSm80ILi4ELi1ELb0EN4cute5tupleIJNS5_1CILi128EEENS7_ILi48EEENS7_ILi96EEEEEELi96ENS_10bfloat16_tEfNS_4arch4Sm80ELb0ELb1ELb0ELb1ELb1ELb1ELb1ELb1EEENS1_21CollectiveEpilogueFwdINS6_IJS8_SA_S9_EEENS6_IJNS7_ILi1EEESI_SI_EEESC_SE_Li128ELb1ELb1ELb1ELb0EEENS1_36VarlenDynamicPersistentTileSchedulerILi128ELi48ELi128ELi128ELb1ELb1ELb0ELb1ELb0ELb1EEEEEEEEEvNT_6ParamsE)
        /*00c8*/ 	.word	0x000000ff


	//----- nvinfo : EIATTR_FRAME_SIZE
	.align		4
.L_44:
        /*00cc*/ 	.byte	0x04, 0x11
        /*00ce*/ 	.short	(.L_46 - .L_45)
	.align		4
.L_45:
        /*00d0*/ 	.word	index@($__internal_43_$__cuda_sm70_votesync_ballot)
        /*00d4*/ 	.word	0x00000000


	//----- nvinfo : EIATTR_FRAME_SIZE
	.align		4
.L_46:
        /*00d8*/ 	.byte	0x04, 0x11
        /*00da*/ 	.short	(.L_48 - .L_47)
	.align		4
.L_47:
        /*00dc*/ 	.word	index@($__internal_42_$__cuda_sm70_shflsync_up_p)
        /*00e0*/ 	.word	0x00000000


	//----- nvinfo : EIATTR_FRAME_SIZE
	.align		4
.L_48:
        /*00e4*/ 	.byte	0x04, 0x11
        /*00e6*/ 	.short	(.L_50 - .L_49)
	.align		4
.L_49:
        /*00e8*/ 	.word	index@($__internal_41_$__cuda_sm70_shflsync_idx_p)
        /*00ec*/ 	.word	0x00000000


	//----- nvinfo : EIATTR_FRAME_SIZE
	.align		4
.L_50:
        /*00f0*/ 	.byte	0x04, 0x11
        /*00f2*/ 	.short	(.L_52 - .L_51)
	.align		4
.L_51:
        /*00f4*/ 	.word	index@($__internal_40_$__cuda_sm70_shflsync_bfly_p)
        /*00f8*/ 	.word	0x00000000


	//----- nvinfo : EIATTR_FRAME_SIZE
	.align		4
.L_52:
        /*00fc*/ 	.byte	0x04, 0x11
        /*00fe*/ 	.short	(.L_54 - .L_53)
	.align		4
.L_53:
        /*0100*/ 	.word	index@(_ZN7cutlass13device_kernelIN5flash19enable_sm80_to_sm89INS1_16FlashAttnFwdSm80INS1_25CollectiveMainloopFwdSm80ILi4ELi1ELb0EN4cute5tupleIJNS5_1CILi128EEENS7_ILi48EEENS7_ILi96EEEEEELi96ENS_10bfloat16_tEfNS_4arch4Sm80ELb0ELb1ELb0ELb1ELb1ELb1ELb1ELb1EEENS1_21CollectiveEpilogueFwdINS6_IJS8_SA_S9_EEENS6_IJNS7_ILi1EEESI_SI_EEESC_SE_Li128ELb1ELb1ELb1ELb0EEENS1_36VarlenDynamicPersistentTileSchedulerILi128ELi48ELi128ELi128ELb1ELb1ELb0ELb1ELb0ELb1EEEEEEEEEvNT_6ParamsE)
        /*0104*/ 	.word	0x000000e8


	//----- nvinfo : EIATTR_REGCOUNT
	.align		4
.L_54:
        /*0108*/ 	.byte	0x04, 0x2f
        /*010a*/ 	.short	(.L_56 - .L_55)
	.align		4
.L_55:
        /*010c*/ 	.word	index@(_ZN7cutlass13device_kernelIN5flash19enable_sm80_to_sm89INS1_16FlashAttnFwdSm80INS1_25CollectiveMainloopFwdSm80ILi4ELi1ELb0EN4cute5tupleIJNS5_1CILi128EEENS7_ILi48EEENS7_ILi96EEEEEELi96ENS_10bfloat16_tEfNS_4arch4Sm80ELb0ELb1ELb0ELb1ELb1ELb0ELb1ELb1EEENS1_21CollectiveEpilogueFwdINS6_IJS8_SA_S9_EEENS6_IJNS7_ILi1EEESI_SI_EEESC_SE_Li128ELb1ELb1ELb1ELb0EEENS1_36VarlenDynamicPersistentTileSchedulerILi128ELi48ELi128ELi128ELb1ELb1ELb0ELb1ELb0ELb1EEEEEEEEEvNT_6ParamsE)
        /*0110*/ 	.word	0x000000ff


	//----- nvinfo : EIATTR_FRAME_SIZE
	.align		4
.L_56:
        /*0114*/ 	.byte	0x04, 0x11
        /*0116*/ 	.short	(.L_58 - .L_57)
	.align		4
.L_57:
        /*0118*/ 	.word	index@($__internal_39_$__cuda_sm70_votesync_ballot)
        /*011c*/ 	.word	0x00000000


	//----- nvinfo : EIATTR_FRAME_SIZE
	.align		4
.L_58:
        /*0120*/ 	.byte	0x04, 0x11
        /*0122*/ 	.short	(.L_60 - .L_59)
	.align		4
.L_59:
        /*0124*/ 	.word	index@($__internal_38_$__cuda_sm70_shflsync_up_p)
        /*0128*/ 	.word	0x00000000


	//----- nvinfo : EIATTR_FRAME_SIZE
	.align		4
.L_60:
        /*012c*/ 	.byte	0x04, 0x11
        /*012e*/ 	.short	(.L_62 - .L_61)
	.align		4
.L_61:
        /*0130*/ 	.word	index@($__internal_37_$__cuda_sm70_shflsync_idx_p)
        /*0134*/ 	.word	0x00000000


	//----- nvinfo : EIATTR_FRAME_SIZE
	.align		4
.L_62:
        /*0138*/ 	.byte	0x04, 0x11
        /*013a*/ 	.short	(.L_64 - .L_63)
	.align		4
.L_63:
        /*013c*/ 	.word	index@($__internal_36_$__cuda_sm70_shflsync_bfly_p)
        /*0140*/ 	.word	0x00000000


	//----- nvinfo : EIATTR_FRAME_SIZE
	.align		4
.L_64:
        /*0144*/ 	.byte	0x04, 0x11
        /*0146*/ 	.short	(.L_66 - .L_65)
	.align		4
.L_65:
        /*0148*/ 	.word	index@(_ZN7cutlass13device_kernelIN5flash19enable_sm80_to_sm89INS1_16FlashAttnFwdSm80INS1_25CollectiveMainloopFwdSm80ILi4ELi1ELb0EN4cute5tupleIJNS5_1CILi128EEENS7_ILi48EEENS7_ILi96EEEEEELi96ENS_10bfloat16_tEfNS_4arch4Sm80ELb0ELb1ELb0ELb1ELb1ELb0ELb1ELb1EEENS1_21CollectiveEpilogueFwdINS6_IJS8_SA_S9_EEENS6_IJNS7_ILi1EEESI_SI_EEESC_SE_Li128ELb1ELb1ELb1ELb0EEENS1_36VarlenDynamicPersistentTileSchedulerILi128ELi48ELi128ELi128ELb1ELb1ELb0ELb1ELb0ELb1EEEEEEEEEvNT_6ParamsE)
        /*014c*/ 	.word	0x00000040


	//----- nvinfo : EIATTR_REGCOUNT
	.align		4
.L_66:
        /*0150*/ 	.byte	0x04, 0x2f
        /*0152*/ 	.short	(.L_68 - .L_67)
	.align		4
.L_67:
        /*0154*/ 	.word	index@(_ZN7cutlass13device_kernelIN5flash19enable_sm80_to_sm89INS1_16FlashAttnFwdSm80INS1_25CollectiveMainloopFwdSm80ILi4ELi1ELb0EN4cute5tupleIJNS5_1CILi128EEENS7_ILi48EEENS7_ILi96EEEEEELi96ENS_10bfloat16_tEfNS_4arch4Sm80ELb0ELb1ELb0ELb0ELb1ELb0ELb1ELb1EEENS1_21CollectiveEpilogueFwdINS6_IJS8_SA_S9_EEENS6_IJNS7_ILi1EEESI_SI_EEESC_SE_Li128ELb0ELb1ELb1ELb0EEENS1_19SingleTileSchedulerILb0ELb1ELb1ELi128EEEEEEEEEvNT_6ParamsE)
        /*0158*/ 	.word	0x000000ff


	//----- nvinfo : EIATTR_FRAME_SIZE
	.align		4
.L_68:
        /*015c*/ 	.byte	0x04, 0x11
        /*015e*/ 	.short	(.L_70 - .L_69)
	.align		4
.L_69:
        /*0160*/ 	.word	index@($__internal_35_$__cuda_sm70_shflsync_idx_p)
        /*0164*/ 	.word	0x00000000


	//----- nvinfo : EIATTR_FRAME_SIZE
	.align		4
.L_70:
        /*0168*/ 	.byte	0x04, 0x11
        /*016a*/ 	.short	(.L_72 - .L_71)
	.align		4
.L_71:
        /*016c*/ 	.word	index@(_ZN7cutlass13device_kernelIN5flash19enable_sm80_to_sm89INS1_16FlashAttnFwdSm80INS1_25CollectiveMainloopFwdSm80ILi4ELi1ELb0EN4cute5tupleIJNS5_1CILi128EEENS7_ILi48EEENS7_ILi96EEEEEELi96ENS_10bfloat16_tEfNS_4arch4Sm80ELb0ELb1ELb0ELb0ELb1ELb0ELb1ELb1EEENS1_21CollectiveEpilogueFwdINS6_IJS8_SA_S9_EEENS6_IJNS7_ILi1EEESI_SI_EEESC_SE_Li128ELb0ELb1ELb1ELb0EEENS1_19SingleTileSchedulerILb0ELb1ELb1ELi128EEEEEEEEEvNT_6ParamsE)
        /*0170*/ 	.word	0x00000000


	//----- nvinfo : EIATTR_REGCOUNT
	.align		4
.L_72:
        /*0174*/ 	.byte	0x04, 0x2f
        /*0176*/ 	.short	(.L_74 - .L_73)
	.align		4
.L_73:
        /*0178*/ 	.word	index@(_ZN7cutlass13device_kernelIN5flash19enable_sm80_to_sm89INS1_16FlashAttnFwdSm80INS1_25CollectiveMainloopFwdSm80ILi4ELi1ELb0EN4cute5tupleIJNS5_1CILi128EEENS7_ILi48EEENS7_ILi96EEEEEELi96ENS_10bfloat16_tEfNS_4arch4Sm80ELb0ELb0ELb0ELb1ELb1ELb1ELb1ELb1EEENS1_21CollectiveEpilogueFwdINS6_IJS8_SA_S9_EEENS6_IJNS7_ILi1EEESI_SI_EEESC_SE_Li128ELb1ELb1ELb1ELb0EEENS1_36VarlenDynamicPersistentTileSchedulerILi128ELi48ELi128ELi128ELb1ELb1ELb0ELb0ELb1ELb1EEEEEEEEEvNT_6ParamsE)
        /*017c*/ 	.word	0x000000ff


	//----- nvinfo : EIATTR_FRAME_SIZE
	.align		4
.L_74:
        /*0180*/ 	.byte	0x04, 0x11
        /*0182*/ 	.short	(.L_76 - .L_75)
	.align		4
.L_75:
        /*0184*/ 	.word	index@($__internal_34_$__cuda_sm70_votesync_ballot)
        /*0188*/ 	.word	0x00000000


	//----- nvinfo : EIATTR_FRAME_SIZE
	.align		4
.L_76:
        /*018c*/ 	.byte	0x04, 0x11
        /*018e*/ 	.short	(.L_78 - .L_77)
	.align		4
.L_77:
        /*0190*/ 	.word	index@($__internal_33_$__cuda_sm70_shflsync_up_p)
        /*0194*/ 	.word	0x00000000


	//----- nvinfo : EIATTR_FRAME_SIZE
	.align		4
.L_78:
        /*0198*/ 	.byte	0x04, 0x11
        /*019a*/ 	.short	(.L_80 - .L_79)
	.align		4
.L_79:
        /*019c*/ 	.word	index@($__internal_32_$__cuda_sm70_shflsync_idx_p)
        /*01a0*/ 	.word	0x00000000


	//----- nvinfo : EIATTR_FRAME_SIZE
	.align		4
.L_80:
        /*01a4*/ 	.byte	0x04, 0x11
        /*01a6*/ 	.short	(.L_82 - .L_81)
	.align		4
.L_81:
        /*01a8*/ 	.word	index@($__internal_31_$__cuda_sm70_shflsync_bfly_p)
        /*01ac*/ 	.word	0x00000000


	//----- nvinfo : EIATTR_FRAME_SIZE
	.align		4
.L_82:
        /*01b0*/ 	.byte	0x04, 0x11
        /*01b2*/ 	.short	(.L_84 - .L_83)
	.align		4
.L_83:
        /*01b4*/ 	.word	index@(_ZN7cutlass13device_kernelIN5flash19enable_sm80_to_sm89INS1_16FlashAttnFwdSm80INS1_25CollectiveMainloopFwdSm80ILi4ELi1ELb0EN4cute5tupleIJNS5_1CILi128EEENS7_ILi48EEENS7_ILi96EEEEEELi96ENS_10bfloat16_tEfNS_4arch4Sm80ELb0ELb0ELb0ELb1ELb1ELb1ELb1ELb1EEENS1_21CollectiveEpilogueFwdINS6_IJS8_SA_S9_EEENS6_IJNS7_ILi1EEESI_SI_EEESC_SE_Li128ELb1ELb1ELb1ELb0EEENS1_36VarlenDynamicPersistentTileSchedulerILi128ELi48ELi128ELi128ELb1ELb1ELb0ELb0ELb1ELb1EEEEEEEEEvNT_6ParamsE)
        /*01b8*/ 	.word	0x00000138


	//----- nvinfo : EIATTR_REGCOUNT
	.align		4
.L_84:
        /*01bc*/ 	.byte	0x04, 0x2f
        /*01be*/ 	.short	(.L_86 - .L_85)
	.align		4
.L_85:
        /*01c0*/ 	.word	index@(_ZN7cutlass13device_kernelIN5flash19enable_sm80_to_sm89INS1_16FlashAttnFwdSm80INS1_25CollectiveMainloopFwdSm80ILi4ELi1ELb0EN4cute5tupleIJNS5_1CILi128EEENS7_ILi48EEENS7_ILi96EEEEEELi96ENS_10bfloat16_tEfNS_4arch4Sm80ELb0ELb0ELb0ELb1ELb1ELb0ELb1ELb1EEENS1_21CollectiveEpilogueFwdINS6_IJS8_SA_S9_EEENS6_IJNS7_ILi1EEESI_SI_EEESC_SE_Li128ELb1ELb1ELb1ELb0EEENS1_36VarlenDynamicPersistentTileSchedulerILi128ELi48ELi128ELi128ELb1ELb1ELb0ELb0ELb1ELb1EEEEEEEEEvNT_6ParamsE)
        /*01c4*/ 	.word	0x000000ff


	//----- nvinfo : EIATTR_FRAME_SIZE
	.align		4
.L_86:
        /*01c8*/ 	.byte	0x04, 0x11
        /*01ca*/ 	.short	(.L_88 - .L_87)
	.align		4
.L_87:
        /*01cc*/ 	.word	index@($__internal_30_$__cuda_sm70_votesync_ballot)
        /*01d0*/ 	.word	0x00000000


	//----- nvinfo : EIATTR_FRAME_SIZE
	.align		4
.L_88:
        /*01d4*/ 	.byte	0x04, 0x11
        /*01d6*/ 	.short	(.L_90 - .L_89)
	.align		4
.L_89:
        /*01d8*/ 	.word	index@($__internal_29_$__cuda_sm70_shflsync_up_p)
        /*01dc*/ 	.word	0x00000000


	//----- nvinfo : EIATTR_FRAME_SIZE
	.align		4
.L_90:
        /*01e0*/ 	.byte	0x04, 0x11
        /*01e2*/ 	.short	(.L_92 - .L_91)
	.align		4
.L_91:
        /*01e4*/ 	.word	index@($__internal_28_$__cuda_sm70_shflsync_idx_p)
        /*01e8*/ 	.word	0x00000000


	//----- nvinfo : EIATTR_FRAME_SIZE
	.align		4
.L_92:
        /*01ec*/ 	.byte	0x04, 0x11
        /*01ee*/ 	.short	(.L_94 - .L_93)
	.align		4
.L_93:
        /*01f0*/ 	.word	index@($__internal_27_$__cuda_sm70_shflsync_bfly_p)
        /*01f4*/ 	.word	0x00000000


	//----- nvinfo : EIATTR_FRAME_SIZE
	.align		4
.L_94:
        /*01f8*/ 	.byte	0x04, 0x11
        /*01fa*/ 	.short	(.L_96 - .L_95)
	.align		4
.L_95:
        /*01fc*/ 	.word	index@(_ZN7cutlass13device_kernelIN5flash19enable_sm80_to_sm89INS1_16FlashAttnFwdSm80INS1_25CollectiveMainloopFwdSm80ILi4ELi1ELb0EN4cute5tupleIJNS5_1CILi128EEENS7_ILi48EEENS7_ILi96EEEEEELi96ENS_10bfloat16_tEfNS_4arch4Sm80ELb0ELb0ELb0ELb1ELb1ELb0ELb1ELb1EEENS1_21CollectiveEpilogueFwdINS6_IJS8_SA_S9_EEENS6_IJNS7_ILi1EEESI_SI_EEESC_SE_Li128ELb1ELb1ELb1ELb0EEENS1_36VarlenDynamicPersistentTileSchedulerILi128ELi48ELi128ELi128ELb1ELb1ELb0ELb0ELb1ELb1EEEEEEEEEvNT_6ParamsE)
        /*0200*/ 	.word	0x00000068


	//----- nvinfo : EIATTR_REGCOUNT
	.align		4
.L_96:
        /*0204*/ 	.byte	0x04, 0x2f
        /*0206*/ 	.short	(.L_98 - .L_97)
	.align		4
.L_97:
        /*0208*/ 	.word	index@(_ZN7cutlass13device_kernelIN5flash19enable_sm80_to_sm89INS1_16FlashAttnFwdSm80INS1_25CollectiveMainloopFwdSm80ILi4ELi1ELb0EN4cute5tupleIJNS5_1CILi128EEENS7_ILi64EEENS7_ILi96EEEEEELi96ENS_10bfloat16_tEfNS_4arch4Sm80ELb0ELb0ELb0ELb0ELb1ELb0ELb1ELb1EEENS1_21CollectiveEpilogueFwdINS6_IJS8_SA_S9_EEENS6_IJNS7_ILi1EEESI_SI_EEESC_SE_Li128ELb0ELb1ELb1ELb0EEENS1_19SingleTileSchedulerILb0ELb1ELb1ELi128EEEEEEEEEvNT_6ParamsE)
        /*020c*/ 	.word	0x000000ff


	//----- nvinfo : EIATTR_FRAME_SIZE
	.align		4
.L_98:
        /*0210*/ 	.byte	0x04, 0x11
        /*0212*/ 	.short	(.L_100 - .L_99)
	.align		4
.L_99:
        /*0214*/ 	.word	index@(_ZN7cutlass13device_kernelIN5flash19enable_sm80_to_sm89INS1_16FlashAttnFwdSm80INS1_25CollectiveMainloopFwdSm80ILi4ELi1ELb0EN4cute5tupleIJNS5_1CILi128EEENS7_ILi64EEENS7_ILi96EEEEEELi96ENS_10bfloat16_tEfNS_4arch4Sm80ELb0ELb0ELb0ELb0ELb1ELb0ELb1ELb1EEENS1_21CollectiveEpilogueFwdINS6_IJS8_SA_S9_EEENS6_IJNS7_ILi1EEESI_SI_EEESC_SE_Li128ELb0ELb1ELb1ELb0EEENS1_19SingleTileSchedulerILb0ELb1ELb1ELi128EEEEEEEEEvNT_6ParamsE)
        /*0218*/ 	.word	0x00000028


	//----- nvinfo : EIATTR_REGCOUNT
	.align		4
.L_100:
        /*021c*/ 	.byte	0x04, 0x2f
        /*021e*/ 	.short	(.L_102 - .L_101)
	.align		4
.L_101:
        /*0220*/ 	.word	index@(_ZN7cutlass13device_kernelIN5flash19enable_sm80_to_sm89INS1_16FlashAttnFwdSm80INS1_25CollectiveMainloopFwdSm80ILi4ELi1ELb0EN4cute5tupleIJNS5_1CILi128EEENS7_ILi48EEENS7_ILi96EEEEEELi96ENS_10bfloat16_tEfNS_4arch4Sm80ELb1ELb0ELb1ELb1ELb1ELb1ELb1ELb1EEENS1_21CollectiveEpilogueFwdINS6_IJS8_SA_S9_EEENS6_IJNS7_ILi1EEESI_SI_EEESC_SE_Li128ELb1ELb1ELb1ELb0EEENS1_36VarlenDynamicPersistentTileSchedulerILi128ELi48ELi128ELi128ELb1ELb1ELb0ELb1ELb1ELb1EEEEEEEEEvNT_6ParamsE)
        /*0224*/ 	.word	0x000000ff


	//----- nvinfo : EIATTR_FRAME_SIZE
	.align		4
.L_102:
        /*0228*/ 	.byte	0x04, 0x11
        /*022a*/ 	.short	(.L_104 - .L_103)
	.align		4
.L_103:
        /*022c*/ 	.word	index@($__internal_26_$__cuda_sm70_votesync_ballot)
        /*0230*/ 	.word	0x00000000


	//----- nvinfo : EIATTR_FRAME_SIZE
	.align		4
.L_104:
        /*0234*/ 	.byte	0x04, 0x11
        /*0236*/ 	.short	(.L_106 - .L_105)
	.align		4
.L_105:
        /*0238*/ 	.word	index@($__internal_25_$__cuda_sm70_shflsync_up_p)
        /*023c*/ 	.word	0x00000000


	//----- nvinfo : EIATTR_FRAME_SIZE
	.align		4
.L_106:
        /*0240*/ 	.byte	0x04, 0x11
        /*0242*/ 	.short	(.L_108 - .L_107)
	.align		4
.L_107:
        /*0244*/ 	.word	index@($__internal_24_$__cuda_sm70_shflsync_idx_p)
        /*0248*/ 	.word	0x00000000


	//----- nvinfo : EIATTR_FRAME_SIZE
	.align		4
.L_108:
        /*024c*/ 	.byte	0x04, 0x11
        /*024e*/ 	.short	(.L_110 - .L_109)
	.align		4
.L_109:
        /*0250*/ 	.word	index@($__internal_23_$__cuda_sm70_shflsync_bfly_p)
        /*0254*/ 	.word	0x00000000


	//----- nvinfo : EIATTR_FRAME_SIZE
	.align		4
.L_110:
        /*0258*/ 	.byte	0x04, 0x11
        /*025a*/ 	.short	(.L_112 - .L_111)
	.align		4
.L_111:
        /*025c*/ 	.word	index@(_ZN7cutlass13device_kernelIN5flash19enable_sm80_to_sm89INS1_16FlashAttnFwdSm80INS1_25CollectiveMainloopFwdSm80ILi4ELi1ELb0EN4cute5tupleIJNS5_1CILi128EEENS7_ILi48EEENS7_ILi96EEEEEELi96ENS_10bfloat16_tEfNS_4arch4Sm80ELb1ELb0ELb1ELb1ELb1ELb1ELb1ELb1EEENS1_21CollectiveEpilogueFwdINS6_IJS8_SA_S9_EEENS6_IJNS7_ILi1EEESI_SI_EEESC_SE_Li128ELb1ELb1ELb1ELb0EEENS1_36VarlenDynamicPersistentTileSchedulerILi128ELi48ELi128ELi128ELb1ELb1ELb0ELb1ELb1ELb1EEEEEEEEEvNT_6ParamsE)
        /*0260*/ 	.word	0x00000150


	//----- nvinfo : EIATTR_REGCOUNT
	.align		4
.L_112:
        /*0264*/ 	.byte	0x04, 0x2f
        /*0266*/ 	.short	(.L_114 - .L_113)
	.align		4
.L_113:
        /*0268*/ 	.word	index@(_ZN7cutlass13device_kernelIN5flash19enable_sm80_to_sm89INS1_16FlashAttnFwdSm80INS1_25CollectiveMainloopFwdSm80ILi4ELi1ELb0EN4cute5tupleIJNS5_1CILi128EEENS7_ILi48EEENS7_ILi96EEEEEELi96ENS_10bfloat16_tEfNS_4arch4Sm80ELb1ELb0ELb1ELb1ELb1ELb0ELb1ELb1EEENS1_21CollectiveEpilogueFwdINS6_IJS8_SA_S9_EEENS6_IJNS7_ILi1EEESI_SI_EEESC_SE_Li128ELb1ELb1ELb1ELb0EEENS1_36VarlenDynamicPersistentTileSchedulerILi128ELi48ELi128ELi128ELb1ELb1ELb0ELb1ELb1ELb1EEEEEEEEEvNT_6ParamsE)
        /*026c*/ 	.word	0x000000ff


	//----- nvinfo : EIATTR_FRAME_SIZE
	.align		4
.L_114:
        /*0270*/ 	.byte	0x04, 0x11
        /*0272*/ 	.short	(.L_116 - .L_115)
	.align		4
.L_115:
        /*0274*/ 	.word	index@($__internal_22_$__cuda_sm70_votesync_ballot)
        /*0278*/ 	.word	0x00000000


	//----- nvinfo : EIATTR_FRAME_SIZE
	.align		4
.L_116:
        /*027c*/ 	.byte	0x04, 0x11
        /*027e*/ 	.short	(.L_118 - .L_117)
	.align		4
.L_117:
        /*0280*/ 	.word	index@($__internal_21_$__cuda_sm70_shflsync_up_p)
        /*0284*/ 	.word	0x00000000


	//----- nvinfo : EIATTR_FRAME_SIZE
	.align		4
.L_118:
        /*0288*/ 	.byte	0x04, 0x11
        /*028a*/ 	.short	(.L_120 - .L_119)
	.align		4
.L_119:
        /*028c*/ 	.word	index@($__internal_20_$__cuda_sm70_shflsync_idx_p)
        /*0290*/ 	.word	0x00000000


	//----- nvinfo : EIATTR_FRAME_SIZE
	.align		4
.L_120:
        /*0294*/ 	.byte	0x04, 0x11
        /*0296*/ 	.short	(.L_122 - .L_121)
	.align		4
.L_121:
        /*0298*/ 	.word	index@($__internal_19_$__cuda_sm70_shflsync_bfly_p)
        /*029c*/ 	.word	0x00000000


	//----- nvinfo : EIATTR_FRAME_SIZE
	.align		4
.L_122:
        /*02a0*/ 	.byte	0x04, 0x11
        /*02a2*/ 	.short	(.L_124 - .L_123)
	.align		4
.L_123:
        /*02a4*/ 	.word	index@(_ZN7cutlass13device_kernelIN5flash19enable_sm80_to_sm89INS1_16FlashAttnFwdSm80INS1_25CollectiveMainloopFwdSm80ILi4ELi1ELb0EN4cute5tupleIJNS5_1CILi128EEENS7_ILi48EEENS7_ILi96EEEEEELi96ENS_10bfloat16_tEfNS_4arch4Sm80ELb1ELb0ELb1ELb1ELb1ELb0ELb1ELb1EEENS1_21CollectiveEpilogueFwdINS6_IJS8_SA_S9_EEENS6_IJNS7_ILi1EEESI_SI_EEESC_SE_Li128ELb1ELb1ELb1ELb0EEENS1_36VarlenDynamicPersistentTileSchedulerILi128ELi48ELi128ELi128ELb1ELb1ELb0ELb1ELb1ELb1EEEEEEEEEvNT_6ParamsE)
        /*02a8*/ 	.word	0x00000040


	//----- nvinfo : EIATTR_REGCOUNT
	.align		4
.L_124:
        /*02ac*/ 	.byte	0x04, 0x2f
        /*02ae*/ 	.short	(.L_126 - .L_125)
	.align		4
.L_125:
        /*02b0*/ 	.word	index@(_ZN7cutlass13device_kernelIN5flash19enable_sm80_to_sm89INS1_16FlashAttnFwdSm80INS1_25CollectiveMainloopFwdSm80ILi4ELi1ELb0EN4cute5tupleIJNS5_1CILi128EEENS7_ILi64EEENS7_ILi96EEEEEELi96ENS_10bfloat16_tEfNS_4arch4Sm80ELb1ELb0ELb1ELb0ELb1ELb0ELb1ELb1EEENS1_21CollectiveEpilogueFwdINS6_IJS8_SA_S9_EEENS6_IJNS7_ILi1EEESI_SI_EEESC_SE_Li128ELb0ELb1ELb1ELb0EEENS1_30DynamicPersistentTileSchedulerILi128ELi128ELb1ELb1ELb0EEEEEEEEEvNT_6ParamsE)
        /*02b4*/ 	.word	0x000000ff


	//----- nvinfo : EIATTR_FRAME_SIZE
	.align		4
.L_126:
        /*02b8*/ 	.byte	0x04, 0x11
        /*02ba*/ 	.short	(.L_128 - .L_127)
	.align		4
.L_127:
        /*02bc*/ 	.word	index@($__internal_18_$__cuda_sm70_shflsync_idx_p)
        /*02c0*/ 	.word	0x00000000


	//----- nvinfo : EIATTR_FRAME_SIZE
	.align		4
.L_128:
        /*02c4*/ 	.byte	0x04, 0x11
        /*02c6*/ 	.short	(.L_130 - .L_129)
	.align		4
.L_129:
        /*02c8*/ 	.word	index@($__internal_17_$__cuda_sm70_shflsync_bfly_p)
        /*02cc*/ 	.word	0x00000000


	//----- nvinfo : EIATTR_FRAME_SIZE
	.align		4
.L_130:
        /*02d0*/ 	.byte	0x04, 0x11
        /*02d2*/ 	.short	(.L_132 - .L_131)
	.align		4
.L_131:
        /*02d4*/ 	.word	index@(_ZN7cutlass13device_kernelIN5flash19enable_sm80_to_sm89INS1_16FlashAttnFwdSm80INS1_25CollectiveMainloopFwdSm80ILi4ELi1ELb0EN4cute5tupleIJNS5_1CILi128EEENS7_ILi64EEENS7_ILi96EEEEEELi96ENS_10bfloat16_tEfNS_4arch4Sm80ELb1ELb0ELb1ELb0ELb1ELb0ELb1ELb1EEENS1_21CollectiveEpilogueFwdINS6_IJS8_SA_S9_EEENS6_IJNS7_ILi1EEESI_SI_EEESC_SE_Li128ELb0ELb1ELb1ELb0EEENS1_30DynamicPersistentTileSchedulerILi128ELi128ELb1ELb1ELb0EEEEEEEEEvNT_6ParamsE)
        /*02d8*/ 	.word	0x000000c0


	//----- nvinfo : EIATTR_REGCOUNT
	.align		4
.L_132:
        /*02dc*/ 	.byte	0x04, 0x2f
        /*02de*/ 	.short	(.L_134 - .L_133)
	.align		4
.L_133:
        /*02e0*/ 	.word	index@(_ZN7cutlass13device_kernelIN5flash19enable_sm80_to_sm89INS1_16FlashAttnFwdSm80INS1_25CollectiveMainloopFwdSm80ILi4ELi1ELb0EN4cute5tupleIJNS5_1CILi128EEENS7_ILi48EEENS7_ILi96EEEEEELi96ENS_10bfloat16_tEfNS_4arch4Sm80ELb0ELb1ELb1ELb1ELb1ELb1ELb1ELb1EEENS1_21CollectiveEpilogueFwdINS6_IJS8_SA_S9_EEENS6_IJNS7_ILi1EEESI_SI_EEESC_SE_Li128ELb1ELb1ELb1ELb0EEENS1_36VarlenDynamicPersistentTileSchedulerILi128ELi48ELi128ELi128ELb1ELb1ELb0ELb1ELb0ELb1EEEEEEEEEvNT_6ParamsE)
        /*02e4*/ 	.word	0x000000ff


	//----- nvinfo : EIATTR_FRAME_SIZE
	.align		4
.L_134:
        /*02e8*/ 	.byte	0x04, 0x11
        /*02ea*/ 	.short	(.L_136 - .L_135)
	.align		4
.L_135:
        /*02ec*/ 	.word	index@($__internal_16_$__cuda_sm70_votesync_ballot)
        /*02f0*/ 	.word	0x00000000


	//----- nvinfo : EIATTR_FRAME_SIZE
	.align		4
.L_136:
        /*02f4*/ 	.byte	0x04, 0x11
        /*02f6*/ 	.short	(.L_138 - .L_137)
	.align		4
.L_137:
        /*02f8*/ 	.word	index@($__internal_15_$__cuda_sm70_shflsync_up_p)
        /*02fc*/ 	.word	0x00000000


	//----- nvinfo : EIATTR_FRAME_SIZE
	.align		4
.L_138:
        /*0300*/ 	.byte	0x04, 0x11
        /*0302*/ 	.short	(.L_140 - .L_139)
	.align		4
.L_139:
        /*0304*/ 	.word	index@($__internal_14_$__cuda_sm70_shflsync_idx_p)
        /*0308*/ 	.word	0x00000000


	//----- nvinfo : EIATTR_FRAME_SIZE
	.align		4
.L_140:
        /*030c*/ 	.byte	0x04, 0x11
        /*030e*/ 	.short	(.L_142 - .L_141)
	.align		4
.L_141:
        /*0310*/ 	.word	index@($__internal_13_$__cuda_sm70_shflsync_bfly_p)
        /*0314*/ 	.word	0x00000000


	//----- nvinfo : EIATTR_FRAME_SIZE
	.align		4
.L_142:
        /*0318*/ 	.byte	0x04, 0x11
        /*031a*/ 	.short	(.L_144 - .L_143)
	.align		4
.L_143:
        /*031c*/ 	.word	index@(_ZN7cutlass13device_kernelIN5flash19enable_sm80_to_sm89INS1_16FlashAttnFwdSm80INS1_25CollectiveMainloopFwdSm80ILi4ELi1ELb0EN4cute5tupleIJNS5_1CILi128EEENS7_ILi48EEENS7_ILi96EEEEEELi96ENS_10bfloat16_tEfNS_4arch4Sm80ELb0ELb1ELb1ELb1ELb1ELb1ELb1ELb1EEENS1_21CollectiveEpilogueFwdINS6_IJS8_SA_S9_EEENS6_IJNS7_ILi1EEESI_SI_EEESC_SE_Li128ELb1ELb1ELb1ELb0EEENS1_36VarlenDynamicPersistentTileSchedulerILi128ELi48ELi128ELi128ELb1ELb1ELb0ELb1ELb0ELb1EEEEEEEEEvNT_6ParamsE)
        /*0320*/ 	.word	0x000000f0


	//----- nvinfo : EIATTR_REGCOUNT
	.align		4
.L_144:
        /*0324*/ 	.byte	0x04, 0x2f
        /*0326*/ 	.short	(.L_146 - .L_145)
	.align		4
.L_145:
        /*0328*/ 	.word	index@(_ZN7cutlass13device_kernelIN5flash19enable_sm80_to_sm89INS1_16FlashAttnFwdSm80INS1_25CollectiveMainloopFwdSm80ILi4ELi1ELb0EN4cute5tupleIJNS5_1CILi128EEENS7_ILi48EEENS7_ILi96EEEEEELi96ENS_10bfloat16_tEfNS_4arch4Sm80ELb0ELb1ELb1ELb1ELb1ELb0ELb1ELb1EEENS1_21CollectiveEpilogueFwdINS6_IJS8_SA_S9_EEENS6_IJNS7_ILi1EEESI_SI_EEESC_SE_Li128ELb1ELb1ELb1ELb0EEENS1_36VarlenDynamicPersistentTileSchedulerILi128ELi48ELi128ELi128ELb1ELb1ELb0ELb1ELb0ELb1EEEEEEEEEvNT_6ParamsE)
        /*032c*/ 	.word	0x000000ff


	//----- nvinfo : EIATTR_FRAME_SIZE
	.align		4
.L_146:
        /*0330*/ 	.byte	0x04, 0x11
        /*0332*/ 	.short	(.L_148 - .L_147)
	.align		4
.L_147:
        /*0334*/ 	.word	index@($__internal_12_$__cuda_sm70_votesync_ballot)
        /*0338*/ 	.word	0x00000000


	//----- nvinfo : EIATTR_FRAME_SIZE
	.align		4
.L_148:
        /*033c*/ 	.byte	0x04, 0x11
        /*033e*/ 	.short	(.L_150 - .L_149)
	.align		4
.L_149:
        /*0340*/ 	.word	index@($__internal_11_$__cuda_sm70_shflsync_up_p)
        /*0344*/ 	.word	0x00000000


	//----- nvinfo : EIATTR_FRAME_SIZE
	.align		4
.L_150:
        /*0348*/ 	.byte	0x04, 0x11
        /*034a*/ 	.short	(.L_152 - .L_151)
	.align		4
.L_151:
        /*034c*/ 	.word	index@($__internal_10_$__cuda_sm70_shflsync_idx_p)
        /*0350*/ 	.word	0x00000000


	//----- nvinfo : EIATTR_FRAME_SIZE
	.align		4
.L_152:
        /*0354*/ 	.byte	0x04, 0x11
        /*0356*/ 	.short	(.L_154 - .L_153)
	.align		4
.L_153:
        /*0358*/ 	.word	index@($__internal_9_$__cuda_sm70_shflsync_bfly_p)
        /*035c*/ 	.word	0x00000000


	//----- nvinfo : EIATTR_FRAME_SIZE
	.align		4
.L_154:
        /*0360*/ 	.byte	0x04, 0x11
        /*0362*/ 	.short	(.L_156 - .L_155)
	.align		4
.L_155:
        /*0364*/ 	.word	index@(_ZN7cutlass13device_kernelIN5flash19enable_sm80_to_sm89INS1_16FlashAttnFwdSm80INS1_25CollectiveMainloopFwdSm80ILi4ELi1ELb0EN4cute5tupleIJNS5_1CILi128EEENS7_ILi48EEENS7_ILi96EEEEEELi96ENS_10bfloat16_tEfNS_4arch4Sm80ELb0ELb1ELb1ELb1ELb1ELb0ELb1ELb1EEENS1_21CollectiveEpilogueFwdINS6_IJS8_SA_S9_EEENS6_IJNS7_ILi1EEESI_SI_EEESC_SE_Li128ELb1ELb1ELb1ELb0EEENS1_36VarlenDynamicPersistentTileSchedulerILi128ELi48ELi128ELi128ELb1ELb1ELb0ELb1ELb0ELb1EEEEEEEEEvNT_6ParamsE)
        /*0368*/ 	.word	0x00000038


	//----- nvinfo : EIATTR_REGCOUNT
	.align		4
.L_156:
        /*036c*/ 	.byte	0x04, 0x2f
        /*036e*/ 	.short	(.L_158 - .L_157)
	.align		4
.L_157:
        /*0370*/ 	.word	index@(_ZN7cutlass13device_kernelIN5flash19enable_sm80_to_sm89INS1_16FlashAttnFwdSm80INS1_25CollectiveMainloopFwdSm80ILi4ELi1ELb0EN4cute5tupleIJNS5_1CILi128EEENS7_ILi48EEENS7_ILi96EEEEEELi96ENS_10bfloat16_tEfNS_4arch4Sm80ELb0ELb1ELb1ELb0ELb1ELb0ELb1ELb1EEENS1_21CollectiveEpilogueFwdINS6_IJS8_SA_S9_EEENS6_IJNS7_ILi1EEESI_SI_EEESC_SE_Li128ELb0ELb1ELb1ELb0EEENS1_19SingleTileSchedulerILb0ELb1ELb1ELi128EEEEEEEEEvNT_6ParamsE)
        /*0374*/ 	.word	0x000000ff


	//----- nvinfo : EIATTR_FRAME_SIZE
	.align		4
.L_158:
        /*0378*/ 	.byte	0x04, 0x11
        /*037a*/ 	.short	(.L_160 - .L_159)
	.align		4
.L_159:
        /*037c*/ 	.word	index@($__internal_8_$__cuda_sm70_shflsync_idx_p)
        /*0380*/ 	.word	0x00000000


	//----- nvinfo : EIATTR_FRAME_SIZE
	.align		4
.L_160:
        /*0384*/ 	.byte	0x04, 0x11
        /*0386*/ 	.short	(.L_162 - .L_161)
	.align		4
.L_161:
        /*0388*/ 	.word	index@(_ZN7cutlass13device_kernelIN5flash19enable_sm80_to_sm89INS1_16FlashAttnFwdSm80INS1_25CollectiveMainloopFwdSm80ILi4ELi1ELb0EN4cute5tupleIJNS5_1CILi128EEENS7_ILi48EEENS7_ILi96EEEEEELi96ENS_10bfloat16_tEfNS_4arch4Sm80ELb0ELb1ELb1ELb0ELb1ELb0ELb1ELb1EEENS1_21CollectiveEpilogueFwdINS6_IJS8_SA_S9_EEENS6_IJNS7_ILi1EEESI_SI_EEESC_SE_Li128ELb0ELb1ELb1ELb0EEENS1_19SingleTileSchedulerILb0ELb1ELb1ELi128EEEEEEEEEvNT_6ParamsE)
        /*038c*/ 	.word	0x00000000


	//----- nvinfo : EIATTR_REGCOUNT
	.align		4
.L_162:
        /*0390*/ 	.byte	0x04, 0x2f
        /*0392*/ 	.short	(.L_164 - .L_163)
	.align		4
.L_163:
        /*0394*/ 	.word	index@(_ZN7cutlass13device_kernelIN5flash19enable_sm80_to_sm89INS1_16FlashAttnFwdSm80INS1_25CollectiveMainloopFwdSm80ILi4ELi1ELb0EN4cute5tupleIJNS5_1CILi128EEENS7_ILi48EEENS7_ILi96EEEEEELi96ENS_10bfloat16_tEfNS_4arch4Sm80ELb0ELb0ELb1ELb1ELb1ELb1ELb1ELb1EEENS1_21CollectiveEpilogueFwdINS6_IJS8_SA_S9_EEENS6_IJNS7_ILi1EEESI_SI_EEESC_SE_Li128ELb1ELb1ELb1ELb0EEENS1_36VarlenDynamicPersistentTileSchedulerILi128ELi48ELi128ELi128ELb1ELb1ELb0ELb0ELb1ELb1EEEEEEEEEvNT_6ParamsE)
        /*0398*/ 	.word	0x000000ff


	//----- nvinfo : EIATTR_FRAME_SIZE
	.align		4
.L_164:
        /*039c*/ 	.byte	0x04, 0x11
        /*039e*/ 	.short	(.L_166 - .L_165)
	.align		4
.L_165:
        /*03a0*/ 	.word	index@($__internal_7_$__cuda_sm70_votesync_ballot)
        /*03a4*/ 	.word	0x00000000


	//----- nvinfo : EIATTR_FRAME_SIZE
	.align		4
.L_166:
        /*03a8*/ 	.byte	0x04, 0x11
        /*03aa*/ 	.short	(.L_168 - .L_167)
	.align		4
.L_167:
        /*03ac*/ 	.word	index@($__internal_6_$__cuda_sm70_shflsync_up_p)
        /*03b0*/ 	.word	0x00000000


	//----- nvinfo : EIATTR_FRAME_SIZE
	.align		4
.L_168:
        /*03b4*/ 	.byte	0x04, 0x11
        /*03b6*/ 	.short	(.L_170 - .L_169)
	.align		4
.L_169:
        /*03b8*/ 	.word	index@($__internal_5_$__cuda_sm70_shflsync_idx_p)
        /*03bc*/ 	.word	0x00000000


	//----- nvinfo : EIATTR_FRAME_SIZE
	.align		4
.L_170:
        /*03c0*/ 	.byte	0x04, 0x11
        /*03c2*/ 	.short	(.L_172 - .L_171)
	.align		4
.L_171:
        /*03c4*/ 	.word	index@($__internal_4_$__cuda_sm70_shflsync_bfly_p)
        /*03c8*/ 	.word	0x00000000


	//----- nvinfo : EIATTR_FRAME_SIZE
	.align		4
.L_172:
        /*03cc*/ 	.byte	0x04, 0x11
        /*03ce*/ 	.short	(.L_174 - .L_173)
	.align		4
.L_173:
        /*03d0*/ 	.word	index@(_ZN7cutlass13device_kernelIN5flash19enable_sm80_to_sm89INS1_16FlashAttnFwdSm80INS1_25CollectiveMainloopFwdSm80ILi4ELi1ELb0EN4cute5tupleIJNS5_1CILi128EEENS7_ILi48EEENS7_ILi96EEEEEELi96ENS_10bfloat16_tEfNS_4arch4Sm80ELb0ELb0ELb1ELb1ELb1ELb1ELb1ELb1EEENS1_21CollectiveEpilogueFwdINS6_IJS8_SA_S9_EEENS6_IJNS7_ILi1EEESI_SI_EEESC_SE_Li128ELb1ELb1ELb1ELb0EEENS1_36VarlenDynamicPersistentTileSchedulerILi128ELi48ELi128ELi128ELb1ELb1ELb0ELb0ELb1ELb1EEEEEEEEEvNT_6ParamsE)
        /*03d4*/ 	.word	0x00000130


	//----- nvinfo : EIATTR_REGCOUNT
	.align		4
.L_174:
        /*03d8*/ 	.byte	0x04, 0x2f
        /*03da*/ 	.short	(.L_176 - .L_175)
	.align		4
.L_175:
        /*03dc*/ 	.word	index@(_ZN7cutlass13device_kernelIN5flash19enable_sm80_to_sm89INS1_16FlashAttnFwdSm80INS1_25CollectiveMainloopFwdSm80ILi4ELi1ELb0EN4cute5tupleIJNS5_1CILi128EEENS7_ILi48EEENS7_ILi96EEEEEELi96ENS_10bfloat16_tEfNS_4arch4Sm80ELb0ELb0ELb1ELb1ELb1ELb0ELb1ELb1EEENS1_21CollectiveEpilogueFwdINS6_IJS8_SA_S9_EEENS6_IJNS7_ILi1EEESI_SI_EEESC_SE_Li128ELb1ELb1ELb1ELb0EEENS1_36VarlenDynamicPersistentTileSchedulerILi128ELi48ELi128ELi128ELb1ELb1ELb0ELb0ELb1ELb1EEEEEEEEEvNT_6ParamsE)
        /*03e0*/ 	.word	0x000000ff


	//----- nvinfo : EIATTR_FRAME_SIZE
	.align		4
.L_176:
        /*03e4*/ 	.byte	0x04, 0x11
        /*03e6*/ 	.short	(.L_178 - .L_177)
	.align		4
.L_177:
        /*03e8*/ 	.word	index@($__internal_3_$__cuda_sm70_votesync_ballot)
        /*03ec*/ 	.word	0x00000000


	//----- nvinfo : EIATTR_FRAME_SIZE
	.align		4
.L_178:
        /*03f0*/ 	.byte	0x04, 0x11
        /*03f2*/ 	.short	(.L_180 - .L_179)
	.align		4
.L_179:
        /*03f4*/ 	.word	index@($__internal_2_$__cuda_sm70_shflsync_up_p)
        /*03f8*/ 	.word	0x00000000


	//----- nvinfo : EIATTR_FRAME_SIZE
	.align		4
.L_180:
        /*03fc*/ 	.byte	0x04, 0x11
        /*03fe*/ 	.short	(.L_182 - .L_181)
	.align		4
.L_181:
        /*0400*/ 	.word	index@($__internal_1_$__cuda_sm70_shflsync_idx_p)
        /*0404*/ 	.word	0x00000000


	//----- nvinfo : EIATTR_FRAME_SIZE
	.align		4
.L_182:
        /*0408*/ 	.byte	0x04, 0x11
        /*040a*/ 	.short	(.L_184 - .L_183)
	.align		4
.L_183:
        /*040c*/ 	.word	index@($__internal_0_$__cuda_sm70_shflsync_bfly_p)
        /*0410*/ 	.word	0x00000000


	//----- nvinfo : EIATTR_FRAME_SIZE
	.align		4
.L_184:
        /*0414*/ 	.byte	0x04, 0x11
        /*0416*/ 	.short	(.L_186 - .L_185)
	.align		4
.L_185:
        /*0418*/ 	.word	index@(_ZN7cutlass13device_kernelIN5flash19enable_sm80_to_sm89INS1_16FlashAttnFwdSm80INS1_25CollectiveMainloopFwdSm80ILi4ELi1ELb0EN4cute5tupleIJNS5_1CILi128EEENS7_ILi48EEENS7_ILi96EEEEEELi96ENS_10bfloat16_tEfNS_4arch4Sm80ELb0ELb0ELb1ELb1ELb1ELb0ELb1ELb1EEENS1_21CollectiveEpilogueFwdINS6_IJS8_SA_S9_EEENS6_IJNS7_ILi1EEESI_SI_EEESC_SE_Li128ELb1ELb1ELb1ELb0EEENS1_36VarlenDynamicPersistentTileSchedulerILi128ELi48ELi128ELi128ELb1ELb1ELb0ELb0ELb1ELb1EEEEEEEEEvNT_6ParamsE)
        /*041c*/ 	.word	0x00000098


	//----- nvinfo : EIATTR_REGCOUNT
	.align		4
.L_186:
        /*0420*/ 	.byte	0x04, 0x2f
        /*0422*/ 	.short	(.L_188 - .L_187)
	.align		4
.L_187:
        /*0424*/ 	.word	index@(_ZN7cutlass13device_kernelIN5flash19enable_sm80_to_sm89INS1_16FlashAttnFwdSm80INS1_25CollectiveMainloopFwdSm80ILi4ELi1ELb0EN4cute5tupleIJNS5_1CILi128EEENS7_ILi64EEENS7_ILi96EEEEEELi96ENS_10bfloat16_tEfNS_4arch4Sm80ELb0ELb0ELb1ELb0ELb1ELb0ELb1ELb1EEENS1_21CollectiveEpilogueFwdINS6_IJS8_SA_S9_EEENS6_IJNS7_ILi1EEESI_SI_EEESC_SE_Li128ELb0ELb1ELb1ELb0EEENS1_19SingleTileSchedulerILb0ELb1ELb1ELi128EEEEEEEEEvNT_6ParamsE)
        /*0428*/ 	.word	0x000000ff


	//----- nvinfo : EIATTR_FRAME_SIZE
	.align		4
.L_188:
        /*042c*/ 	.byte	0x04, 0x11
        /*042e*/ 	.short	(.L_190 - .L_189)
	.align		4
.L_189:
        /*0430*/ 	.word	index@(_ZN7cutlass13device_kernelIN5flash19enable_sm80_to_sm89INS1_16FlashAttnFwdSm80INS1_25CollectiveMainloopFwdSm80ILi4ELi1ELb0EN4cute5tupleIJNS5_1CILi128EEENS7_ILi64EEENS7_ILi96EEEEEELi96ENS_10bfloat16_tEfNS_4arch4Sm80ELb0ELb0ELb1ELb0ELb1ELb0ELb1ELb1EEENS1_21CollectiveEpilogueFwdINS6_IJS8_SA_S9_EEENS6_IJNS7_ILi1EEESI_SI_EEESC_SE_Li128ELb0ELb1ELb1ELb0EEENS1_19SingleTileSchedulerILb0ELb1ELb1ELi128EEEEEEEEEvNT_6ParamsE)
        /*0434*/ 	.word	0x00000060


	//----- nvinfo : EIATTR_MIN_STACK_SIZE
	.align		4
.L_190:
        /*0438*/ 	.byte	0x04, 0x12
        /*043a*/ 	.short	(.L_192 - .L_191)
	.align		4
.L_191:
        /*043c*/ 	.word	index@(_ZN7cutlass13device_kernelIN5flash19enable_sm80_to_sm89INS1_16FlashAttnFwdSm80INS1_25CollectiveMainloopFwdSm80ILi4ELi1ELb0EN4cute5tupleIJNS5_1CILi128EEENS7_ILi64EEENS7_ILi96EEEEEELi96ENS_10bfloat16_tEfNS_4arch4Sm80ELb0ELb0ELb1ELb0ELb1ELb0ELb1ELb1EEENS1_21CollectiveEpilogueFwdINS6_IJS8_SA_S9_EEENS6_IJNS7_ILi1EEESI_SI_EEESC_SE_Li128ELb0ELb1ELb1ELb0EEENS1_19SingleTileSchedulerILb0ELb1ELb1ELi128EEEEEEEEEvNT_6ParamsE)
        /*0440*/ 	.word	0x00000060


	//----- nvinfo : EIATTR_MIN_STACK_SIZE
	.align		4
.L_192:
        /*0444*/ 	.byte	0x04, 0x12
        /*0446*/ 	.short	(.L_194 - .L_193)
	.align		4
.L_193:
        /*0448*/ 	.word	index@(_ZN7cutlass13device_kernelIN5flash19enable_sm80_to_sm89INS1_16FlashAttnFwdSm80INS1_25CollectiveMainloopFwdSm80ILi4ELi1ELb0EN4cute5tupleIJNS5_1CILi128EEENS7_ILi48EEENS7_ILi96EEEEEELi96ENS_10bfloat16_tEfNS_4arch4Sm80ELb0ELb0ELb1ELb1ELb1ELb0ELb1ELb1EEENS1_21CollectiveEpilogueFwdINS6_IJS8_SA_S9_EEENS6_IJNS7_ILi1EEESI_SI_EEESC_SE_Li128ELb1ELb1ELb1ELb0EEENS1_36VarlenDynamicPersistentTileSchedulerILi128ELi48ELi128ELi128ELb1ELb1ELb0ELb0ELb1ELb1EEEEEEEEEvNT_6ParamsE)
        /*044c*/ 	.word	0x00000098


	//----- nvinfo : EIATTR_MIN_STACK_SIZE
	.align		4
.L_194:
        /*0450*/ 	.byte	0x04, 0x12
        /*0452*/ 	.short	(.L_196 - .L_195)
	.align		4
.L_195:
        /*0454*/ 	.word	index@(_ZN7cutlass13device_kernelIN5flash19enable_sm80_to_sm89INS1_16FlashAttnFwdSm80INS1_25CollectiveMainloopFwdSm80ILi4ELi1ELb0EN4cute5tupleIJNS5_1CILi128EEENS7_ILi48EEENS7_ILi96EEEEEELi96ENS_10bfloat16_tEfNS_4arch4Sm80ELb0ELb0ELb1ELb1ELb1ELb1ELb1ELb1EEENS1_21CollectiveEpilogueFwdINS6_IJS8_SA_S9_EEENS6_IJNS7_ILi1EEESI_SI_EEESC_SE_Li128ELb1ELb1ELb1ELb0EEENS1_36VarlenDynamicPersistentTileSchedulerILi128ELi48ELi128ELi128ELb1ELb1ELb0ELb0ELb1ELb1EEEEEEEEEvNT_6ParamsE)
        /*0458*/ 	.word	0x00000130


	//----- nvinfo : EIATTR_MIN_STACK_SIZE
	.align		4
.L_196:
        /*045c*/ 	.byte	0x04, 0x12
        /*045e*/ 	.short	(.L_198 - .L_197)
	.align		4
.L_197:
        /*0460*/ 	.word	index@(_ZN7cutlass13device_kernelIN5flash19enable_sm80_to_sm89INS1_16FlashAttnFwdSm80INS1_25CollectiveMainloopFwdSm80ILi4ELi1ELb0EN4cute5tupleIJNS5_1CILi128EEENS7_ILi48EEENS7_ILi96EEEEEELi96ENS_10bfloat16_tEfNS_4arch4Sm80ELb0ELb1ELb1ELb0ELb1ELb0ELb1ELb1EEENS1_21CollectiveEpilogueFwdINS6_IJS8_SA_S9_EEENS6_IJNS7_ILi1EEESI_SI_EEESC_SE_Li128ELb0ELb1ELb1ELb0EEENS1_19SingleTileSchedulerILb0ELb1ELb1ELi128EEEEEEEEEvNT_6ParamsE)
        /*0464*/ 	.word	0x00000000


	//----- nvinfo : EIATTR_MIN_STACK_SIZE
	.align		4
.L_198:
        /*0468*/ 	.byte	0x04, 0x12
        /*046a*/ 	.short	(.L_200 - .L_199)
	.align		4
.L_199:
        /*046c*/ 	.word	index@(_ZN7cutlass13device_kernelIN5flash19enable_sm80_to_sm89INS1_16FlashAttnFwdSm80INS1_25CollectiveMainloopFwdSm80ILi4ELi1ELb0EN4cute5tupleIJNS5_1CILi128EEENS7_ILi48EEENS7_ILi96EEEEEELi96ENS_10bfloat16_tEfNS_4arch4Sm80ELb0ELb1ELb1ELb1ELb1ELb0ELb1ELb1EEENS1_21CollectiveEpilogueFwdINS6_IJS8_SA_S9_EEENS6_IJNS7_ILi1EEESI_SI_EEESC_SE_Li128ELb1ELb1ELb1ELb0EEENS1_36VarlenDynamicPersistentTileSchedulerILi128ELi48ELi128ELi128ELb1ELb1ELb0ELb1ELb0ELb1EEEEEEEEEvNT_6ParamsE)
        /*0470*/ 	.word	0x00000038


	//----- nvinfo : EIATTR_MIN_STACK_SIZE
	.align		4
.L_200:
        /*0474*/ 	.byte	0x04, 0x12
        /*0476*/ 	.short	(.L_202 - .L_201)
	.align		4
.L_201:
        /*0478*/ 	.word	index@(_ZN7cutlass13device_kernelIN5flash19enable_sm80_to_sm89INS1_16FlashAttnFwdSm80INS1_25CollectiveMainloopFwdSm80ILi4ELi1ELb0EN4cute5tupleIJNS5_1CILi128EEENS7_ILi48EEENS7_ILi96EEEEEELi96ENS_10bfloat16_tEfNS_4arch4Sm80ELb0ELb1ELb1ELb1ELb1ELb1ELb1ELb1EEENS1_21CollectiveEpilogueFwdINS6_IJS8_SA_S9_EEENS6_IJNS7_ILi1EEESI_SI_EEESC_SE_Li128ELb1ELb1ELb1ELb0EEENS1_36VarlenDynamicPersistentTileSchedulerILi128ELi48ELi128ELi128ELb1ELb1ELb0ELb1ELb0ELb1EEEEEEEEEvNT_6ParamsE)
        /*047c*/ 	.word	0x000000f0


	//----- nvinfo : EIATTR_MIN_STACK_SIZE
	.align		4
.L_202:
        /*0480*/ 	.byte	0x04, 0x12
        /*0482*/ 	.short	(.L_204 - .L_203)
	.align		4
.L_203:
        /*0484*/ 	.word	index@(_ZN7cutlass13device_kernelIN5flash19enable_sm80_to_sm89INS1_16FlashAttnFwdSm80INS1_25CollectiveMainloopFwdSm80ILi4ELi1ELb0EN4cute5tupleIJNS5_1CILi128EEENS7_ILi64EEENS7_ILi96EEEEEELi96ENS_10bfloat16_tEfNS_4arch4Sm80ELb1ELb0ELb1ELb0ELb1ELb0ELb1ELb1EEENS1_21CollectiveEpilogueFwdINS6_IJS8_SA_S9_EEENS6_IJNS7_ILi1EEESI_SI_EEESC_SE_Li128ELb0ELb1ELb1ELb0EEENS1_30DynamicPersistentTileSchedulerILi128ELi128ELb1ELb1ELb0EEEEEEEEEvNT_6ParamsE)
        /*0488*/ 	.word	0x000000c0


	//----- nvinfo : EIATTR_MIN_STACK_SIZE
	.align		4
.L_204:
        /*048c*/ 	.byte	0x04, 0x12
        /*048e*/ 	.short	(.L_206 - .L_205)
	.align		4
.L_205:
        /*0490*/ 	.word	index@(_ZN7cutlass13device_kernelIN5flash19enable_sm80_to_sm89INS1_16FlashAttnFwdSm80INS1_25CollectiveMainloopFwdSm80ILi4ELi1ELb0EN4cute5tupleIJNS5_1CILi128EEENS7_ILi48EEENS7_ILi96EEEEEELi96ENS_10bfloat16_tEfNS_4arch4Sm80ELb1ELb0ELb1ELb1ELb1ELb0ELb1ELb1EEENS1_21CollectiveEpilogueFwdINS6_IJS8_SA_S9_EEENS6_IJNS7_ILi1EEESI_SI_EEESC_SE_Li128ELb1ELb1ELb1ELb0EEENS1_36VarlenDynamicPersistentTileSchedulerILi128ELi48ELi128ELi128ELb1ELb1ELb0ELb1ELb1ELb1EEEEEEEEEvNT_6ParamsE)
        /*0494*/ 	.word	0x00000040


	//----- nvinfo : EIATTR_MIN_STACK_SIZE
	.align		4
.L_206:
        /*0498*/ 	.byte	0x04, 0x12
        /*049a*/ 	.short	(.L_208 - .L_207)
	.align		4
.L_207:
        /*049c*/ 	.word	index@(_ZN7cutlass13device_kernelIN5flash19enable_sm80_to_sm89INS1_16FlashAttnFwdSm80INS1_25CollectiveMainloopFwdSm80ILi4ELi1ELb0EN4cute5tupleIJNS5_1CILi128EEENS7_ILi48EEENS7_ILi96EEEEEELi96ENS_10bfloat16_tEfNS_4arch4Sm80ELb1ELb0ELb1ELb1ELb1ELb1ELb1ELb1EEENS1_21CollectiveEpilogueFwdINS6_IJS8_SA_S9_EEENS6_IJNS7_ILi1EEESI_SI_EEESC_SE_Li128ELb1ELb1ELb1ELb0EEENS1_36VarlenDynamicPersistentTileSchedulerILi128ELi48ELi128ELi128ELb1ELb1ELb0ELb1ELb1ELb1EEEEEEEEEvNT_6ParamsE)
        /*04a0*/ 	.word	0x00000150


	//----- nvinfo : EIATTR_MIN_STACK_SIZE
	.align		4
.L_208:
        /*04a4*/ 	.byte	0x04, 0x12
        /*04a6*/ 	.short	(.L_210 - .L_209)
	.align		4
.L_209:
        /*04a8*/ 	.word	index@(_ZN7cutlass13device_kernelIN5flash19enable_sm80_to_sm89INS1_16FlashAttnFwdSm80INS1_25CollectiveMainloopFwdSm80ILi4ELi1ELb0EN4cute5tupleIJNS5_1CILi128EEENS7_ILi64EEENS7_ILi96EEEEEELi96ENS_10bfloat16_tEfNS_4arch4Sm80ELb0ELb0ELb0ELb0ELb1ELb0ELb1ELb1EEENS1_21CollectiveEpilogueFwdINS6_IJS8_SA_S9_EEENS6_IJNS7_ILi1EEESI_SI_EEESC_SE_Li128ELb0ELb1ELb1ELb0EEENS1_19SingleTileSchedulerILb0ELb1ELb1ELi128EEEEEEEEEvNT_6ParamsE)
        /*04ac*/ 	.word	0x00000028


	//----- nvinfo : EIATTR_MIN_STACK_SIZE
	.align		4
.L_210:
        /*04b0*/ 	.byte	0x04, 0x12
        /*04b2*/ 	.short	(.L_212 - .L_211)
	.align		4
.L_211:
        /*04b4*/ 	.word	index@(_ZN7cutlass13device_kernelIN5flash19enable_sm80_to_sm89INS1_16FlashAttnFwdSm80INS1_25CollectiveMainloopFwdSm80ILi4ELi1ELb0EN4cute5tupleIJNS5_1CILi128EEENS7_ILi48EEENS7_ILi96EEEEEELi96ENS_10bfloat16_tEfNS_4arch4Sm80ELb0ELb0ELb0ELb1ELb1ELb0ELb1ELb1EEENS1_21CollectiveEpilogueFwdINS6_IJS8_SA_S9_EEENS6_IJNS7_ILi1EEESI_SI_EEESC_SE_Li128ELb1ELb1ELb1ELb0EEENS1_36VarlenDynamicPersistentTileSchedulerILi128ELi48ELi128ELi128ELb1ELb1ELb0ELb0ELb1ELb1EEEEEEEEEvNT_6ParamsE)
        /*04b8*/ 	.word	0x00000068


	//----- nvinfo : EIATTR_MIN_STACK_SIZE
	.align		4
.L_212:
        /*04bc*/ 	.byte	0x04, 0x12
        /*04be*/ 	.short	(.L_214 - .L_213)
	.align		4
.L_213:
        /*04c0*/ 	.word	index@(_ZN7cutlass13device_kernelIN5flash19enable_sm80_to_sm89INS1_16FlashAttnFwdSm80INS1_25CollectiveMainloopFwdSm80ILi4ELi1ELb0EN4cute5tupleIJNS5_1CILi128EEENS7_ILi48EEENS7_ILi96EEEEEELi96ENS_10bfloat16_tEfNS_4arch4Sm80ELb0ELb0ELb0ELb1ELb1ELb1ELb1ELb1EEENS1_21CollectiveEpilogueFwdINS6_IJS8_SA_S9_EEENS6_IJNS7_ILi1EEESI_SI_EEESC_SE_Li128ELb1ELb1ELb1ELb0EEENS1_36VarlenDynamicPersistentTileSchedulerILi128ELi48ELi128ELi128ELb1ELb1ELb0ELb0ELb1ELb1EEEEEEEEEvNT_6ParamsE)
        /*04c4*/ 	.word	0x00000138


	//----- nvinfo : EIATTR_MIN_STACK_SIZE
	.align		4
.L_214:
        /*04c8*/ 	.byte	0x04, 0x12
        /*04ca*/ 	.short	(.L_216 - .L_215)
	.align		4
.L_215:
        /*04cc*/ 	.word	index@(_ZN7cutlass13device_kernelIN5flash19enable_sm80_to_sm89INS1_16FlashAttnFwdSm80INS1_25CollectiveMainloopFwdSm80ILi4ELi1ELb0EN4cute5tupleIJNS5_1CILi128EEENS7_ILi48EEENS7_ILi96EEEEEELi96ENS_10bfloat16_tEfNS_4arch4Sm80ELb0ELb1ELb0ELb0ELb1ELb0ELb1ELb1EEENS1_21CollectiveEpilogueFwdINS6_IJS8_SA_S9_EEENS6_IJNS7_ILi1EEESI_SI_EEESC_SE_Li128ELb0ELb1ELb1ELb0EEENS1_19SingleTileSchedulerILb0ELb1ELb1ELi128EEEEEEEEEvNT_6ParamsE)
        /*04d0*/ 	.word	0x00000000


	//----- nvinfo : EIATTR_MIN_STACK_SIZE
	.align		4
.L_216:
        /*04d4*/ 	.byte	0x04, 0x12
        /*04d6*/ 	.short	(.L_218 - .L_217)
	.align		4
.L_217:
        /*04d8*/ 	.word	index@(_ZN7cutlass13device_kernelIN5flash19enable_sm80_to_sm89INS1_16FlashAttnFwdSm80INS1_25CollectiveMainloopFwdSm80ILi4ELi1ELb0EN4cute5tupleIJNS5_1CILi128EEENS7_ILi48EEENS7_ILi96EEEEEELi96ENS_10bfloat16_tEfNS_4arch4Sm80ELb0ELb1ELb0ELb1ELb1ELb0ELb1ELb1EEENS1_21CollectiveEpilogueFwdINS6_IJS8_SA_S9_EEENS6_IJNS7_ILi1EEESI_SI_EEESC_SE_Li128ELb1ELb1ELb1ELb0EEENS1_36VarlenDynamicPersistentTileSchedulerILi128ELi48ELi128ELi128ELb1ELb1ELb0ELb1ELb0ELb1EEEEEEEEEvNT_6ParamsE)
        /*04dc*/ 	.word	0x00000040


	//----- nvinfo : EIATTR_MIN_STACK_SIZE
	.align		4
.L_218:
        /*04e0*/ 	.byte	0x04, 0x12
        /*04e2*/ 	.short	(.L_220 - .L_219)
	.align		4
.L_219:
        /*04e4*/ 	.word	index@(_ZN7cutlass13device_kernelIN5flash19enable_sm80_to_sm89INS1_16FlashAttnFwdSm80INS1_25CollectiveMainloopFwdSm80ILi4ELi1ELb0EN4cute5tupleIJNS5_1CILi128EEENS7_ILi48EEENS7_ILi96EEEEEELi96ENS_10bfloat16_tEfNS_4arch4Sm80ELb0ELb1ELb0ELb1ELb1ELb1ELb1ELb1EEENS1_21CollectiveEpilogueFwdINS6_IJS8_SA_S9_EEENS6_IJNS7_ILi1EEESI_SI_EEESC_SE_Li128ELb1ELb1ELb1ELb0EEENS1_36VarlenDynamicPersistentTileSchedulerILi128ELi48ELi128ELi128ELb1ELb1ELb0ELb1ELb0ELb1EEEEEEEEEvNT_6ParamsE)
        /*04e8*/ 	.word	0x000000e8


	//----- nvinfo : EIATTR_MIN_STACK_SIZE
	.align		4
.L_220:
        /*04ec*/ 	.byte	0x04, 0x12
        /*04ee*/ 	.short	(.L_222 - .L_221)
	.align		4
.L_221:
        /*04f0*/ 	.word	index@(_ZN7cutlass13device_kernelIN5flash19enable_sm80_to_sm89INS1_16FlashAttnFwdSm80INS1_25CollectiveMainloopFwdSm80ILi4ELi1ELb0EN4cute5tupleIJNS5_1CILi128EEENS7_ILi64EEENS7_ILi96EEEEEELi96ENS_10bfloat16_tEfNS_4arch4Sm80ELb1ELb0ELb0ELb0ELb1ELb0ELb1ELb1EEENS1_21CollectiveEpilogueFwdINS6_IJS8_SA_S9_EEENS6_IJNS7_ILi1EEESI_SI_EEESC_SE_Li128ELb0ELb1ELb1ELb0EEENS1_30DynamicPersistentTileSchedulerILi128ELi128ELb1ELb1ELb0EEEEEEEEEvNT_6ParamsE)
        /*04f4*/ 	.word	0x000000c0


	//----- nvinfo : EIATTR_MIN_STACK_SIZE
	.align		4
.L_222:
        /*04f8*/ 	.byte	0x04, 0x12
        /*04fa*/ 	.short	(.L_224 - .L_223)
	.align		4
.L_223:
        /*04fc*/ 	.word	index@(_ZN7cutlass13device_kernelIN5flash19enable_sm80_to_sm89INS1_16FlashAttnFwdSm80INS1_25CollectiveMainloopFwdSm80ILi4ELi1ELb0EN4cute5tupleIJNS5_1CILi128EEENS7_ILi48EEENS7_ILi96EEEEEELi96ENS_10bfloat16_tEfNS_4arch4Sm80ELb1ELb0ELb0ELb1ELb1ELb0ELb1ELb1EEENS1_21CollectiveEpilogueFwdINS6_IJS8_SA_S9_EEENS6_IJNS7_ILi1EEESI_SI_EEESC_SE_Li128ELb1ELb1ELb1ELb0EEENS1_36VarlenDynamicPersistentTileSchedulerILi128ELi48ELi128ELi128ELb1ELb1ELb0ELb1ELb1ELb1EEEEEEEEEvNT_6ParamsE)
        /*0500*/ 	.word	0x00000028


	//----- nvinfo : EIATTR_MIN_STACK_SIZE
	.align		4
.L_224:
        /*0504*/ 	.byte	0x04, 0x12
        /*0506*/ 	.short	(.L_226 - .L_225)
	.align		4
.L_225:
        /*0508*/ 	.word	index@(_ZN7cutlass13device_kernelIN5flash19enable_sm80_to_sm89INS1_16FlashAttnFwdSm80INS1_25CollectiveMainloopFwdSm80ILi4ELi1ELb0EN4cute5tupleIJNS5_1CILi128EEENS7_ILi48EEENS7_ILi96EEEEEELi96ENS_10bfloat16_tEfNS_4arch4Sm80ELb1ELb0ELb0ELb1ELb1ELb1ELb1ELb1EEENS1_21CollectiveEpilogueFwdINS6_IJS8_SA_S9_EEENS6_IJNS7_ILi1EEESI_SI_EEESC_SE_Li128ELb1ELb1ELb1ELb0EEENS1_36VarlenDynamicPersistentTileSchedulerILi128ELi48ELi128ELi128ELb1ELb1ELb0ELb1ELb1ELb1EEEEEEEEEvNT_6ParamsE)
        /*050c*/ 	.word	0x00000150
.L_226:


//--------------------- .nv.info._ZN7cutlass13device_kernelIN5flash19enable_sm80_to_sm89INS1_16FlashAttnFwdSm80INS1_25CollectiveMainloopFwdSm80ILi4ELi1ELb0EN4cute5tupleIJNS5_1CILi128EEENS7_ILi64EEENS7_ILi96EEEEEELi96ENS_10bfloat16_tEfNS_4arch4Sm80ELb0ELb0ELb1ELb0ELb1ELb0ELb1ELb1EEENS1_21CollectiveEpilogueFwdINS6_IJS8_SA_S9_EEENS6_IJNS7_ILi1EEESI_SI_EEESC_SE_Li128ELb0ELb1ELb1ELb0EEENS1_19SingleTileSchedulerILb0ELb1ELb1ELi128EEEEEEEEEvNT_6ParamsE --------------------------
	.section	.nv.info._ZN7cutlass13device_kernelIN5flash19enable_sm80_to_sm89INS1_16FlashAttnFwdSm80INS1_25CollectiveMainloopFwdSm80ILi4ELi1ELb0EN4cute5tupleIJNS5_1CILi128EEENS7_ILi64EEENS7_ILi96EEEEEELi96ENS_10bfloat16_tEfNS_4arch4Sm80ELb0ELb0ELb1ELb0ELb1ELb0ELb1ELb1EEENS1_21CollectiveEpilogueFwdINS6_IJS8_SA_S9_EEENS6_IJNS7_ILi1EEESI_SI_EEESC_SE_Li128ELb0ELb1ELb1ELb0EEENS1_19SingleTileSchedulerILb0ELb1ELb1ELi128EEEEEEEEEvNT_6ParamsE,"",@"SHT_CUDA_INFO"
	.sectionflags	@""
	.align	4


	//----- nvinfo : EIATTR_CUDA_API_VERSION
	.align		4
        /*0000*/ 	.byte	0x04, 0x37
        /*0002*/ 	.short	(.L_228 - .L_227)
.L_227:
        /*0004*/ 	.word	0x00000082


	//----- nvinfo : EIATTR_SW2861232_WAR
	.align		4
.L_228:
        /*0008*/ 	.byte	0x01, 0x35
	.zero		2


	//----- nvinfo : EIATTR_PARAM_CBANK
	.align		4
        /*000c*/ 	.byte	0x04, 0x0a
        /*000e*/ 	.short	(.L_230 - .L_229)
	.align		4
.L_229:
        /*0010*/ 	.word	index@(.nv.constant0._ZN7cutlass13device_kernelIN5flash19enable_sm80_to_sm89INS1_16FlashAttnFwdSm80INS1_25CollectiveMainloopFwdSm80ILi4ELi1ELb0EN4cute5tupleIJNS5_1CILi128EEENS7_ILi64EEENS7_ILi96EEEEEELi96ENS_10bfloat16_tEfNS_4arch4Sm80ELb0ELb0ELb1ELb0ELb1ELb0ELb1ELb1EEENS1_21CollectiveEpilogueFwdINS6_IJS8_SA_S9_EEENS6_IJNS7_ILi1EEESI_SI_EEESC_SE_Li128ELb0ELb1ELb1ELb0EEENS1_19SingleTileSchedulerILb0ELb1ELb1ELi128EEEEEEEEEvNT_6ParamsE)
        /*0014*/ 	.short	0x0160
        /*0016*/ 	.short	0x0418


	//----- nvinfo : EIATTR_CBANK_PARAM_SIZE
	.align		4
.L_230:
        /*0018*/ 	.byte	0x03, 0x19
        /*001a*/ 	.short	0x0418


	//----- nvinfo : EIATTR_KPARAM_INFO
	.align		4
        /*001c*/ 	.byte	0x04, 0x17
        /*001e*/ 	.short	(.L_232 - .L_231)
.L_231:
        /*0020*/ 	.word	0x00000000
        /*0024*/ 	.short	0x0000
        /*0026*/ 	.short	0x0000
        /*0028*/ 	.byte	0x00, 0xf0, 0x61, 0x10


	//----- nvinfo : EIATTR_MAXREG_COUNT
	.align		4
.L_232:
        /*002c*/ 	.byte	0x03, 0x1b
        /*002e*/ 	.short	0x00ff


	//----- nvinfo : EIATTR_NUM_BARRIERS
	.align		4
        /*0030*/ 	.byte	0x02, 0x4c
        /*0032*/ 	.byte	0x02
	.zero		1


	//----- nvinfo : EIATTR_ANNOTATIONS
	.align		4
        /*0034*/ 	.byte	0x04, 0x55
        /*0036*/ 	.short	(.L_234 - .L_233)


	//   ....[0]....
.L_233:
        /*0038*/ 	.word	0x00000001
        /*003c*/ 	.byte	0x90, 0x00, 0x00, 0x00, 0x01, 0x00, 0x00, 0x00, 0xf0, 0x00, 0x00, 0x00, 0x01, 0x00, 0x00, 0x00
        /* <DEDUP_REMOVED lines=24> */
        /*01cc*/ 	.byte	0x50, 0x9b, 0x00, 0x00, 0x01, 0x00, 0x00, 0x00, 0x00, 0xb6, 0x00, 0x00


	//----- nvinfo : EIATTR_MERCURY_ISA_VERSION
	.align		4
.L_234:
        /*01d8*/ 	.byte	0x03, 0x5f
        /*01da*/ 	.short	0x0000


	//----- nvinfo : EIATTR_COOP_GROUP_MASK_REGIDS
	.align		4
        /*01dc*/ 	.byte	0x04, 0x29
        /*01de*/ 	.short	(.L_236 - .L_235)


	//   ....[0]....
.L_235:
        /*01e0*/ 	.word	0xffffffff


	//   ....[1]....
        /*01e4*/ 	.word	0xffffffff


	//   ....[2]....
        /*01e8*/ 	.word	0xffffffff


	//   ....[3]....
        /*01ec*/ 	.word	0xffffffff


	//   ....[4]....
        /*01f0*/ 	.word	0xffffffff


	//   ....[5]....
        /*01f4*/ 	.word	0xffffffff


	//   ....[6]....
        /*01f8*/ 	.word	0xffffffff


	//   ....[7]....
        /*01fc*/ 	.word	0xffffffff


	//   ....[8]....
        /*0200*/ 	.word	0xffffffff


	//   ....[9]....
        /*0204*/ 	.word	0xffffffff


	//   ....[10]....
        /*0208*/ 	.word	0xffffffff


	//   ....[11]....
        /*020c*/ 	.word	0xffffffff


	//   ....[12]....
        /*0210*/ 	.word	0xffffffff


	//   ....[13]....
        /*0214*/ 	.word	0xffffffff


	//   ....[14]....
        /*0218*/ 	.word	0xffffffff


	//   ....[15]....
        /*021c*/ 	.word	0xffffffff


	//   ....[16]....
        /*0220*/ 	.word	0xffffffff


	//   ....[17]....
        /*0224*/ 	.word	0xffffffff


	//   ....[18]....
        /*0228*/ 	.word	0xffffffff


	//   ....[19]....
        /*022c*/ 	.word	0xffffffff


	//   ....[20]....
        /*0230*/ 	.word	0xffffffff


	//   ....[21]....
        /*0234*/ 	.word	0xffffffff


	//   ....[22]....
        /*0238*/ 	.word	0xffffffff


	//   ....[23]....
        /*023c*/ 	.word	0xffffffff


	//   ....[24]....
        /*0240*/ 	.word	0xffffffff


	//   ....[25]....
        /*0244*/ 	.word	0xffffffff


	//   ....[26]....
        /*0248*/ 	.word	0xffffffff


	//   ....[27]....
        /*024c*/ 	.word	0xffffffff


	//   ....[28]....
        /*0250*/ 	.word	0xffffffff


	//   ....[29]....
        /*0254*/ 	.word	0xffffffff


	//   ....[30]....
        /*0258*/ 	.word	0xffffffff


	//   ....[31]....
        /*025c*/ 	.word	0xffffffff


	//   ....[32]....
        /*0260*/ 	.word	0xffffffff


	//   ....[33]....
        /*0264*/ 	.word	0xffffffff


	//   ....[34]....
        /*0268*/ 	.word	0xffffffff


	//   ....[35]....
        /*026c*/ 	.word	0xffffffff


	//   ....[36]....
        /*0270*/ 	.word	0xffffffff


	//   ....[37]....
        /*0274*/ 	.word	0xffffffff


	//   ....[38]....
        /*0278*/ 	.word	0xffffffff


	//   ....[39]....
        /*027c*/ 	.word	0xffffffff


	//   ....[40]....
        /*0280*/ 	.word	0xffffffff


	//   ....[41]....
        /*0284*/ 	.word	0xffffffff


	//   ....[42]....
        /*0288*/ 	.word	0xffffffff


	//   ....[43]....
        /*028c*/ 	.word	0xffffffff


	//   ....[44]....
        /*0290*/ 	.word	0xffffffff


	//   ....[45]....
        /*0294*/ 	.word	0xffffffff


	//   ....[46]....
        /*0298*/ 	.word	0xffffffff


	//   ....[47]....
        /*029c*/ 	.word	0xffffffff


	//   ....[48]....
        /*02a0*/ 	.word	0xffffffff


	//   ....[49]....
        /*02a4*/ 	.word	0xffffffff


	//   ....[50]....
        /*02a8*/ 	.word	0xffffffff


	//   ....[51]....
        /*02ac*/ 	.word	0xffffffff


	//   ....[52]....
        /*02b0*/ 	.word	0xffffffff


	//   ....[53]....
        /*02b4*/ 	.word	0xffffffff


	//   ....[54]....
        /*02b8*/ 	.word	0xffffffff


	//   ....[55]....
        /*02bc*/ 	.word	0xffffffff


	//   ....[56]....
        /*02c0*/ 	.word	0xffffffff


	//   ....[57]....
        /*02c4*/ 	.word	0xffffffff


	//   ....[58]....
        /*02c8*/ 	.word	0xffffffff


	//   ....[59]....
        /*02cc*/ 	.word	0xffffffff


	//   ....[60]....
        /*02d0*/ 	.word	0xffffffff


	//   ....[61]....
        /*02d4*/ 	.word	0xffffffff


	//   ....[62]....
        /*02d8*/ 	.word	0xffffffff


	//   ....[63]....
        /*02dc*/ 	.word	0xffffffff


	//   ....[64]....
        /*02e0*/ 	.word	0xffffffff


	//   ....[65]....
        /*02e4*/ 	.word	0xffffffff


	//   ....[66]....
        /*02e8*/ 	.word	0xffffffff


	//   ....[67]....
        /*02ec*/ 	.word	0xffffffff


	//   ....[68]....
        /*02f0*/ 	.word	0xffffffff


	//----- nvinfo : EIATTR_COOP_GROUP_INSTR_OFFSETS
	.align		4
.L_236:
        /*02f4*/ 	.byte	0x04, 0x28
        /*02f6*/ 	.short	(.L_238 - .L_237)


	//   ....[0]....
.L_237:
        /*02f8*/ 	.word	0x00000060


	//   ....[1]....
        /*02fc*/ 	.word	0x00000ce0


	//   ....[2]....
        /*0300*/ 	.word	0x00000d10


	//   ....[3]....
        /*0304*/ 	.word	0x00000ec0


	//   ....[4]....
        /*0308*/ 	.word	0x00000ef0


	//   ....[5]....
        /*030c*/ 	.word	0x00001010


	//   ....[6]....
        /*0310*/ 	.word	0x00001040


	//   ....[7]....
        /*0314*/ 	.word	0x00001160


	//   ....[8]....
        /*0318*/ 	.word	0x000011a0


	//   ....[9]....
        /*031c*/ 	.word	0x000016e0


	//   ....[10]....
        /*0320*/ 	.word	0x00001710


	//   ....[11]....
        /*0324*/ 	.word	0x000017f0


	//   ....[12]....
        /*0328*/ 	.word	0x00001830


	//   ....[13]....
        /*032c*/ 	.word	0x00001860


	//   ....[14]....
        /*0330*/ 	.word	0x00001870


	//   ....[15]....
        /*0334*/ 	.word	0x00001930


	//   ....[16]....
        /*0338*/ 	.word	0x00001960


	//   ....[17]....
        /*033c*/ 	.word	0x00003070


	//   ....[18]....
        /*0340*/ 	.word	0x00003080


	//   ....[19]....
        /*0344*/ 	.word	0x00003090


	//   ....[20]....
        /*0348*/ 	.word	0x000030a0


	//   ....[21]....
        /*034c*/ 	.word	0x00003940


	//   ....[22]....
        /*0350*/ 	.word	0x00003a40


	//   ....[23]....
        /*0354*/ 	.word	0x00003aa0


	//   ....[24]....
        /*0358*/ 	.word	0x00003b80


	//   ....[25]....
        /*035c*/ 	.word	0x00003bb0


	//   ....[26]....
        /*0360*/ 	.word	0x00003cf0


	//   ....[27]....
        /*0364*/ 	.word	0x00003d10


	//   ....[28]....
        /*0368*/ 	.word	0x00003e40


	//   ....[29]....
        /*036c*/ 	.word	0x000057c0


	//   ....[30]....
        /*0370*/ 	.word	0x000057d0


	//   ....[31]....
        /*0374*/ 	.word	0x000057e0


	//   ....[32]....
        /*0378*/ 	.word	0x000057f0


	//   ....[33]....
        /*037c*/ 	.word	0x00005d20


	//   ....[34]....
        /*0380*/ 	.word	0x00005d40


	//   ....[35]....
        /*0384*/ 	.word	0x00005d60


	//   ....[36]....
        /*0388*/ 	.word	0x00005d80


	//   ....[37]....
        /*038c*/ 	.word	0x00006f00


	//   ....[38]....
        /*0390*/ 	.word	0x00007010


	//   ....[39]....
        /*0394*/ 	.word	0x00007050


	//   ....[40]....
        /*0398*/ 	.word	0x000070d0


	//   ....[41]....
        /*039c*/ 	.word	0x00007100


	//   ....[42]....
        /*03a0*/ 	.word	0x00007120


	//   ....[43]....
        /*03a4*/ 	.word	0x00007260


	//   ....[44]....
        /*03a8*/ 	.word	0x000076d0


	//   ....[45]....
        /*03ac*/ 	.word	0x00009240


	//   ....[46]....
        /*03b0*/ 	.word	0x00009250


	//   ....[47]....
        /*03b4*/ 	.word	0x00009260


	//   ....[48]....
        /*03b8*/ 	.word	0x00009270


	//   ....[49]....
        /*03bc*/ 	.word	0x000092a0


	//   ....[50]....
        /*03c0*/ 	.word	0x000092c0


	//   ....[51]....
        /*03c4*/ 	.word	0x000092e0


	//   ....[52]....
        /*03c8*/ 	.word	0x000092f0


	//   ....[53]....
        /*03cc*/ 	.word	0x0000a0d0


	//   ....[54]....
        /*03d0*/ 	.word	0x0000a120


	//   ....[55]....
        /*03d4*/ 	.word	0x0000a150


	//   ....[56]....
        /*03d8*/ 	.word	0x0000a180


	//   ....[57]....
        /*03dc*/ 	.word	0x0000a1b0


	//   ....[58]....
        /*03e0*/ 	.word	0x0000a1e0


	//   ....[59]....
        /*03e4*/ 	.word	0x0000a210


	//   ....[60]....
        /*03e8*/ 	.word	0x0000a230


	//   ....[61]....
        /*03ec*/ 	.word	0x0000a250


	//   ....[62]....
        /*03f0*/ 	.word	0x0000a260


	//   ....[63]....
        /*03f4*/ 	.word	0x0000a790


	//   ....[64]....
        /*03f8*/ 	.word	0x0000a7b0


	//   ....[65]....
        /*03fc*/ 	.word	0x0000ac30


	//   ....[66]....
        /*0400*/ 	.word	0x0000ac50


	//   ....[67]....
        /*0404*/ 	.word	0x0000b0d0


	//   ....[68]....
        /*0408*/ 	.word	0x0000b0e0


	//----- nvinfo : EIATTR_EXIT_INSTR_OFFSETS
	.align		4
.L_238:
        /*040c*/ 	.byte	0x04, 0x1c
        /*040e*/ 	.short	(.L_240 - .L_239)


	//   ....[0]....
.L_239:
        /*0410*/ 	.word	0x000001b0


	//   ....[1]....
        /*0414*/ 	.word	0x0000b0f0


	//   ....[2]....
        /*0418*/ 	.word	0x0000b510


	//   ....[3]....
        /*041c*/ 	.word	0x0000b560


	//   ....[4]....
        /*0420*/ 	.word	0x0000b590


	//   ....[5]....
        /*0424*/ 	.word	0x0000b5f0


	//   ....[6]....
        /*0428*/ 	.word	0x0000b850


	//----- nvinfo : EIATTR_CTAIDZ_USED
	.align		4
.L_240:
        /*042c*/ 	.byte	0x01, 0x04
	.zero		2


	//----- nvinfo : EIATTR_MAX_THREADS
	.align		4
        /*0430*/ 	.byte	0x04, 0x05
        /*0432*/ 	.short	(.L_242 - .L_241)
.L_241:
        /*0434*/ 	.word	0x00000080
        /*0438*/ 	.word	0x00000001
        /*043c*/ 	.word	0x00000001


	//----- nvinfo : EIATTR_CRS_STACK_SIZE
	.align		4
.L_242:
        /*0440*/ 	.byte	0x04, 0x1e
        /*0442*/ 	.short	(.L_244 - .L_243)
.L_243:
        /*0444*/ 	.word	0x00000000
.L_244:


//--------------------- .nv.info._ZN7cutlass13device_kernelIN5flash19enable_sm80_to_sm89INS1_16FlashAttnFwdSm80INS1_25CollectiveMainloopFwdSm80ILi4ELi1ELb0EN4cute5tupleIJNS5_1CILi128EEENS7_ILi48EEENS7_ILi96EEEEEELi96ENS_10bfloat16_tEfNS_4arch4Sm80ELb0ELb0ELb1ELb1ELb1ELb0ELb1ELb1EEENS1_21CollectiveEpilogueFwdINS6_IJS8_SA_S9_EEENS6_IJNS7_ILi1EEESI_SI_EEESC_SE_Li128ELb1ELb1ELb1ELb0EEENS1_36VarlenDynamicPersistentTileSchedulerILi128ELi48ELi128ELi128ELb1ELb1ELb0ELb0ELb1ELb1EEEEEEEEEvNT_6ParamsE --------------------------
	.section	.nv.info._ZN7cutlass13device_kernelIN5flash19enable_sm80_to_sm89INS1_16FlashAttnFwdSm80INS1_25CollectiveMainloopFwdSm80ILi4ELi1ELb0EN4cute5tupleIJNS5_1CILi128EEENS7_ILi48EEENS7_ILi96EEEEEELi96ENS_10bfloat16_tEfNS_4arch4Sm80ELb0ELb0ELb1ELb1ELb1ELb0ELb1ELb1EEENS1_21CollectiveEpilogueFwdINS6_IJS8_SA_S9_EEENS6_IJNS7_ILi1EEESI_SI_EEESC_SE_Li128ELb1ELb1ELb1ELb0EEENS1_36VarlenDynamicPersistentTileSchedulerILi128ELi48ELi128ELi128ELb1ELb1ELb0ELb0ELb1ELb1EEEEEEEEEvNT_6ParamsE,"",@"SHT_CUDA_INFO"
	.sectionflags	@""
	.align	4


	//----- nvinfo : EIATTR_CUDA_API_VERSION
	.align		4
        /*0000*/ 	.byte	0x04, 0x37
        /*0002*/ 	.short	(.L_246 - .L_245)
.L_245:
        /*0004*/ 	.word	0x00000082


	//----- nvinfo : EIATTR_SW2861232_WAR
	.align		4
.L_246:
        /*0008*/ 	.byte	0x01, 0x35
	.zero		2


	//----- nvinfo : EIATTR_PARAM_CBANK
	.align		4
        /*000c*/ 	.byte	0x04, 0x0a
        /*000e*/ 	.short	(.L_248 - .L_247)
	.align		4
.L_247:
        /*0010*/ 	.word	index@(.nv.constant0._ZN7cutlass13device_kernelIN5flash19enable_sm80_to_sm89INS1_16FlashAttnFwdSm80INS1_25CollectiveMainloopFwdSm80ILi4ELi1ELb0EN4cute5tupleIJNS5_1CILi128EEENS7_ILi48EEENS7_ILi96EEEEEELi96ENS_10bfloat16_tEfNS_4arch4Sm80ELb0ELb0ELb1ELb1ELb1ELb0ELb1ELb1EEENS1_21CollectiveEpilogueFwdINS6_IJS8_SA_S9_EEENS6_IJNS7_ILi1EEESI_SI_EEESC_SE_Li128ELb1ELb1ELb1ELb0EEENS1_36VarlenDynamicPersistentTileSchedulerILi128ELi48ELi128ELi128ELb1ELb1ELb0ELb0ELb1ELb1EEEEEEEEEvNT_6ParamsE)
        /*0014*/ 	.short	0x0160
        /*0016*/ 	.short	0x0438


	//----- nvinfo : EIATTR_CBANK_PARAM_SIZE
	.align		4
.L_248:
        /*0018*/ 	.byte	0x03, 0x19
        /*001a*/ 	.short	0x0438


	//----- nvinfo : EIATTR_KPARAM_INFO
	.align		4
        /*001c*/ 	.byte	0x04, 0x17
        /*001e*/ 	.short	(.L_250 - .L_249)
.L_249:
        /*0020*/ 	.word	0x00000000
        /*0024*/ 	.short	0x0000
        /*0026*/ 	.short	0x0000
        /*0028*/ 	.byte	0x00, 0xf0, 0xe1, 0x10


	//----- nvinfo : EIATTR_MAXREG_COUNT
	.align		4
.L_250:
        /*002c*/ 	.byte	0x03, 0x1b
        /*002e*/ 	.short	0x00ff


	//----- nvinfo : EIATTR_NUM_BARRIERS
	.align		4
        /*0030*/ 	.byte	0x02, 0x4c
        /*0032*/ 	.byte	0x06
	.zero		1


	//----- nvinfo : EIATTR_ANNOTATIONS
	.align		4
        /*0034*/ 	.byte	0x04, 0x55
        /*0036*/ 	.short	(.L_252 - .L_251)


	//   ....[0]....
.L_251:
        /* <DEDUP_REMOVED lines=98> */
        /*064c*/ 	.byte	0x00, 0xde, 0x00, 0x00


	//----- nvinfo : EIATTR_MERCURY_ISA_VERSION
	.align		4
.L_252:
        /*0650*/ 	.byte	0x03, 0x5f
        /*0652*/ 	.short	0x0000


	//----- nvinfo : EIATTR_INT_WARP_WIDE_INSTR_OFFSETS
	.align		4
        /*0654*/ 	.byte	0x04, 0x31
        /*0656*/ 	.short	(.L_254 - .L_253)


	//   ....[0]....
.L_253:
        /*0658*/ 	.word	0x00009830


	//   ....[1]....
        /*065c*/ 	.word	0x000098b0


	//----- nvinfo : EIATTR_COOP_GROUP_MASK_REGIDS
	.align		4
.L_254:
        /*0660*/ 	.byte	0x04, 0x29
        /*0662*/ 	.short	(.L_256 - .L_255)


	//   ....[0]....
.L_255:
        /*0664*/ 	.word	0xffffffff


	//   ....[1]....
        /*0668*/ 	.word	0xffffffff


	//   ....[2]....
        /*066c*/ 	.word	0xffffffff


	//   ....[3]....
        /*0670*/ 	.word	0xffffffff


	//   ....[4]....
        /*0674*/ 	.word	0xffffffff


	//   ....[5]....
        /*0678*/ 	.word	0xffffffff


	//   ....[6]....
        /*067c*/ 	.word	0xffffffff


	//   ....[7]....
        /*0680*/ 	.word	0xffffffff


	//   ....[8]....
        /*0684*/ 	.word	0xffffffff


	//   ....[9]....
        /*0688*/ 	.word	0xffffffff


	//   ....[10]....
        /*068c*/ 	.word	0xffffffff


	//   ....[11]....
        /*0690*/ 	.word	0xffffffff


	//   ....[12]....
        /*0694*/ 	.word	0xffffffff


	//   ....[13]....
        /*0698*/ 	.word	0xffffffff


	//   ....[14]....
        /*069c*/ 	.word	0xffffffff


	//   ....[15]....
        /*06a0*/ 	.word	0xffffffff


	//   ....[16]....
        /*06a4*/ 	.word	0xffffffff


	//   ....[17]....
        /*06a8*/ 	.word	0xffffffff


	//   ....[18]....
        /*06ac*/ 	.word	0xffffffff


	//   ....[19]....
        /*06b0*/ 	.word	0xffffffff


	//   ....[20]....
        /*06b4*/ 	.word	0xffffffff


	//   ....[21]....
        /*06b8*/ 	.word	0xffffffff


	//   ....[22]....
        /*06bc*/ 	.word	0xffffffff


	//   ....[23]....
        /*06c0*/ 	.word	0xffffffff


	//   ....[24]....
        /*06c4*/ 	.word	0xffffffff


	//   ....[25]....
        /*06c8*/ 	.word	0xffffffff


	//   ....[26]....
        /*06cc*/ 	.word	0xffffffff


	//   ....[27]....
        /*06d0*/ 	.word	0xffffffff


	//   ....[28]....
        /*06d4*/ 	.word	0xffffffff


	//   ....[29]....
        /*06d8*/ 	.word	0xffffffff


	//   ....[30]....
        /*06dc*/ 	.word	0xffffffff


	//   ....[31]....
        /*06e0*/ 	.word	0xffffffff


	//   ....[32]....
        /*06e4*/ 	.word	0xffffffff


	//   ....[33]....
        /*06e8*/ 	.word	0xffffffff


	//   ....[34]....
        /*06ec*/ 	.word	0xffffffff


	//   ....[35]....
        /*06f0*/ 	.word	0xffffffff


	//   ....[36]....
        /*06f4*/ 	.word	0xffffffff


	//   ....[37]....
        /*06f8*/ 	.word	0xffffffff


	//   ....[38]....
        /*06fc*/ 	.word	0xffffffff


	//   ....[39]....
        /*0700*/ 	.word	0xffffffff


	//   ....[40]....
        /*0704*/ 	.word	0xffffffff


	//   ....[41]....
        /*0708*/ 	.word	0xffffffff


	//   ....[42]....
        /*070c*/ 	.word	0xffffffff


	//   ....[43]....
        /*0710*/ 	.word	0xffffffff


	//   ....[44]....
        /*0714*/ 	.word	0xffffffff


	//   ....[45]....
        /*0718*/ 	.word	0xffffffff


	//   ....[46]....
        /*071c*/ 	.word	0xffffffff


	//   ....[47]....
        /*0720*/ 	.word	0xffffffff


	//   ....[48]....
        /*0724*/ 	.word	0xffffffff


	//   ....[49]....
        /*0728*/ 	.word	0xffffffff


	//   ....[50]....
        /*072c*/ 	.word	0xffffffff


	//   ....[51]....
        /*0730*/ 	.word	0xffffffff


	//   ....[52]....
        /*0734*/ 	.word	0xffffffff


	//   ....[53]....
        /*0738*/ 	.word	0xffffffff


	//   ....[54]....
        /*073c*/ 	.word	0xffffffff


	//   ....[55]....
        /*0740*/ 	.word	0xffffffff


	//   ....[56]....
        /*0744*/ 	.word	0xffffffff


	//   ....[57]....
        /*0748*/ 	.word	0xffffffff


	//   ....[58]....
        /*074c*/ 	.word	0xffffffff


	//   ....[59]....
        /*0750*/ 	.word	0xffffffff


	//   ....[60]....
        /*0754*/ 	.word	0xffffffff


	//   ....[61]....
        /*0758*/ 	.word	0xffffffff


	//   ....[62]....
        /*075c*/ 	.word	0xffffffff


	//   ....[63]....
        /*0760*/ 	.word	0xffffffff


	//   ....[64]....
        /*0764*/ 	.word	0xffffffff


	//   ....[65]....
        /*0768*/ 	.word	0xffffffff


	//   ....[66]....
        /*076c*/ 	.word	0xffffffff


	//   ....[67]....
        /*0770*/ 	.word	0xffffffff


	//   ....[68]....
        /*0774*/ 	.word	0xffffffff


	//   ....[69]....
        /*0778*/ 	.word	0xffffffff


	//   ....[70]....
        /*077c*/ 	.word	0xffffffff


	//   ....[71]....
        /*0780*/ 	.word	0xffffffff


	//   ....[72]....
        /*0784*/ 	.word	0xffffffff


	//   ....[73]....
        /*0788*/ 	.word	0xffffffff


	//   ....[74]....
        /*078c*/ 	.word	0xffffffff


	//   ....[75]....
        /*0790*/ 	.word	0xffffffff


	//   ....[76]....
        /*0794*/ 	.word	0xffffffff


	//   ....[77]....
        /*0798*/ 	.word	0xffffffff


	//   ....[78]....
        /*079c*/ 	.word	0xffffffff


	//   ....[79]....
        /*07a0*/ 	.word	0xffffffff


	//   ....[80]....
        /*07a4*/ 	.word	0xffffffff


	//   ....[81]....
        /*07a8*/ 	.word	0xffffffff


	//   ....[82]....
        /*07ac*/ 	.word	0xffffffff


	//   ....[83]....
        /*07b0*/ 	.word	0xffffffff


	//   ....[84]....
        /*07b4*/ 	.word	0xffffffff


	//   ....[85]....
        /*07b8*/ 	.word	0xffffffff


	//   ....[86]....
        /*07bc*/ 	.word	0xffffffff


	//   ....[87]....
        /*07c0*/ 	.word	0xffffffff


	//   ....[88]....
        /*07c4*/ 	.word	0xffffffff


	//   ....[89]....
        /*07c8*/ 	.word	0xffffffff


	//   ....[90]....
        /*07cc*/ 	.word	0xffffffff


	//   ....[91]....
        /*07d0*/ 	.word	0xffffffff


	//   ....[92]....
        /*07d4*/ 	.word	0xffffffff


	//   ....[93]....
        /*07d8*/ 	.word	0xffffffff


	//   ....[94]....
        /*07dc*/ 	.word	0xffffffff


	//   ....[95]....
        /*07e0*/ 	.word	0xffffffff


	//   ....[96]....
        /*07e4*/ 	.word	0xffffffff


	//   ....[97]....
        /*07e8*/ 	.word	0xffffffff


	//   ....[98]....
        /*07ec*/ 	.word	0xffffffff


	//   ....[99]....
        /*07f0*/ 	.word	0xffffffff


	//   ....[100]....
        /*07f4*/ 	.word	0xffffffff


	//   ....[101]....
        /*07f8*/ 	.word	0xffffffff


	//   ....[102]....
        /*07fc*/ 	.word	0xffffffff


	//   ....[103]....
        /*0800*/ 	.word	0xffffffff


	//   ....[104]....
        /*0804*/ 	.word	0xffffffff


	//   ....[105]....
        /*0808*/ 	.word	0xffffffff


	//   ....[106]....
        /*080c*/ 	.word	0xffffffff


	//   ....[107]....
        /*0810*/ 	.word	0xffffffff


	//   ....[108]....
        /*0814*/ 	.word	0xffffffff


	//   ....[109]....
        /*0818*/ 	.word	0xffffffff


	//   ....[110]....
        /*081c*/ 	.word	0xffffffff


	//   ....[111]....
        /*0820*/ 	.word	0xffffffff


	//   ....[112]....
        /*0824*/ 	.word	0xffffffff


	//   ....[113]....
        /*0828*/ 	.word	0xffffffff


	//   ....[114]....
        /*082c*/ 	.word	0xffffffff


	//   ....[115]....
        /*0830*/ 	.word	0xffffffff


	//   ....[116]....
        /*0834*/ 	.word	0xffffffff


	//   ....[117]....
        /*0838*/ 	.word	0xffffffff


	//   ....[118]....
        /*083c*/ 	.word	0xffffffff


	//   ....[119]....
        /*0840*/ 	.word	0xffffffff


	//   ....[120]....
        /*0844*/ 	.word	0xffffffff


	//   ....[121]....
        /*0848*/ 	.word	0xffffffff


	//   ....[122]....
        /*084c*/ 	.word	0xffffffff


	//   ....[123]....
        /*0850*/ 	.word	0xffffffff


	//   ....[124]....
        /*0854*/ 	.word	0xffffffff


	//   ....[125]....
        /*0858*/ 	.word	0xffffffff


	//   ....[126]....
        /*085c*/ 	.word	0xffffffff


	//   ....[127]....
        /*0860*/ 	.word	0xffffffff


	//   ....[128]....
        /*0864*/ 	.word	0xffffffff


	//   ....[129]....
        /*0868*/ 	.word	0xffffffff


	//   ....[130]....
        /*086c*/ 	.word	0xffffffff


	//   ....[131]....
        /*0870*/ 	.word	0xffffffff


	//   ....[132]....
        /*0874*/ 	.word	0xffffffff


	//   ....[133]....
        /*0878*/ 	.word	0xffffffff


	//   ....[134]....
        /*087c*/ 	.word	0xffffffff


	//   ....[135]....
        /*0880*/ 	.word	0xffffffff


	//   ....[136]....
        /*0884*/ 	.word	0xffffffff


	//   ....[137]....
        /*0888*/ 	.word	0xffffffff


	//   ....[138]....
        /*088c*/ 	.word	0xffffffff


	//   ....[139]....
        /*0890*/ 	.word	0xffffffff


	//   ....[140]....
        /*0894*/ 	.word	0xffffffff


	//   ....[141]....
        /*0898*/ 	.word	0xffffffff


	//   ....[142]....
        /*089c*/ 	.word	0xffffffff


	//   ....[143]....
        /*08a0*/ 	.word	0xffffffff


	//   ....[144]....
        /*08a4*/ 	.word	0xffffffff


	//   ....[145]....
        /*08a8*/ 	.word	0xffffffff


	//   ....[146]....
        /*08ac*/ 	.word	0xffffffff


	//   ....[147]....
        /*08b0*/ 	.word	0xffffffff


	//   ....[148]....
        /*08b4*/ 	.word	0xffffffff


	//   ....[149]....
        /*08b8*/ 	.word	0xffffffff


	//   ....[150]....
        /*08bc*/ 	.word	0xffffffff


	//   ....[151]....
        /*08c0*/ 	.word	0xffffffff


	//   ....[152]....
        /*08c4*/ 	.word	0xffffffff


	//   ....[153]....
        /*08c8*/ 	.word	0xffffffff


	//   ....[154]....
        /*08cc*/ 	.word	0xffffffff


	//   ....[155]....
        /*08d0*/ 	.word	0xffffffff


	//   ....[156]....
        /*08d4*/ 	.word	0xffffffff


	//   ....[157]....
        /*08d8*/ 	.word	0xffffffff


	//   ....[158]....
        /*08dc*/ 	.word	0xffffffff


	//   ....[159]....
        /*08e0*/ 	.word	0xffffffff


	//   ....[160]....
        /*08e4*/ 	.word	0xffffffff


	//   ....[161]....
        /*08e8*/ 	.word	0xffffffff


	//   ....[162]....
        /*08ec*/ 	.word	0xffffffff


	//   ....[163]....
        /*08f0*/ 	.word	0xffffffff


	//   ....[164]....
        /*08f4*/ 	.word	0xffffffff


	//   ....[165]....
        /*08f8*/ 	.word	0xffffffff


	//   ....[166]....
        /*08fc*/ 	.word	0xffffffff


	//   ....[167]....
        /*0900*/ 	.word	0xffffffff


	//   ....[168]....
        /*0904*/ 	.word	0xffffffff


	//   ....[169]....
        /*0908*/ 	.word	0xffffffff


	//   ....[170]....
        /*090c*/ 	.word	0xffffffff


	//   ....[171]....
        /*0910*/ 	.word	0xffffffff


	//   ....[172]....
        /*0914*/ 	.word	0xffffffff


	//   ....[173]....
        /*0918*/ 	.word	0xffffffff


	//   ....[174]....
        /*091c*/ 	.word	0xffffffff


	//   ....[175]....
        /*0920*/ 	.word	0xffffffff


	//   ....[176]....
        /*0924*/ 	.word	0xffffffff


	//   ....[177]....
        /*0928*/ 	.word	0xffffffff


	//   ....[178]....
        /*092c*/ 	.word	0xffffffff


	//   ....[179]....
        /*0930*/ 	.word	0xffffffff


	//   ....[180]....
        /*0934*/ 	.word	0xffffffff


	//   ....[181]....
        /*0938*/ 	.word	0xffffffff


	//   ....[182]....
        /*093c*/ 	.word	0xffffffff


	//   ....[183]....
        /*0940*/ 	.word	0xffffffff


	//   ....[184]....
        /*0944*/ 	.word	0xffffffff


	//   ....[185]....
        /*0948*/ 	.word	0xffffffff


	//   ....[186]....
        /*094c*/ 	.word	0xffffffff


	//   ....[187]....
        /*0950*/ 	.word	0xffffffff


	//   ....[188]....
        /*0954*/ 	.word	0xffffffff


	//   ....[189]....
        /*0958*/ 	.word	0xffffffff


	//   ....[190]....
        /*095c*/ 	.word	0xffffffff


	//   ....[191]....
        /*0960*/ 	.word	0xffffffff


	//   ....[192]....
        /*0964*/ 	.word	0xffffffff


	//   ....[193]....
        /*0968*/ 	.word	0xffffffff


	//   ....[194]....
        /*096c*/ 	.word	0xffffffff


	//   ....[195]....
        /*0970*/ 	.word	0xffffffff


	//   ....[196]....
        /*0974*/ 	.word	0xffffffff


	//   ....[197]....
        /*0978*/ 	.word	0xffffffff


	//   ....[198]....
        /*097c*/ 	.word	0xffffffff


	//   ....[199]....
        /*0980*/ 	.word	0xffffffff


	//   ....[200]....
        /*0984*/ 	.word	0xffffffff


	//   ....[201]....
        /*0988*/ 	.word	0xffffffff


	//   ....[202]....
        /*098c*/ 	.word	0xffffffff


	//   ....[203]....
        /*0990*/ 	.word	0xffffffff


	//   ....[204]....
        /*0994*/ 	.word	0xffffffff


	//   ....[205]....
        /*0998*/ 	.word	0xffffffff


	//   ....[206]....
        /*099c*/ 	.word	0xffffffff


	//   ....[207]....
        /*09a0*/ 	.word	0xffffffff


	//   ....[208]....
        /*09a4*/ 	.word	0xffffffff


	//   ....[209]....
        /*09a8*/ 	.word	0xffffffff


	//   ....[210]....
        /*09ac*/ 	.word	0xffffffff


	//   ....[211]....
        /*09b0*/ 	.word	0xffffffff


	//   ....[212]....
        /*09b4*/ 	.word	0xffffffff


	//   ....[213]....
        /*09b8*/ 	.word	0xffffffff


	//   ....[214]....
        /*09bc*/ 	.word	0xffffffff


	//   ....[215]....
        /*09c0*/ 	.word	0xffffffff


	//----- nvinfo : EIATTR_COOP_GROUP_INSTR_OFFSETS
	.align		4
.L_256:
        /*09c4*/ 	.byte	0x04, 0x28
        /*09c6*/ 	.short	(.L_258 - .L_257)


	//   ....[0]....
.L_257:
        /*09c8*/ 	.word	0x00000050


	//   ....[1]....
        /*09cc*/ 	.word	0x00000200


	//   ....[2]....
        /*09d0*/ 	.word	0x00000230


	//   ....[3]....
        /*09d4*/ 	.word	0x00000260


	//   ....[4]....
        /*09d8*/ 	.word	0x00000290


	//   ....[5]....
        /*09dc*/ 	.word	0x000002c0


	//   ....[6]....
        /*09e0*/ 	.word	0x000002f0


	//   ....[7]....
        /*09e4*/ 	.word	0x00000460


	//   ....[8]....
        /*09e8*/ 	.word	0x000004a0


	//   ....[9]....
        /*09ec*/ 	.word	0x000004d0


	//   ....[10]....
        /*09f0*/ 	.word	0x00000500


	//   ....[11]....
        /*09f4*/ 	.word	0x00000530


	//   ....[12]....
        /*09f8*/ 	.word	0x00000560


	//   ....[13]....
        /*09fc*/ 	.word	0x000005f0


	//   ....[14]....
        /*0a00*/ 	.word	0x00000620


	//   ....[15]....
        /*0a04*/ 	.word	0x00000640


	//   ....[16]....
        /*0a08*/ 	.word	0x000006a0


	//   ....[17]....
        /*0a0c*/ 	.word	0x00002460


	//   ....[18]....
        /*0a10*/ 	.word	0x00002480


	//   ....[19]....
        /*0a14*/ 	.word	0x00002620


	//   ....[20]....
        /*0a18*/ 	.word	0x00002630


	//   ....[21]....
        /*0a1c*/ 	.word	0x000027b0


	//   ....[22]....
        /*0a20*/ 	.word	0x000027d0


	//   ....[23]....
        /*0a24*/ 	.word	0x00002950


	//   ....[24]....
        /*0a28*/ 	.word	0x00002960


	//   ....[25]....
        /*0a2c*/ 	.word	0x00002df0


	//   ....[26]....
        /*0a30*/ 	.word	0x00002e20


	//   ....[27]....
        /*0a34*/ 	.word	0x00002e40


	//   ....[28]....
        /*0a38*/ 	.word	0x00002e60


	//   ....[29]....
        /*0a3c*/ 	.word	0x00002ee0


	//   ....[30]....
        /*0a40*/ 	.word	0x00002f30


	//   ....[31]....
        /*0a44*/ 	.word	0x00003290


	//   ....[32]....
        /*0a48*/ 	.word	0x000032a0


	//   ....[33]....
        /*0a4c*/ 	.word	0x00004230


	//   ....[34]....
        /*0a50*/ 	.word	0x00004250


	//   ....[35]....
        /*0a54*/ 	.word	0x000043a0


	//   ....[36]....
        /*0a58*/ 	.word	0x000043b0


	//   ....[37]....
        /*0a5c*/ 	.word	0x00004b90


	//   ....[38]....
        /*0a60*/ 	.word	0x00004bc0


	//   ....[39]....
        /*0a64*/ 	.word	0x00004bd0


	//   ....[40]....
        /*0a68*/ 	.word	0x00004be0


	//   ....[41]....
        /*0a6c*/ 	.word	0x00004bf0


	//   ....[42]....
        /*0a70*/ 	.word	0x00004c20


	//   ....[43]....
        /*0a74*/ 	.word	0x00004c40


	//   ....[44]....
        /*0a78*/ 	.word	0x00004c60


	//   ....[45]....
        /*0a7c*/ 	.word	0x00005f90


	//   ....[46]....
        /*0a80*/ 	.word	0x00005fb0


	//   ....[47]....
        /*0a84*/ 	.word	0x000060f0


	//   ....[48]....
        /*0a88*/ 	.word	0x00006100


	//   ....[49]....
        /*0a8c*/ 	.word	0x00007060


	//   ....[50]....
        /*0a90*/ 	.word	0x00007080


	//   ....[51]....
        /*0a94*/ 	.word	0x000071a0


	//   ....[52]....
        /*0a98*/ 	.word	0x000071b0


	//   ....[53]....
        /*0a9c*/ 	.word	0x000075e0


	//   ....[54]....
        /*0aa0*/ 	.word	0x00007610


	//   ....[55]....
        /*0aa4*/ 	.word	0x00007620


	//   ....[56]....
        /*0aa8*/ 	.word	0x00007630


	//   ....[57]....
        /*0aac*/ 	.word	0x00007670


	//   ....[58]....
        /*0ab0*/ 	.word	0x00007680


	//   ....[59]....
        /*0ab4*/ 	.word	0x00007690


	//   ....[60]....
        /*0ab8*/ 	.word	0x000076a0


	//   ....[61]....
        /*0abc*/ 	.word	0x00008e80


	//   ....[62]....
        /*0ac0*/ 	.word	0x00008e90


	//   ....[63]....
        /*0ac4*/ 	.word	0x00008ea0


	//   ....[64]....
        /*0ac8*/ 	.word	0x00008eb0


	//   ....[65]....
        /*0acc*/ 	.word	0x00008ee0


	//   ....[66]....
        /*0ad0*/ 	.word	0x00008f00


	//   ....[67]....
        /*0ad4*/ 	.word	0x00008f20


	//   ....[68]....
        /*0ad8*/ 	.word	0x00008f30


	//   ....[69]....
        /*0adc*/ 	.word	0x0000a4c0


	//   ....[70]....
        /*0ae0*/ 	.word	0x0000a4d0


	//   ....[71]....
        /*0ae4*/ 	.word	0x0000a4e0


	//   ....[72]....
        /*0ae8*/ 	.word	0x0000a4f0


	//   ....[73]....
        /*0aec*/ 	.word	0x0000a500


	//   ....[74]....
        /*0af0*/ 	.word	0x0000a510


	//   ....[75]....
        /*0af4*/ 	.word	0x0000a520


	//   ....[76]....
        /*0af8*/ 	.word	0x0000a540


	//   ....[77]....
        /*0afc*/ 	.word	0x0000a940


	//   ....[78]....
        /*0b00*/ 	.word	0x0000a960


	//   ....[79]....
        /*0b04*/ 	.word	0x0000aad0


	//   ....[80]....
        /*0b08*/ 	.word	0x0000aae0


	//   ....[81]....
        /*0b0c*/ 	.word	0x0000ac40


	//   ....[82]....
        /*0b10*/ 	.word	0x0000ac60


	//   ....[83]....
        /*0b14*/ 	.word	0x0000adc0


	//   ....[84]....
        /*0b18*/ 	.word	0x0000add0


	//   ....[85]....
        /*0b1c*/ 	.word	0x0000b120


	//   ....[86]....
        /*0b20*/ 	.word	0x0000b140


	//   ....[87]....
        /*0b24*/ 	.word	0x0000b610


	//   ....[88]....
        /*0b28*/ 	.word	0x0000b620


	//   ....[89]....
        /*0b2c*/ 	.word	0x0000baf0


	//   ....[90]....
        /*0b30*/ 	.word	0x0000bb10


	//   ....[91]....
        /*0b34*/ 	.word	0x0000bfe0


	//   ....[92]....
        /*0b38*/ 	.word	0x0000bff0


	//   ....[93]....
        /*0b3c*/ 	.word	0x0000cc00


	//   ....[94]....
        /*0b40*/ 	.word	0x0000cc20


	//   ....[95]....
        /*0b44*/ 	.word	0x0000cda0


	//   ....[96]....
        /*0b48*/ 	.word	0x0000cdb0


	//   ....[97]....
        /*0b4c*/ 	.word	0x0000cf10


	//   ....[98]....
        /*0b50*/ 	.word	0x0000cf30


	//   ....[99]....
        /*0b54*/ 	.word	0x0000d090


	//   ....[100]....
        /*0b58*/ 	.word	0x0000d0a0


	//   ....[101]....
        /*0b5c*/ 	.word	0x0000d2c0


	//   ....[102]....
        /*0b60*/ 	.word	0x0000d2e0


	//   ....[103]....
        /*0b64*/ 	.word	0x0000d410


	//   ....[104]....
        /*0b68*/ 	.word	0x0000d450


	//   ....[105]....
        /*0b6c*/ 	.word	0x0000d480


	//   ....[106]....
        /*0b70*/ 	.word	0x0000d4b0


	//   ....[107]....
        /*0b74*/ 	.word	0x0000d4e0


	//   ....[108]....
        /*0b78*/ 	.word	0x0000d510


	//   ....[109]....
        /*0b7c*/ 	.word	0x0000d670


	//   ....[110]....
        /*0b80*/ 	.word	0x0000d6b0


	//   ....[111]....
        /*0b84*/ 	.word	0x0000d6e0


	//   ....[112]....
        /*0b88*/ 	.word	0x0000d710


	//   ....[113]....
        /*0b8c*/ 	.word	0x0000d740


	//   ....[114]....
        /*0b90*/ 	.word	0x0000d770


	//   ....[115]....
        /*0b94*/ 	.word	0x0000d800


	//   ....[116]....
        /*0b98*/ 	.word	0x0000d830


	//   ....[117]....
        /*0b9c*/ 	.word	0x0000d840


	//   ....[118]....
        /*0ba0*/ 	.word	0x0000d8a0


	//   ....[119]....
        /*0ba4*/ 	.word	0x0000de80


	//   ....[120]....
        /*0ba8*/ 	.word	0x0000dee0


	//   ....[121]....
        /*0bac*/ 	.word	0x0000df30


	//   ....[122]....
        /*0bb0*/ 	.word	0x0000df80


	//   ....[123]....
        /*0bb4*/ 	.word	0x0000dfd0


	//   ....[124]....
        /*0bb8*/ 	.word	0x0000e040


	//   ....[125]....
        /*0bbc*/ 	.word	0x0000e090


	//   ....[126]....
        /*0bc0*/ 	.word	0x0000e0f0


	//   ....[127]....
        /*0bc4*/ 	.word	0x0000e160


	//   ....[128]....
        /*0bc8*/ 	.word	0x0000e1c0


	//   ....[129]....
        /*0bcc*/ 	.word	0x0000e230


	//   ....[130]....
        /*0bd0*/ 	.word	0x0000e2a0


	//   ....[131]....
        /*0bd4*/ 	.word	0x0000e310


	//   ....[132]....
        /*0bd8*/ 	.word	0x0000e370


	//   ....[133]....
        /*0bdc*/ 	.word	0x0000e3e0


	//   ....[134]....
        /*0be0*/ 	.word	0x0000e450


	//   ....[135]....
        /*0be4*/ 	.word	0x0000e4c0


	//   ....[136]....
        /*0be8*/ 	.word	0x0000e520


	//   ....[137]....
        /*0bec*/ 	.word	0x0000e590


	//   ....[138]....
        /*0bf0*/ 	.word	0x0000e5f0


	//   ....[139]....
        /*0bf4*/ 	.word	0x0000e660


	//   ....[140]....
        /*0bf8*/ 	.word	0x0000e6d0


	//   ....[141]....
        /*0bfc*/ 	.word	0x0000e740


	//   ....[142]....
        /*0c00*/ 	.word	0x0000e7a0


	//   ....[143]....
        /*0c04*/ 	.word	0x0000e800


	//   ....[144]....
        /*0c08*/ 	.word	0x0000e850


	//   ....[145]....
        /*0c0c*/ 	.word	0x0000e8a0


	//   ....[146]....
        /*0c10*/ 	.word	0x0000e8f0


	//   ....[147]....
        /*0c14*/ 	.word	0x0000e940


	//   ....[148]....
        /*0c18*/ 	.word	0x0000e990


	//   ....[149]....
        /*0c1c*/ 	.word	0x0000e9e0


	//   ....[150]....
        /*0c20*/ 	.word	0x0000ea30


	//   ....[151]....
        /*0c24*/ 	.word	0x0000ea90


	//   ....[152]....
        /*0c28*/ 	.word	0x0000eb00


	//   ....[153]....
        /*0c2c*/ 	.word	0x0000eb60


	//   ....[154]....
        /*0c30*/ 	.word	0x0000ebd0


	//   ....[155]....
        /*0c34*/ 	.word	0x0000ec40


	//   ....[156]....
        /*0c38*/ 	.word	0x0000ecb0


	//   ....[157]....
        /*0c3c*/ 	.word	0x0000ed10


	//   ....[158]....
        /*0c40*/ 	.word	0x0000ed60


	//   ....[159]....
        /*0c44*/ 	.word	0x0000edc0


	//   ....[160]....
        /*0c48*/ 	.word	0x0000ee10


	//   ....[161]....
        /*0c4c*/ 	.word	0x0000ee50


	//   ....[162]....
        /*0c50*/ 	.word	0x0000eea0


	//   ....[163]....
        /*0c54*/ 	.word	0x0000eee0


	//   ....[164]....
        /*0c58*/ 	.word	0x0000ef30


	//   ....[165]....
        /*0c5c*/ 	.word	0x0000ef70


	//   ....[166]....
        /*0c60*/ 	.word	0x0000efd0


	//   ....[167]....
        /*0c64*/ 	.word	0x0000f010


	//   ....[168]....
        /*0c68*/ 	.word	0x0000f060


	//   ....[169]....
        /*0c6c*/ 	.word	0x0000f0b0


	//   ....[170]....
        /*0c70*/ 	.word	0x0000f100


	//   ....[171]....
        /*0c74*/ 	.word	0x0000f150


	//   ....[172]....
        /*0c78*/ 	.word	0x0000f1a0


	//   ....[173]....
        /*0c7c*/ 	.word	0x0000f1e0


	//   ....[174]....
        /*0c80*/ 	.word	0x0000f240


	//   ....[175]....
        /*0c84*/ 	.word	0x0000f2b0


	//   ....[176]....
        /*0c88*/ 	.word	0x0000f320


	//   ....[177]....
        /*0c8c*/ 	.word	0x0000f380


	//   ....[178]....
        /*0c90*/ 	.word	0x0000f3f0


	//   ....[179]....
        /*0c94*/ 	.word	0x0000f460


	//   ....[180]....
        /*0c98*/ 	.word	0x0000f4d0


	//   ....[181]....
        /*0c9c*/ 	.word	0x0000f530


	//   ....[182]....
        /*0ca0*/ 	.word	0x0000f5a0


	//   ....[183]....
        /*0ca4*/ 	.word	0x0000f610


	//   ....[184]....
        /*0ca8*/ 	.word	0x0000f680


	//   ....[185]....
        /*0cac*/ 	.word	0x0000f6e0


	//   ....[186]....
        /*0cb0*/ 	.word	0x0000f750


	//   ....[187]....
        /*0cb4*/ 	.word	0x0000f7c0


	//   ....[188]....
        /*0cb8*/ 	.word	0x0000f830


	//   ....[189]....
        /*0cbc*/ 	.word	0x0000f890


	//   ....[190]....
        /*0cc0*/ 	.word	0x0000f900


	//   ....[191]....
        /*0cc4*/ 	.word	0x0000f970


	//   ....[192]....
        /*0cc8*/ 	.word	0x0000f9e0


	//   ....[193]....
        /*0ccc*/ 	.word	0x0000fa40


	//   ....[194]....
        /*0cd0*/ 	.word	0x0000fab0


	//   ....[195]....
        /*0cd4*/ 	.word	0x0000fb20


	//   ....[196]....
        /*0cd8*/ 	.word	0x0000fb90


	//   ....[197]....
        /*0cdc*/ 	.word	0x0000fbf0


	//   ....[198]....
        /*0ce0*/ 	.word	0x0000fc60


	//   ....[199]....
        /*0ce4*/ 	.word	0x0000fcd0


	//   ....[200]....
        /*0ce8*/ 	.word	0x0000fd20


	//   ....[201]....
        /*0cec*/ 	.word	0x0000fd60


	//   ....[202]....
        /*0cf0*/ 	.word	0x0000fdb0


	//   ....[203]....
        /*0cf4*/ 	.word	0x0000fe00


	//   ....[204]....
        /*0cf8*/ 	.word	0x0000fe50


	//   ....[205]....
        /*0cfc*/ 	.word	0x0000fec0


	//   ....[206]....
        /*0d00*/ 	.word	0x0000ff10


	//   ....[207]....
        /*0d04*/ 	.word	0x0000ff60


	//   ....[208]....
        /*0d08*/ 	.word	0x0000ffb0


	//   ....[209]....
        /*0d0c*/ 	.word	0x00010000


	//   ....[210]....
        /*0d10*/ 	.word	0x00010050


	//   ....[211]....
        /*0d14*/ 	.word	0x000100c0


	//   ....[212]....
        /*0d18*/ 	.word	0x00010110


	//   ....[213]....
        /*0d1c*/ 	.word	0x00010170


	//   ....[214]....
        /*0d20*/ 	.word	0x000101d0


	//   ....[215]....
        /*0d24*/ 	.word	0x00010240


	//----- nvinfo : EIATTR_EXIT_INSTR_OFFSETS
	.align		4
.L_258:
        /*0d28*/ 	.byte	0x04, 0x1c
        /*0d2a*/ 	.short	(.L_260 - .L_259)


	//   ....[0]....
.L_259:
        /*0d2c*/ 	.word	0x00000c10


	//   ....[1]....
        /*0d30*/ 	.word	0x0000de40


	//----- nvinfo : EIATTR_MAX_THREADS
	.align		4
.L_260:
        /*0d34*/ 	.byte	0x04, 0x05
        /*0d36*/ 	.short	(.L_262 - .L_261)
.L_261:
        /*0d38*/ 	.word	0x00000080
        /*0d3c*/ 	.word	0x00000001
        /*0d40*/ 	.word	0x00000001


	//----- nvinfo : EIATTR_CRS_STACK_SIZE
	.align		4
.L_262:
        /*0d44*/ 	.byte	0x04, 0x1e
        /*0d46*/ 	.short	(.L_264 - .L_263)
.L_263:
        /*0d48*/ 	.word	0x00000000
.L_264:


//--------------------- .nv.info._ZN7cutlass13device_kernelIN5flash19enable_sm80_to_sm89INS1_16FlashAttnFwdSm80INS1_25CollectiveMainloopFwdSm80ILi4ELi1ELb0EN4cute5tupleIJNS5_1CILi128EEENS7_ILi48EEENS7_ILi96EEEEEELi96ENS_10bfloat16_tEfNS_4arch4Sm80ELb0ELb0ELb1ELb1ELb1ELb1ELb1ELb1EEENS1_21CollectiveEpilogueFwdINS6_IJS8_SA_S9_EEENS6_IJNS7_ILi1EEESI_SI_EEESC_SE_Li128ELb1ELb1ELb1ELb0EEENS1_36VarlenDynamicPersistentTileSchedulerILi128ELi48ELi128ELi128ELb1ELb1ELb0ELb0ELb1ELb1EEEEEEEEEvNT_6ParamsE --------------------------
	.section	.nv.info._ZN7cutlass13device_kernelIN5flash19enable_sm80_to_sm89INS1_16FlashAttnFwdSm80INS1_25CollectiveMainloopFwdSm80ILi4ELi1ELb0EN4cute5tupleIJNS5_1CILi128EEENS7_ILi48EEENS7_ILi96EEEEEELi96ENS_10bfloat16_tEfNS_4arch4Sm80ELb0ELb0ELb1ELb1ELb1ELb1ELb1ELb1EEENS1_21CollectiveEpilogueFwdINS6_IJS8_SA_S9_EEENS6_IJNS7_ILi1EEESI_SI_EEESC_SE_Li128ELb1ELb1ELb1ELb0EEENS1_36VarlenDynamicPersistentTileSchedulerILi128ELi48ELi128ELi128ELb1ELb1ELb0ELb0ELb1ELb1EEEEEEEEEvNT_6ParamsE,"",@"SHT_CUDA_INFO"
	.sectionflags	@""
	.align	4


	//----- nvinfo : EIATTR_CUDA_API_VERSION
	.align		4
        /*0000*/ 	.byte	0x04, 0x37
        /*0002*/ 	.short	(.L_266 - .L_265)
.L_265:
        /*0004*/ 	.word	0x00000082


	//----- nvinfo : EIATTR_SW2861232_WAR
	.align		4
.L_266:
        /*0008*/ 	.byte	0x01, 0x35
	.zero		2


	//----- nvinfo : EIATTR_PARAM_CBANK
	.align		4
        /*000c*/ 	.byte	0x04, 0x0a
        /*000e*/ 	.short	(.L_268 - .L_267)
	.align		4
.L_267:
        /*0010*/ 	.word	index@(.nv.constant0._ZN7cutlass13device_kernelIN5flash19enable_sm80_to_sm89INS1_16FlashAttnFwdSm80INS1_25CollectiveMainloopFwdSm80ILi4ELi1ELb0EN4cute5tupleIJNS5_1CILi128EEENS7_ILi48EEENS7_ILi96EEEEEELi96ENS_10bfloat16_tEfNS_4arch4Sm80ELb0ELb0ELb1ELb1ELb1ELb1ELb1ELb1EEENS1_21CollectiveEpilogueFwdINS6_IJS8_SA_S9_EEENS6_IJNS7_ILi1EEESI_SI_EEESC_SE_Li128ELb1ELb1ELb1ELb0EEENS1_36VarlenDynamicPersistentTileSchedulerILi128ELi48ELi128ELi128ELb1ELb1ELb0ELb0ELb1ELb1EEEEEEEEEvNT_6ParamsE)
        /*0014*/ 	.short	0x0160
        /*0016*/ 	.short	0x0438


	//----- nvinfo : EIATTR_CBANK_PARAM_SIZE
	.align		4
.L_268:
        /*0018*/ 	.byte	0x03, 0x19
        /*001a*/ 	.short	0x0438


	//----- nvinfo : EIATTR_KPARAM_INFO
	.align		4
        /*001c*/ 	.byte	0x04, 0x17
        /*001e*/ 	.short	(.L_270 - .L_269)
.L_269:
        /*0020*/ 	.word	0x00000000
        /*0024*/ 	.short	0x0000
        /*0026*/ 	.short	0x0000
        /*0028*/ 	.byte	0x00, 0xf0, 0xe1, 0x10


	//----- nvinfo : EIATTR_MAXREG_COUNT
	.align		4
.L_270:
        /*002c*/ 	.byte	0x03, 0x1b
        /*002e*/ 	.short	0x00ff


	//----- nvinfo : EIATTR_NUM_BARRIERS
	.align		4
        /*0030*/ 	.byte	0x02, 0x4c
        /*0032*/ 	.byte	0x06
	.zero		1


	//----- nvinfo : EIATTR_ANNOTATIONS
	.align		4
        /*0034*/ 	.byte	0x04, 0x55
        /*0036*/ 	.short	(.L_272 - .L_271)


	//   ....[0]....
.L_271:
        /* <DEDUP_REMOVED lines=144> */


	//----- nvinfo : EIATTR_MERCURY_ISA_VERSION
	.align		4
.L_272:
        /*0920*/ 	.byte	0x03, 0x5f
        /*0922*/ 	.short	0x0000


	//----- nvinfo : EIATTR_INT_WARP_WIDE_INSTR_OFFSETS
	.align		4
        /*0924*/ 	.byte	0x04, 0x31
        /*0926*/ 	.short	(.L_274 - .L_273)


	//   ....[0]....
.L_273:
        /*0928*/ 	.word	0x00014ff0


	//   ....[1]....
        /*092c*/ 	.word	0x00015070


	//----- nvinfo : EIATTR_COOP_GROUP_MASK_REGIDS
	.align		4
.L_274:
        /*0930*/ 	.byte	0x04, 0x29
        /*0932*/ 	.short	(.L_276 - .L_275)


	//   ....[0]....
.L_275:
        /*0934*/ 	.word	0xffffffff


	//   ....[1]....
        /*0938*/ 	.word	0xffffffff


	//   ....[2]....
        /*093c*/ 	.word	0xffffffff


	//   ....[3]....
        /*0940*/ 	.word	0xffffffff


	//   ....[4]....
        /*0944*/ 	.word	0xffffffff


	//   ....[5]....
        /*0948*/ 	.word	0xffffffff


	//   ....[6]....
        /*094c*/ 	.word	0xffffffff


	//   ....[7]....
        /*0950*/ 	.word	0xffffffff


	//   ....[8]....
        /*0954*/ 	.word	0xffffffff


	//   ....[9]....
        /*0958*/ 	.word	0xffffffff


	//   ....[10]....
        /*095c*/ 	.word	0xffffffff


	//   ....[11]....
        /*0960*/ 	.word	0xffffffff


	//   ....[12]....
        /*0964*/ 	.word	0xffffffff


	//   ....[13]....
        /*0968*/ 	.word	0xffffffff


	//   ....[14]....
        /*096c*/ 	.word	0xffffffff


	//   ....[15]....
        /*0970*/ 	.word	0xffffffff


	//   ....[16]....
        /*0974*/ 	.word	0xffffffff


	//   ....[17]....
        /*0978*/ 	.word	0xffffffff


	//   ....[18]....
        /*097c*/ 	.word	0xffffffff


	//   ....[19]....
        /*0980*/ 	.word	0xffffffff


	//   ....[20]....
        /*0984*/ 	.word	0xffffffff


	//   ....[21]....
        /*0988*/ 	.word	0xffffffff


	//   ....[22]....
        /*098c*/ 	.word	0xffffffff


	//   ....[23]....
        /*0990*/ 	.word	0xffffffff


	//   ....[24]....
        /*0994*/ 	.word	0xffffffff


	//   ....[25]....
        /*0998*/ 	.word	0xffffffff


	//   ....[26]....
        /*099c*/ 	.word	0xffffffff


	//   ....[27]....
        /*09a0*/ 	.word	0xffffffff


	//   ....[28]....
        /*09a4*/ 	.word	0xffffffff


	//   ....[29]....
        /*09a8*/ 	.word	0xffffffff


	//   ....[30]....
        /*09ac*/ 	.word	0xffffffff


	//   ....[31]....
        /*09b0*/ 	.word	0xffffffff


	//   ....[32]....
        /*09b4*/ 	.word	0xffffffff


	//   ....[33]....
        /*09b8*/ 	.word	0xffffffff


	//   ....[34]....
        /*09bc*/ 	.word	0xffffffff


	//   ....[35]....
        /*09c0*/ 	.word	0xffffffff


	//   ....[36]....
        /*09c4*/ 	.word	0xffffffff


	//   ....[37]....
        /*09c8*/ 	.word	0xffffffff


	//   ....[38]....
        /*09cc*/ 	.word	0xffffffff


	//   ....[39]....
        /*09d0*/ 	.word	0xffffffff


	//   ....[40]....
        /*09d4*/ 	.word	0xffffffff


	//   ....[41]....
        /*09d8*/ 	.word	0xffffffff


	//   ....[42]....
        /*09dc*/ 	.word	0xffffffff


	//   ....[43]....
        /*09e0*/ 	.word	0xffffffff


	//   ....[44]....
        /*09e4*/ 	.word	0xffffffff


	//   ....[45]....
        /*09e8*/ 	.word	0xffffffff


	//   ....[46]....
        /*09ec*/ 	.word	0xffffffff


	//   ....[47]....
        /*09f0*/ 	.word	0xffffffff


	//   ....[48]....
        /*09f4*/ 	.word	0xffffffff


	//   ....[49]....
        /*09f8*/ 	.word	0xffffffff


	//   ....[50]....
        /*09fc*/ 	.word	0xffffffff


	//   ....[51]....
        /*0a00*/ 	.word	0xffffffff


	//   ....[52]....
        /*0a04*/ 	.word	0xffffffff


	//   ....[53]....
        /*0a08*/ 	.word	0xffffffff


	//   ....[54]....
        /*0a0c*/ 	.word	0xffffffff


	//   ....[55]....
        /*0a10*/ 	.word	0xffffffff


	//   ....[56]....
        /*0a14*/ 	.word	0xffffffff


	//   ....[57]....
        /*0a18*/ 	.word	0xffffffff


	//   ....[58]....
        /*0a1c*/ 	.word	0xffffffff


	//   ....[59]....
        /*0a20*/ 	.word	0xffffffff


	//   ....[60]....
        /*0a24*/ 	.word	0xffffffff


	//   ....[61]....
        /*0a28*/ 	.word	0xffffffff


	//   ....[62]....
        /*0a2c*/ 	.word	0xffffffff


	//   ....[63]....
        /*0a30*/ 	.word	0xffffffff


	//   ....[64]....
        /*0a34*/ 	.word	0xffffffff


	//   ....[65]....
        /*0a38*/ 	.word	0xffffffff


	//   ....[66]....
        /*0a3c*/ 	.word	0xffffffff


	//   ....[67]....
        /*0a40*/ 	.word	0xffffffff


	//   ....[68]....
        /*0a44*/ 	.word	0xffffffff


	//   ....[69]....
        /*0a48*/ 	.word	0xffffffff


	//   ....[70]....
        /*0a4c*/ 	.word	0xffffffff


	//   ....[71]....
        /*0a50*/ 	.word	0xffffffff


	//   ....[72]....
        /*0a54*/ 	.word	0xffffffff


	//   ....[73]....
        /*0a58*/ 	.word	0xffffffff


	//   ....[74]....
        /*0a5c*/ 	.word	0xffffffff


	//   ....[75]....
        /*0a60*/ 	.word	0xffffffff


	//   ....[76]....
        /*0a64*/ 	.word	0xffffffff


	//   ....[77]....
        /*0a68*/ 	.word	0xffffffff


	//   ....[78]....
        /*0a6c*/ 	.word	0xffffffff


	//   ....[79]....
        /*0a70*/ 	.word	0xffffffff


	//   ....[80]....
        /*0a74*/ 	.word	0xffffffff


	//   ....[81]....
        /*0a78*/ 	.word	0xffffffff


	//   ....[82]....
        /*0a7c*/ 	.word	0xffffffff


	//   ....[83]....
        /*0a80*/ 	.word	0xffffffff


	//   ....[84]....
        /*0a84*/ 	.word	0xffffffff


	//   ....[85]....
        /*0a88*/ 	.word	0xffffffff


	//   ....[86]....
        /*0a8c*/ 	.word	0xffffffff


	//   ....[87]....
        /*0a90*/ 	.word	0xffffffff


	//   ....[88]....
        /*0a94*/ 	.word	0xffffffff


	//   ....[89]....
        /*0a98*/ 	.word	0xffffffff


	//   ....[90]....
        /*0a9c*/ 	.word	0xffffffff


	//   ....[91]....
        /*0aa0*/ 	.word	0xffffffff


	//   ....[92]....
        /*0aa4*/ 	.word	0xffffffff


	//   ....[93]....
        /*0aa8*/ 	.word	0xffffffff


	//   ....[94]....
        /*0aac*/ 	.word	0xffffffff


	//   ....[95]....
        /*0ab0*/ 	.word	0xffffffff


	//   ....[96]....
        /*0ab4*/ 	.word	0xffffffff


	//   ....[97]....
        /*0ab8*/ 	.word	0xffffffff


	//   ....[98]....
        /*0abc*/ 	.word	0xffffffff


	//   ....[99]....
        /*0ac0*/ 	.word	0xffffffff


	//   ....[100]....
        /*0ac4*/ 	.word	0xffffffff


	//   ....[101]....
        /*0ac8*/ 	.word	0xffffffff


	//   ....[102]....
        /*0acc*/ 	.word	0xffffffff


	//   ....[103]....
        /*0ad0*/ 	.word	0xffffffff


	//   ....[104]....
        /*0ad4*/ 	.word	0xffffffff


	//   ....[105]....
        /*0ad8*/ 	.word	0xffffffff


	//   ....[106]....
        /*0adc*/ 	.word	0xffffffff


	//   ....[107]....
        /*0ae0*/ 	.word	0xffffffff


	//   ....[108]....
        /*0ae4*/ 	.word	0xffffffff


	//   ....[109]....
        /*0ae8*/ 	.word	0xffffffff


	//   ....[110]....
        /*0aec*/ 	.word	0xffffffff


	//   ....[111]....
        /*0af0*/ 	.word	0xffffffff


	//   ....[112]....
        /*0af4*/ 	.word	0xffffffff


	//   ....[113]....
        /*0af8*/ 	.word	0xffffffff


	//   ....[114]....
        /*0afc*/ 	.word	0xffffffff


	//   ....[115]....
        /*0b00*/ 	.word	0xffffffff


	//   ....[116]....
        /*0b04*/ 	.word	0xffffffff


	//   ....[117]....
        /*0b08*/ 	.word	0xffffffff


	//   ....[118]....
        /*0b0c*/ 	.word	0xffffffff


	//   ....[119]....
        /*0b10*/ 	.word	0xffffffff


	//   ....[120]....
        /*0b14*/ 	.word	0xffffffff


	//   ....[121]....
        /*0b18*/ 	.word	0xffffffff


	//   ....[122]....
        /*0b1c*/ 	.word	0xffffffff


	//   ....[123]....
        /*0b20*/ 	.word	0xffffffff


	//   ....[124]....
        /*0b24*/ 	.word	0xffffffff


	//   ....[125]....
        /*0b28*/ 	.word	0xffffffff


	//   ....[126]....
        /*0b2c*/ 	.word	0xffffffff


	//   ....[127]....
        /*0b30*/ 	.word	0xffffffff


	//   ....[128]....
        /*0b34*/ 	.word	0xffffffff


	//   ....[129]....
        /*0b38*/ 	.word	0xffffffff


	//   ....[130]....
        /*0b3c*/ 	.word	0xffffffff


	//   ....[131]....
        /*0b40*/ 	.word	0xffffffff


	//   ....[132]....
        /*0b44*/ 	.word	0xffffffff


	//   ....[133]....
        /*0b48*/ 	.word	0xffffffff


	//   ....[134]....
        /*0b4c*/ 	.word	0xffffffff


	//   ....[135]....
        /*0b50*/ 	.word	0xffffffff


	//   ....[136]....
        /*0b54*/ 	.word	0xffffffff


	//   ....[137]....
        /*0b58*/ 	.word	0xffffffff


	//   ....[138]....
        /*0b5c*/ 	.word	0xffffffff


	//   ....[139]....
        /*0b60*/ 	.word	0xffffffff


	//   ....[140]....
        /*0b64*/ 	.word	0xffffffff


	//   ....[141]....
        /*0b68*/ 	.word	0xffffffff


	//   ....[142]....
        /*0b6c*/ 	.word	0xffffffff


	//   ....[143]....
        /*0b70*/ 	.word	0xffffffff


	//   ....[144]....
        /*0b74*/ 	.word	0xffffffff


	//   ....[145]....
        /*0b78*/ 	.word	0xffffffff


	//   ....[146]....
        /*0b7c*/ 	.word	0xffffffff


	//   ....[147]....
        /*0b80*/ 	.word	0xffffffff


	//   ....[148]....
        /*0b84*/ 	.word	0xffffffff


	//   ....[149]....
        /*0b88*/ 	.word	0xffffffff


	//   ....[150]....
        /*0b8c*/ 	.word	0xffffffff


	//   ....[151]....
        /*0b90*/ 	.word	0xffffffff


	//   ....[152]....
        /*0b94*/ 	.word	0xffffffff


	//   ....[153]....
        /*0b98*/ 	.word	0xffffffff


	//   ....[154]....
        /*0b9c*/ 	.word	0xffffffff


	//   ....[155]....
        /*0ba0*/ 	.word	0xffffffff


	//   ....[156]....
        /*0ba4*/ 	.word	0xffffffff


	//   ....[157]....
        /*0ba8*/ 	.word	0xffffffff


	//   ....[158]....
        /*0bac*/ 	.word	0xffffffff


	//   ....[159]....
        /*0bb0*/ 	.word	0xffffffff


	//   ....[160]....
        /*0bb4*/ 	.word	0xffffffff


	//   ....[161]....
        /*0bb8*/ 	.word	0xffffffff


	//   ....[162]....
        /*0bbc*/ 	.word	0xffffffff


	//   ....[163]....
        /*0bc0*/ 	.word	0xffffffff


	//   ....[164]....
        /*0bc4*/ 	.word	0xffffffff


	//   ....[165]....
        /*0bc8*/ 	.word	0xffffffff


	//   ....[166]....
        /*0bcc*/ 	.word	0xffffffff


	//   ....[167]....
        /*0bd0*/ 	.word	0xffffffff


	//   ....[168]....
        /*0bd4*/ 	.word	0xffffffff


	//   ....[169]....
        /*0bd8*/ 	.word	0xffffffff


	//   ....[170]....
        /*0bdc*/ 	.word	0xffffffff


	//   ....[171]....
        /*0be0*/ 	.word	0xffffffff


	//   ....[172]....
        /*0be4*/ 	.word	0xffffffff


	//   ....[173]....
        /*0be8*/ 	.word	0xffffffff


	//   ....[174]....
        /*0bec*/ 	.word	0xffffffff


	//   ....[175]....
        /*0bf0*/ 	.word	0xffffffff


	//   ....[176]....
        /*0bf4*/ 	.word	0xffffffff


	//   ....[177]....
        /*0bf8*/ 	.word	0xffffffff


	//   ....[178]....
        /*0bfc*/ 	.word	0xffffffff


	//   ....[179]....
        /*0c00*/ 	.word	0xffffffff


	//   ....[180]....
        /*0c04*/ 	.word	0xffffffff


	//   ....[181]....
        /*0c08*/ 	.word	0xffffffff


	//   ....[182]....
        /*0c0c*/ 	.word	0xffffffff


	//   ....[183]....
        /*0c10*/ 	.word	0xffffffff


	//   ....[184]....
        /*0c14*/ 	.word	0xffffffff


	//   ....[185]....
        /*0c18*/ 	.word	0xffffffff


	//   ....[186]....
        /*0c1c*/ 	.word	0xffffffff


	//   ....[187]....
        /*0c20*/ 	.word	0xffffffff


	//   ....[188]....
        /*0c24*/ 	.word	0xffffffff


	//   ....[189]....
        /*0c28*/ 	.word	0xffffffff


	//   ....[190]....
        /*0c2c*/ 	.word	0xffffffff


	//   ....[191]....
        /*0c30*/ 	.word	0xffffffff


	//   ....[192]....
        /*0c34*/ 	.word	0xffffffff


	//   ....[193]....
        /*0c38*/ 	.word	0xffffffff


	//   ....[194]....
        /*0c3c*/ 	.word	0xffffffff


	//   ....[195]....
        /*0c40*/ 	.word	0xffffffff


	//   ....[196]....
        /*0c44*/ 	.word	0xffffffff


	//   ....[197]....
        /*0c48*/ 	.word	0xffffffff


	//   ....[198]....
        /*0c4c*/ 	.word	0xffffffff


	//   ....[199]....
        /*0c50*/ 	.word	0xffffffff


	//   ....[200]....
        /*0c54*/ 	.word	0xffffffff


	//   ....[201]....
        /*0c58*/ 	.word	0xffffffff


	//   ....[202]....
        /*0c5c*/ 	.word	0xffffffff


	//   ....[203]....
        /*0c60*/ 	.word	0xffffffff


	//   ....[204]....
        /*0c64*/ 	.word	0xffffffff


	//   ....[205]....
        /*0c68*/ 	.word	0xffffffff


	//   ....[206]....
        /*0c6c*/ 	.word	0xffffffff


	//   ....[207]....
        /*0c70*/ 	.word	0xffffffff


	//   ....[208]....
        /*0c74*/ 	.word	0xffffffff


	//   ....[209]....
        /*0c78*/ 	.word	0xffffffff


	//   ....[210]....
        /*0c7c*/ 	.word	0xffffffff


	//   ....[211]....
        /*0c80*/ 	.word	0xffffffff


	//   ....[212]....
        /*0c84*/ 	.word	0xffffffff


	//   ....[213]....
        /*0c88*/ 	.word	0xffffffff


	//   ....[214]....
        /*0c8c*/ 	.word	0xffffffff


	//   ....[215]....
        /*0c90*/ 	.word	0xffffffff


	//   ....[216]....
        /*0c94*/ 	.word	0xffffffff


	//   ....[217]....
        /*0c98*/ 	.word	0xffffffff


	//   ....[218]....
        /*0c9c*/ 	.word	0xffffffff


	//   ....[219]....
        /*0ca0*/ 	.word	0xffffffff


	//   ....[220]....
        /*0ca4*/ 	.word	0xffffffff


	//   ....[221]....
        /*0ca8*/ 	.word	0xffffffff


	//   ....[222]....
        /*0cac*/ 	.word	0xffffffff


	//   ....[223]....
        /*0cb0*/ 	.word	0xffffffff


	//   ....[224]....
        /*0cb4*/ 	.word	0xffffffff


	//   ....[225]....
        /*0cb8*/ 	.word	0xffffffff


	//   ....[226]....
        /*0cbc*/ 	.word	0xffffffff


	//   ....[227]....
        /*0cc0*/ 	.word	0xffffffff


	//   ....[228]....
        /*0cc4*/ 	.word	0xffffffff


	//   ....[229]....
        /*0cc8*/ 	.word	0xffffffff


	//   ....[230]....
        /*0ccc*/ 	.word	0xffffffff


	//   ....[231]....
        /*0cd0*/ 	.word	0xffffffff


	//----- nvinfo : EIATTR_COOP_GROUP_INSTR_OFFSETS
	.align		4
.L_276:
        /*0cd4*/ 	.byte	0x04, 0x28
        /*0cd6*/ 	.short	(.L_278 - .L_277)


	//   ....[0]....
.L_277:
        /*0cd8*/ 	.word	0x00000050


	//   ....[1]....
        /*0cdc*/ 	.word	0x00000200


	//   ....[2]....
        /*0ce0*/ 	.word	0x00000230


	//   ....[3]....
        /*0ce4*/ 	.word	0x00000260


	//   ....[4]....
        /*0ce8*/ 	.word	0x00000290


	//   ....[5]....
        /*0cec*/ 	.word	0x000002c0


	//   ....[6]....
        /*0cf0*/ 	.word	0x000002f0


	//   ....[7]....
        /*0cf4*/ 	.word	0x00000460


	//   ....[8]....
        /*0cf8*/ 	.word	0x000004a0


	//   ....[9]....
        /*0cfc*/ 	.word	0x000004d0


	//   ....[10]....
        /*0d00*/ 	.word	0x00000500


	//   ....[11]....
        /*0d04*/ 	.word	0x00000530


	//   ....[12]....
        /*0d08*/ 	.word	0x00000560


	//   ....[13]....
        /*0d0c*/ 	.word	0x000005f0


	//   ....[14]....
        /*0d10*/ 	.word	0x00000620


	//   ....[15]....
        /*0d14*/ 	.word	0x00000640


	//   ....[16]....
        /*0d18*/ 	.word	0x000006a0


	//   ....[17]....
        /*0d1c*/ 	.word	0x00003ab0


	//   ....[18]....
        /*0d20*/ 	.word	0x00003ac0


	//   ....[19]....
        /*0d24*/ 	.word	0x00005680


	//   ....[20]....
        /*0d28*/ 	.word	0x00005690


	//   ....[21]....
        /*0d2c*/ 	.word	0x00007000


	//   ....[22]....
        /*0d30*/ 	.word	0x00007020


	//   ....[23]....
        /*0d34*/ 	.word	0x00007610


	//   ....[24]....
        /*0d38*/ 	.word	0x00007630


	//   ....[25]....
        /*0d3c*/ 	.word	0x00008530


	//   ....[26]....
        /*0d40*/ 	.word	0x00008550


	//   ....[27]....
        /*0d44*/ 	.word	0x00008690


	//   ....[28]....
        /*0d48*/ 	.word	0x000086a0


	//   ....[29]....
        /*0d4c*/ 	.word	0x000087e0


	//   ....[30]....
        /*0d50*/ 	.word	0x00008800


	//   ....[31]....
        /*0d54*/ 	.word	0x00008940


	//   ....[32]....
        /*0d58*/ 	.word	0x00008950


	//   ....[33]....
        /*0d5c*/ 	.word	0x00008e20


	//   ....[34]....
        /*0d60*/ 	.word	0x00008e30


	//   ....[35]....
        /*0d64*/ 	.word	0x00008e40


	//   ....[36]....
        /*0d68*/ 	.word	0x00008e50


	//   ....[37]....
        /*0d6c*/ 	.word	0x00009160


	//   ....[38]....
        /*0d70*/ 	.word	0x000091a0


	//   ....[39]....
        /*0d74*/ 	.word	0x000091e0


	//   ....[40]....
        /*0d78*/ 	.word	0x00009220


	//   ....[41]....
        /*0d7c*/ 	.word	0x0000bb00


	//   ....[42]....
        /*0d80*/ 	.word	0x0000bb40


	//   ....[43]....
        /*0d84*/ 	.word	0x0000bb80


	//   ....[44]....
        /*0d88*/ 	.word	0x0000bbc0


	//   ....[45]....
        /*0d8c*/ 	.word	0x0000e820


	//   ....[46]....
        /*0d90*/ 	.word	0x0000e830


	//   ....[47]....
        /*0d94*/ 	.word	0x0000ea00


	//   ....[48]....
        /*0d98*/ 	.word	0x0000ea10


	//   ....[49]....
        /*0d9c*/ 	.word	0x0000fa10


	//   ....[50]....
        /*0da0*/ 	.word	0x0000fa30


	//   ....[51]....
        /*0da4*/ 	.word	0x0000fb60


	//   ....[52]....
        /*0da8*/ 	.word	0x0000fb70


	//   ....[53]....
        /*0dac*/ 	.word	0x00010330


	//   ....[54]....
        /*0db0*/ 	.word	0x00010360


	//   ....[55]....
        /*0db4*/ 	.word	0x00010370


	//   ....[56]....
        /*0db8*/ 	.word	0x00010380


	//   ....[57]....
        /*0dbc*/ 	.word	0x00010390


	//   ....[58]....
        /*0dc0*/ 	.word	0x000103c0


	//   ....[59]....
        /*0dc4*/ 	.word	0x000103e0


	//   ....[60]....
        /*0dc8*/ 	.word	0x00010400


	//   ....[61]....
        /*0dcc*/ 	.word	0x00011760


	//   ....[62]....
        /*0dd0*/ 	.word	0x00011770


	//   ....[63]....
        /*0dd4*/ 	.word	0x00011880


	//   ....[64]....
        /*0dd8*/ 	.word	0x00011890


	//   ....[65]....
        /*0ddc*/ 	.word	0x00012870


	//   ....[66]....
        /*0de0*/ 	.word	0x00012890


	//   ....[67]....
        /*0de4*/ 	.word	0x00012980


	//   ....[68]....
        /*0de8*/ 	.word	0x00012990


	//   ....[69]....
        /*0dec*/ 	.word	0x00012d90


	//   ....[70]....
        /*0df0*/ 	.word	0x00012dc0


	//   ....[71]....
        /*0df4*/ 	.word	0x00012de0


	//   ....[72]....
        /*0df8*/ 	.word	0x00012e00


	//   ....[73]....
        /*0dfc*/ 	.word	0x00012e20


	//   ....[74]....
        /*0e00*/ 	.word	0x00012e40


	//   ....[75]....
        /*0e04*/ 	.word	0x00012e60


	//   ....[76]....
        /*0e08*/ 	.word	0x00012e80


	//   ....[77]....
        /*0e0c*/ 	.word	0x00014640


	//   ....[78]....
        /*0e10*/ 	.word	0x00014650


	//   ....[79]....
        /*0e14*/ 	.word	0x00014660


	//   ....[80]....
        /*0e18*/ 	.word	0x00014670


	//   ....[81]....
        /*0e1c*/ 	.word	0x000146a0


	//   ....[82]....
        /*0e20*/ 	.word	0x000146c0


	//   ....[83]....
        /*0e24*/ 	.word	0x000146e0


	//   ....[84]....
        /*0e28*/ 	.word	0x000146f0


	//   ....[85]....
        /*0e2c*/ 	.word	0x00015cd0


	//   ....[86]....
        /*0e30*/ 	.word	0x00015ce0


	//   ....[87]....
        /*0e34*/ 	.word	0x00015d00


	//   ....[88]....
        /*0e38*/ 	.word	0x00015d10


	//   ....[89]....
        /*0e3c*/ 	.word	0x00015d20


	//   ....[90]....
        /*0e40*/ 	.word	0x00015d30


	//   ....[91]....
        /*0e44*/ 	.word	0x00015d50


	//   ....[92]....
        /*0e48*/ 	.word	0x00015d60


	//   ....[93]....
        /*0e4c*/ 	.word	0x000161d0


	//   ....[94]....
        /*0e50*/ 	.word	0x000161f0


	//   ....[95]....
        /*0e54*/ 	.word	0x00016310


	//   ....[96]....
        /*0e58*/ 	.word	0x00016320


	//   ....[97]....
        /*0e5c*/ 	.word	0x00016450


	//   ....[98]....
        /*0e60*/ 	.word	0x00016470


	//   ....[99]....
        /*0e64*/ 	.word	0x000165a0


	//   ....[100]....
        /*0e68*/ 	.word	0x000165b0


	//   ....[101]....
        /*0e6c*/ 	.word	0x000168e0


	//   ....[102]....
        /*0e70*/ 	.word	0x00016900


	//   ....[103]....
        /*0e74*/ 	.word	0x00016dd0


	//   ....[104]....
        /*0e78*/ 	.word	0x00016de0


	//   ....[105]....
        /*0e7c*/ 	.word	0x000172b0


	//   ....[106]....
        /*0e80*/ 	.word	0x000172d0


	//   ....[107]....
        /*0e84*/ 	.word	0x000177b0


	//   ....[108]....
        /*0e88*/ 	.word	0x000177c0


	//   ....[109]....
        /*0e8c*/ 	.word	0x000184a0


	//   ....[110]....
        /*0e90*/ 	.word	0x000184c0


	//   ....[111]....
        /*0e94*/ 	.word	0x000185f0


	//   ....[112]....
        /*0e98*/ 	.word	0x00018600


	//   ....[113]....
        /*0e9c*/ 	.word	0x00018730


	//   ....[114]....
        /*0ea0*/ 	.word	0x00018750


	//   ....[115]....
        /*0ea4*/ 	.word	0x00018880


	//   ....[116]....
        /*0ea8*/ 	.word	0x00018890


	//   ....[117]....
        /*0eac*/ 	.word	0x00018a80


	//   ....[118]....
        /*0eb0*/ 	.word	0x00018aa0


	//   ....[119]....
        /*0eb4*/ 	.word	0x00018bd0


	//   ....[120]....
        /*0eb8*/ 	.word	0x00018c10


	//   ....[121]....
        /*0ebc*/ 	.word	0x00018c40


	//   ....[122]....
        /*0ec0*/ 	.word	0x00018c70


	//   ....[123]....
        /*0ec4*/ 	.word	0x00018ca0


	//   ....[124]....
        /*0ec8*/ 	.word	0x00018cd0


	//   ....[125]....
        /*0ecc*/ 	.word	0x00018e40


	//   ....[126]....
        /*0ed0*/ 	.word	0x00018e80


	//   ....[127]....
        /*0ed4*/ 	.word	0x00018eb0


	//   ....[128]....
        /*0ed8*/ 	.word	0x00018ee0


	//   ....[129]....
        /*0edc*/ 	.word	0x00018f10


	//   ....[130]....
        /*0ee0*/ 	.word	0x00018f40


	//   ....[131]....
        /*0ee4*/ 	.word	0x00018fd0


	//   ....[132]....
        /*0ee8*/ 	.word	0x00019000


	//   ....[133]....
        /*0eec*/ 	.word	0x00019010


	//   ....[134]....
        /*0ef0*/ 	.word	0x00019070


	//   ....[135]....
        /*0ef4*/ 	.word	0x00019650


	//   ....[136]....
        /*0ef8*/ 	.word	0x000196b0


	//   ....[137]....
        /*0efc*/ 	.word	0x00019700


	//   ....[138]....
        /*0f00*/ 	.word	0x00019750


	//   ....[139]....
        /*0f04*/ 	.word	0x000197a0


	//   ....[140]....
        /*0f08*/ 	.word	0x00019810


	//   ....[141]....
        /*0f0c*/ 	.word	0x00019850


	//   ....[142]....
        /*0f10*/ 	.word	0x000198c0


	//   ....[143]....
        /*0f14*/ 	.word	0x00019930


	//   ....[144]....
        /*0f18*/ 	.word	0x00019990


	//   ....[145]....
        /*0f1c*/ 	.word	0x00019a00


	//   ....[146]....
        /*0f20*/ 	.word	0x00019a70


	//   ....[147]....
        /*0f24*/ 	.word	0x00019ad0


	//   ....[148]....
        /*0f28*/ 	.word	0x00019b30


	//   ....[149]....
        /*0f2c*/ 	.word	0x00019b90


	//   ....[150]....
        /*0f30*/ 	.word	0x00019c00


	//   ....[151]....
        /*0f34*/ 	.word	0x00019c60


	//   ....[152]....
        /*0f38*/ 	.word	0x00019cc0


	//   ....[153]....
        /*0f3c*/ 	.word	0x00019d30


	//   ....[154]....
        /*0f40*/ 	.word	0x00019d90


	//   ....[155]....
        /*0f44*/ 	.word	0x00019df0


	//   ....[156]....
        /*0f48*/ 	.word	0x00019e60


	//   ....[157]....
        /*0f4c*/ 	.word	0x00019ec0


	//   ....[158]....
        /*0f50*/ 	.word	0x00019f20


	//   ....[159]....
        /*0f54*/ 	.word	0x00019f60


	//   ....[160]....
        /*0f58*/ 	.word	0x00019fa0


	//   ....[161]....
        /*0f5c*/ 	.word	0x00019ff0


	//   ....[162]....
        /*0f60*/ 	.word	0x0001a040


	//   ....[163]....
        /*0f64*/ 	.word	0x0001a090


	//   ....[164]....
        /*0f68*/ 	.word	0x0001a0e0


	//   ....[165]....
        /*0f6c*/ 	.word	0x0001a130


	//   ....[166]....
        /*0f70*/ 	.word	0x0001a180


	//   ....[167]....
        /*0f74*/ 	.word	0x0001a1f0


	//   ....[168]....
        /*0f78*/ 	.word	0x0001a250


	//   ....[169]....
        /*0f7c*/ 	.word	0x0001a2b0


	//   ....[170]....
        /*0f80*/ 	.word	0x0001a310


	//   ....[171]....
        /*0f84*/ 	.word	0x0001a380


	//   ....[172]....
        /*0f88*/ 	.word	0x0001a3e0


	//   ....[173]....
        /*0f8c*/ 	.word	0x0001a440


	//   ....[174]....
        /*0f90*/ 	.word	0x0001a480


	//   ....[175]....
        /*0f94*/ 	.word	0x0001a4c0


	//   ....[176]....
        /*0f98*/ 	.word	0x0001a510


	//   ....[177]....
        /*0f9c*/ 	.word	0x0001a550


	//   ....[178]....
        /*0fa0*/ 	.word	0x0001a5a0


	//   ....[179]....
        /*0fa4*/ 	.word	0x0001a5e0


	//   ....[180]....
        /*0fa8*/ 	.word	0x0001a630


	//   ....[181]....
        /*0fac*/ 	.word	0x0001a670


	//   ....[182]....
        /*0fb0*/ 	.word	0x0001a6c0


	//   ....[183]....
        /*0fb4*/ 	.word	0x0001a700


	//   ....[184]....
        /*0fb8*/ 	.word	0x0001a750


	//   ....[185]....
        /*0fbc*/ 	.word	0x0001a7a0


	//   ....[186]....
        /*0fc0*/ 	.word	0x0001a7f0


	//   ....[187]....
        /*0fc4*/ 	.word	0x0001a840


	//   ....[188]....
        /*0fc8*/ 	.word	0x0001a890


	//   ....[189]....
        /*0fcc*/ 	.word	0x0001a8d0


	//   ....[190]....
        /*0fd0*/ 	.word	0x0001a940


	//   ....[191]....
        /*0fd4*/ 	.word	0x0001a9b0


	//   ....[192]....
        /*0fd8*/ 	.word	0x0001aa10


	//   ....[193]....
        /*0fdc*/ 	.word	0x0001aa70


	//   ....[194]....
        /*0fe0*/ 	.word	0x0001aad0


	//   ....[195]....
        /*0fe4*/ 	.word	0x0001ab40


	//   ....[196]....
        /*0fe8*/ 	.word	0x0001aba0


	//   ....[197]....
        /*0fec*/ 	.word	0x0001ac00


	//   ....[198]....
        /*0ff0*/ 	.word	0x0001ac60


	//   ....[199]....
        /*0ff4*/ 	.word	0x0001acd0


	//   ....[200]....
        /*0ff8*/ 	.word	0x0001ad30


	//   ....[201]....
        /*0ffc*/ 	.word	0x0001ad90


	//   ....[202]....
        /*1000*/ 	.word	0x0001adf0


	//   ....[203]....
        /*1004*/ 	.word	0x0001ae60


	//   ....[204]....
        /*1008*/ 	.word	0x0001aec0


	//   ....[205]....
        /*100c*/ 	.word	0x0001af20


	//   ....[206]....
        /*1010*/ 	.word	0x0001af80


	//   ....[207]....
        /*1014*/ 	.word	0x0001aff0


	//   ....[208]....
        /*1018*/ 	.word	0x0001b050


	//   ....[209]....
        /*101c*/ 	.word	0x0001b0b0


	//   ....[210]....
        /*1020*/ 	.word	0x0001b110


	//   ....[211]....
        /*1024*/ 	.word	0x0001b180


	//   ....[212]....
        /*1028*/ 	.word	0x0001b1e0


	//   ....[213]....
        /*102c*/ 	.word	0x0001b240


	//   ....[214]....
        /*1030*/ 	.word	0x0001b2a0


	//   ....[215]....
        /*1034*/ 	.word	0x0001b310


	//   ....[216]....
        /*1038*/ 	.word	0x0001b360


	//   ....[217]....
        /*103c*/ 	.word	0x0001b3a0


	//   ....[218]....
        /*1040*/ 	.word	0x0001b3f0


	//   ....[219]....
        /*1044*/ 	.word	0x0001b440


	//   ....[220]....
        /*1048*/ 	.word	0x0001b490


	//   ....[221]....
        /*104c*/ 	.word	0x0001b500


	//   ....[222]....
        /*1050*/ 	.word	0x0001b540


	//   ....[223]....
        /*1054*/ 	.word	0x0001b590


	//   ....[224]....
        /*1058*/ 	.word	0x0001b5e0


	//   ....[225]....
        /*105c*/ 	.word	0x0001b630


	//   ....[226]....
        /*1060*/ 	.word	0x0001b680


	//   ....[227]....
        /*1064*/ 	.word	0x0001b6f0


	//   ....[228]....
        /*1068*/ 	.word	0x0001b730


	//   ....[229]....
        /*106c*/ 	.word	0x0001b7a0


	//   ....[230]....
        /*1070*/ 	.word	0x0001b800


	//   ....[231]....
        /*1074*/ 	.word	0x0001b870


	//----- nvinfo : EIATTR_EXIT_INSTR_OFFSETS
	.align		4
.L_278:
        /*1078*/ 	.byte	0x04, 0x1c
        /*107a*/ 	.short	(.L_280 - .L_279)


	//   ....[0]....
.L_279:
        /*107c*/ 	.word	0x00000c10


	//   ....[1]....
        /*1080*/ 	.word	0x00019610


	//----- nvinfo : EIATTR_MAX_THREADS
	.align		4
.L_280:
        /*1084*/ 	.byte	0x04, 0x05
        /*1086*/ 	.short	(.L_282 - .L_281)
.L_281:
        /*1088*/ 	.word	0x00000080
        /*108c*/ 	.word	0x00000001
        /*1090*/ 	.word	0x00000001


	//----- nvinfo : EIATTR_CRS_STACK_SIZE
	.align		4
.L_282:
        /*1094*/ 	.byte	0x04, 0x1e
        /*1096*/ 	.short	(.L_284 - .L_283)
.L_283:
        /*1098*/ 	.word	0x00000000
.L_284:


//--------------------- .nv.info._ZN7cutlass13device_kernelIN5flash19enable_sm80_to_sm89INS1_16FlashAttnFwdSm80INS1_25CollectiveMainloopFwdSm80ILi4ELi1ELb0EN4cute5tupleIJNS5_1CILi128EEENS7_ILi48EEENS7_ILi96EEEEEELi96ENS_10bfloat16_tEfNS_4arch4Sm80ELb0ELb1ELb1ELb0ELb1ELb0ELb1ELb1EEENS1_21CollectiveEpilogueFwdINS6_IJS8_SA_S9_EEENS6_IJNS7_ILi1EEESI_SI_EEESC_SE_Li128ELb0ELb1ELb1ELb0EEENS1_19SingleTileSchedulerILb0ELb1ELb1ELi128EEEEEEEEEvNT_6ParamsE --------------------------
	.section	.nv.info._ZN7cutlass13device_kernelIN5flash19enable_sm80_to_sm89INS1_16FlashAttnFwdSm80INS1_25CollectiveMainloopFwdSm80ILi4ELi1ELb0EN4cute5tupleIJNS5_1CILi128EEENS7_ILi48EEENS7_ILi96EEEEEELi96ENS_10bfloat16_tEfNS_4arch4Sm80ELb0ELb1ELb1ELb0ELb1ELb0ELb1ELb1EEENS1_21CollectiveEpilogueFwdINS6_IJS8_SA_S9_EEENS6_IJNS7_ILi1EEESI_SI_EEESC_SE_Li128ELb0ELb1ELb1ELb0EEENS1_19SingleTileSchedulerILb0ELb1ELb1ELi128EEEEEEEEEvNT_6ParamsE,"",@"SHT_CUDA_INFO"
	.sectionflags	@""
	.align	4


	//----- nvinfo : EIATTR_CUDA_API_VERSION
	.align		4
        /*0000*/ 	.byte	0x04, 0x37
        /*0002*/ 	.short	(.L_286 - .L_285)
.L_285:
        /*0004*/ 	.word	0x00000082


	//----- nvinfo : EIATTR_SW2861232_WAR
	.align		4
.L_286:
        /*0008*/ 	.byte	0x01, 0x35
	.zero		2


	//----- nvinfo : EIATTR_PARAM_CBANK
	.align		4
        /*000c*/ 	.byte	0x04, 0x0a
        /*000e*/ 	.short	(.L_288 - .L_287)
	.align		4
.L_287:
        /*0010*/ 	.word	index@(.nv.constant0._ZN7cutlass13device_kernelIN5flash19enable_sm80_to_sm89INS1_16FlashAttnFwdSm80INS1_25CollectiveMainloopFwdSm80ILi4ELi1ELb0EN4cute5tupleIJNS5_1CILi128EEENS7_ILi48EEENS7_ILi96EEEEEELi96ENS_10bfloat16_tEfNS_4arch4Sm80ELb0ELb1ELb1ELb0ELb1ELb0ELb1ELb1EEENS1_21CollectiveEpilogueFwdINS6_IJS8_SA_S9_EEENS6_IJNS7_ILi1EEESI_SI_EEESC_SE_Li128ELb0ELb1ELb1ELb0EEENS1_19SingleTileSchedulerILb0ELb1ELb1ELi128EEEEEEEEEvNT_6ParamsE)
        /*0014*/ 	.short	0x0160
        /*0016*/ 	.short	0x0418


	//----- nvinfo : EIATTR_CBANK_PARAM_SIZE
	.align		4
.L_288:
        /*0018*/ 	.byte	0x03, 0x19
        /*001a*/ 	.short	0x0418


	//----- nvinfo : EIATTR_KPARAM_INFO
	.align		4
        /*001c*/ 	.byte	0x04, 0x17
        /*001e*/ 	.short	(.L_290 - .L_289)
.L_289:
        /*0020*/ 	.word	0x00000000
        /*0024*/ 	.short	0x0000
        /*0026*/ 	.short	0x0000
        /*0028*/ 	.byte	0x00, 0xf0, 0x61, 0x10


	//----- nvinfo : EIATTR_MAXREG_COUNT
	.align		4
.L_290:
        /*002c*/ 	.byte	0x03, 0x1b
        /*002e*/ 	.short	0x00ff


	//----- nvinfo : EIATTR_NUM_BARRIERS
	.align		4
        /*0030*/ 	.byte	0x02, 0x4c
        /*0032*/ 	.byte	0x02
	.zero		1


	//----- nvinfo : EIATTR_MERCURY_ISA_VERSION
	.align		4
        /*0034*/ 	.byte	0x03, 0x5f
        /*0036*/ 	.short	0x0000


	//----- nvinfo : EIATTR_COOP_GROUP_MASK_REGIDS
	.align		4
        /*0038*/ 	.byte	0x04, 0x29
        /*003a*/ 	.short	(.L_292 - .L_291)


	//   ....[0]....
.L_291:
        /*003c*/ 	.word	0xffffffff


	//   ....[1]....
        /*0040*/ 	.word	0xffffffff


	//   ....[2]....
        /*0044*/ 	.word	0xffffffff


	//   ....[3]....
        /*0048*/ 	.word	0xffffffff


	//   ....[4]....
        /*004c*/ 	.word	0xffffffff


	//   ....[5]....
        /*0050*/ 	.word	0xffffffff


	//   ....[6]....
        /*0054*/ 	.word	0xffffffff


	//   ....[7]....
        /*0058*/ 	.word	0xffffffff


	//   ....[8]....
        /*005c*/ 	.word	0xffffffff


	//   ....[9]....
        /*0060*/ 	.word	0xffffffff


	//   ....[10]....
        /*0064*/ 	.word	0xffffffff


	//   ....[11]....
        /*0068*/ 	.word	0xffffffff


	//   ....[12]....
        /*006c*/ 	.word	0xffffffff


	//   ....[13]....
        /*0070*/ 	.word	0xffffffff


	//   ....[14]....
        /*0074*/ 	.word	0xffffffff


	//   ....[15]....
        /*0078*/ 	.word	0xffffffff


	//   ....[16]....
        /*007c*/ 	.word	0xffffffff


	//   ....[17]....
        /*0080*/ 	.word	0xffffffff


	//   ....[18]....
        /*0084*/ 	.word	0xffffffff


	//   ....[19]....
        /*0088*/ 	.word	0xffffffff


	//   ....[20]....
        /*008c*/ 	.word	0xffffffff


	//   ....[21]....
        /*0090*/ 	.word	0xffffffff


	//   ....[22]....
        /*0094*/ 	.word	0xffffffff


	//   ....[23]....
        /*0098*/ 	.word	0xffffffff


	//   ....[24]....
        /*009c*/ 	.word	0xffffffff


	//   ....[25]....
        /*00a0*/ 	.word	0xffffffff


	//   ....[26]....
        /*00a4*/ 	.word	0xffffffff


	//   ....[27]....
        /*00a8*/ 	.word	0xffffffff


	//   ....[28]....
        /*00ac*/ 	.word	0xffffffff


	//   ....[29]....
        /*00b0*/ 	.word	0xffffffff


	//   ....[30]....
        /*00b4*/ 	.word	0xffffffff


	//   ....[31]....
        /*00b8*/ 	.word	0xffffffff


	//   ....[32]....
        /*00bc*/ 	.word	0xffffffff


	//   ....[33]....
        /*00c0*/ 	.word	0xffffffff


	//   ....[34]....
        /*00c4*/ 	.word	0xffffffff


	//   ....[35]....
        /*00c8*/ 	.word	0xffffffff


	//   ....[36]....
        /*00cc*/ 	.word	0xffffffff


	//   ....[37]....
        /*00d0*/ 	.word	0xffffffff


	//   ....[38]....
        /*00d4*/ 	.word	0xffffffff


	//   ....[39]....
        /*00d8*/ 	.word	0xffffffff


	//   ....[40]....
        /*00dc*/ 	.word	0xffffffff


	//   ....[41]....
        /*00e0*/ 	.word	0xffffffff


	//   ....[42]....
        /*00e4*/ 	.word	0xffffffff


	//   ....[43]....
        /*00e8*/ 	.word	0xffffffff


	//   ....[44]....
        /*00ec*/ 	.word	0xffffffff


	//   ....[45]....
        /*00f0*/ 	.word	0xffffffff


	//   ....[46]....
        /*00f4*/ 	.word	0xffffffff


	//   ....[47]....
        /*00f8*/ 	.word	0xffffffff


	//   ....[48]....
        /*00fc*/ 	.word	0xffffffff


	//   ....[49]....
        /*0100*/ 	.word	0xffffffff


	//   ....[50]....
        /*0104*/ 	.word	0xffffffff


	//   ....[51]....
        /*0108*/ 	.word	0xffffffff


	//   ....[52]....
        /*010c*/ 	.word	0xffffffff


	//   ....[53]....
        /*0110*/ 	.word	0xffffffff


	//   ....[54]....
        /*0114*/ 	.word	0xffffffff


	//   ....[55]....
        /*0118*/ 	.word	0xffffffff


	//   ....[56]....
        /*011c*/ 	.word	0xffffffff


	//   ....[57]....
        /*0120*/ 	.word	0xffffffff


	//   ....[58]....
        /*0124*/ 	.word	0xffffffff


	//   ....[59]....
        /*0128*/ 	.word	0xffffffff


	//   ....[60]....
        /*012c*/ 	.word	0xffffffff


	//   ....[61]....
        /*0130*/ 	.word	0xffffffff


	//   ....[62]....
        /*0134*/ 	.word	0xffffffff


	//   ....[63]....
        /*0138*/ 	.word	0xffffffff


	//   ....[64]....
        /*013c*/ 	.word	0xffffffff


	//   ....[65]....
        /*0140*/ 	.word	0xffffffff


	//   ....[66]....
        /*0144*/ 	.word	0xffffffff


	//   ....[67]....
        /*0148*/ 	.word	0xffffffff


	//   ....[68]....
        /*014c*/ 	.word	0xffffffff


	//   ....[69]....
        /*0150*/ 	.word	0xffffffff


	//   ....[70]....
        /*0154*/ 	.word	0xffffffff


	//   ....[71]....
        /*0158*/ 	.word	0xffffffff


	//   ....[72]....
        /*015c*/ 	.word	0xffffffff


	//   ....[73]....
        /*0160*/ 	.word	0xffffffff


	//   ....[74]....
        /*0164*/ 	.word	0xffffffff


	//   ....[75]....
        /*0168*/ 	.word	0xffffffff


	//   ....[76]....
        /*016c*/ 	.word	0xffffffff


	//   ....[77]....
        /*0170*/ 	.word	0xffffffff


	//   ....[78]....
        /*0174*/ 	.word	0xffffffff


	//   ....[79]....
        /*0178*/ 	.word	0xffffffff


	//   ....[80]....
        /*017c*/ 	.word	0xffffffff


	//   ....[81]....
        /*0180*/ 	.word	0xffffffff


	//   ....[82]....
        /*0184*/ 	.word	0xffffffff


	//   ....[83]....
        /*0188*/ 	.word	0xffffffff


	//   ....[84]....
        /*018c*/ 	.word	0xffffffff


	//   ....[85]....
        /*0190*/ 	.word	0xffffffff


	//   ....[86]....
        /*0194*/ 	.word	0xffffffff


	//   ....[87]....
        /*0198*/ 	.word	0xffffffff


	//   ....[88]....
        /*019c*/ 	.word	0xffffffff


	//   ....[89]....
        /*01a0*/ 	.word	0xffffffff


	//   ....[90]....
        /*01a4*/ 	.word	0xffffffff


	//   ....[91]....
        /*01a8*/ 	.word	0xffffffff


	//   ....[92]....
        /*01ac*/ 	.word	0xffffffff


	//   ....[93]....
        /*01b0*/ 	.word	0xffffffff


	//   ....[94]....
        /*01b4*/ 	.word	0xffffffff


	//   ....[95]....
        /*01b8*/ 	.word	0xffffffff


	//   ....[96]....
        /*01bc*/ 	.word	0xffffffff


	//   ....[97]....
        /*01c0*/ 	.word	0xffffffff


	//   ....[98]....
        /*01c4*/ 	.word	0xffffffff


	//   ....[99]....
        /*01c8*/ 	.word	0xffffffff


	//   ....[100]....
        /*01cc*/ 	.word	0xffffffff


	//   ....[101]....
        /*01d0*/ 	.word	0xffffffff


	//   ....[102]....
        /*01d4*/ 	.word	0xffffffff


	//   ....[103]....
        /*01d8*/ 	.word	0xffffffff


	//   ....[104]....
        /*01dc*/ 	.word	0xffffffff


	//   ....[105]....
        /*01e0*/ 	.word	0xffffffff


	//   ....[106]....
        /*01e4*/ 	.word	0xffffffff


	//   ....[107]....
        /*01e8*/ 	.word	0xffffffff


	//   ....[108]....
        /*01ec*/ 	.word	0xffffffff


	//   ....[109]....
        /*01f0*/ 	.word	0xffffffff


	//   ....[110]....
        /*01f4*/ 	.word	0xffffffff


	//   ....[111]....
        /*01f8*/ 	.word	0xffffffff


	//   ....[112]....
        /*01fc*/ 	.word	0xffffffff


	//   ....[113]....
        /*0200*/ 	.word	0xffffffff


	//   ....[114]....
        /*0204*/ 	.word	0xffffffff


	//   ....[115]....
        /*0208*/ 	.word	0xffffffff


	//   ....[116]....
        /*020c*/ 	.word	0xffffffff


	//   ....[117]....
        /*0210*/ 	.word	0xffffffff


	//   ....[118]....
        /*0214*/ 	.word	0xffffffff


	//   ....[119]....
        /*0218*/ 	.word	0xffffffff


	//   ....[120]....
        /*021c*/ 	.word	0xffffffff


	//----- nvinfo : EIATTR_COOP_GROUP_INSTR_OFFSETS
	.align		4
.L_292:
        /*0220*/ 	.byte	0x04, 0x28
        /*0222*/ 	.short	(.L_294 - .L_293)


	//   ....[0]....
.L_293:
        /*0224*/ 	.word	0x00000050


	//   ....[1]....
        /*0228*/ 	.word	0x00001270


	//   ....[2]....
        /*022c*/ 	.word	0x000012a0


	//   ....[3]....
        /*0230*/ 	.word	0x000014b0


	//   ....[4]....
        /*0234*/ 	.word	0x000014e0


	//   ....[5]....
        /*0238*/ 	.word	0x00001600


	//   ....[6]....
        /*023c*/ 	.word	0x00001630


	//   ....[7]....
        /*0240*/ 	.word	0x00001750


	//   ....[8]....
        /*0244*/ 	.word	0x00001790


	//   ....[9]....
        /*0248*/ 	.word	0x00001d90


	//   ....[10]....
        /*024c*/ 	.word	0x00001dd0


	//   ....[11]....
        /*0250*/ 	.word	0x00001e00


	//   ....[12]....
        /*0254*/ 	.word	0x00001e40


	//   ....[13]....
        /*0258*/ 	.word	0x000020b0


	//   ....[14]....
        /*025c*/ 	.word	0x00002170


	//   ....[15]....
        /*0260*/ 	.word	0x00002330


	//   ....[16]....
        /*0264*/ 	.word	0x00002340


	//   ....[17]....
        /*0268*/ 	.word	0x00002ce0


	//   ....[18]....
        /*026c*/ 	.word	0x00002d00


	//   ....[19]....
        /*0270*/ 	.word	0x00002de0


	//   ....[20]....
        /*0274*/ 	.word	0x00002e00


	//   ....[21]....
        /*0278*/ 	.word	0x00003210


	//   ....[22]....
        /*027c*/ 	.word	0x00003470


	//   ....[23]....
        /*0280*/ 	.word	0x00003af0


	//   ....[24]....
        /*0284*/ 	.word	0x000044a0


	//   ....[25]....
        /*0288*/ 	.word	0x00004b90


	//   ....[26]....
        /*028c*/ 	.word	0x00004c70


	//   ....[27]....
        /*0290*/ 	.word	0x00004ca0


	//   ....[28]....
        /*0294*/ 	.word	0x00004cd0


	//   ....[29]....
        /*0298*/ 	.word	0x00004d10


	//   ....[30]....
        /*029c*/ 	.word	0x00004e20


	//   ....[31]....
        /*02a0*/ 	.word	0x00005060


	//   ....[32]....
        /*02a4*/ 	.word	0x000051f0


	//   ....[33]....
        /*02a8*/ 	.word	0x00006230


	//   ....[34]....
        /*02ac*/ 	.word	0x00006250


	//   ....[35]....
        /*02b0*/ 	.word	0x00006330


	//   ....[36]....
        /*02b4*/ 	.word	0x00006340


	//   ....[37]....
        /*02b8*/ 	.word	0x00007260


	//   ....[38]....
        /*02bc*/ 	.word	0x00007280


	//   ....[39]....
        /*02c0*/ 	.word	0x000072a0


	//   ....[40]....
        /*02c4*/ 	.word	0x00007340


	//   ....[41]....
        /*02c8*/ 	.word	0x000074a0


	//   ....[42]....
        /*02cc*/ 	.word	0x00007a10


	//   ....[43]....
        /*02d0*/ 	.word	0x00007e90


	//   ....[44]....
        /*02d4*/ 	.word	0x000080b0


	//   ....[45]....
        /*02d8*/ 	.word	0x00008890


	//   ....[46]....
        /*02dc*/ 	.word	0x00008920


	//   ....[47]....
        /*02e0*/ 	.word	0x00008a20


	//   ....[48]....
        /*02e4*/ 	.word	0x00008a70


	//   ....[49]....
        /*02e8*/ 	.word	0x00008ab0


	//   ....[50]....
        /*02ec*/ 	.word	0x00008bf0


	//   ....[51]....
        /*02f0*/ 	.word	0x00008d90


	//   ....[52]....
        /*02f4*/ 	.word	0x00008ed0


	//   ....[53]....
        /*02f8*/ 	.word	0x0000a970


	//   ....[54]....
        /*02fc*/ 	.word	0x0000a9a0


	//   ....[55]....
        /*0300*/ 	.word	0x0000aa80


	//   ....[56]....
        /*0304*/ 	.word	0x0000aa90


	//   ....[57]....
        /*0308*/ 	.word	0x0000b9b0


	//   ....[58]....
        /*030c*/ 	.word	0x0000b9d0


	//   ....[59]....
        /*0310*/ 	.word	0x0000b9f0


	//   ....[60]....
        /*0314*/ 	.word	0x0000ba90


	//   ....[61]....
        /*0318*/ 	.word	0x0000bd40


	//   ....[62]....
        /*031c*/ 	.word	0x0000bdd0


	//   ....[63]....
        /*0320*/ 	.word	0x0000be20


	//   ....[64]....
        /*0324*/ 	.word	0x0000bea0


	//   ....[65]....
        /*0328*/ 	.word	0x0000beb0


	//   ....[66]....
        /*032c*/ 	.word	0x0000bec0


	//   ....[67]....
        /*0330*/ 	.word	0x0000bff0


	//   ....[68]....
        /*0334*/ 	.word	0x0000c120


	//   ....[69]....
        /*0338*/ 	.word	0x0000d990


	//   ....[70]....
        /*033c*/ 	.word	0x0000d9b0


	//   ....[71]....
        /*0340*/ 	.word	0x0000db20


	//   ....[72]....
        /*0344*/ 	.word	0x0000db30


	//   ....[73]....
        /*0348*/ 	.word	0x0000ea60


	//   ....[74]....
        /*034c*/ 	.word	0x0000ea70


	//   ....[75]....
        /*0350*/ 	.word	0x0000ea80


	//   ....[76]....
        /*0354*/ 	.word	0x0000eb20


	//   ....[77]....
        /*0358*/ 	.word	0x0000ecb0


	//   ....[78]....
        /*035c*/ 	.word	0x0000f1d0


	//   ....[79]....
        /*0360*/ 	.word	0x0000f640


	//   ....[80]....
        /*0364*/ 	.word	0x0000fa80


	//   ....[81]....
        /*0368*/ 	.word	0x0000ffd0


	//   ....[82]....
        /*036c*/ 	.word	0x00010100


	//   ....[83]....
        /*0370*/ 	.word	0x00010150


	//   ....[84]....
        /*0374*/ 	.word	0x00010230


	//   ....[85]....
        /*0378*/ 	.word	0x00010280


	//   ....[86]....
        /*037c*/ 	.word	0x00010400


	//   ....[87]....
        /*0380*/ 	.word	0x00010510


	//   ....[88]....
        /*0384*/ 	.word	0x00010690


	//   ....[89]....
        /*0388*/ 	.word	0x00011c30


	//   ....[90]....
        /*038c*/ 	.word	0x00011c50


	//   ....[91]....
        /*0390*/ 	.word	0x00011c60


	//   ....[92]....
        /*0394*/ 	.word	0x00011c80


	//   ....[93]....
        /*0398*/ 	.word	0x00011ca0


	//   ....[94]....
        /*039c*/ 	.word	0x00011cc0


	//   ....[95]....
        /*03a0*/ 	.word	0x00011cd0


	//   ....[96]....
        /*03a4*/ 	.word	0x00011d00


	//   ....[97]....
        /*03a8*/ 	.word	0x00012b60


	//   ....[98]....
        /*03ac*/ 	.word	0x00012bb0


	//   ....[99]....
        /*03b0*/ 	.word	0x00012bf0


	//   ....[100]....
        /*03b4*/ 	.word	0x00012c30


	//   ....[101]....
        /*03b8*/ 	.word	0x00012c70


	//   ....[102]....
        /*03bc*/ 	.word	0x00012cb0


	//   ....[103]....
        /*03c0*/ 	.word	0x00012ce0


	//   ....[104]....
        /*03c4*/ 	.word	0x00012d10


	//   ....[105]....
        /*03c8*/ 	.word	0x00012d60


	//   ....[106]....
        /*03cc*/ 	.word	0x00012d80


	//   ....[107]....
        /*03d0*/ 	.word	0x00013250


	//   ....[108]....
        /*03d4*/ 	.word	0x00013270


	//   ....[109]....
        /*03d8*/ 	.word	0x000136f0


	//   ....[110]....
        /*03dc*/ 	.word	0x00013710


	//   ....[111]....
        /*03e0*/ 	.word	0x00013ba0


	//   ....[112]....
        /*03e4*/ 	.word	0x00013bb0


	//   ....[113]....
        /*03e8*/ 	.word	0x00014390


	//   ....[114]....
        /*03ec*/ 	.word	0x000143f0


	//   ....[115]....
        /*03f0*/ 	.word	0x00014440


	//   ....[116]....
        /*03f4*/ 	.word	0x000144a0


	//   ....[117]....
        /*03f8*/ 	.word	0x000144f0


	//   ....[118]....
        /*03fc*/ 	.word	0x00014550


	//   ....[119]....
        /*0400*/ 	.word	0x000145a0


	//   ....[120]....
        /*0404*/ 	.word	0x00014600


	//----- nvinfo : EIATTR_EXIT_INSTR_OFFSETS
	.align		4
.L_294:
        /*0408*/ 	.byte	0x04, 0x1c
        /*040a*/ 	.short	(.L_296 - .L_295)


	//   ....[0]....
.L_295:
        /*040c*/ 	.word	0x000001b0


	//   ....[1]....
        /*0410*/ 	.word	0x00013bc0


	//   ....[2]....
        /*0414*/ 	.word	0x00013fe0


	//   ....[3]....
        /*0418*/ 	.word	0x00014030


	//   ....[4]....
        /*041c*/ 	.word	0x00014060


	//   ....[5]....
        /*0420*/ 	.word	0x000140c0


	//   ....[6]....
        /*0424*/ 	.word	0x00014350


	//----- nvinfo : EIATTR_CTAIDZ_USED
	.align		4
.L_296:
        /*0428*/ 	.byte	0x01, 0x04
	.zero		2


	//----- nvinfo : EIATTR_MAX_THREADS
	.align		4
        /*042c*/ 	.byte	0x04, 0x05
        /*042e*/ 	.short	(.L_298 - .L_297)
.L_297:
        /*0430*/ 	.word	0x00000080
        /*0434*/ 	.word	0x00000001
        /*0438*/ 	.word	0x00000001


	//----- nvinfo : EIATTR_CRS_STACK_SIZE
	.align		4
.L_298:
        /*043c*/ 	.byte	0x04, 0x1e
        /*043e*/ 	.short	(.L_300 - .L_299)
.L_299:
        /*0440*/ 	.word	0x00000000
.L_300:


//--------------------- .nv.info._ZN7cutlass13device_kernelIN5flash19enable_sm80_to_sm89INS1_16FlashAttnFwdSm80INS1_25CollectiveMainloopFwdSm80ILi4ELi1ELb0EN4cute5tupleIJNS5_1CILi128EEENS7_ILi48EEENS7_ILi96EEEEEELi96ENS_10bfloat16_tEfNS_4arch4Sm80ELb0ELb1ELb1ELb1ELb1ELb0ELb1ELb1EEENS1_21CollectiveEpilogueFwdINS6_IJS8_SA_S9_EEENS6_IJNS7_ILi1EEESI_SI_EEESC_SE_Li128ELb1ELb1ELb1ELb0EEENS1_36VarlenDynamicPersistentTileSchedulerILi128ELi48ELi128ELi128ELb1ELb1ELb0ELb1ELb0ELb1EEEEEEEEEvNT_6ParamsE --------------------------
	.section	.nv.info._ZN7cutlass13device_kernelIN5flash19enable_sm80_to_sm89INS1_16FlashAttnFwdSm80INS1_25CollectiveMainloopFwdSm80ILi4ELi1ELb0EN4cute5tupleIJNS5_1CILi128EEENS7_ILi48EEENS7_ILi96EEEEEELi96ENS_10bfloat16_tEfNS_4arch4Sm80ELb0ELb1ELb1ELb1ELb1ELb0ELb1ELb1EEENS1_21CollectiveEpilogueFwdINS6_IJS8_SA_S9_EEENS6_IJNS7_ILi1EEESI_SI_EEESC_SE_Li128ELb1ELb1ELb1ELb0EEENS1_36VarlenDynamicPersistentTileSchedulerILi128ELi48ELi128ELi128ELb1ELb1ELb0ELb1ELb0ELb1EEEEEEEEEvNT_6ParamsE,"",@"SHT_CUDA_INFO"
	.sectionflags	@""
	.align	4


	//----- nvinfo : EIATTR_CUDA_API_VERSION
	.align		4
        /*0000*/ 	.byte	0x04, 0x37
        /*0002*/ 	.short	(.L_302 - .L_301)
.L_301:
        /*0004*/ 	.word	0x00000082


	//----- nvinfo : EIATTR_SW2861232_WAR
	.align		4
.L_302:
        /*0008*/ 	.byte	0x01, 0x35
	.zero		2


	//----- nvinfo : EIATTR_PARAM_CBANK
	.align		4
        /*000c*/ 	.byte	0x04, 0x0a
        /*000e*/ 	.short	(.L_304 - .L_303)
	.align		4
.L_303:
        /*0010*/ 	.word	index@(.nv.constant0._ZN7cutlass13device_kernelIN5flash19enable_sm80_to_sm89INS1_16FlashAttnFwdSm80INS1_25CollectiveMainloopFwdSm80ILi4ELi1ELb0EN4cute5tupleIJNS5_1CILi128EEENS7_ILi48EEENS7_ILi96EEEEEELi96ENS_10bfloat16_tEfNS_4arch4Sm80ELb0ELb1ELb1ELb1ELb1ELb0ELb1ELb1EEENS1_21CollectiveEpilogueFwdINS6_IJS8_SA_S9_EEENS6_IJNS7_ILi1EEESI_SI_EEESC_SE_Li128ELb1ELb1ELb1ELb0EEENS1_36VarlenDynamicPersistentTileSchedulerILi128ELi48ELi128ELi128ELb1ELb1ELb0ELb1ELb0ELb1EEEEEEEEEvNT_6ParamsE)
        /*0014*/ 	.short	0x0160
        /*0016*/ 	.short	0x0438


	//----- nvinfo : EIATTR_CBANK_PARAM_SIZE
	.align		4
.L_304:
        /*0018*/ 	.byte	0x03, 0x19
        /*001a*/ 	.short	0x0438


	//----- nvinfo : EIATTR_KPARAM_INFO
	.align		4
        /*001c*/ 	.byte	0x04, 0x17
        /*001e*/ 	.short	(.L_306 - .L_305)
.L_305:
        /*0020*/ 	.word	0x00000000
        /*0024*/ 	.short	0x0000
        /*0026*/ 	.short	0x0000
        /*0028*/ 	.byte	0x00, 0xf0, 0xe1, 0x10


	//----- nvinfo : EIATTR_MAXREG_COUNT
	.align		4
.L_306:
        /*002c*/ 	.byte	0x03, 0x1b
        /*002e*/ 	.short	0x00ff


	//----- nvinfo : EIATTR_NUM_BARRIERS
	.align		4
        /*0030*/ 	.byte	0x02, 0x4c
        /*0032*/ 	.byte	0x06
	.zero		1


	//----- nvinfo : EIATTR_ANNOTATIONS
	.align		4
        /*0034*/ 	.byte	0x04, 0x55
        /*0036*/ 	.short	(.L_308 - .L_307)


	//   ....[0]....
.L_307:
        /* <DEDUP_REMOVED lines=38> */


	//----- nvinfo : EIATTR_MERCURY_ISA_VERSION
	.align		4
.L_308:
        /*0288*/ 	.byte	0x03, 0x5f
        /*028a*/ 	.short	0x0000


	//----- nvinfo : EIATTR_INT_WARP_WIDE_INSTR_OFFSETS
	.align		4
        /*028c*/ 	.byte	0x04, 0x31
        /*028e*/ 	.short	(.L_310 - .L_309)


	//   ....[0]....
.L_309:
        /*0290*/ 	.word	0x000143b0


	//   ....[1]....
        /*0294*/ 	.word	0x00014430


	//----- nvinfo : EIATTR_COOP_GROUP_MASK_REGIDS
	.align		4
.L_310:
        /*0298*/ 	.byte	0x04, 0x29
        /*029a*/ 	.short	(.L_312 - .L_311)


	//   ....[0]....
.L_311:
        /*029c*/ 	.word	0xffffffff


	//   ....[1]....
        /*02a0*/ 	.word	0xffffffff


	//   ....[2]....
        /*02a4*/ 	.word	0xffffffff


	//   ....[3]....
        /*02a8*/ 	.word	0xffffffff


	//   ....[4]....
        /*02ac*/ 	.word	0xffffffff


	//   ....[5]....
        /*02b0*/ 	.word	0xffffffff


	//   ....[6]....
        /*02b4*/ 	.word	0xffffffff


	//   ....[7]....
        /*02b8*/ 	.word	0xffffffff


	//   ....[8]....
        /*02bc*/ 	.word	0xffffffff


	//   ....[9]....
        /*02c0*/ 	.word	0xffffffff


	//   ....[10]....
        /*02c4*/ 	.word	0xffffffff


	//   ....[11]....
        /*02c8*/ 	.word	0xffffffff


	//   ....[12]....
        /*02cc*/ 	.word	0xffffffff


	//   ....[13]....
        /*02d0*/ 	.word	0xffffffff


	//   ....[14]....
        /*02d4*/ 	.word	0xffffffff


	//   ....[15]....
        /*02d8*/ 	.word	0xffffffff


	//   ....[16]....
        /*02dc*/ 	.word	0xffffffff


	//   ....[17]....
        /*02e0*/ 	.word	0xffffffff


	//   ....[18]....
        /*02e4*/ 	.word	0xffffffff


	//   ....[19]....
        /*02e8*/ 	.word	0xffffffff


	//   ....[20]....
        /*02ec*/ 	.word	0xffffffff


	//   ....[21]....
        /*02f0*/ 	.word	0xffffffff


	//   ....[22]....
        /*02f4*/ 	.word	0xffffffff


	//   ....[23]....
        /*02f8*/ 	.word	0xffffffff


	//   ....[24]....
        /*02fc*/ 	.word	0xffffffff


	//   ....[25]....
        /*0300*/ 	.word	0xffffffff


	//   ....[26]....
        /*0304*/ 	.word	0xffffffff


	//   ....[27]....
        /*0308*/ 	.word	0xffffffff


	//   ....[28]....
        /*030c*/ 	.word	0xffffffff


	//   ....[29]....
        /*0310*/ 	.word	0xffffffff


	//   ....[30]....
        /*0314*/ 	.word	0xffffffff


	//   ....[31]....
        /*0318*/ 	.word	0xffffffff


	//   ....[32]....
        /*031c*/ 	.word	0xffffffff


	//   ....[33]....
        /*0320*/ 	.word	0xffffffff


	//   ....[34]....
        /*0324*/ 	.word	0xffffffff


	//   ....[35]....
        /*0328*/ 	.word	0xffffffff


	//   ....[36]....
        /*032c*/ 	.word	0xffffffff


	//   ....[37]....
        /*0330*/ 	.word	0xffffffff


	//   ....[38]....
        /*0334*/ 	.word	0xffffffff


	//   ....[39]....
        /*0338*/ 	.word	0xffffffff


	//   ....[40]....
        /*033c*/ 	.word	0xffffffff


	//   ....[41]....
        /*0340*/ 	.word	0xffffffff


	//   ....[42]....
        /*0344*/ 	.word	0xffffffff


	//   ....[43]....
        /*0348*/ 	.word	0xffffffff


	//   ....[44]....
        /*034c*/ 	.word	0xffffffff


	//   ....[45]....
        /*0350*/ 	.word	0xffffffff


	//   ....[46]....
        /*0354*/ 	.word	0xffffffff


	//   ....[47]....
        /*0358*/ 	.word	0xffffffff


	//   ....[48]....
        /*035c*/ 	.word	0xffffffff


	//   ....[49]....
        /*0360*/ 	.word	0xffffffff


	//   ....[50]....
        /*0364*/ 	.word	0xffffffff


	//   ....[51]....
        /*0368*/ 	.word	0xffffffff


	//   ....[52]....
        /*036c*/ 	.word	0xffffffff


	//   ....[53]....
        /*0370*/ 	.word	0xffffffff


	//   ....[54]....
        /*0374*/ 	.word	0xffffffff


	//   ....[55]....
        /*0378*/ 	.word	0xffffffff


	//   ....[56]....
        /*037c*/ 	.word	0xffffffff


	//   ....[57]....
        /*0380*/ 	.word	0xffffffff


	//   ....[58]....
        /*0384*/ 	.word	0xffffffff


	//   ....[59]....
        /*0388*/ 	.word	0xffffffff


	//   ....[60]....
        /*038c*/ 	.word	0xffffffff


	//   ....[61]....
        /*0390*/ 	.word	0xffffffff


	//   ....[62]....
        /*0394*/ 	.word	0xffffffff


	//   ....[63]....
        /*0398*/ 	.word	0xffffffff


	//   ....[64]....
        /*039c*/ 	.word	0xffffffff


	//   ....[65]....
        /*03a0*/ 	.word	0xffffffff


	//   ....[66]....
        /*03a4*/ 	.word	0xffffffff


	//   ....[67]....
        /*03a8*/ 	.word	0xffffffff


	//   ....[68]....
        /*03ac*/ 	.word	0xffffffff


	//   ....[69]....
        /*03b0*/ 	.word	0xffffffff


	//   ....[70]....
        /*03b4*/ 	.word	0xffffffff


	//   ....[71]....
        /*03b8*/ 	.word	0xffffffff


	//   ....[72]....
        /*03bc*/ 	.word	0xffffffff


	//   ....[73]....
        /*03c0*/ 	.word	0xffffffff


	//   ....[74]....
        /*03c4*/ 	.word	0xffffffff


	//   ....[75]....
        /*03c8*/ 	.word	0xffffffff


	//   ....[76]....
        /*03cc*/ 	.word	0xffffffff


	//   ....[77]....
        /*03d0*/ 	.word	0xffffffff


	//   ....[78]....
        /*03d4*/ 	.word	0xffffffff


	//   ....[79]....
        /*03d8*/ 	.word	0xffffffff


	//   ....[80]....
        /*03dc*/ 	.word	0xffffffff


	//   ....[81]....
        /*03e0*/ 	.word	0xffffffff


	//   ....[82]....
        /*03e4*/ 	.word	0xffffffff


	//   ....[83]....
        /*03e8*/ 	.word	0xffffffff


	//   ....[84]....
        /*03ec*/ 	.word	0xffffffff


	//   ....[85]....
        /*03f0*/ 	.word	0xffffffff


	//   ....[86]....
        /*03f4*/ 	.word	0xffffffff


	//   ....[87]....
        /*03f8*/ 	.word	0xffffffff


	//   ....[88]....
        /*03fc*/ 	.word	0xffffffff


	//   ....[89]....
        /*0400*/ 	.word	0xffffffff


	//   ....[90]....
        /*0404*/ 	.word	0xffffffff


	//   ....[91]....
        /*0408*/ 	.word	0xffffffff


	//   ....[92]....
        /*040c*/ 	.word	0xffffffff


	//   ....[93]....
        /*0410*/ 	.word	0xffffffff


	//   ....[94]....
        /*0414*/ 	.word	0xffffffff


	//   ....[95]....
        /*0418*/ 	.word	0xffffffff


	//   ....[96]....
        /*041c*/ 	.word	0xffffffff


	//   ....[97]....
        /*0420*/ 	.word	0xffffffff


	//   ....[98]....
        /*0424*/ 	.word	0xffffffff


	//   ....[99]....
        /*0428*/ 	.word	0xffffffff


	//   ....[100]....
        /*042c*/ 	.word	0xffffffff


	//   ....[101]....
        /*0430*/ 	.word	0xffffffff


	//   ....[102]....
        /*0434*/ 	.word	0xffffffff


	//   ....[103]....
        /*0438*/ 	.word	0xffffffff


	//   ....[104]....
        /*043c*/ 	.word	0xffffffff


	//   ....[105]....
        /*0440*/ 	.word	0xffffffff


	//   ....[106]....
        /*0444*/ 	.word	0xffffffff


	//   ....[107]....
        /*0448*/ 	.word	0xffffffff


	//   ....[108]....
        /*044c*/ 	.word	0xffffffff


	//   ....[109]....
        /*0450*/ 	.word	0xffffffff


	//   ....[110]....
        /*0454*/ 	.word	0xffffffff


	//   ....[111]....
        /*0458*/ 	.word	0xffffffff


	//   ....[112]....
        /*045c*/ 	.word	0xffffffff


	//   ....[113]....
        /*0460*/ 	.word	0xffffffff


	//   ....[114]....
        /*0464*/ 	.word	0xffffffff


	//   ....[115]....
        /*0468*/ 	.word	0xffffffff


	//   ....[116]....
        /*046c*/ 	.word	0xffffffff


	//   ....[117]....
        /*0470*/ 	.word	0xffffffff


	//   ....[118]....
        /*0474*/ 	.word	0xffffffff


	//   ....[119]....
        /*0478*/ 	.word	0xffffffff


	//   ....[120]....
        /*047c*/ 	.word	0xffffffff


	//   ....[121]....
        /*0480*/ 	.word	0xffffffff


	//   ....[122]....
        /*0484*/ 	.word	0xffffffff


	//   ....[123]....
        /*0488*/ 	.word	0xffffffff


	//   ....[124]....
        /*048c*/ 	.word	0xffffffff


	//   ....[125]....
        /*0490*/ 	.word	0xffffffff


	//   ....[126]....
        /*0494*/ 	.word	0xffffffff


	//   ....[127]....
        /*0498*/ 	.word	0xffffffff


	//   ....[128]....
        /*049c*/ 	.word	0xffffffff


	//   ....[129]....
        /*04a0*/ 	.word	0xffffffff


	//   ....[130]....
        /*04a4*/ 	.word	0xffffffff


	//   ....[131]....
        /*04a8*/ 	.word	0xffffffff


	//   ....[132]....
        /*04ac*/ 	.word	0xffffffff


	//   ....[133]....
        /*04b0*/ 	.word	0xffffffff


	//   ....[134]....
        /*04b4*/ 	.word	0xffffffff


	//   ....[135]....
        /*04b8*/ 	.word	0xffffffff


	//   ....[136]....
        /*04bc*/ 	.word	0xffffffff


	//   ....[137]....
        /*04c0*/ 	.word	0xffffffff


	//   ....[138]....
        /*04c4*/ 	.word	0xffffffff


	//   ....[139]....
        /*04c8*/ 	.word	0xffffffff


	//   ....[140]....
        /*04cc*/ 	.word	0xffffffff


	//   ....[141]....
        /*04d0*/ 	.word	0xffffffff


	//   ....[142]....
        /*04d4*/ 	.word	0xffffffff


	//   ....[143]....
        /*04d8*/ 	.word	0xffffffff


	//   ....[144]....
        /*04dc*/ 	.word	0xffffffff


	//   ....[145]....
        /*04e0*/ 	.word	0xffffffff


	//   ....[146]....
        /*04e4*/ 	.word	0xffffffff


	//   ....[147]....
        /*04e8*/ 	.word	0xffffffff


	//   ....[148]....
        /*04ec*/ 	.word	0xffffffff


	//   ....[149]....
        /*04f0*/ 	.word	0xffffffff


	//   ....[150]....
        /*04f4*/ 	.word	0xffffffff


	//   ....[151]....
        /*04f8*/ 	.word	0xffffffff


	//   ....[152]....
        /*04fc*/ 	.word	0xffffffff


	//   ....[153]....
        /*0500*/ 	.word	0xffffffff


	//   ....[154]....
        /*0504*/ 	.word	0xffffffff


	//   ....[155]....
        /*0508*/ 	.word	0xffffffff


	//   ....[156]....
        /*050c*/ 	.word	0xffffffff


	//   ....[157]....
        /*0510*/ 	.word	0xffffffff


	//   ....[158]....
        /*0514*/ 	.word	0xffffffff


	//   ....[159]....
        /*0518*/ 	.word	0xffffffff


	//   ....[160]....
        /*051c*/ 	.word	0xffffffff


	//   ....[161]....
        /*0520*/ 	.word	0xffffffff


	//   ....[162]....
        /*0524*/ 	.word	0xffffffff


	//   ....[163]....
        /*0528*/ 	.word	0xffffffff


	//   ....[164]....
        /*052c*/ 	.word	0xffffffff


	//   ....[165]....
        /*0530*/ 	.word	0xffffffff


	//   ....[166]....
        /*0534*/ 	.word	0xffffffff


	//   ....[167]....
        /*0538*/ 	.word	0xffffffff


	//   ....[168]....
        /*053c*/ 	.word	0xffffffff


	//   ....[169]....
        /*0540*/ 	.word	0xffffffff


	//   ....[170]....
        /*0544*/ 	.word	0xffffffff


	//   ....[171]....
        /*0548*/ 	.word	0xffffffff


	//   ....[172]....
        /*054c*/ 	.word	0xffffffff


	//   ....[173]....
        /*0550*/ 	.word	0xffffffff


	//   ....[174]....
        /*0554*/ 	.word	0xffffffff


	//   ....[175]....
        /*0558*/ 	.word	0xffffffff


	//   ....[176]....
        /*055c*/ 	.word	0xffffffff


	//   ....[177]....
        /*0560*/ 	.word	0xffffffff


	//   ....[178]....
        /*0564*/ 	.word	0xffffffff


	//   ....[179]....
        /*0568*/ 	.word	0xffffffff


	//   ....[180]....
        /*056c*/ 	.word	0xffffffff


	//   ....[181]....
        /*0570*/ 	.word	0xffffffff


	//   ....[182]....
        /*0574*/ 	.word	0xffffffff


	//   ....[183]....
        /*0578*/ 	.word	0xffffffff


	//   ....[184]....
        /*057c*/ 	.word	0xffffffff


	//   ....[185]....
        /*0580*/ 	.word	0xffffffff


	//   ....[186]....
        /*0584*/ 	.word	0xffffffff


	//   ....[187]....
        /*0588*/ 	.word	0xffffffff


	//   ....[188]....
        /*058c*/ 	.word	0xffffffff


	//   ....[189]....
        /*0590*/ 	.word	0xffffffff


	//   ....[190]....
        /*0594*/ 	.word	0xffffffff


	//   ....[191]....
        /*0598*/ 	.word	0xffffffff


	//   ....[192]....
        /*059c*/ 	.word	0xffffffff


	//   ....[193]....
        /*05a0*/ 	.word	0xffffffff


	//   ....[194]....
        /*05a4*/ 	.word	0xffffffff


	//   ....[195]....
        /*05a8*/ 	.word	0xffffffff


	//   ....[196]....
        /*05ac*/ 	.word	0xffffffff


	//   ....[197]....
        /*05b0*/ 	.word	0xffffffff


	//   ....[198]....
        /*05b4*/ 	.word	0xffffffff


	//   ....[199]....
        /*05b8*/ 	.word	0xffffffff


	//   ....[200]....
        /*05bc*/ 	.word	0xffffffff


	//   ....[201]....
        /*05c0*/ 	.word	0xffffffff


	//   ....[202]....
        /*05c4*/ 	.word	0xffffffff


	//   ....[203]....
        /*05c8*/ 	.word	0xffffffff


	//   ....[204]....
        /*05cc*/ 	.word	0xffffffff


	//   ....[205]....
        /*05d0*/ 	.word	0xffffffff


	//   ....[206]....
        /*05d4*/ 	.word	0xffffffff


	//   ....[207]....
        /*05d8*/ 	.word	0xffffffff


	//   ....[208]....
        /*05dc*/ 	.word	0xffffffff


	//   ....[209]....
        /*05e0*/ 	.word	0xffffffff


	//   ....[210]....
        /*05e4*/ 	.word	0xffffffff


	//   ....[211]....
        /*05e8*/ 	.word	0xffffffff


	//   ....[212]....
        /*05ec*/ 	.word	0xffffffff


	//   ....[213]....
        /*05f0*/ 	.word	0xffffffff


	//   ....[214]....
        /*05f4*/ 	.word	0xffffffff


	//   ....[215]....
        /*05f8*/ 	.word	0xffffffff


	//   ....[216]....
        /*05fc*/ 	.word	0xffffffff


	//   ....[217]....
        /*0600*/ 	.word	0xffffffff


	//   ....[218]....
        /*0604*/ 	.word	0xffffffff


	//   ....[219]....
        /*0608*/ 	.word	0xffffffff


	//   ....[220]....
        /*060c*/ 	.word	0xffffffff


	//   ....[221]....
        /*0610*/ 	.word	0xffffffff


	//   ....[222]....
        /*0614*/ 	.word	0xffffffff


	//   ....[223]....
        /*0618*/ 	.word	0xffffffff


	//   ....[224]....
        /*061c*/ 	.word	0xffffffff


	//   ....[225]....
        /*0620*/ 	.word	0xffffffff


	//   ....[226]....
        /*0624*/ 	.word	0xffffffff


	//   ....[227]....
        /*0628*/ 	.word	0xffffffff


	//   ....[228]....
        /*062c*/ 	.word	0xffffffff


	//   ....[229]....
        /*0630*/ 	.word	0xffffffff


	//   ....[230]....
        /*0634*/ 	.word	0xffffffff


	//   ....[231]....
        /*0638*/ 	.word	0xffffffff


	//   ....[232]....
        /*063c*/ 	.word	0xffffffff


	//   ....[233]....
        /*0640*/ 	.word	0xffffffff


	//   ....[234]....
        /*0644*/ 	.word	0xffffffff


	//   ....[235]....
        /*0648*/ 	.word	0xffffffff


	//   ....[236]....
        /*064c*/ 	.word	0xffffffff


	//   ....[237]....
        /*0650*/ 	.word	0xffffffff


	//   ....[238]....
        /*0654*/ 	.word	0xffffffff


	//   ....[239]....
        /*0658*/ 	.word	0xffffffff


	//   ....[240]....
        /*065c*/ 	.word	0xffffffff


	//   ....[241]....
        /*0660*/ 	.word	0xffffffff


	//   ....[242]....
        /*0664*/ 	.word	0xffffffff


	//   ....[243]....
        /*0668*/ 	.word	0xffffffff


	//   ....[244]....
        /*066c*/ 	.word	0xffffffff


	//   ....[245]....
        /*0670*/ 	.word	0xffffffff


	//   ....[246]....
        /*0674*/ 	.word	0xffffffff


	//   ....[247]....
        /*0678*/ 	.word	0xffffffff


	//   ....[248]....
        /*067c*/ 	.word	0xffffffff


	//   ....[249]....
        /*0680*/ 	.word	0xffffffff


	//   ....[250]....
        /*0684*/ 	.word	0xffffffff


	//   ....[251]....
        /*0688*/ 	.word	0xffffffff


	//   ....[252]....
        /*068c*/ 	.word	0xffffffff


	//   ....[253]....
        /*0690*/ 	.word	0xffffffff


	//   ....[254]....
        /*0694*/ 	.word	0xffffffff


	//   ....[255]....
        /*0698*/ 	.word	0xffffffff


	//   ....[0]....
        /*069c*/ 	.word	0xffffffff


	//   ....[1]....
        /*06a0*/ 	.word	0xffffffff


	//   ....[2]....
        /*06a4*/ 	.word	0xffffffff


	//   ....[3]....
        /*06a8*/ 	.word	0xffffffff


	//   ....[4]....
        /*06ac*/ 	.word	0xffffffff


	//   ....[5]....
        /*06b0*/ 	.word	0xffffffff


	//   ....[6]....
        /*06b4*/ 	.word	0xffffffff


	//   ....[7]....
        /*06b8*/ 	.word	0xffffffff


	//   ....[8]....
        /*06bc*/ 	.word	0xffffffff


	//   ....[9]....
        /*06c0*/ 	.word	0xffffffff


	//   ....[10]....
        /*06c4*/ 	.word	0xffffffff


	//   ....[11]....
        /*06c8*/ 	.word	0xffffffff


	//   ....[12]....
        /*06cc*/ 	.word	0xffffffff


	//   ....[13]....
        /*06d0*/ 	.word	0xffffffff


	//   ....[14]....
        /*06d4*/ 	.word	0xffffffff


	//   ....[15]....
        /*06d8*/ 	.word	0xffffffff


	//   ....[16]....
        /*06dc*/ 	.word	0xffffffff


	//   ....[17]....
        /*06e0*/ 	.word	0xffffffff


	//   ....[18]....
        /*06e4*/ 	.word	0xffffffff


	//   ....[19]....
        /*06e8*/ 	.word	0xffffffff


	//   ....[20]....
        /*06ec*/ 	.word	0xffffffff


	//   ....[21]....
        /*06f0*/ 	.word	0xffffffff


	//   ....[22]....
        /*06f4*/ 	.word	0xffffffff


	//   ....[23]....
        /*06f8*/ 	.word	0xffffffff


	//   ....[24]....
        /*06fc*/ 	.word	0xffffffff


	//   ....[25]....
        /*0700*/ 	.word	0xffffffff


	//   ....[26]....
        /*0704*/ 	.word	0xffffffff


	//   ....[27]....
        /*0708*/ 	.word	0xffffffff


	//   ....[28]....
        /*070c*/ 	.word	0xffffffff


	//   ....[29]....
        /*0710*/ 	.word	0xffffffff


	//   ....[30]....
        /*0714*/ 	.word	0xffffffff


	//   ....[31]....
        /*0718*/ 	.word	0xffffffff


	//   ....[32]....
        /*071c*/ 	.word	0xffffffff


	//   ....[33]....
        /*0720*/ 	.word	0xffffffff


	//   ....[34]....
        /*0724*/ 	.word	0xffffffff


	//   ....[35]....
        /*0728*/ 	.word	0xffffffff


	//   ....[36]....
        /*072c*/ 	.word	0xffffffff


	//   ....[37]....
        /*0730*/ 	.word	0xffffffff


	//   ....[38]....
        /*0734*/ 	.word	0xffffffff


	//   ....[39]....
        /*0738*/ 	.word	0xffffffff


	//   ....[40]....
        /*073c*/ 	.word	0xffffffff


	//   ....[41]....
        /*0740*/ 	.word	0xffffffff


	//   ....[42]....
        /*0744*/ 	.word	0xffffffff


	//   ....[43]....
        /*0748*/ 	.word	0xffffffff


	//   ....[44]....
        /*074c*/ 	.word	0xffffffff


	//   ....[45]....
        /*0750*/ 	.word	0xffffffff


	//   ....[46]....
        /*0754*/ 	.word	0xffffffff


	//   ....[47]....
        /*0758*/ 	.word	0xffffffff


	//----- nvinfo : EIATTR_COOP_GROUP_INSTR_OFFSETS
	.align		4
.L_312:
        /*075c*/ 	.byte	0x04, 0x28
        /*075e*/ 	.short	(.L_314 - .L_313)


	//   ....[0]....
.L_313:
        /*0760*/ 	.word	0x00000050


	//   ....[1]....
        /*0764*/ 	.word	0x00000200


	//   ....[2]....
        /*0768*/ 	.word	0x00000230


	//   ....[3]....
        /*076c*/ 	.word	0x00000260


	//   ....[4]....
        /*0770*/ 	.word	0x00000290


	//   ....[5]....
        /*0774*/ 	.word	0x000002c0


	//   ....[6]....
        /*0778*/ 	.word	0x000002f0


	//   ....[7]....
        /*077c*/ 	.word	0x00000450


	//   ....[8]....
        /*0780*/ 	.word	0x00000490


	//   ....[9]....
        /*0784*/ 	.word	0x000004c0


	//   ....[10]....
        /*0788*/ 	.word	0x000004f0


	//   ....[11]....
        /*078c*/ 	.word	0x00000520


	//   ....[12]....
        /*0790*/ 	.word	0x00000550


	//   ....[13]....
        /*0794*/ 	.word	0x000005e0


	//   ....[14]....
        /*0798*/ 	.word	0x00000630


	//   ....[15]....
        /*079c*/ 	.word	0x00000650


	//   ....[16]....
        /*07a0*/ 	.word	0x000006b0


	//   ....[17]....
        /*07a4*/ 	.word	0x00002b00


	//   ....[18]....
        /*07a8*/ 	.word	0x00002b20


	//   ....[19]....
        /*07ac*/ 	.word	0x00002cb0


	//   ....[20]....
        /*07b0*/ 	.word	0x00002cc0


	//   ....[21]....
        /*07b4*/ 	.word	0x00002e40


	//   ....[22]....
        /*07b8*/ 	.word	0x00002e60


	//   ....[23]....
        /*07bc*/ 	.word	0x00002fe0


	//   ....[24]....
        /*07c0*/ 	.word	0x00002ff0


	//   ....[25]....
        /*07c4*/ 	.word	0x00003510


	//   ....[26]....
        /*07c8*/ 	.word	0x00003520


	//   ....[27]....
        /*07cc*/ 	.word	0x00003530


	//   ....[28]....
        /*07d0*/ 	.word	0x00003540


	//   ....[29]....
        /*07d4*/ 	.word	0x000036e0


	//   ....[30]....
        /*07d8*/ 	.word	0x00003710


	//   ....[31]....
        /*07dc*/ 	.word	0x00003a30


	//   ....[32]....
        /*07e0*/ 	.word	0x00003a40


	//   ....[33]....
        /*07e4*/ 	.word	0x000049b0


	//   ....[34]....
        /*07e8*/ 	.word	0x000049d0


	//   ....[35]....
        /*07ec*/ 	.word	0x00004b50


	//   ....[36]....
        /*07f0*/ 	.word	0x00004b60


	//   ....[37]....
        /*07f4*/ 	.word	0x00004db0


	//   ....[38]....
        /*07f8*/ 	.word	0x00005330


	//   ....[39]....
        /*07fc*/ 	.word	0x00005790


	//   ....[40]....
        /*0800*/ 	.word	0x00005bf0


	//   ....[41]....
        /*0804*/ 	.word	0x00006310


	//   ....[42]....
        /*0808*/ 	.word	0x00006340


	//   ....[43]....
        /*080c*/ 	.word	0x00006350


	//   ....[44]....
        /*0810*/ 	.word	0x00006360


	//   ....[45]....
        /*0814*/ 	.word	0x00006370


	//   ....[46]....
        /*0818*/ 	.word	0x000063a0


	//   ....[47]....
        /*081c*/ 	.word	0x000063c0


	//   ....[48]....
        /*0820*/ 	.word	0x000063e0


	//   ....[49]....
        /*0824*/ 	.word	0x00007a40


	//   ....[50]....
        /*0828*/ 	.word	0x00007a60


	//   ....[51]....
        /*082c*/ 	.word	0x00007be0


	//   ....[52]....
        /*0830*/ 	.word	0x00007bf0


	//   ....[53]....
        /*0834*/ 	.word	0x00008b50


	//   ....[54]....
        /*0838*/ 	.word	0x00008b70


	//   ....[55]....
        /*083c*/ 	.word	0x00008cf0


	//   ....[56]....
        /*0840*/ 	.word	0x00008d00


	//   ....[57]....
        /*0844*/ 	.word	0x00008f30


	//   ....[58]....
        /*0848*/ 	.word	0x00009500


	//   ....[59]....
        /*084c*/ 	.word	0x000099a0


	//   ....[60]....
        /*0850*/ 	.word	0x00009e40


	//   ....[61]....
        /*0854*/ 	.word	0x0000a5e0


	//   ....[62]....
        /*0858*/ 	.word	0x0000a610


	//   ....[63]....
        /*085c*/ 	.word	0x0000a630


	//   ....[64]....
        /*0860*/ 	.word	0x0000a650


	//   ....[65]....
        /*0864*/ 	.word	0x0000a670


	//   ....[66]....
        /*0868*/ 	.word	0x0000a690


	//   ....[67]....
        /*086c*/ 	.word	0x0000a6b0


	//   ....[68]....
        /*0870*/ 	.word	0x0000a6d0


	//   ....[69]....
        /*0874*/ 	.word	0x0000c390


	//   ....[70]....
        /*0878*/ 	.word	0x0000c3b0


	//   ....[71]....
        /*087c*/ 	.word	0x0000c530


	//   ....[72]....
        /*0880*/ 	.word	0x0000c540


	//   ....[73]....
        /*0884*/ 	.word	0x0000d4b0


	//   ....[74]....
        /*0888*/ 	.word	0x0000d4d0


	//   ....[75]....
        /*088c*/ 	.word	0x0000d650


	//   ....[76]....
        /*0890*/ 	.word	0x0000d660


	//   ....[77]....
        /*0894*/ 	.word	0x0000daf0


	//   ....[78]....
        /*0898*/ 	.word	0x0000db20


	//   ....[79]....
        /*089c*/ 	.word	0x0000db40


	//   ....[80]....
        /*08a0*/ 	.word	0x0000db60


	//   ....[81]....
        /*08a4*/ 	.word	0x0000db80


	//   ....[82]....
        /*08a8*/ 	.word	0x0000dba0


	//   ....[83]....
        /*08ac*/ 	.word	0x0000dbc0


	//   ....[84]....
        /*08b0*/ 	.word	0x0000dbe0


	//   ....[85]....
        /*08b4*/ 	.word	0x0000f590


	//   ....[86]....
        /*08b8*/ 	.word	0x0000f5a0


	//   ....[87]....
        /*08bc*/ 	.word	0x0000f720


	//   ....[88]....
        /*08c0*/ 	.word	0x0000f730


	//   ....[89]....
        /*08c4*/ 	.word	0x00010690


	//   ....[90]....
        /*08c8*/ 	.word	0x000106b0


	//   ....[91]....
        /*08cc*/ 	.word	0x000107d0


	//   ....[92]....
        /*08d0*/ 	.word	0x000107e0


	//   ....[93]....
        /*08d4*/ 	.word	0x000109b0


	//   ....[94]....
        /*08d8*/ 	.word	0x00010f80


	//   ....[95]....
        /*08dc*/ 	.word	0x00011420


	//   ....[96]....
        /*08e0*/ 	.word	0x000118c0


	//   ....[97]....
        /*08e4*/ 	.word	0x00012060


	//   ....[98]....
        /*08e8*/ 	.word	0x00012090


	//   ....[99]....
        /*08ec*/ 	.word	0x000120a0


	//   ....[100]....
        /*08f0*/ 	.word	0x000120b0


	//   ....[101]....
        /*08f4*/ 	.word	0x000120f0


	//   ....[102]....
        /*08f8*/ 	.word	0x00012100


	//   ....[103]....
        /*08fc*/ 	.word	0x00012110


	//   ....[104]....
        /*0900*/ 	.word	0x00012150


	//   ....[105]....
        /*0904*/ 	.word	0x000139f0


	//   ....[106]....
        /*0908*/ 	.word	0x00013a20


	//   ....[107]....
        /*090c*/ 	.word	0x00013a30


	//   ....[108]....
        /*0910*/ 	.word	0x00013a40


	//   ....[109]....
        /*0914*/ 	.word	0x00013a50


	//   ....[110]....
        /*0918*/ 	.word	0x00013a80


	//   ....[111]....
        /*091c*/ 	.word	0x00013aa0


	//   ....[112]....
        /*0920*/ 	.word	0x00013ac0


	//   ....[113]....
        /*0924*/ 	.word	0x00015030


	//   ....[114]....
        /*0928*/ 	.word	0x00015050


	//   ....[115]....
        /*092c*/ 	.word	0x00015070


	//   ....[116]....
        /*0930*/ 	.word	0x00015080


	//   ....[117]....
        /*0934*/ 	.word	0x00015090


	//   ....[118]....
        /*0938*/ 	.word	0x000150a0


	//   ....[119]....
        /*093c*/ 	.word	0x000150c0


	//   ....[120]....
        /*0940*/ 	.word	0x000150d0


	//   ....[121]....
        /*0944*/ 	.word	0x000154d0


	//   ....[122]....
        /*0948*/ 	.word	0x000154f0


	//   ....[123]....
        /*094c*/ 	.word	0x00015650


	//   ....[124]....
        /*0950*/ 	.word	0x00015660


	//   ....[125]....
        /*0954*/ 	.word	0x000157c0


	//   ....[126]....
        /*0958*/ 	.word	0x000157e0


	//   ....[127]....
        /*095c*/ 	.word	0x00015940


	//   ....[128]....
        /*0960*/ 	.word	0x00015950


	//   ....[129]....
        /*0964*/ 	.word	0x00015ca0


	//   ....[130]....
        /*0968*/ 	.word	0x00015cc0


	//   ....[131]....
        /*096c*/ 	.word	0x00016230


	//   ....[132]....
        /*0970*/ 	.word	0x00016240


	//   ....[133]....
        /*0974*/ 	.word	0x000167b0


	//   ....[134]....
        /*0978*/ 	.word	0x000167d0


	//   ....[135]....
        /*097c*/ 	.word	0x00016d50


	//   ....[136]....
        /*0980*/ 	.word	0x00016d60


	//   ....[137]....
        /*0984*/ 	.word	0x00017a10


	//   ....[138]....
        /*0988*/ 	.word	0x00017a30


	//   ....[139]....
        /*098c*/ 	.word	0x00017ba0


	//   ....[140]....
        /*0990*/ 	.word	0x00017bb0


	//   ....[141]....
        /*0994*/ 	.word	0x00017d10


	//   ....[142]....
        /*0998*/ 	.word	0x00017d30


	//   ....[143]....
        /*099c*/ 	.word	0x00017e90


	//   ....[144]....
        /*09a0*/ 	.word	0x00017ea0


	//   ....[145]....
        /*09a4*/ 	.word	0x000180c0


	//   ....[146]....
        /*09a8*/ 	.word	0x000180e0


	//   ....[147]....
        /*09ac*/ 	.word	0x00018210


	//   ....[148]....
        /*09b0*/ 	.word	0x00018250


	//   ....[149]....
        /*09b4*/ 	.word	0x00018280


	//   ....[150]....
        /*09b8*/ 	.word	0x000182b0


	//   ....[151]....
        /*09bc*/ 	.word	0x000182e0


	//   ....[152]....
        /*09c0*/ 	.word	0x00018310


	//   ....[153]....
        /*09c4*/ 	.word	0x00018470


	//   ....[154]....
        /*09c8*/ 	.word	0x000184b0


	//   ....[155]....
        /*09cc*/ 	.word	0x000184e0


	//   ....[156]....
        /*09d0*/ 	.word	0x00018510


	//   ....[157]....
        /*09d4*/ 	.word	0x00018540


	//   ....[158]....
        /*09d8*/ 	.word	0x00018570


	//   ....[159]....
        /*09dc*/ 	.word	0x00018600


	//   ....[160]....
        /*09e0*/ 	.word	0x00018660


	//   ....[161]....
        /*09e4*/ 	.word	0x00018670


	//   ....[162]....
        /*09e8*/ 	.word	0x000186d0


	//   ....[163]....
        /*09ec*/ 	.word	0x00019130


	//   ....[164]....
        /*09f0*/ 	.word	0x00019190


	//   ....[165]....
        /*09f4*/ 	.word	0x000191e0


	//   ....[166]....
        /*09f8*/ 	.word	0x00019230


	//   ....[167]....
        /*09fc*/ 	.word	0x00019280


	//   ....[168]....
        /*0a00*/ 	.word	0x000192f0


	//   ....[169]....
        /*0a04*/ 	.word	0x00019340


	//   ....[170]....
        /*0a08*/ 	.word	0x000193b0


	//   ....[171]....
        /*0a0c*/ 	.word	0x00019420


	//   ....[172]....
        /*0a10*/ 	.word	0x00019490


	//   ....[173]....
        /*0a14*/ 	.word	0x00019500


	//   ....[174]....
        /*0a18*/ 	.word	0x00019570


	//   ....[175]....
        /*0a1c*/ 	.word	0x000195e0


	//   ....[176]....
        /*0a20*/ 	.word	0x00019640


	//   ....[177]....
        /*0a24*/ 	.word	0x000196b0


	//   ....[178]....
        /*0a28*/ 	.word	0x00019720


	//   ....[179]....
        /*0a2c*/ 	.word	0x00019790


	//   ....[180]....
        /*0a30*/ 	.word	0x000197f0


	//   ....[181]....
        /*0a34*/ 	.word	0x00019860


	//   ....[182]....
        /*0a38*/ 	.word	0x000198c0


	//   ....[183]....
        /*0a3c*/ 	.word	0x00019930


	//   ....[184]....
        /*0a40*/ 	.word	0x000199a0


	//   ....[185]....
        /*0a44*/ 	.word	0x00019a10


	//   ....[186]....
        /*0a48*/ 	.word	0x00019a70


	//   ....[187]....
        /*0a4c*/ 	.word	0x00019ad0


	//   ....[188]....
        /*0a50*/ 	.word	0x00019b30


	//   ....[189]....
        /*0a54*/ 	.word	0x00019b90


	//   ....[190]....
        /*0a58*/ 	.word	0x00019bf0


	//   ....[191]....
        /*0a5c*/ 	.word	0x00019c40


	//   ....[192]....
        /*0a60*/ 	.word	0x00019c80


	//   ....[193]....
        /*0a64*/ 	.word	0x00019cd0


	//   ....[194]....
        /*0a68*/ 	.word	0x00019d20


	//   ....[195]....
        /*0a6c*/ 	.word	0x00019d70


	//   ....[196]....
        /*0a70*/ 	.word	0x00019dc0


	//   ....[197]....
        /*0a74*/ 	.word	0x00019e10


	//   ....[198]....
        /*0a78*/ 	.word	0x00019e60


	//   ....[199]....
        /*0a7c*/ 	.word	0x00019ed0


	//   ....[200]....
        /*0a80*/ 	.word	0x00019f40


	//   ....[201]....
        /*0a84*/ 	.word	0x00019fb0


	//   ....[202]....
        /*0a88*/ 	.word	0x0001a010


	//   ....[203]....
        /*0a8c*/ 	.word	0x0001a080


	//   ....[204]....
        /*0a90*/ 	.word	0x0001a0f0


	//   ....[205]....
        /*0a94*/ 	.word	0x0001a160


	//   ....[206]....
        /*0a98*/ 	.word	0x0001a1c0


	//   ....[207]....
        /*0a9c*/ 	.word	0x0001a220


	//   ....[208]....
        /*0aa0*/ 	.word	0x0001a280


	//   ....[209]....
        /*0aa4*/ 	.word	0x0001a2e0


	//   ....[210]....
        /*0aa8*/ 	.word	0x0001a340


	//   ....[211]....
        /*0aac*/ 	.word	0x0001a390


	//   ....[212]....
        /*0ab0*/ 	.word	0x0001a3d0


	//   ....[213]....
        /*0ab4*/ 	.word	0x0001a420


	//   ....[214]....
        /*0ab8*/ 	.word	0x0001a460


	//   ....[215]....
        /*0abc*/ 	.word	0x0001a4b0


	//   ....[216]....
        /*0ac0*/ 	.word	0x0001a4f0


	//   ....[217]....
        /*0ac4*/ 	.word	0x0001a540


	//   ....[218]....
        /*0ac8*/ 	.word	0x0001a580


	//   ....[219]....
        /*0acc*/ 	.word	0x0001a5e0


	//   ....[220]....
        /*0ad0*/ 	.word	0x0001a650


	//   ....[221]....
        /*0ad4*/ 	.word	0x0001a6c0


	//   ....[222]....
        /*0ad8*/ 	.word	0x0001a720


	//   ....[223]....
        /*0adc*/ 	.word	0x0001a790


	//   ....[224]....
        /*0ae0*/ 	.word	0x0001a800


	//   ....[225]....
        /*0ae4*/ 	.word	0x0001a870


	//   ....[226]....
        /*0ae8*/ 	.word	0x0001a8d0


	//   ....[227]....
        /*0aec*/ 	.word	0x0001a920


	//   ....[228]....
        /*0af0*/ 	.word	0x0001a960


	//   ....[229]....
        /*0af4*/ 	.word	0x0001a9b0


	//   ....[230]....
        /*0af8*/ 	.word	0x0001a9f0


	//   ....[231]....
        /*0afc*/ 	.word	0x0001aa40


	//   ....[232]....
        /*0b00*/ 	.word	0x0001aa80


	//   ....[233]....
        /*0b04*/ 	.word	0x0001aad0


	//   ....[234]....
        /*0b08*/ 	.word	0x0001ab10


	//   ....[235]....
        /*0b0c*/ 	.word	0x0001ab60


	//   ....[236]....
        /*0b10*/ 	.word	0x0001abc0


	//   ....[237]....
        /*0b14*/ 	.word	0x0001ac20


	//   ....[238]....
        /*0b18*/ 	.word	0x0001ac90


	//   ....[239]....
        /*0b1c*/ 	.word	0x0001ad00


	//   ....[240]....
        /*0b20*/ 	.word	0x0001ad70


	//   ....[241]....
        /*0b24*/ 	.word	0x0001add0


	//   ....[242]....
        /*0b28*/ 	.word	0x0001ae30


	//   ....[243]....
        /*0b2c*/ 	.word	0x0001ae90


	//   ....[244]....
        /*0b30*/ 	.word	0x0001aef0


	//   ....[245]....
        /*0b34*/ 	.word	0x0001af50


	//   ....[246]....
        /*0b38*/ 	.word	0x0001afa0


	//   ....[247]....
        /*0b3c*/ 	.word	0x0001afe0


	//   ....[248]....
        /*0b40*/ 	.word	0x0001b030


	//   ....[249]....
        /*0b44*/ 	.word	0x0001b070


	//   ....[250]....
        /*0b48*/ 	.word	0x0001b0c0


	//   ....[251]....
        /*0b4c*/ 	.word	0x0001b100


	//   ....[252]....
        /*0b50*/ 	.word	0x0001b150


	//   ....[253]....
        /*0b54*/ 	.word	0x0001b190


	//   ....[254]....
        /*0b58*/ 	.word	0x0001b1e0


	//   ....[255]....
        /*0b5c*/ 	.word	0x0001b230


	//   ....[0]....
        /*0b60*/ 	.word	0x0001b280


	//   ....[1]....
        /*0b64*/ 	.word	0x0001b2c0


	//   ....[2]....
        /*0b68*/ 	.word	0x0001b310


	//   ....[3]....
        /*0b6c*/ 	.word	0x0001b360


	//   ....[4]....
        /*0b70*/ 	.word	0x0001b3b0


	//   ....[5]....
        /*0b74*/ 	.word	0x0001b3f0


	//   ....[6]....
        /*0b78*/ 	.word	0x0001b460


	//   ....[7]....
        /*0b7c*/ 	.word	0x0001b4d0


	//   ....[8]....
        /*0b80*/ 	.word	0x0001b540


	//   ....[9]....
        /*0b84*/ 	.word	0x0001b5a0


	//   ....[10]....
        /*0b88*/ 	.word	0x0001b610


	//   ....[11]....
        /*0b8c*/ 	.word	0x0001b680


	//   ....[12]....
        /*0b90*/ 	.word	0x0001b6f0


	//   ....[13]....
        /*0b94*/ 	.word	0x0001b750


	//   ....[14]....
        /*0b98*/ 	.word	0x0001b7c0


	//   ....[15]....
        /*0b9c*/ 	.word	0x0001b830


	//   ....[16]....
        /*0ba0*/ 	.word	0x0001b8a0


	//   ....[17]....
        /*0ba4*/ 	.word	0x0001b900


	//   ....[18]....
        /*0ba8*/ 	.word	0x0001b970


	//   ....[19]....
        /*0bac*/ 	.word	0x0001b9e0


	//   ....[20]....
        /*0bb0*/ 	.word	0x0001ba50


	//   ....[21]....
        /*0bb4*/ 	.word	0x0001bab0


	//   ....[22]....
        /*0bb8*/ 	.word	0x0001bb20


	//   ....[23]....
        /*0bbc*/ 	.word	0x0001bb90


	//   ....[24]....
        /*0bc0*/ 	.word	0x0001bc00


	//   ....[25]....
        /*0bc4*/ 	.word	0x0001bc60


	//   ....[26]....
        /*0bc8*/ 	.word	0x0001bcd0


	//   ....[27]....
        /*0bcc*/ 	.word	0x0001bd40


	//   ....[28]....
        /*0bd0*/ 	.word	0x0001bdb0


	//   ....[29]....
        /*0bd4*/ 	.word	0x0001be10


	//   ....[30]....
        /*0bd8*/ 	.word	0x0001be80


	//   ....[31]....
        /*0bdc*/ 	.word	0x0001bef0


	//   ....[32]....
        /*0be0*/ 	.word	0x0001bf40


	//   ....[33]....
        /*0be4*/ 	.word	0x0001bf80


	//   ....[34]....
        /*0be8*/ 	.word	0x0001bfd0


	//   ....[35]....
        /*0bec*/ 	.word	0x0001c020


	//   ....[36]....
        /*0bf0*/ 	.word	0x0001c070


	//   ....[37]....
        /*0bf4*/ 	.word	0x0001c0e0


	//   ....[38]....
        /*0bf8*/ 	.word	0x0001c130


	//   ....[39]....
        /*0bfc*/ 	.word	0x0001c180


	//   ....[40]....
        /*0c00*/ 	.word	0x0001c1d0


	//   ....[41]....
        /*0c04*/ 	.word	0x0001c220


	//   ....[42]....
        /*0c08*/ 	.word	0x0001c270


	//   ....[43]....
        /*0c0c*/ 	.word	0x0001c2e0


	//   ....[44]....
        /*0c10*/ 	.word	0x0001c330


	//   ....[45]....
        /*0c14*/ 	.word	0x0001c3a0


	//   ....[46]....
        /*0c18*/ 	.word	0x0001c400


	//   ....[47]....
        /*0c1c*/ 	.word	0x0001c470


	//----- nvinfo : EIATTR_EXIT_INSTR_OFFSETS
	.align		4
.L_314:
        /*0c20*/ 	.byte	0x04, 0x1c
        /*0c22*/ 	.short	(.L_316 - .L_315)


	//   ....[0]....
.L_315:
        /*0c24*/ 	.word	0x000010d0


	//   ....[1]....
        /*0c28*/ 	.word	0x000190f0


	//----- nvinfo : EIATTR_MAX_THREADS
	.align		4
.L_316:
        /*0c2c*/ 	.byte	0x04, 0x05
        /*0c2e*/ 	.short	(.L_318 - .L_317)
.L_317:
        /*0c30*/ 	.word	0x00000080
        /*0c34*/ 	.word	0x00000001
        /*0c38*/ 	.word	0x00000001


	//----- nvinfo : EIATTR_CRS_STACK_SIZE
	.align		4
.L_318:
        /*0c3c*/ 	.byte	0x04, 0x1e
        /*0c3e*/ 	.short	(.L_320 - .L_319)
.L_319:
        /*0c40*/ 	.word	0x00000000
.L_320:


//--------------------- .nv.info._ZN7cutlass13device_kernelIN5flash19enable_sm80_to_sm89INS1_16FlashAttnFwdSm80INS1_25CollectiveMainloopFwdSm80ILi4ELi1ELb0EN4cute5tupleIJNS5_1CILi128EEENS7_ILi48EEENS7_ILi96EEEEEELi96ENS_10bfloat16_tEfNS_4arch4Sm80ELb0ELb1ELb1ELb1ELb1ELb1ELb1ELb1EEENS1_21CollectiveEpilogueFwdINS6_IJS8_SA_S9_EEENS6_IJNS7_ILi1EEESI_SI_EEESC_SE_Li128ELb1ELb1ELb1ELb0EEENS1_36VarlenDynamicPersistentTileSchedulerILi128ELi48ELi128ELi128ELb1ELb1ELb0ELb1ELb0ELb1EEEEEEEEEvNT_6ParamsE --------------------------
	.section	.nv.info._ZN7cutlass13device_kernelIN5flash19enable_sm80_to_sm89INS1_16FlashAttnFwdSm80INS1_25CollectiveMainloopFwdSm80ILi4ELi1ELb0EN4cute5tupleIJNS5_1CILi128EEENS7_ILi48EEENS7_ILi96EEEEEELi96ENS_10bfloat16_tEfNS_4arch4Sm80ELb0ELb1ELb1ELb1ELb1ELb1ELb1ELb1EEENS1_21CollectiveEpilogueFwdINS6_IJS8_SA_S9_EEENS6_IJNS7_ILi1EEESI_SI_EEESC_SE_Li128ELb1ELb1ELb1ELb0EEENS1_36VarlenDynamicPersistentTileSchedulerILi128ELi48ELi128ELi128ELb1ELb1ELb0ELb1ELb0ELb1EEEEEEEEEvNT_6ParamsE,"",@"SHT_CUDA_INFO"
	.sectionflags	@""
	.align	4


	//----- nvinfo : EIATTR_CUDA_API_VERSION
	.align		4
        /*0000*/ 	.byte	0x04, 0x37
        /*0002*/ 	.short	(.L_322 - .L_321)
.L_321:
        /*0004*/ 	.word	0x00000082


	//----- nvinfo : EIATTR_SW2861232_WAR
	.align		4
.L_322:
        /*0008*/ 	.byte	0x01, 0x35
	.zero		2


	//----- nvinfo : EIATTR_PARAM_CBANK
	.align		4
        /*000c*/ 	.byte	0x04, 0x0a
        /*000e*/ 	.short	(.L_324 - .L_323)
	.align		4
.L_323:
        /*0010*/ 	.word	index@(.nv.constant0._ZN7cutlass13device_kernelIN5flash19enable_sm80_to_sm89INS1_16FlashAttnFwdSm80INS1_25CollectiveMainloopFwdSm80ILi4ELi1ELb0EN4cute5tupleIJNS5_1CILi128EEENS7_ILi48EEENS7_ILi96EEEEEELi96ENS_10bfloat16_tEfNS_4arch4Sm80ELb0ELb1ELb1ELb1ELb1ELb1ELb1ELb1EEENS1_21CollectiveEpilogueFwdINS6_IJS8_SA_S9_EEENS6_IJNS7_ILi1EEESI_SI_EEESC_SE_Li128ELb1ELb1ELb1ELb0EEENS1_36VarlenDynamicPersistentTileSchedulerILi128ELi48ELi128ELi128ELb1ELb1ELb0ELb1ELb0ELb1EEEEEEEEEvNT_6ParamsE)
        /*0014*/ 	.short	0x0160
        /*0016*/ 	.short	0x0438


	//----- nvinfo : EIATTR_CBANK_PARAM_SIZE
	.align		4
.L_324:
        /*0018*/ 	.byte	0x03, 0x19
        /*001a*/ 	.short	0x0438


	//----- nvinfo : EIATTR_KPARAM_INFO
	.align		4
        /*001c*/ 	.byte	0x04, 0x17
        /*001e*/ 	.short	(.L_326 - .L_325)
.L_325:
        /*0020*/ 	.word	0x00000000
        /*0024*/ 	.short	0x0000
        /*0026*/ 	.short	0x0000
        /*0028*/ 	.byte	0x00, 0xf0, 0xe1, 0x10


	//----- nvinfo : EIATTR_MAXREG_COUNT
	.align		4
.L_326:
        /*002c*/ 	.byte	0x03, 0x1b
        /*002e*/ 	.short	0x00ff


	//----- nvinfo : EIATTR_NUM_BARRIERS
	.align		4
        /*0030*/ 	.byte	0x02, 0x4c
        /*0032*/ 	.byte	0x06
	.zero		1


	//----- nvinfo : EIATTR_ANNOTATIONS
	.align		4
        /*0034*/ 	.byte	0x04, 0x55
        /*0036*/ 	.short	(.L_328 - .L_327)


	//   ....[0]....
.L_327:
        /* <DEDUP_REMOVED lines=162> */


	//----- nvinfo : EIATTR_MERCURY_ISA_VERSION
	.align		4
.L_328:
        /*0a40*/ 	.byte	0x03, 0x5f
        /*0a42*/ 	.short	0x0000


	//----- nvinfo : EIATTR_INT_WARP_WIDE_INSTR_OFFSETS
	.align		4
        /*0a44*/ 	.byte	0x04, 0x31
        /*0a46*/ 	.short	(.L_330 - .L_329)


	//   ....[0]....
.L_329:
        /*0a48*/ 	.word	0x00021bd0


	//   ....[1]....
        /*0a4c*/ 	.word	0x00021c50


	//----- nvinfo : EIATTR_COOP_GROUP_MASK_REGIDS
	.align		4
.L_330:
        /*0a50*/ 	.byte	0x04, 0x29
        /*0a52*/ 	.short	(.L_332 - .L_331)


	//   ....[0]....
.L_331:
        /*0a54*/ 	.word	0xffffffff


	//   ....[1]....
        /*0a58*/ 	.word	0xffffffff


	//   ....[2]....
        /*0a5c*/ 	.word	0xffffffff


	//   ....[3]....
        /*0a60*/ 	.word	0xffffffff


	//   ....[4]....
        /*0a64*/ 	.word	0xffffffff


	//   ....[5]....
        /*0a68*/ 	.word	0xffffffff


	//   ....[6]....
        /*0a6c*/ 	.word	0xffffffff


	//   ....[7]....
        /*0a70*/ 	.word	0xffffffff


	//   ....[8]....
        /*0a74*/ 	.word	0xffffffff


	//   ....[9]....
        /*0a78*/ 	.word	0xffffffff


	//   ....[10]....
        /*0a7c*/ 	.word	0xffffffff


	//   ....[11]....
        /*0a80*/ 	.word	0xffffffff


	//   ....[12]....
        /*0a84*/ 	.word	0xffffffff


	//   ....[13]....
        /*0a88*/ 	.word	0xffffffff


	//   ....[14]....
        /*0a8c*/ 	.word	0xffffffff


	//   ....[15]....
        /*0a90*/ 	.word	0xffffffff


	//   ....[16]....
        /*0a94*/ 	.word	0xffffffff


	//   ....[17]....
        /*0a98*/ 	.word	0xffffffff


	//   ....[18]....
        /*0a9c*/ 	.word	0xffffffff


	//   ....[19]....
        /*0aa0*/ 	.word	0xffffffff


	//   ....[20]....
        /*0aa4*/ 	.word	0xffffffff


	//   ....[21]....
        /*0aa8*/ 	.word	0xffffffff


	//   ....[22]....
        /*0aac*/ 	.word	0xffffffff


	//   ....[23]....
        /*0ab0*/ 	.word	0xffffffff


	//   ....[24]....
        /*0ab4*/ 	.word	0xffffffff


	//   ....[25]....
        /*0ab8*/ 	.word	0xffffffff


	//   ....[26]....
        /*0abc*/ 	.word	0xffffffff


	//   ....[27]....
        /*0ac0*/ 	.word	0xffffffff


	//   ....[28]....
        /*0ac4*/ 	.word	0xffffffff


	//   ....[29]....
        /*0ac8*/ 	.word	0xffffffff


	//   ....[30]....
        /*0acc*/ 	.word	0xffffffff


	//   ....[31]....
        /*0ad0*/ 	.word	0xffffffff


	//   ....[32]....
        /*0ad4*/ 	.word	0xffffffff


	//   ....[33]....
        /*0ad8*/ 	.word	0xffffffff


	//   ....[34]....
        /*0adc*/ 	.word	0xffffffff


	//   ....[35]....
        /*0ae0*/ 	.word	0xffffffff


	//   ....[36]....
        /*0ae4*/ 	.word	0xffffffff


	//   ....[37]....
        /*0ae8*/ 	.word	0xffffffff


	//   ....[38]....
        /*0aec*/ 	.word	0xffffffff


	//   ....[39]....
        /*0af0*/ 	.word	0xffffffff


	//   ....[40]....
        /*0af4*/ 	.word	0xffffffff


	//   ....[41]....
        /*0af8*/ 	.word	0xffffffff


	//   ....[42]....
        /*0afc*/ 	.word	0xffffffff


	//   ....[43]....
        /*0b00*/ 	.word	0xffffffff


	//   ....[44]....
        /*0b04*/ 	.word	0xffffffff


	//   ....[45]....
        /*0b08*/ 	.word	0xffffffff


	//   ....[46]....
        /*0b0c*/ 	.word	0xffffffff


	//   ....[47]....
        /*0b10*/ 	.word	0xffffffff


	//   ....[48]....
        /*0b14*/ 	.word	0xffffffff


	//   ....[49]....
        /*0b18*/ 	.word	0xffffffff


	//   ....[50]....
        /*0b1c*/ 	.word	0xffffffff


	//   ....[51]....
        /*0b20*/ 	.word	0xffffffff


	//   ....[52]....
        /*0b24*/ 	.word	0xffffffff


	//   ....[53]....
        /*0b28*/ 	.word	0xffffffff


	//   ....[54]....
        /*0b2c*/ 	.word	0xffffffff


	//   ....[55]....
        /*0b30*/ 	.word	0xffffffff


	//   ....[56]....
        /*0b34*/ 	.word	0xffffffff


	//   ....[57]....
        /*0b38*/ 	.word	0xffffffff


	//   ....[58]....
        /*0b3c*/ 	.word	0xffffffff


	//   ....[59]....
        /*0b40*/ 	.word	0xffffffff


	//   ....[60]....
        /*0b44*/ 	.word	0xffffffff


	//   ....[61]....
        /*0b48*/ 	.word	0xffffffff


	//   ....[62]....
        /*0b4c*/ 	.word	0xffffffff


	//   ....[63]....
        /*0b50*/ 	.word	0xffffffff


	//   ....[64]....
        /*0b54*/ 	.word	0xffffffff


	//   ....[65]....
        /*0b58*/ 	.word	0xffffffff


	//   ....[66]....
        /*0b5c*/ 	.word	0xffffffff


	//   ....[67]....
        /*0b60*/ 	.word	0xffffffff


	//   ....[68]....
        /*0b64*/ 	.word	0xffffffff


	//   ....[69]....
        /*0b68*/ 	.word	0xffffffff


	//   ....[70]....
        /*0b6c*/ 	.word	0xffffffff


	//   ....[71]....
        /*0b70*/ 	.word	0xffffffff


	//   ....[72]....
        /*0b74*/ 	.word	0xffffffff


	//   ....[73]....
        /*0b78*/ 	.word	0xffffffff


	//   ....[74]....
        /*0b7c*/ 	.word	0xffffffff


	//   ....[75]....
        /*0b80*/ 	.word	0xffffffff


	//   ....[76]....
        /*0b84*/ 	.word	0xffffffff


	//   ....[77]....
        /*0b88*/ 	.word	0xffffffff


	//   ....[78]....
        /*0b8c*/ 	.word	0xffffffff


	//   ....[79]....
        /*0b90*/ 	.word	0xffffffff


	//   ....[80]....
        /*0b94*/ 	.word	0xffffffff


	//   ....[81]....
        /*0b98*/ 	.word	0xffffffff


	//   ....[82]....
        /*0b9c*/ 	.word	0xffffffff


	//   ....[83]....
        /*0ba0*/ 	.word	0xffffffff


	//   ....[84]....
        /*0ba4*/ 	.word	0xffffffff


	//   ....[85]....
        /*0ba8*/ 	.word	0xffffffff


	//   ....[86]....
        /*0bac*/ 	.word	0xffffffff


	//   ....[87]....
        /*0bb0*/ 	.word	0xffffffff


	//   ....[88]....
        /*0bb4*/ 	.word	0xffffffff


	//   ....[89]....
        /*0bb8*/ 	.word	0xffffffff


	//   ....[90]....
        /*0bbc*/ 	.word	0xffffffff


	//   ....[91]....
        /*0bc0*/ 	.word	0xffffffff


	//   ....[92]....
        /*0bc4*/ 	.word	0xffffffff


	//   ....[93]....
        /*0bc8*/ 	.word	0xffffffff


	//   ....[94]....
        /*0bcc*/ 	.word	0xffffffff


	//   ....[95]....
        /*0bd0*/ 	.word	0xffffffff


	//   ....[96]....
        /*0bd4*/ 	.word	0xffffffff


	//   ....[97]....
        /*0bd8*/ 	.word	0xffffffff


	//   ....[98]....
        /*0bdc*/ 	.word	0xffffffff


	//   ....[99]....
        /*0be0*/ 	.word	0xffffffff


	//   ....[100]....
        /*0be4*/ 	.word	0xffffffff


	//   ....[101]....
        /*0be8*/ 	.word	0xffffffff


	//   ....[102]....
        /*0bec*/ 	.word	0xffffffff


	//   ....[103]....
        /*0bf0*/ 	.word	0xffffffff


	//   ....[104]....
        /*0bf4*/ 	.word	0xffffffff


	//   ....[105]....
        /*0bf8*/ 	.word	0xffffffff


	//   ....[106]....
        /*0bfc*/ 	.word	0xffffffff


	//   ....[107]....
        /*0c00*/ 	.word	0xffffffff


	//   ....[108]....
        /*0c04*/ 	.word	0xffffffff


	//   ....[109]....
        /*0c08*/ 	.word	0xffffffff


	//   ....[110]....
        /*0c0c*/ 	.word	0xffffffff


	//   ....[111]....
        /*0c10*/ 	.word	0xffffffff


	//   ....[112]....
        /*0c14*/ 	.word	0xffffffff


	//   ....[113]....
        /*0c18*/ 	.word	0xffffffff


	//   ....[114]....
        /*0c1c*/ 	.word	0xffffffff


	//   ....[115]....
        /*0c20*/ 	.word	0xffffffff


	//   ....[116]....
        /*0c24*/ 	.word	0xffffffff


	//   ....[117]....
        /*0c28*/ 	.word	0xffffffff


	//   ....[118]....
        /*0c2c*/ 	.word	0xffffffff


	//   ....[119]....
        /*0c30*/ 	.word	0xffffffff


	//   ....[120]....
        /*0c34*/ 	.word	0xffffffff


	//   ....[121]....
        /*0c38*/ 	.word	0xffffffff


	//   ....[122]....
        /*0c3c*/ 	.word	0xffffffff


	//   ....[123]....
        /*0c40*/ 	.word	0xffffffff


	//   ....[124]....
        /*0c44*/ 	.word	0xffffffff


	//   ....[125]....
        /*0c48*/ 	.word	0xffffffff


	//   ....[126]....
        /*0c4c*/ 	.word	0xffffffff


	//   ....[127]....
        /*0c50*/ 	.word	0xffffffff


	//   ....[128]....
        /*0c54*/ 	.word	0xffffffff


	//   ....[129]....
        /*0c58*/ 	.word	0xffffffff


	//   ....[130]....
        /*0c5c*/ 	.word	0xffffffff


	//   ....[131]....
        /*0c60*/ 	.word	0xffffffff


	//   ....[132]....
        /*0c64*/ 	.word	0xffffffff


	//   ....[133]....
        /*0c68*/ 	.word	0xffffffff


	//   ....[134]....
        /*0c6c*/ 	.word	0xffffffff


	//   ....[135]....
        /*0c70*/ 	.word	0xffffffff


	//   ....[136]....
        /*0c74*/ 	.word	0xffffffff


	//   ....[137]....
        /*0c78*/ 	.word	0xffffffff


	//   ....[138]....
        /*0c7c*/ 	.word	0xffffffff


	//   ....[139]....
        /*0c80*/ 	.word	0xffffffff


	//   ....[140]....
        /*0c84*/ 	.word	0xffffffff


	//   ....[141]....
        /*0c88*/ 	.word	0xffffffff


	//   ....[142]....
        /*0c8c*/ 	.word	0xffffffff


	//   ....[143]....
        /*0c90*/ 	.word	0xffffffff


	//   ....[144]....
        /*0c94*/ 	.word	0xffffffff


	//   ....[145]....
        /*0c98*/ 	.word	0xffffffff


	//   ....[146]....
        /*0c9c*/ 	.word	0xffffffff


	//   ....[147]....
        /*0ca0*/ 	.word	0xffffffff


	//   ....[148]....
        /*0ca4*/ 	.word	0xffffffff


	//   ....[149]....
        /*0ca8*/ 	.word	0xffffffff


	//   ....[150]....
        /*0cac*/ 	.word	0xffffffff


	//   ....[151]....
        /*0cb0*/ 	.word	0xffffffff


	//   ....[152]....
        /*0cb4*/ 	.word	0xffffffff


	//   ....[153]....
        /*0cb8*/ 	.word	0xffffffff


	//   ....[154]....
        /*0cbc*/ 	.word	0xffffffff


	//   ....[155]....
        /*0cc0*/ 	.word	0xffffffff


	//   ....[156]....
        /*0cc4*/ 	.word	0xffffffff


	//   ....[157]....
        /*0cc8*/ 	.word	0xffffffff


	//   ....[158]....
        /*0ccc*/ 	.word	0xffffffff


	//   ....[159]....
        /*0cd0*/ 	.word	0xffffffff


	//   ....[160]....
        /*0cd4*/ 	.word	0xffffffff


	//   ....[161]....
        /*0cd8*/ 	.word	0xffffffff


	//   ....[162]....
        /*0cdc*/ 	.word	0xffffffff


	//   ....[163]....
        /*0ce0*/ 	.word	0xffffffff


	//   ....[164]....
        /*0ce4*/ 	.word	0xffffffff


	//   ....[165]....
        /*0ce8*/ 	.word	0xffffffff


	//   ....[166]....
        /*0cec*/ 	.word	0xffffffff


	//   ....[167]....
        /*0cf0*/ 	.word	0xffffffff


	//   ....[168]....
        /*0cf4*/ 	.word	0xffffffff


	//   ....[169]....
        /*0cf8*/ 	.word	0xffffffff


	//   ....[170]....
        /*0cfc*/ 	.word	0xffffffff


	//   ....[171]....
        /*0d00*/ 	.word	0xffffffff


	//   ....[172]....
        /*0d04*/ 	.word	0xffffffff


	//   ....[173]....
        /*0d08*/ 	.word	0xffffffff


	//   ....[174]....
        /*0d0c*/ 	.word	0xffffffff


	//   ....[175]....
        /*0d10*/ 	.word	0xffffffff


	//   ....[176]....
        /*0d14*/ 	.word	0xffffffff


	//   ....[177]....
        /*0d18*/ 	.word	0xffffffff


	//   ....[178]....
        /*0d1c*/ 	.word	0xffffffff


	//   ....[179]....
        /*0d20*/ 	.word	0xffffffff


	//   ....[180]....
        /*0d24*/ 	.word	0xffffffff


	//   ....[181]....
        /*0d28*/ 	.word	0xffffffff


	//   ....[182]....
        /*0d2c*/ 	.word	0xffffffff


	//   ....[183]....
        /*0d30*/ 	.word	0xffffffff


	//   ....[184]....
        /*0d34*/ 	.word	0xffffffff


	//   ....[185]....
        /*0d38*/ 	.word	0xffffffff


	//   ....[186]....
        /*0d3c*/ 	.word	0xffffffff


	//   ....[187]....
        /*0d40*/ 	.word	0xffffffff


	//   ....[188]....
        /*0d44*/ 	.word	0xffffffff


	//   ....[189]....
        /*0d48*/ 	.word	0xffffffff


	//   ....[190]....
        /*0d4c*/ 	.word	0xffffffff


	//   ....[191]....
        /*0d50*/ 	.word	0xffffffff


	//   ....[192]....
        /*0d54*/ 	.word	0xffffffff


	//   ....[193]....
        /*0d58*/ 	.word	0xffffffff


	//   ....[194]....
        /*0d5c*/ 	.word	0xffffffff


	//   ....[195]....
        /*0d60*/ 	.word	0xffffffff


	//   ....[196]....
        /*0d64*/ 	.word	0xffffffff


	//   ....[197]....
        /*0d68*/ 	.word	0xffffffff


	//   ....[198]....
        /*0d6c*/ 	.word	0xffffffff


	//   ....[199]....
        /*0d70*/ 	.word	0xffffffff


	//   ....[200]....
        /*0d74*/ 	.word	0xffffffff


	//   ....[201]....
        /*0d78*/ 	.word	0xffffffff


	//   ....[202]....
        /*0d7c*/ 	.word	0xffffffff


	//   ....[203]....
        /*0d80*/ 	.word	0xffffffff


	//   ....[204]....
        /*0d84*/ 	.word	0xffffffff


	//   ....[205]....
        /*0d88*/ 	.word	0xffffffff


	//   ....[206]....
        /*0d8c*/ 	.word	0xffffffff


	//   ....[207]....
        /*0d90*/ 	.word	0xffffffff


	//   ....[208]....
        /*0d94*/ 	.word	0xffffffff


	//   ....[209]....
        /*0d98*/ 	.word	0xffffffff


	//   ....[210]....
        /*0d9c*/ 	.word	0xffffffff


	//   ....[211]....
        /*0da0*/ 	.word	0xffffffff


	//   ....[212]....
        /*0da4*/ 	.word	0xffffffff


	//   ....[213]....
        /*0da8*/ 	.word	0xffffffff


	//   ....[214]....
        /*0dac*/ 	.word	0xffffffff


	//   ....[215]....
        /*0db0*/ 	.word	0xffffffff


	//   ....[216]....
        /*0db4*/ 	.word	0xffffffff


	//   ....[217]....
        /*0db8*/ 	.word	0xffffffff


	//   ....[218]....
        /*0dbc*/ 	.word	0xffffffff


	//   ....[219]....
        /*0dc0*/ 	.word	0xffffffff


	//   ....[220]....
        /*0dc4*/ 	.word	0xffffffff


	//   ....[221]....
        /*0dc8*/ 	.word	0xffffffff


	//   ....[222]....
        /*0dcc*/ 	.word	0xffffffff


	//   ....[223]....
        /*0dd0*/ 	.word	0xffffffff


	//   ....[224]....
        /*0dd4*/ 	.word	0xffffffff


	//   ....[225]....
        /*0dd8*/ 	.word	0xffffffff


	//   ....[226]....
        /*0ddc*/ 	.word	0xffffffff


	//   ....[227]....
        /*0de0*/ 	.word	0xffffffff


	//   ....[228]....
        /*0de4*/ 	.word	0xffffffff


	//   ....[229]....
        /*0de8*/ 	.word	0xffffffff


	//   ....[230]....
        /*0dec*/ 	.word	0xffffffff


	//   ....[231]....
        /*0df0*/ 	.word	0xffffffff


	//   ....[232]....
        /*0df4*/ 	.word	0xffffffff


	//   ....[233]....
        /*0df8*/ 	.word	0xffffffff


	//   ....[234]....
        /*0dfc*/ 	.word	0xffffffff


	//   ....[235]....
        /*0e00*/ 	.word	0xffffffff


	//   ....[236]....
        /*0e04*/ 	.word	0xffffffff


	//   ....[237]....
        /*0e08*/ 	.word	0xffffffff


	//   ....[238]....
        /*0e0c*/ 	.word	0xffffffff


	//   ....[239]....
        /*0e10*/ 	.word	0xffffffff


	//   ....[240]....
        /*0e14*/ 	.word	0xffffffff


	//   ....[241]....
        /*0e18*/ 	.word	0xffffffff


	//   ....[242]....
        /*0e1c*/ 	.word	0xffffffff


	//   ....[243]....
        /*0e20*/ 	.word	0xffffffff


	//   ....[244]....
        /*0e24*/ 	.word	0xffffffff


	//   ....[245]....
        /*0e28*/ 	.word	0xffffffff


	//   ....[246]....
        /*0e2c*/ 	.word	0xffffffff


	//   ....[247]....
        /*0e30*/ 	.word	0xffffffff


	//   ....[248]....
        /*0e34*/ 	.word	0xffffffff


	//   ....[249]....
        /*0e38*/ 	.word	0xffffffff


	//   ....[250]....
        /*0e3c*/ 	.word	0xffffffff


	//   ....[251]....
        /*0e40*/ 	.word	0xffffffff


	//   ....[252]....
        /*0e44*/ 	.word	0xffffffff


	//   ....[253]....
        /*0e48*/ 	.word	0xffffffff


	//   ....[254]....
        /*0e4c*/ 	.word	0xffffffff


	//   ....[255]....
        /*0e50*/ 	.word	0xffffffff


	//   ....[0]....
        /*0e54*/ 	.word	0xffffffff


	//   ....[1]....
        /*0e58*/ 	.word	0xffffffff


	//   ....[2]....
        /*0e5c*/ 	.word	0xffffffff


	//   ....[3]....
        /*0e60*/ 	.word	0xffffffff


	//   ....[4]....
        /*0e64*/ 	.word	0xffffffff


	//   ....[5]....
        /*0e68*/ 	.word	0xffffffff


	//   ....[6]....
        /*0e6c*/ 	.word	0xffffffff


	//   ....[7]....
        /*0e70*/ 	.word	0xffffffff


	//   ....[8]....
        /*0e74*/ 	.word	0xffffffff


	//   ....[9]....
        /*0e78*/ 	.word	0xffffffff


	//   ....[10]....
        /*0e7c*/ 	.word	0xffffffff


	//   ....[11]....
        /*0e80*/ 	.word	0xffffffff


	//   ....[12]....
        /*0e84*/ 	.word	0xffffffff


	//   ....[13]....
        /*0e88*/ 	.word	0xffffffff


	//   ....[14]....
        /*0e8c*/ 	.word	0xffffffff


	//   ....[15]....
        /*0e90*/ 	.word	0xffffffff


	//   ....[16]....
        /*0e94*/ 	.word	0xffffffff


	//   ....[17]....
        /*0e98*/ 	.word	0xffffffff


	//   ....[18]....
        /*0e9c*/ 	.word	0xffffffff


	//   ....[19]....
        /*0ea0*/ 	.word	0xffffffff


	//   ....[20]....
        /*0ea4*/ 	.word	0xffffffff


	//   ....[21]....
        /*0ea8*/ 	.word	0xffffffff


	//   ....[22]....
        /*0eac*/ 	.word	0xffffffff


	//   ....[23]....
        /*0eb0*/ 	.word	0xffffffff


	//   ....[24]....
        /*0eb4*/ 	.word	0xffffffff


	//   ....[25]....
        /*0eb8*/ 	.word	0xffffffff


	//   ....[26]....
        /*0ebc*/ 	.word	0xffffffff


	//   ....[27]....
        /*0ec0*/ 	.word	0xffffffff


	//   ....[28]....
        /*0ec4*/ 	.word	0xffffffff


	//   ....[29]....
        /*0ec8*/ 	.word	0xffffffff


	//   ....[30]....
        /*0ecc*/ 	.word	0xffffffff


	//   ....[31]....
        /*0ed0*/ 	.word	0xffffffff


	//   ....[32]....
        /*0ed4*/ 	.word	0xffffffff


	//   ....[33]....
        /*0ed8*/ 	.word	0xffffffff


	//   ....[34]....
        /*0edc*/ 	.word	0xffffffff


	//   ....[35]....
        /*0ee0*/ 	.word	0xffffffff


	//   ....[36]....
        /*0ee4*/ 	.word	0xffffffff


	//   ....[37]....
        /*0ee8*/ 	.word	0xffffffff


	//   ....[38]....
        /*0eec*/ 	.word	0xffffffff


	//   ....[39]....
        /*0ef0*/ 	.word	0xffffffff


	//   ....[40]....
        /*0ef4*/ 	.word	0xffffffff


	//   ....[41]....
        /*0ef8*/ 	.word	0xffffffff


	//   ....[42]....
        /*0efc*/ 	.word	0xffffffff


	//   ....[43]....
        /*0f00*/ 	.word	0xffffffff


	//   ....[44]....
        /*0f04*/ 	.word	0xffffffff


	//   ....[45]....
        /*0f08*/ 	.word	0xffffffff


	//   ....[46]....
        /*0f0c*/ 	.word	0xffffffff


	//   ....[47]....
        /*0f10*/ 	.word	0xffffffff


	//   ....[48]....
        /*0f14*/ 	.word	0xffffffff


	//   ....[49]....
        /*0f18*/ 	.word	0xffffffff


	//   ....[50]....
        /*0f1c*/ 	.word	0xffffffff


	//   ....[51]....
        /*0f20*/ 	.word	0xffffffff


	//   ....[52]....
        /*0f24*/ 	.word	0xffffffff


	//   ....[53]....
        /*0f28*/ 	.word	0xffffffff


	//   ....[54]....
        /*0f2c*/ 	.word	0xffffffff


	//   ....[55]....
        /*0f30*/ 	.word	0xffffffff


	//   ....[56]....
        /*0f34*/ 	.word	0xffffffff


	//   ....[57]....
        /*0f38*/ 	.word	0xffffffff


	//   ....[58]....
        /*0f3c*/ 	.word	0xffffffff


	//   ....[59]....
        /*0f40*/ 	.word	0xffffffff


	//   ....[60]....
        /*0f44*/ 	.word	0xffffffff


	//   ....[61]....
        /*0f48*/ 	.word	0xffffffff


	//   ....[62]....
        /*0f4c*/ 	.word	0xffffffff


	//   ....[63]....
        /*0f50*/ 	.word	0xffffffff


	//   ....[64]....
        /*0f54*/ 	.word	0xffffffff


	//   ....[65]....
        /*0f58*/ 	.word	0xffffffff


	//   ....[66]....
        /*0f5c*/ 	.word	0xffffffff


	//   ....[67]....
        /*0f60*/ 	.word	0xffffffff


	//   ....[68]....
        /*0f64*/ 	.word	0xffffffff


	//   ....[69]....
        /*0f68*/ 	.word	0xffffffff


	//   ....[70]....
        /*0f6c*/ 	.word	0xffffffff


	//   ....[71]....
        /*0f70*/ 	.word	0xffffffff


	//----- nvinfo : EIATTR_COOP_GROUP_INSTR_OFFSETS
	.align		4
.L_332:
        /*0f74*/ 	.byte	0x04, 0x28
        /*0f76*/ 	.short	(.L_334 - .L_333)


	//   ....[0]....
.L_333:
        /*0f78*/ 	.word	0x00000050


	//   ....[1]....
        /*0f7c*/ 	.word	0x00000200


	//   ....[2]....
        /*0f80*/ 	.word	0x00000230


	//   ....[3]....
        /*0f84*/ 	.word	0x00000260


	//   ....[4]....
        /*0f88*/ 	.word	0x00000290


	//   ....[5]....
        /*0f8c*/ 	.word	0x000002c0


	//   ....[6]....
        /*0f90*/ 	.word	0x000002f0


	//   ....[7]....
        /*0f94*/ 	.word	0x00000450


	//   ....[8]....
        /*0f98*/ 	.word	0x00000490


	//   ....[9]....
        /*0f9c*/ 	.word	0x000004c0


	//   ....[10]....
        /*0fa0*/ 	.word	0x000004f0


	//   ....[11]....
        /*0fa4*/ 	.word	0x00000520


	//   ....[12]....
        /*0fa8*/ 	.word	0x00000550


	//   ....[13]....
        /*0fac*/ 	.word	0x000005e0


	//   ....[14]....
        /*0fb0*/ 	.word	0x00000630


	//   ....[15]....
        /*0fb4*/ 	.word	0x00000650


	//   ....[16]....
        /*0fb8*/ 	.word	0x000006b0


	//   ....[17]....
        /*0fbc*/ 	.word	0x00004140


	//   ....[18]....
        /*0fc0*/ 	.word	0x00004150


	//   ....[19]....
        /*0fc4*/ 	.word	0x00005dc0


	//   ....[20]....
        /*0fc8*/ 	.word	0x00005dd0


	//   ....[21]....
        /*0fcc*/ 	.word	0x00007740


	//   ....[22]....
        /*0fd0*/ 	.word	0x00007760


	//   ....[23]....
        /*0fd4*/ 	.word	0x00007e50


	//   ....[24]....
        /*0fd8*/ 	.word	0x00007e70


	//   ....[25]....
        /*0fdc*/ 	.word	0x00009190


	//   ....[26]....
        /*0fe0*/ 	.word	0x000091b0


	//   ....[27]....
        /*0fe4*/ 	.word	0x00009340


	//   ....[28]....
        /*0fe8*/ 	.word	0x00009350


	//   ....[29]....
        /*0fec*/ 	.word	0x000094e0


	//   ....[30]....
        /*0ff0*/ 	.word	0x00009500


	//   ....[31]....
        /*0ff4*/ 	.word	0x00009690


	//   ....[32]....
        /*0ff8*/ 	.word	0x000096a0


	//   ....[33]....
        /*0ffc*/ 	.word	0x00009bd0


	//   ....[34]....
        /*1000*/ 	.word	0x00009be0


	//   ....[35]....
        /*1004*/ 	.word	0x00009bf0


	//   ....[36]....
        /*1008*/ 	.word	0x00009c00


	//   ....[37]....
        /*100c*/ 	.word	0x0000a0b0


	//   ....[38]....
        /*1010*/ 	.word	0x0000a0d0


	//   ....[39]....
        /*1014*/ 	.word	0x0000a0f0


	//   ....[40]....
        /*1018*/ 	.word	0x0000a110


	//   ....[41]....
        /*101c*/ 	.word	0x0000a630


	//   ....[42]....
        /*1020*/ 	.word	0x0000a8a0


	//   ....[43]....
        /*1024*/ 	.word	0x0000a8e0


	//   ....[44]....
        /*1028*/ 	.word	0x0000a900


	//   ....[45]....
        /*102c*/ 	.word	0x0000d7e0


	//   ....[46]....
        /*1030*/ 	.word	0x0000d800


	//   ....[47]....
        /*1034*/ 	.word	0x0000d820


	//   ....[48]....
        /*1038*/ 	.word	0x0000d840


	//   ....[49]....
        /*103c*/ 	.word	0x0000db90


	//   ....[50]....
        /*1040*/ 	.word	0x0000de00


	//   ....[51]....
        /*1044*/ 	.word	0x0000de40


	//   ....[52]....
        /*1048*/ 	.word	0x0000de80


	//   ....[53]....
        /*104c*/ 	.word	0x00010ed0


	//   ....[54]....
        /*1050*/ 	.word	0x00010ef0


	//   ....[55]....
        /*1054*/ 	.word	0x000110d0


	//   ....[56]....
        /*1058*/ 	.word	0x000110e0


	//   ....[57]....
        /*105c*/ 	.word	0x000120f0


	//   ....[58]....
        /*1060*/ 	.word	0x00012110


	//   ....[59]....
        /*1064*/ 	.word	0x00012280


	//   ....[60]....
        /*1068*/ 	.word	0x00012290


	//   ....[61]....
        /*106c*/ 	.word	0x000124f0


	//   ....[62]....
        /*1070*/ 	.word	0x00012a70


	//   ....[63]....
        /*1074*/ 	.word	0x00012ed0


	//   ....[64]....
        /*1078*/ 	.word	0x00013330


	//   ....[65]....
        /*107c*/ 	.word	0x00013a50


	//   ....[66]....
        /*1080*/ 	.word	0x00013a80


	//   ....[67]....
        /*1084*/ 	.word	0x00013a90


	//   ....[68]....
        /*1088*/ 	.word	0x00013aa0


	//   ....[69]....
        /*108c*/ 	.word	0x00013ab0


	//   ....[70]....
        /*1090*/ 	.word	0x00013ae0


	//   ....[71]....
        /*1094*/ 	.word	0x00013b00


	//   ....[72]....
        /*1098*/ 	.word	0x00013b20


	//   ....[73]....
        /*109c*/ 	.word	0x000150e0


	//   ....[74]....
        /*10a0*/ 	.word	0x00015100


	//   ....[75]....
        /*10a4*/ 	.word	0x00015260


	//   ....[76]....
        /*10a8*/ 	.word	0x00015270


	//   ....[77]....
        /*10ac*/ 	.word	0x00016250


	//   ....[78]....
        /*10b0*/ 	.word	0x00016270


	//   ....[79]....
        /*10b4*/ 	.word	0x000163e0


	//   ....[80]....
        /*10b8*/ 	.word	0x000163f0


	//   ....[81]....
        /*10bc*/ 	.word	0x00016630


	//   ....[82]....
        /*10c0*/ 	.word	0x00016c00


	//   ....[83]....
        /*10c4*/ 	.word	0x000170a0


	//   ....[84]....
        /*10c8*/ 	.word	0x00017540


	//   ....[85]....
        /*10cc*/ 	.word	0x00017ce0


	//   ....[86]....
        /*10d0*/ 	.word	0x00017d10


	//   ....[87]....
        /*10d4*/ 	.word	0x00017d30


	//   ....[88]....
        /*10d8*/ 	.word	0x00017d50


	//   ....[89]....
        /*10dc*/ 	.word	0x00017d70


	//   ....[90]....
        /*10e0*/ 	.word	0x00017d90


	//   ....[91]....
        /*10e4*/ 	.word	0x00017db0


	//   ....[92]....
        /*10e8*/ 	.word	0x00017dd0


	//   ....[93]....
        /*10ec*/ 	.word	0x00019b00


	//   ....[94]....
        /*10f0*/ 	.word	0x00019b20


	//   ....[95]....
        /*10f4*/ 	.word	0x00019c80


	//   ....[96]....
        /*10f8*/ 	.word	0x00019c90


	//   ....[97]....
        /*10fc*/ 	.word	0x0001ac80


	//   ....[98]....
        /*1100*/ 	.word	0x0001aca0


	//   ....[99]....
        /*1104*/ 	.word	0x0001ae10


	//   ....[100]....
        /*1108*/ 	.word	0x0001ae20


	//   ....[101]....
        /*110c*/ 	.word	0x0001b2a0


	//   ....[102]....
        /*1110*/ 	.word	0x0001b2d0


	//   ....[103]....
        /*1114*/ 	.word	0x0001b2f0


	//   ....[104]....
        /*1118*/ 	.word	0x0001b310


	//   ....[105]....
        /*111c*/ 	.word	0x0001b330


	//   ....[106]....
        /*1120*/ 	.word	0x0001b350


	//   ....[107]....
        /*1124*/ 	.word	0x0001b370


	//   ....[108]....
        /*1128*/ 	.word	0x0001b390


	//   ....[109]....
        /*112c*/ 	.word	0x0001cd70


	//   ....[110]....
        /*1130*/ 	.word	0x0001cdc0


	//   ....[111]....
        /*1134*/ 	.word	0x0001cee0


	//   ....[112]....
        /*1138*/ 	.word	0x0001cef0


	//   ....[113]....
        /*113c*/ 	.word	0x0001ded0


	//   ....[114]....
        /*1140*/ 	.word	0x0001def0


	//   ....[115]....
        /*1144*/ 	.word	0x0001dfe0


	//   ....[116]....
        /*1148*/ 	.word	0x0001dff0


	//   ....[117]....
        /*114c*/ 	.word	0x0001e1b0


	//   ....[118]....
        /*1150*/ 	.word	0x0001e780


	//   ....[119]....
        /*1154*/ 	.word	0x0001ec20


	//   ....[120]....
        /*1158*/ 	.word	0x0001f0c0


	//   ....[121]....
        /*115c*/ 	.word	0x0001f860


	//   ....[122]....
        /*1160*/ 	.word	0x0001f890


	//   ....[123]....
        /*1164*/ 	.word	0x0001f8b0


	//   ....[124]....
        /*1168*/ 	.word	0x0001f8d0


	//   ....[125]....
        /*116c*/ 	.word	0x0001f8f0


	//   ....[126]....
        /*1170*/ 	.word	0x0001f910


	//   ....[127]....
        /*1174*/ 	.word	0x0001f930


	//   ....[128]....
        /*1178*/ 	.word	0x0001f950


	//   ....[129]....
        /*117c*/ 	.word	0x00021210


	//   ....[130]....
        /*1180*/ 	.word	0x00021240


	//   ....[131]....
        /*1184*/ 	.word	0x00021250


	//   ....[132]....
        /*1188*/ 	.word	0x00021260


	//   ....[133]....
        /*118c*/ 	.word	0x00021270


	//   ....[134]....
        /*1190*/ 	.word	0x000212a0


	//   ....[135]....
        /*1194*/ 	.word	0x000212c0


	//   ....[136]....
        /*1198*/ 	.word	0x000212e0


	//   ....[137]....
        /*119c*/ 	.word	0x00022880


	//   ....[138]....
        /*11a0*/ 	.word	0x00022890


	//   ....[139]....
        /*11a4*/ 	.word	0x000228b0


	//   ....[140]....
        /*11a8*/ 	.word	0x000228c0


	//   ....[141]....
        /*11ac*/ 	.word	0x000228d0


	//   ....[142]....
        /*11b0*/ 	.word	0x000228e0


	//   ....[143]....
        /*11b4*/ 	.word	0x00022900


	//   ....[144]....
        /*11b8*/ 	.word	0x00022910


	//   ....[145]....
        /*11bc*/ 	.word	0x00022d80


	//   ....[146]....
        /*11c0*/ 	.word	0x00022da0


	//   ....[147]....
        /*11c4*/ 	.word	0x00022f00


	//   ....[148]....
        /*11c8*/ 	.word	0x00022f10


	//   ....[149]....
        /*11cc*/ 	.word	0x00023080


	//   ....[150]....
        /*11d0*/ 	.word	0x000230a0


	//   ....[151]....
        /*11d4*/ 	.word	0x00023210


	//   ....[152]....
        /*11d8*/ 	.word	0x00023220


	//   ....[153]....
        /*11dc*/ 	.word	0x00023580


	//   ....[154]....
        /*11e0*/ 	.word	0x000235a0


	//   ....[155]....
        /*11e4*/ 	.word	0x00023b10


	//   ....[156]....
        /*11e8*/ 	.word	0x00023b20


	//   ....[157]....
        /*11ec*/ 	.word	0x00024090


	//   ....[158]....
        /*11f0*/ 	.word	0x000240b0


	//   ....[159]....
        /*11f4*/ 	.word	0x00024630


	//   ....[160]....
        /*11f8*/ 	.word	0x00024640


	//   ....[161]....
        /*11fc*/ 	.word	0x00025390


	//   ....[162]....
        /*1200*/ 	.word	0x000253b0


	//   ....[163]....
        /*1204*/ 	.word	0x00025520


	//   ....[164]....
        /*1208*/ 	.word	0x00025530


	//   ....[165]....
        /*120c*/ 	.word	0x000256a0


	//   ....[166]....
        /*1210*/ 	.word	0x000256c0


	//   ....[167]....
        /*1214*/ 	.word	0x00025830


	//   ....[168]....
        /*1218*/ 	.word	0x00025840


	//   ....[169]....
        /*121c*/ 	.word	0x00025a70


	//   ....[170]....
        /*1220*/ 	.word	0x00025a90


	//   ....[171]....
        /*1224*/ 	.word	0x00025bc0


	//   ....[172]....
        /*1228*/ 	.word	0x00025c00


	//   ....[173]....
        /*122c*/ 	.word	0x00025c30


	//   ....[174]....
        /*1230*/ 	.word	0x00025c60


	//   ....[175]....
        /*1234*/ 	.word	0x00025c90


	//   ....[176]....
        /*1238*/ 	.word	0x00025cc0


	//   ....[177]....
        /*123c*/ 	.word	0x00025e30


	//   ....[178]....
        /*1240*/ 	.word	0x00025e70


	//   ....[179]....
        /*1244*/ 	.word	0x00025ea0


	//   ....[180]....
        /*1248*/ 	.word	0x00025ed0


	//   ....[181]....
        /*124c*/ 	.word	0x00025f00


	//   ....[182]....
        /*1250*/ 	.word	0x00025f30


	//   ....[183]....
        /*1254*/ 	.word	0x00025fc0


	//   ....[184]....
        /*1258*/ 	.word	0x00026020


	//   ....[185]....
        /*125c*/ 	.word	0x00026030


	//   ....[186]....
        /*1260*/ 	.word	0x00026090


	//   ....[187]....
        /*1264*/ 	.word	0x00026af0


	//   ....[188]....
        /*1268*/ 	.word	0x00026b50


	//   ....[189]....
        /*126c*/ 	.word	0x00026ba0


	//   ....[190]....
        /*1270*/ 	.word	0x00026bf0


	//   ....[191]....
        /*1274*/ 	.word	0x00026c40


	//   ....[192]....
        /*1278*/ 	.word	0x00026cb0


	//   ....[193]....
        /*127c*/ 	.word	0x00026d00


	//   ....[194]....
        /*1280*/ 	.word	0x00026d70


	//   ....[195]....
        /*1284*/ 	.word	0x00026de0


	//   ....[196]....
        /*1288*/ 	.word	0x00026e50


	//   ....[197]....
        /*128c*/ 	.word	0x00026ec0


	//   ....[198]....
        /*1290*/ 	.word	0x00026f30


	//   ....[199]....
        /*1294*/ 	.word	0x00026fa0


	//   ....[200]....
        /*1298*/ 	.word	0x00027000


	//   ....[201]....
        /*129c*/ 	.word	0x00027070


	//   ....[202]....
        /*12a0*/ 	.word	0x000270e0


	//   ....[203]....
        /*12a4*/ 	.word	0x00027150


	//   ....[204]....
        /*12a8*/ 	.word	0x000271b0


	//   ....[205]....
        /*12ac*/ 	.word	0x00027220


	//   ....[206]....
        /*12b0*/ 	.word	0x00027280


	//   ....[207]....
        /*12b4*/ 	.word	0x000272f0


	//   ....[208]....
        /*12b8*/ 	.word	0x00027360


	//   ....[209]....
        /*12bc*/ 	.word	0x000273d0


	//   ....[210]....
        /*12c0*/ 	.word	0x00027430


	//   ....[211]....
        /*12c4*/ 	.word	0x000274a0


	//   ....[212]....
        /*12c8*/ 	.word	0x00027510


	//   ....[213]....
        /*12cc*/ 	.word	0x00027580


	//   ....[214]....
        /*12d0*/ 	.word	0x000275f0


	//   ....[215]....
        /*12d4*/ 	.word	0x00027640


	//   ....[216]....
        /*12d8*/ 	.word	0x00027680


	//   ....[217]....
        /*12dc*/ 	.word	0x000276d0


	//   ....[218]....
        /*12e0*/ 	.word	0x00027720


	//   ....[219]....
        /*12e4*/ 	.word	0x00027770


	//   ....[220]....
        /*12e8*/ 	.word	0x000277c0


	//   ....[221]....
        /*12ec*/ 	.word	0x00027810


	//   ....[222]....
        /*12f0*/ 	.word	0x00027860


	//   ....[223]....
        /*12f4*/ 	.word	0x000278d0


	//   ....[224]....
        /*12f8*/ 	.word	0x00027940


	//   ....[225]....
        /*12fc*/ 	.word	0x000279b0


	//   ....[226]....
        /*1300*/ 	.word	0x00027a10


	//   ....[227]....
        /*1304*/ 	.word	0x00027a80


	//   ....[228]....
        /*1308*/ 	.word	0x00027af0


	//   ....[229]....
        /*130c*/ 	.word	0x00027b60


	//   ....[230]....
        /*1310*/ 	.word	0x00027bc0


	//   ....[231]....
        /*1314*/ 	.word	0x00027c30


	//   ....[232]....
        /*1318*/ 	.word	0x00027ca0


	//   ....[233]....
        /*131c*/ 	.word	0x00027d10


	//   ....[234]....
        /*1320*/ 	.word	0x00027d80


	//   ....[235]....
        /*1324*/ 	.word	0x00027dd0


	//   ....[236]....
        /*1328*/ 	.word	0x00027e10


	//   ....[237]....
        /*132c*/ 	.word	0x00027e60


	//   ....[238]....
        /*1330*/ 	.word	0x00027ea0


	//   ....[239]....
        /*1334*/ 	.word	0x00027ef0


	//   ....[240]....
        /*1338*/ 	.word	0x00027f30


	//   ....[241]....
        /*133c*/ 	.word	0x00027f80


	//   ....[242]....
        /*1340*/ 	.word	0x00027fc0


	//   ....[243]....
        /*1344*/ 	.word	0x00028020


	//   ....[244]....
        /*1348*/ 	.word	0x00028090


	//   ....[245]....
        /*134c*/ 	.word	0x00028100


	//   ....[246]....
        /*1350*/ 	.word	0x00028160


	//   ....[247]....
        /*1354*/ 	.word	0x000281d0


	//   ....[248]....
        /*1358*/ 	.word	0x00028240


	//   ....[249]....
        /*135c*/ 	.word	0x000282b0


	//   ....[250]....
        /*1360*/ 	.word	0x00028310


	//   ....[251]....
        /*1364*/ 	.word	0x00028360


	//   ....[252]....
        /*1368*/ 	.word	0x000283a0


	//   ....[253]....
        /*136c*/ 	.word	0x000283f0


	//   ....[254]....
        /*1370*/ 	.word	0x00028430


	//   ....[255]....
        /*1374*/ 	.word	0x00028480


	//   ....[0]....
        /*1378*/ 	.word	0x000284c0


	//   ....[1]....
        /*137c*/ 	.word	0x00028510


	//   ....[2]....
        /*1380*/ 	.word	0x00028550


	//   ....[3]....
        /*1384*/ 	.word	0x000285b0


	//   ....[4]....
        /*1388*/ 	.word	0x00028620


	//   ....[5]....
        /*138c*/ 	.word	0x00028680


	//   ....[6]....
        /*1390*/ 	.word	0x000286f0


	//   ....[7]....
        /*1394*/ 	.word	0x00028760


	//   ....[8]....
        /*1398*/ 	.word	0x000287d0


	//   ....[9]....
        /*139c*/ 	.word	0x00028830


	//   ....[10]....
        /*13a0*/ 	.word	0x000288a0


	//   ....[11]....
        /*13a4*/ 	.word	0x00028910


	//   ....[12]....
        /*13a8*/ 	.word	0x00028980


	//   ....[13]....
        /*13ac*/ 	.word	0x000289f0


	//   ....[14]....
        /*13b0*/ 	.word	0x00028a40


	//   ....[15]....
        /*13b4*/ 	.word	0x00028a80


	//   ....[16]....
        /*13b8*/ 	.word	0x00028ad0


	//   ....[17]....
        /*13bc*/ 	.word	0x00028b10


	//   ....[18]....
        /*13c0*/ 	.word	0x00028b60


	//   ....[19]....
        /*13c4*/ 	.word	0x00028ba0


	//   ....[20]....
        /*13c8*/ 	.word	0x00028bf0


	//   ....[21]....
        /*13cc*/ 	.word	0x00028c30


	//   ....[22]....
        /*13d0*/ 	.word	0x00028c80


	//   ....[23]....
        /*13d4*/ 	.word	0x00028cc0


	//   ....[24]....
        /*13d8*/ 	.word	0x00028d10


	//   ....[25]....
        /*13dc*/ 	.word	0x00028d50


	//   ....[26]....
        /*13e0*/ 	.word	0x00028da0


	//   ....[27]....
        /*13e4*/ 	.word	0x00028df0


	//   ....[28]....
        /*13e8*/ 	.word	0x00028e40


	//   ....[29]....
        /*13ec*/ 	.word	0x00028e90


	//   ....[30]....
        /*13f0*/ 	.word	0x00028f00


	//   ....[31]....
        /*13f4*/ 	.word	0x00028f70


	//   ....[32]....
        /*13f8*/ 	.word	0x00028fe0


	//   ....[33]....
        /*13fc*/ 	.word	0x00029040


	//   ....[34]....
        /*1400*/ 	.word	0x000290b0


	//   ....[35]....
        /*1404*/ 	.word	0x00029120


	//   ....[36]....
        /*1408*/ 	.word	0x00029190


	//   ....[37]....
        /*140c*/ 	.word	0x000291f0


	//   ....[38]....
        /*1410*/ 	.word	0x00029260


	//   ....[39]....
        /*1414*/ 	.word	0x000292d0


	//   ....[40]....
        /*1418*/ 	.word	0x00029340


	//   ....[41]....
        /*141c*/ 	.word	0x000293a0


	//   ....[42]....
        /*1420*/ 	.word	0x00029410


	//   ....[43]....
        /*1424*/ 	.word	0x00029480


	//   ....[44]....
        /*1428*/ 	.word	0x000294f0


	//   ....[45]....
        /*142c*/ 	.word	0x00029550


	//   ....[46]....
        /*1430*/ 	.word	0x000295c0


	//   ....[47]....
        /*1434*/ 	.word	0x00029630


	//   ....[48]....
        /*1438*/ 	.word	0x000296a0


	//   ....[49]....
        /*143c*/ 	.word	0x00029700


	//   ....[50]....
        /*1440*/ 	.word	0x00029770


	//   ....[51]....
        /*1444*/ 	.word	0x000297e0


	//   ....[52]....
        /*1448*/ 	.word	0x00029850


	//   ....[53]....
        /*144c*/ 	.word	0x000298b0


	//   ....[54]....
        /*1450*/ 	.word	0x00029920


	//   ....[55]....
        /*1454*/ 	.word	0x00029990


	//   ....[56]....
        /*1458*/ 	.word	0x000299e0


	//   ....[57]....
        /*145c*/ 	.word	0x00029a20


	//   ....[58]....
        /*1460*/ 	.word	0x00029a70


	//   ....[59]....
        /*1464*/ 	.word	0x00029ac0


	//   ....[60]....
        /*1468*/ 	.word	0x00029b10


	//   ....[61]....
        /*146c*/ 	.word	0x00029b80


	//   ....[62]....
        /*1470*/ 	.word	0x00029bd0


	//   ....[63]....
        /*1474*/ 	.word	0x00029c20


	//   ....[64]....
        /*1478*/ 	.word	0x00029c70


	//   ....[65]....
        /*147c*/ 	.word	0x00029cc0


	//   ....[66]....
        /*1480*/ 	.word	0x00029d10


	//   ....[67]....
        /*1484*/ 	.word	0x00029d80


	//   ....[68]....
        /*1488*/ 	.word	0x00029dd0


	//   ....[69]....
        /*148c*/ 	.word	0x00029e40


	//   ....[70]....
        /*1490*/ 	.word	0x00029ea0


	//   ....[71]....
        /*1494*/ 	.word	0x00029f10


	//----- nvinfo : EIATTR_EXIT_INSTR_OFFSETS
	.align		4
.L_334:
        /*1498*/ 	.byte	0x04, 0x1c
        /*149a*/ 	.short	(.L_336 - .L_335)


	//   ....[0]....
.L_335:
        /*149c*/ 	.word	0x000010d0


	//   ....[1]....
        /*14a0*/ 	.word	0x00026ab0


	//----- nvinfo : EIATTR_MAX_THREADS
	.align		4
.L_336:
        /*14a4*/ 	.byte	0x04, 0x05
        /*14a6*/ 	.short	(.L_338 - .L_337)
.L_337:
        /*14a8*/ 	.word	0x00000080
        /*14ac*/ 	.word	0x00000001
        /*14b0*/ 	.word	0x00000001


	//----- nvinfo : EIATTR_CRS_STACK_SIZE
	.align		4
.L_338:
        /*14b4*/ 	.byte	0x04, 0x1e
        /*14b6*/ 	.short	(.L_340 - .L_339)
.L_339:
        /*14b8*/ 	.word	0x00000000
.L_340:


//--------------------- .nv.info._ZN7cutlass13device_kernelIN5flash19enable_sm80_to_sm89INS1_16FlashAttnFwdSm80INS1_25CollectiveMainloopFwdSm80ILi4ELi1ELb0EN4cute5tupleIJNS5_1CILi128EEENS7_ILi64EEENS7_ILi96EEEEEELi96ENS_10bfloat16_tEfNS_4arch4Sm80ELb1ELb0ELb1ELb0ELb1ELb0ELb1ELb1EEENS1_21CollectiveEpilogueFwdINS6_IJS8_SA_S9_EEENS6_IJNS7_ILi1EEESI_SI_EEESC_SE_Li128ELb0ELb1ELb1ELb0EEENS1_30DynamicPersistentTileSchedulerILi128ELi128ELb1ELb1ELb0EEEEEEEEEvNT_6ParamsE --------------------------
	.section	.nv.info._ZN7cutlass13device_kernelIN5flash19enable_sm80_to_sm89INS1_16FlashAttnFwdSm80INS1_25CollectiveMainloopFwdSm80ILi4ELi1ELb0EN4cute5tupleIJNS5_1CILi128EEENS7_ILi64EEENS7_ILi96EEEEEELi96ENS_10bfloat16_tEfNS_4arch4Sm80ELb1ELb0ELb1ELb0ELb1ELb0ELb1ELb1EEENS1_21CollectiveEpilogueFwdINS6_IJS8_SA_S9_EEENS6_IJNS7_ILi1EEESI_SI_EEESC_SE_Li128ELb0ELb1ELb1ELb0EEENS1_30DynamicPersistentTileSchedulerILi128ELi128ELb1ELb1ELb0EEEEEEEEEvNT_6ParamsE,"",@"SHT_CUDA_INFO"
	.sectionflags	@""
	.align	4


	//----- nvinfo : EIATTR_CUDA_API_VERSION
	.align		4
        /*0000*/ 	.byte	0x04, 0x37
        /*0002*/ 	.short	(.L_342 - .L_341)
.L_341:
        /*0004*/ 	.word	0x00000082


	//----- nvinfo : EIATTR_SW2861232_WAR
	.align		4
.L_342:
        /*0008*/ 	.byte	0x01, 0x35
	.zero		2


	//----- nvinfo : EIATTR_PARAM_CBANK
	.align		4
        /*000c*/ 	.byte	0x04, 0x0a
        /*000e*/ 	.short	(.L_344 - .L_343)
	.align		4
.L_343:
        /*0010*/ 	.word	index@(.nv.constant0._ZN7cutlass13device_kernelIN5flash19enable_sm80_to_sm89INS1_16FlashAttnFwdSm80INS1_25CollectiveMainloopFwdSm80ILi4ELi1ELb0EN4cute5tupleIJNS5_1CILi128EEENS7_ILi64EEENS7_ILi96EEEEEELi96ENS_10bfloat16_tEfNS_4arch4Sm80ELb1ELb0ELb1ELb0ELb1ELb0ELb1ELb1EEENS1_21CollectiveEpilogueFwdINS6_IJS8_SA_S9_EEENS6_IJNS7_ILi1EEESI_SI_EEESC_SE_Li128ELb0ELb1ELb1ELb0EEENS1_30DynamicPersistentTileSchedulerILi128ELi128ELb1ELb1ELb0EEEEEEEEEvNT_6ParamsE)
        /*0014*/ 	.short	0x0160
        /*0016*/ 	.short	0x0428


	//----- nvinfo : EIATTR_CBANK_PARAM_SIZE
	.align		4
.L_344:
        /*0018*/ 	.byte	0x03, 0x19
        /*001a*/ 	.short	0x0428


	//----- nvinfo : EIATTR_KPARAM_INFO
	.align		4
        /*001c*/ 	.byte	0x04, 0x17
        /*001e*/ 	.short	(.L_346 - .L_345)
.L_345:
        /*0020*/ 	.word	0x00000000
        /*0024*/ 	.short	0x0000
        /*0026*/ 	.short	0x0000
        /*0028*/ 	.byte	0x00, 0xf0, 0xa1, 0x10


	//----- nvinfo : EIATTR_MAXREG_COUNT
	.align		4
.L_346:
        /*002c*/ 	.byte	0x03, 0x1b
        /*002e*/ 	.short	0x00ff


	//----- nvinfo : EIATTR_NUM_BARRIERS
	.align		4
        /*0030*/ 	.byte	0x02, 0x4c
        /*0032*/ 	.byte	0x06
	.zero		1


	//----- nvinfo : EIATTR_ANNOTATIONS
	.align		4
        /*0034*/ 	.byte	0x04, 0x55
        /*0036*/ 	.short	(.L_348 - .L_347)


	//   ....[0]....
.L_347:
        /* <DEDUP_REMOVED lines=63> */


	//----- nvinfo : EIATTR_MERCURY_ISA_VERSION
	.align		4
.L_348:
        /*0410*/ 	.byte	0x03, 0x5f
        /*0412*/ 	.short	0x0000


	//----- nvinfo : EIATTR_INT_WARP_WIDE_INSTR_OFFSETS
	.align		4
        /*0414*/ 	.byte	0x04, 0x31
        /*0416*/ 	.short	(.L_350 - .L_349)


	//   ....[0]....
.L_349:
        /*0418*/ 	.word	0x0000f320


	//   ....[1]....
        /*041c*/ 	.word	0x0000f3a0


	//----- nvinfo : EIATTR_COOP_GROUP_MASK_REGIDS
	.align		4
.L_350:
        /*0420*/ 	.byte	0x04, 0x29
        /*0422*/ 	.short	(.L_352 - .L_351)


	//   ....[0]....
.L_351:
        /*0424*/ 	.word	0xffffffff


	//   ....[1]....
        /*0428*/ 	.word	0xffffffff


	//   ....[2]....
        /*042c*/ 	.word	0xffffffff


	//   ....[3]....
        /*0430*/ 	.word	0xffffffff


	//   ....[4]....
        /*0434*/ 	.word	0xffffffff


	//   ....[5]....
        /*0438*/ 	.word	0xffffffff


	//   ....[6]....
        /*043c*/ 	.word	0xffffffff


	//   ....[7]....
        /*0440*/ 	.word	0xffffffff


	//   ....[8]....
        /*0444*/ 	.word	0xffffffff


	//   ....[9]....
        /*0448*/ 	.word	0xffffffff


	//   ....[10]....
        /*044c*/ 	.word	0xffffffff


	//   ....[11]....
        /*0450*/ 	.word	0xffffffff


	//   ....[12]....
        /*0454*/ 	.word	0xffffffff


	//   ....[13]....
        /*0458*/ 	.word	0xffffffff


	//   ....[14]....
        /*045c*/ 	.word	0xffffffff


	//   ....[15]....
        /*0460*/ 	.word	0xffffffff


	//   ....[16]....
        /*0464*/ 	.word	0xffffffff


	//   ....[17]....
        /*0468*/ 	.word	0xffffffff


	//   ....[18]....
        /*046c*/ 	.word	0xffffffff


	//   ....[19]....
        /*0470*/ 	.word	0xffffffff


	//   ....[20]....
        /*0474*/ 	.word	0xffffffff


	//   ....[21]....
        /*0478*/ 	.word	0xffffffff


	//   ....[22]....
        /*047c*/ 	.word	0xffffffff


	//   ....[23]....
        /*0480*/ 	.word	0xffffffff


	//   ....[24]....
        /*0484*/ 	.word	0xffffffff


	//   ....[25]....
        /*0488*/ 	.word	0xffffffff


	//   ....[26]....
        /*048c*/ 	.word	0xffffffff


	//   ....[27]....
        /*0490*/ 	.word	0xffffffff


	//   ....[28]....
        /*0494*/ 	.word	0xffffffff


	//   ....[29]....
        /*0498*/ 	.word	0xffffffff


	//   ....[30]....
        /*049c*/ 	.word	0xffffffff


	//   ....[31]....
        /*04a0*/ 	.word	0xffffffff


	//   ....[32]....
        /*04a4*/ 	.word	0xffffffff


	//   ....[33]....
        /*04a8*/ 	.word	0xffffffff


	//   ....[34]....
        /*04ac*/ 	.word	0xffffffff


	//   ....[35]....
        /*04b0*/ 	.word	0xffffffff


	//   ....[36]....
        /*04b4*/ 	.word	0xffffffff


	//   ....[37]....
        /*04b8*/ 	.word	0xffffffff


	//   ....[38]....
        /*04bc*/ 	.word	0xffffffff


	//   ....[39]....
        /*04c0*/ 	.word	0xffffffff


	//   ....[40]....
        /*04c4*/ 	.word	0xffffffff


	//   ....[41]....
        /*04c8*/ 	.word	0xffffffff


	//   ....[42]....
        /*04cc*/ 	.word	0xffffffff


	//   ....[43]....
        /*04d0*/ 	.word	0xffffffff


	//   ....[44]....
        /*04d4*/ 	.word	0xffffffff


	//   ....[45]....
        /*04d8*/ 	.word	0xffffffff


	//   ....[46]....
        /*04dc*/ 	.word	0xffffffff


	//   ....[47]....
        /*04e0*/ 	.word	0xffffffff


	//   ....[48]....
        /*04e4*/ 	.word	0xffffffff


	//   ....[49]....
        /*04e8*/ 	.word	0xffffffff


	//   ....[50]....
        /*04ec*/ 	.word	0xffffffff


	//   ....[51]....
        /*04f0*/ 	.word	0xffffffff


	//   ....[52]....
        /*04f4*/ 	.word	0xffffffff


	//   ....[53]....
        /*04f8*/ 	.word	0xffffffff


	//   ....[54]....
        /*04fc*/ 	.word	0xffffffff


	//   ....[55]....
        /*0500*/ 	.word	0xffffffff


	//   ....[56]....
        /*0504*/ 	.word	0xffffffff


	//   ....[57]....
        /*0508*/ 	.word	0xffffffff


	//   ....[58]....
        /*050c*/ 	.word	0xffffffff


	//   ....[59]....
        /*0510*/ 	.word	0xffffffff


	//   ....[60]....
        /*0514*/ 	.word	0xffffffff


	//   ....[61]....
        /*0518*/ 	.word	0xffffffff


	//   ....[62]....
        /*051c*/ 	.word	0xffffffff


	//   ....[63]....
        /*0520*/ 	.word	0xffffffff


	//   ....[64]....
        /*0524*/ 	.word	0xffffffff


	//   ....[65]....
        /*0528*/ 	.word	0xffffffff


	//   ....[66]....
        /*052c*/ 	.word	0xffffffff


	//   ....[67]....
        /*0530*/ 	.word	0xffffffff


	//   ....[68]....
        /*0534*/ 	.word	0xffffffff


	//   ....[69]....
        /*0538*/ 	.word	0xffffffff


	//   ....[70]....
        /*053c*/ 	.word	0xffffffff


	//   ....[71]....
        /*0540*/ 	.word	0xffffffff


	//   ....[72]....
        /*0544*/ 	.word	0xffffffff


	//   ....[73]....
        /*0548*/ 	.word	0xffffffff


	//   ....[74]....
        /*054c*/ 	.word	0xffffffff


	//   ....[75]....
        /*0550*/ 	.word	0xffffffff


	//   ....[76]....
        /*0554*/ 	.word	0xffffffff


	//   ....[77]....
        /*0558*/ 	.word	0xffffffff


	//   ....[78]....
        /*055c*/ 	.word	0xffffffff


	//   ....[79]....
        /*0560*/ 	.word	0xffffffff


	//   ....[80]....
        /*0564*/ 	.word	0xffffffff


	//   ....[81]....
        /*0568*/ 	.word	0xffffffff


	//   ....[82]....
        /*056c*/ 	.word	0xffffffff


	//   ....[83]....
        /*0570*/ 	.word	0xffffffff


	//   ....[84]....
        /*0574*/ 	.word	0xffffffff


	//   ....[85]....
        /*0578*/ 	.word	0xffffffff


	//   ....[86]....
        /*057c*/ 	.word	0xffffffff


	//   ....[87]....
        /*0580*/ 	.word	0xffffffff


	//   ....[88]....
        /*0584*/ 	.word	0xffffffff


	//   ....[89]....
        /*0588*/ 	.word	0xffffffff


	//   ....[90]....
        /*058c*/ 	.word	0xffffffff


	//   ....[91]....
        /*0590*/ 	.word	0xffffffff


	//   ....[92]....
        /*0594*/ 	.word	0xffffffff


	//   ....[93]....
        /*0598*/ 	.word	0xffffffff


	//   ....[94]....
        /*059c*/ 	.word	0xffffffff


	//   ....[95]....
        /*05a0*/ 	.word	0xffffffff


	//   ....[96]....
        /*05a4*/ 	.word	0xffffffff


	//   ....[97]....
        /*05a8*/ 	.word	0xffffffff


	//   ....[98]....
        /*05ac*/ 	.word	0xffffffff


	//   ....[99]....
        /*05b0*/ 	.word	0xffffffff


	//   ....[100]....
        /*05b4*/ 	.word	0xffffffff


	//   ....[101]....
        /*05b8*/ 	.word	0xffffffff


	//   ....[102]....
        /*05bc*/ 	.word	0xffffffff


	//   ....[103]....
        /*05c0*/ 	.word	0xffffffff


	//   ....[104]....
        /*05c4*/ 	.word	0xffffffff


	//   ....[105]....
        /*05c8*/ 	.word	0xffffffff


	//   ....[106]....
        /*05cc*/ 	.word	0xffffffff


	//   ....[107]....
        /*05d0*/ 	.word	0xffffffff


	//   ....[108]....
        /*05d4*/ 	.word	0xffffffff


	//   ....[109]....
        /*05d8*/ 	.word	0xffffffff


	//   ....[110]....
        /*05dc*/ 	.word	0xffffffff


	//   ....[111]....
        /*05e0*/ 	.word	0xffffffff


	//   ....[112]....
        /*05e4*/ 	.word	0xffffffff


	//   ....[113]....
        /*05e8*/ 	.word	0xffffffff


	//   ....[114]....
        /*05ec*/ 	.word	0xffffffff


	//   ....[115]....
        /*05f0*/ 	.word	0xffffffff


	//   ....[116]....
        /*05f4*/ 	.word	0xffffffff


	//   ....[117]....
        /*05f8*/ 	.word	0xffffffff


	//   ....[118]....
        /*05fc*/ 	.word	0xffffffff


	//   ....[119]....
        /*0600*/ 	.word	0xffffffff


	//   ....[120]....
        /*0604*/ 	.word	0xffffffff


	//   ....[121]....
        /*0608*/ 	.word	0xffffffff


	//   ....[122]....
        /*060c*/ 	.word	0xffffffff


	//   ....[123]....
        /*0610*/ 	.word	0xffffffff


	//   ....[124]....
        /*0614*/ 	.word	0xffffffff


	//   ....[125]....
        /*0618*/ 	.word	0xffffffff


	//   ....[126]....
        /*061c*/ 	.word	0xffffffff


	//   ....[127]....
        /*0620*/ 	.word	0xffffffff


	//   ....[128]....
        /*0624*/ 	.word	0xffffffff


	//   ....[129]....
        /*0628*/ 	.word	0xffffffff


	//   ....[130]....
        /*062c*/ 	.word	0xffffffff


	//   ....[131]....
        /*0630*/ 	.word	0xffffffff


	//   ....[132]....
        /*0634*/ 	.word	0xffffffff


	//   ....[133]....
        /*0638*/ 	.word	0xffffffff


	//   ....[134]....
        /*063c*/ 	.word	0xffffffff


	//   ....[135]....
        /*0640*/ 	.word	0xffffffff


	//   ....[136]....
        /*0644*/ 	.word	0xffffffff


	//   ....[137]....
        /*0648*/ 	.word	0xffffffff


	//   ....[138]....
        /*064c*/ 	.word	0xffffffff


	//   ....[139]....
        /*0650*/ 	.word	0xffffffff


	//   ....[140]....
        /*0654*/ 	.word	0xffffffff


	//   ....[141]....
        /*0658*/ 	.word	0xffffffff


	//   ....[142]....
        /*065c*/ 	.word	0xffffffff


	//   ....[143]....
        /*0660*/ 	.word	0xffffffff


	//   ....[144]....
        /*0664*/ 	.word	0xffffffff


	//   ....[145]....
        /*0668*/ 	.word	0xffffffff


	//   ....[146]....
        /*066c*/ 	.word	0xffffffff


	//   ....[147]....
        /*0670*/ 	.word	0xffffffff


	//   ....[148]....
        /*0674*/ 	.word	0xffffffff


	//   ....[149]....
        /*0678*/ 	.word	0xffffffff


	//   ....[150]....
        /*067c*/ 	.word	0xffffffff


	//   ....[151]....
        /*0680*/ 	.word	0xffffffff


	//   ....[152]....
        /*0684*/ 	.word	0xffffffff


	//   ....[153]....
        /*0688*/ 	.word	0xffffffff


	//   ....[154]....
        /*068c*/ 	.word	0xffffffff


	//   ....[155]....
        /*0690*/ 	.word	0xffffffff


	//   ....[156]....
        /*0694*/ 	.word	0xffffffff


	//   ....[157]....
        /*0698*/ 	.word	0xffffffff


	//   ....[158]....
        /*069c*/ 	.word	0xffffffff


	//   ....[159]....
        /*06a0*/ 	.word	0xffffffff


	//   ....[160]....
        /*06a4*/ 	.word	0xffffffff


	//----- nvinfo : EIATTR_COOP_GROUP_INSTR_OFFSETS
	.align		4
.L_352:
        /*06a8*/ 	.byte	0x04, 0x28
        /*06aa*/ 	.short	(.L_354 - .L_353)


	//   ....[0]....
.L_353:
        /*06ac*/ 	.word	0x00000050


	//   ....[1]....
        /*06b0*/ 	.word	0x000018a0


	//   ....[2]....
        /*06b4*/ 	.word	0x000018c0


	//   ....[3]....
        /*06b8*/ 	.word	0x00001af0


	//   ....[4]....
        /*06bc*/ 	.word	0x00001b00


	//   ....[5]....
        /*06c0*/ 	.word	0x00001cc0


	//   ....[6]....
        /*06c4*/ 	.word	0x00001ce0


	//   ....[7]....
        /*06c8*/ 	.word	0x00001ea0


	//   ....[8]....
        /*06cc*/ 	.word	0x00001eb0


	//   ....[9]....
        /*06d0*/ 	.word	0x00002440


	//   ....[10]....
        /*06d4*/ 	.word	0x00002450


	//   ....[11]....
        /*06d8*/ 	.word	0x00002460


	//   ....[12]....
        /*06dc*/ 	.word	0x00002470


	//   ....[13]....
        /*06e0*/ 	.word	0x00002740


	//   ....[14]....
        /*06e4*/ 	.word	0x00002750


	//   ....[15]....
        /*06e8*/ 	.word	0x00002760


	//   ....[16]....
        /*06ec*/ 	.word	0x00002770


	//   ....[17]....
        /*06f0*/ 	.word	0x00003be0


	//   ....[18]....
        /*06f4*/ 	.word	0x00003c00


	//   ....[19]....
        /*06f8*/ 	.word	0x00003d20


	//   ....[20]....
        /*06fc*/ 	.word	0x00003d40


	//   ....[21]....
        /*0700*/ 	.word	0x00003fb0


	//   ....[22]....
        /*0704*/ 	.word	0x000041f0


	//   ....[23]....
        /*0708*/ 	.word	0x00004200


	//   ....[24]....
        /*070c*/ 	.word	0x00004210


	//   ....[25]....
        /*0710*/ 	.word	0x00004c10


	//   ....[26]....
        /*0714*/ 	.word	0x00004c40


	//   ....[27]....
        /*0718*/ 	.word	0x00004c60


	//   ....[28]....
        /*071c*/ 	.word	0x00004c70


	//   ....[29]....
        /*0720*/ 	.word	0x00004ca0


	//   ....[30]....
        /*0724*/ 	.word	0x00004cc0


	//   ....[31]....
        /*0728*/ 	.word	0x00004ce0


	//   ....[32]....
        /*072c*/ 	.word	0x00004cf0


	//   ....[33]....
        /*0730*/ 	.word	0x00006770


	//   ....[34]....
        /*0734*/ 	.word	0x00006790


	//   ....[35]....
        /*0738*/ 	.word	0x000068b0


	//   ....[36]....
        /*073c*/ 	.word	0x000068c0


	//   ....[37]....
        /*0740*/ 	.word	0x00007d30


	//   ....[38]....
        /*0744*/ 	.word	0x00007d50


	//   ....[39]....
        /*0748*/ 	.word	0x00007e40


	//   ....[40]....
        /*074c*/ 	.word	0x00007e80


	//   ....[41]....
        /*0750*/ 	.word	0x000080e0


	//   ....[42]....
        /*0754*/ 	.word	0x00008320


	//   ....[43]....
        /*0758*/ 	.word	0x00008350


	//   ....[44]....
        /*075c*/ 	.word	0x00008380


	//   ....[45]....
        /*0760*/ 	.word	0x00008860


	//   ....[46]....
        /*0764*/ 	.word	0x00008960


	//   ....[47]....
        /*0768*/ 	.word	0x00008a50


	//   ....[48]....
        /*076c*/ 	.word	0x00008b50


	//   ....[49]....
        /*0770*/ 	.word	0x00008c40


	//   ....[50]....
        /*0774*/ 	.word	0x00008d10


	//   ....[51]....
        /*0778*/ 	.word	0x00008e30


	//   ....[52]....
        /*077c*/ 	.word	0x00008e50


	//   ....[53]....
        /*0780*/ 	.word	0x0000af90


	//   ....[54]....
        /*0784*/ 	.word	0x0000afb0


	//   ....[55]....
        /*0788*/ 	.word	0x0000b010


	//   ....[56]....
        /*078c*/ 	.word	0x0000b060


	//   ....[57]....
        /*0790*/ 	.word	0x0000c4b0


	//   ....[58]....
        /*0794*/ 	.word	0x0000c4d0


	//   ....[59]....
        /*0798*/ 	.word	0x0000c5a0


	//   ....[60]....
        /*079c*/ 	.word	0x0000c5c0


	//   ....[61]....
        /*07a0*/ 	.word	0x0000cb00


	//   ....[62]....
        /*07a4*/ 	.word	0x0000cb20


	//   ....[63]....
        /*07a8*/ 	.word	0x0000cb30


	//   ....[64]....
        /*07ac*/ 	.word	0x0000cb60


	//   ....[65]....
        /*07b0*/ 	.word	0x0000cb70


	//   ....[66]....
        /*07b4*/ 	.word	0x0000cb90


	//   ....[67]....
        /*07b8*/ 	.word	0x0000cbc0


	//   ....[68]....
        /*07bc*/ 	.word	0x0000cbe0


	//   ....[69]....
        /*07c0*/ 	.word	0x0000e960


	//   ....[70]....
        /*07c4*/ 	.word	0x0000e990


	//   ....[71]....
        /*07c8*/ 	.word	0x0000e9a0


	//   ....[72]....
        /*07cc*/ 	.word	0x0000e9b0


	//   ....[73]....
        /*07d0*/ 	.word	0x0000e9c0


	//   ....[74]....
        /*07d4*/ 	.word	0x0000e9f0


	//   ....[75]....
        /*07d8*/ 	.word	0x0000ea10


	//   ....[76]....
        /*07dc*/ 	.word	0x0000ea30


	//   ....[77]....
        /*07e0*/ 	.word	0x0000f4f0


	//   ....[78]....
        /*07e4*/ 	.word	0x0000faa0


	//   ....[79]....
        /*07e8*/ 	.word	0x0000fab0


	//   ....[80]....
        /*07ec*/ 	.word	0x0000fac0


	//   ....[81]....
        /*07f0*/ 	.word	0x0000faf0


	//   ....[82]....
        /*07f4*/ 	.word	0x0000fb50


	//   ....[83]....
        /*07f8*/ 	.word	0x0000fb80


	//   ....[84]....
        /*07fc*/ 	.word	0x0000fba0


	//   ....[85]....
        /*0800*/ 	.word	0x0000fbb0


	//   ....[86]....
        /*0804*/ 	.word	0x0000fca0


	//   ....[87]....
        /*0808*/ 	.word	0x0000fcd0


	//   ....[88]....
        /*080c*/ 	.word	0x00010030


	//   ....[89]....
        /*0810*/ 	.word	0x00010050


	//   ....[90]....
        /*0814*/ 	.word	0x00010380


	//   ....[91]....
        /*0818*/ 	.word	0x000103a0


	//   ....[92]....
        /*081c*/ 	.word	0x000106d0


	//   ....[93]....
        /*0820*/ 	.word	0x000106e0


	//   ....[94]....
        /*0824*/ 	.word	0x00010d80


	//   ....[95]....
        /*0828*/ 	.word	0x00010e90


	//   ....[96]....
        /*082c*/ 	.word	0x00010f00


	//   ....[97]....
        /*0830*/ 	.word	0x00010f60


	//   ....[98]....
        /*0834*/ 	.word	0x00010fc0


	//   ....[99]....
        /*0838*/ 	.word	0x00011020


	//   ....[100]....
        /*083c*/ 	.word	0x00011090


	//   ....[101]....
        /*0840*/ 	.word	0x000110f0


	//   ....[102]....
        /*0844*/ 	.word	0x00011150


	//   ....[103]....
        /*0848*/ 	.word	0x000111b0


	//   ....[104]....
        /*084c*/ 	.word	0x00011220


	//   ....[105]....
        /*0850*/ 	.word	0x000113b0


	//   ....[106]....
        /*0854*/ 	.word	0x00011410


	//   ....[107]....
        /*0858*/ 	.word	0x00011470


	//   ....[108]....
        /*085c*/ 	.word	0x000114d0


	//   ....[109]....
        /*0860*/ 	.word	0x00011740


	//   ....[110]....
        /*0864*/ 	.word	0x000119b0


	//   ....[111]....
        /*0868*/ 	.word	0x00011fd0


	//   ....[112]....
        /*086c*/ 	.word	0x00012020


	//   ....[113]....
        /*0870*/ 	.word	0x00012070


	//   ....[114]....
        /*0874*/ 	.word	0x000120c0


	//   ....[115]....
        /*0878*/ 	.word	0x00012110


	//   ....[116]....
        /*087c*/ 	.word	0x00012160


	//   ....[117]....
        /*0880*/ 	.word	0x000121b0


	//   ....[118]....
        /*0884*/ 	.word	0x00012200


	//   ....[119]....
        /*0888*/ 	.word	0x00012270


	//   ....[120]....
        /*088c*/ 	.word	0x000122e0


	//   ....[121]....
        /*0890*/ 	.word	0x00012470


	//   ....[122]....
        /*0894*/ 	.word	0x000124d0


	//   ....[123]....
        /*0898*/ 	.word	0x00012530


	//   ....[124]....
        /*089c*/ 	.word	0x000125a0


	//   ....[125]....
        /*08a0*/ 	.word	0x00012730


	//   ....[126]....
        /*08a4*/ 	.word	0x00012790


	//   ....[127]....
        /*08a8*/ 	.word	0x000127e0


	//   ....[128]....
        /*08ac*/ 	.word	0x00012830


	//   ....[129]....
        /*08b0*/ 	.word	0x00012a80


	//   ....[130]....
        /*08b4*/ 	.word	0x00012cd0


	//   ....[131]....
        /*08b8*/ 	.word	0x00013310


	//   ....[132]....
        /*08bc*/ 	.word	0x00013350


	//   ....[133]....
        /*08c0*/ 	.word	0x000133a0


	//   ....[134]....
        /*08c4*/ 	.word	0x000133e0


	//   ....[135]....
        /*08c8*/ 	.word	0x00013430


	//   ....[136]....
        /*08cc*/ 	.word	0x00013470


	//   ....[137]....
        /*08d0*/ 	.word	0x000134c0


	//   ....[138]....
        /*08d4*/ 	.word	0x00013500


	//   ....[139]....
        /*08d8*/ 	.word	0x00013560


	//   ....[140]....
        /*08dc*/ 	.word	0x000135c0


	//   ....[141]....
        /*08e0*/ 	.word	0x00013630


	//   ....[142]....
        /*08e4*/ 	.word	0x00013770


	//   ....[143]....
        /*08e8*/ 	.word	0x000137d0


	//   ....[144]....
        /*08ec*/ 	.word	0x00013810


	//   ....[145]....
        /*08f0*/ 	.word	0x00013850


	//   ....[146]....
        /*08f4*/ 	.word	0x000138a0


	//   ....[147]....
        /*08f8*/ 	.word	0x000138e0


	//   ....[148]....
        /*08fc*/ 	.word	0x00013930


	//   ....[149]....
        /*0900*/ 	.word	0x00013970


	//   ....[150]....
        /*0904*/ 	.word	0x000139c0


	//   ....[151]....
        /*0908*/ 	.word	0x00013a00


	//   ....[152]....
        /*090c*/ 	.word	0x00013a50


	//   ....[153]....
        /*0910*/ 	.word	0x00013ab0


	//   ....[154]....
        /*0914*/ 	.word	0x00013b00


	//   ....[155]....
        /*0918*/ 	.word	0x00013b50


	//   ....[156]....
        /*091c*/ 	.word	0x00013ba0


	//   ....[157]....
        /*0920*/ 	.word	0x00013bf0


	//   ....[158]....
        /*0924*/ 	.word	0x00013c40


	//   ....[159]....
        /*0928*/ 	.word	0x00013c90


	//   ....[160]....
        /*092c*/ 	.word	0x00013d00


	//----- nvinfo : EIATTR_EXIT_INSTR_OFFSETS
	.align		4
.L_354:
        /*0930*/ 	.byte	0x04, 0x1c
        /*0932*/ 	.short	(.L_356 - .L_355)


	//   ....[0]....
.L_355:
        /*0934*/ 	.word	0x000000a0


	//   ....[1]....
        /*0938*/ 	.word	0x00010e40


	//----- nvinfo : EIATTR_MAX_THREADS
	.align		4
.L_356:
        /*093c*/ 	.byte	0x04, 0x05
        /*093e*/ 	.short	(.L_358 - .L_357)
.L_357:
        /*0940*/ 	.word	0x00000080
        /*0944*/ 	.word	0x00000001
        /*0948*/ 	.word	0x00000001


	//----- nvinfo : EIATTR_CRS_STACK_SIZE
	.align		4
.L_358:
        /*094c*/ 	.byte	0x04, 0x1e
        /*094e*/ 	.short	(.L_360 - .L_359)
.L_359:
        /*0950*/ 	.word	0x00000000
.L_360:


//--------------------- .nv.info._ZN7cutlass13device_kernelIN5flash19enable_sm80_to_sm89INS1_16FlashAttnFwdSm80INS1_25CollectiveMainloopFwdSm80ILi4ELi1ELb0EN4cute5tupleIJNS5_1CILi128EEENS7_ILi48EEENS7_ILi96EEEEEELi96ENS_10bfloat16_tEfNS_4arch4Sm80ELb1ELb0ELb1ELb1ELb1ELb0ELb1ELb1EEENS1_21CollectiveEpilogueFwdINS6_IJS8_SA_S9_EEENS6_IJNS7_ILi1EEESI_SI_EEESC_SE_Li128ELb1ELb1ELb1ELb0EEENS1_36VarlenDynamicPersistentTileSchedulerILi128ELi48ELi128ELi128ELb1ELb1ELb0ELb1ELb1ELb1EEEEEEEEEvNT_6ParamsE --------------------------
	.section	.nv.info._ZN7cutlass13device_kernelIN5flash19enable_sm80_to_sm89INS1_16FlashAttnFwdSm80INS1_25CollectiveMainloopFwdSm80ILi4ELi1ELb0EN4cute5tupleIJNS5_1CILi128EEENS7_ILi48EEENS7_ILi96EEEEEELi96ENS_10bfloat16_tEfNS_4arch4Sm80ELb1ELb0ELb1ELb1ELb1ELb0ELb1ELb1EEENS1_21CollectiveEpilogueFwdINS6_IJS8_SA_S9_EEENS6_IJNS7_ILi1EEESI_SI_EEESC_SE_Li128ELb1ELb1ELb1ELb0EEENS1_36VarlenDynamicPersistentTileSchedulerILi128ELi48ELi128ELi128ELb1ELb1ELb0ELb1ELb1ELb1EEEEEEEEEvNT_6ParamsE,"",@"SHT_CUDA_INFO"
	.sectionflags	@""
	.align	4


	//----- nvinfo : EIATTR_CUDA_API_VERSION
	.align		4
        /*0000*/ 	.byte	0x04, 0x37
        /*0002*/ 	.short	(.L_362 - .L_361)
.L_361:
        /*0004*/ 	.word	0x00000082


	//----- nvinfo : EIATTR_SW2861232_WAR
	.align		4
.L_362:
        /*0008*/ 	.byte	0x01, 0x35
	.zero		2


	//----- nvinfo : EIATTR_PARAM_CBANK
	.align		4
        /*000c*/ 	.byte	0x04, 0x0a
        /*000e*/ 	.short	(.L_364 - .L_363)
	.align		4
.L_363:
        /*0010*/ 	.word	index@(.nv.constant0._ZN7cutlass13device_kernelIN5flash19enable_sm80_to_sm89INS1_16FlashAttnFwdSm80INS1_25CollectiveMainloopFwdSm80ILi4ELi1ELb0EN4cute5tupleIJNS5_1CILi128EEENS7_ILi48EEENS7_ILi96EEEEEELi96ENS_10bfloat16_tEfNS_4arch4Sm80ELb1ELb0ELb1ELb1ELb1ELb0ELb1ELb1EEENS1_21CollectiveEpilogueFwdINS6_IJS8_SA_S9_EEENS6_IJNS7_ILi1EEESI_SI_EEESC_SE_Li128ELb1ELb1ELb1ELb0EEENS1_36VarlenDynamicPersistentTileSchedulerILi128ELi48ELi128ELi128ELb1ELb1ELb0ELb1ELb1ELb1EEEEEEEEEvNT_6ParamsE)
        /*0014*/ 	.short	0x0160
        /*0016*/ 	.short	0x0438


	//----- nvinfo : EIATTR_CBANK_PARAM_SIZE
	.align		4
.L_364:
        /*0018*/ 	.byte	0x03, 0x19
        /*001a*/ 	.short	0x0438


	//----- nvinfo : EIATTR_KPARAM_INFO
	.align		4
        /*001c*/ 	.byte	0x04, 0x17
        /*001e*/ 	.short	(.L_366 - .L_365)
.L_365:
        /*0020*/ 	.word	0x00000000
        /*0024*/ 	.short	0x0000
        /*0026*/ 	.short	0x0000
        /*0028*/ 	.byte	0x00, 0xf0, 0xe1, 0x10


	//----- nvinfo : EIATTR_MAXREG_COUNT
	.align		4
.L_366:
        /*002c*/ 	.byte	0x03, 0x1b
        /*002e*/ 	.short	0x00ff


	//----- nvinfo : EIATTR_NUM_BARRIERS
	.align		4
        /*0030*/ 	.byte	0x02, 0x4c
        /*0032*/ 	.byte	0x06
	.zero		1


	//----- nvinfo : EIATTR_ANNOTATIONS
	.align		4
        /*0034*/ 	.byte	0x04, 0x55
        /*0036*/ 	.short	(.L_368 - .L_367)


	//   ....[0]....
.L_367:
        /* <DEDUP_REMOVED lines=41> */


	//----- nvinfo : EIATTR_MERCURY_ISA_VERSION
	.align		4
.L_368:
        /*02b0*/ 	.byte	0x03, 0x5f
        /*02b2*/ 	.short	0x0000


	//----- nvinfo : EIATTR_INT_WARP_WIDE_INSTR_OFFSETS
	.align		4
        /*02b4*/ 	.byte	0x04, 0x31
        /*02b6*/ 	.short	(.L_370 - .L_369)


	//   ....[0]....
.L_369:
        /*02b8*/ 	.word	0x0000daa0


	//   ....[1]....
        /*02bc*/ 	.word	0x0000db20


	//----- nvinfo : EIATTR_COOP_GROUP_MASK_REGIDS
	.align		4
.L_370:
        /*02c0*/ 	.byte	0x04, 0x29
        /*02c2*/ 	.short	(.L_372 - .L_371)


	//   ....[0]....
.L_371:
        /*02c4*/ 	.word	0xffffffff


	//   ....[1]....
        /*02c8*/ 	.word	0xffffffff


	//   ....[2]....
        /*02cc*/ 	.word	0xffffffff


	//   ....[3]....
        /*02d0*/ 	.word	0xffffffff


	//   ....[4]....
        /*02d4*/ 	.word	0xffffffff


	//   ....[5]....
        /*02d8*/ 	.word	0xffffffff


	//   ....[6]....
        /*02dc*/ 	.word	0xffffffff


	//   ....[7]....
        /*02e0*/ 	.word	0xffffffff


	//   ....[8]....
        /*02e4*/ 	.word	0xffffffff


	//   ....[9]....
        /*02e8*/ 	.word	0xffffffff


	//   ....[10]....
        /*02ec*/ 	.word	0xffffffff


	//   ....[11]....
        /*02f0*/ 	.word	0xffffffff


	//   ....[12]....
        /*02f4*/ 	.word	0xffffffff


	//   ....[13]....
        /*02f8*/ 	.word	0xffffffff


	//   ....[14]....
        /*02fc*/ 	.word	0xffffffff


	//   ....[15]....
        /*0300*/ 	.word	0xffffffff


	//   ....[16]....
        /*0304*/ 	.word	0xffffffff


	//   ....[17]....
        /*0308*/ 	.word	0xffffffff


	//   ....[18]....
        /*030c*/ 	.word	0xffffffff


	//   ....[19]....
        /*0310*/ 	.word	0xffffffff


	//   ....[20]....
        /*0314*/ 	.word	0xffffffff


	//   ....[21]....
        /*0318*/ 	.word	0xffffffff


	//   ....[22]....
        /*031c*/ 	.word	0xffffffff


	//   ....[23]....
        /*0320*/ 	.word	0xffffffff


	//   ....[24]....
        /*0324*/ 	.word	0xffffffff


	//   ....[25]....
        /*0328*/ 	.word	0xffffffff


	//   ....[26]....
        /*032c*/ 	.word	0xffffffff


	//   ....[27]....
        /*0330*/ 	.word	0xffffffff


	//   ....[28]....
        /*0334*/ 	.word	0xffffffff


	//   ....[29]....
        /*0338*/ 	.word	0xffffffff


	//   ....[30]....
        /*033c*/ 	.word	0xffffffff


	//   ....[31]....
        /*0340*/ 	.word	0xffffffff


	//   ....[32]....
        /*0344*/ 	.word	0xffffffff


	//   ....[33]....
        /*0348*/ 	.word	0xffffffff


	//   ....[34]....
        /*034c*/ 	.word	0xffffffff


	//   ....[35]....
        /*0350*/ 	.word	0xffffffff


	//   ....[36]....
        /*0354*/ 	.word	0xffffffff


	//   ....[37]....
        /*0358*/ 	.word	0xffffffff


	//   ....[38]....
        /*035c*/ 	.word	0xffffffff


	//   ....[39]....
        /*0360*/ 	.word	0xffffffff


	//   ....[40]....
        /*0364*/ 	.word	0xffffffff


	//   ....[41]....
        /*0368*/ 	.word	0xffffffff


	//   ....[42]....
        /*036c*/ 	.word	0xffffffff


	//   ....[43]....
        /*0370*/ 	.word	0xffffffff


	//   ....[44]....
        /*0374*/ 	.word	0xffffffff


	//   ....[45]....
        /*0378*/ 	.word	0xffffffff


	//   ....[46]....
        /*037c*/ 	.word	0xffffffff


	//   ....[47]....
        /*0380*/ 	.word	0xffffffff


	//   ....[48]....
        /*0384*/ 	.word	0xffffffff


	//   ....[49]....
        /*0388*/ 	.word	0xffffffff


	//   ....[50]....
        /*038c*/ 	.word	0xffffffff


	//   ....[51]....
        /*0390*/ 	.word	0xffffffff


	//   ....[52]....
        /*0394*/ 	.word	0xffffffff


	//   ....[53]....
        /*0398*/ 	.word	0xffffffff


	//   ....[54]....
        /*039c*/ 	.word	0xffffffff


	//   ....[55]....
        /*03a0*/ 	.word	0xffffffff


	//   ....[56]....
        /*03a4*/ 	.word	0xffffffff


	//   ....[57]....
        /*03a8*/ 	.word	0xffffffff


	//   ....[58]....
        /*03ac*/ 	.word	0xffffffff


	//   ....[59]....
        /*03b0*/ 	.word	0xffffffff


	//   ....[60]....
        /*03b4*/ 	.word	0xffffffff


	//   ....[61]....
        /*03b8*/ 	.word	0xffffffff


	//   ....[62]....
        /*03bc*/ 	.word	0xffffffff


	//   ....[63]....
        /*03c0*/ 	.word	0xffffffff


	//   ....[64]....
        /*03c4*/ 	.word	0xffffffff


	//   ....[65]....
        /*03c8*/ 	.word	0xffffffff


	//   ....[66]....
        /*03cc*/ 	.word	0xffffffff


	//   ....[67]....
        /*03d0*/ 	.word	0xffffffff


	//   ....[68]....
        /*03d4*/ 	.word	0xffffffff


	//   ....[69]....
        /*03d8*/ 	.word	0xffffffff


	//   ....[70]....
        /*03dc*/ 	.word	0xffffffff


	//   ....[71]....
        /*03e0*/ 	.word	0xffffffff


	//   ....[72]....
        /*03e4*/ 	.word	0xffffffff


	//   ....[73]....
        /*03e8*/ 	.word	0xffffffff


	//   ....[74]....
        /*03ec*/ 	.word	0xffffffff


	//   ....[75]....
        /*03f0*/ 	.word	0xffffffff


	//   ....[76]....
        /*03f4*/ 	.word	0xffffffff


	//   ....[77]....
        /*03f8*/ 	.word	0xffffffff


	//   ....[78]....
        /*03fc*/ 	.word	0xffffffff


	//   ....[79]....
        /*0400*/ 	.word	0xffffffff


	//   ....[80]....
        /*0404*/ 	.word	0xffffffff


	//   ....[81]....
        /*0408*/ 	.word	0xffffffff


	//   ....[82]....
        /*040c*/ 	.word	0xffffffff


	//   ....[83]....
        /*0410*/ 	.word	0xffffffff


	//   ....[84]....
        /*0414*/ 	.word	0xffffffff


	//   ....[85]....
        /*0418*/ 	.word	0xffffffff


	//   ....[86]....
        /*041c*/ 	.word	0xffffffff


	//   ....[87]....
        /*0420*/ 	.word	0xffffffff


	//   ....[88]....
        /*0424*/ 	.word	0xffffffff


	//   ....[89]....
        /*0428*/ 	.word	0xffffffff


	//   ....[90]....
        /*042c*/ 	.word	0xffffffff


	//   ....[91]....
        /*0430*/ 	.word	0xffffffff


	//   ....[92]....
        /*0434*/ 	.word	0xffffffff


	//   ....[93]....
        /*0438*/ 	.word	0xffffffff


	//   ....[94]....
        /*043c*/ 	.word	0xffffffff


	//   ....[95]....
        /*0440*/ 	.word	0xffffffff


	//   ....[96]....
        /*0444*/ 	.word	0xffffffff


	//   ....[97]....
        /*0448*/ 	.word	0xffffffff


	//   ....[98]....
        /*044c*/ 	.word	0xffffffff


	//   ....[99]....
        /*0450*/ 	.word	0xffffffff


	//   ....[100]....
        /*0454*/ 	.word	0xffffffff


	//   ....[101]....
        /*0458*/ 	.word	0xffffffff


	//   ....[102]....
        /*045c*/ 	.word	0xffffffff


	//   ....[103]....
        /*0460*/ 	.word	0xffffffff


	//   ....[104]....
        /*0464*/ 	.word	0xffffffff


	//   ....[105]....
        /*0468*/ 	.word	0xffffffff


	//   ....[106]....
        /*046c*/ 	.word	0xffffffff


	//   ....[107]....
        /*0470*/ 	.word	0xffffffff


	//   ....[108]....
        /*0474*/ 	.word	0xffffffff


	//   ....[109]....
        /*0478*/ 	.word	0xffffffff


	//   ....[110]....
        /*047c*/ 	.word	0xffffffff


	//   ....[111]....
        /*0480*/ 	.word	0xffffffff


	//   ....[112]....
        /*0484*/ 	.word	0xffffffff


	//   ....[113]....
        /*0488*/ 	.word	0xffffffff


	//   ....[114]....
        /*048c*/ 	.word	0xffffffff


	//   ....[115]....
        /*0490*/ 	.word	0xffffffff


	//   ....[116]....
        /*0494*/ 	.word	0xffffffff


	//   ....[117]....
        /*0498*/ 	.word	0xffffffff


	//   ....[118]....
        /*049c*/ 	.word	0xffffffff


	//   ....[119]....
        /*04a0*/ 	.word	0xffffffff


	//   ....[120]....
        /*04a4*/ 	.word	0xffffffff


	//   ....[121]....
        /*04a8*/ 	.word	0xffffffff


	//   ....[122]....
        /*04ac*/ 	.word	0xffffffff


	//   ....[123]....
        /*04b0*/ 	.word	0xffffffff


	//   ....[124]....
        /*04b4*/ 	.word	0xffffffff


	//   ....[125]....
        /*04b8*/ 	.word	0xffffffff


	//   ....[126]....
        /*04bc*/ 	.word	0xffffffff


	//   ....[127]....
        /*04c0*/ 	.word	0xffffffff


	//   ....[128]....
        /*04c4*/ 	.word	0xffffffff


	//   ....[129]....
        /*04c8*/ 	.word	0xffffffff


	//   ....[130]....
        /*04cc*/ 	.word	0xffffffff


	//   ....[131]....
        /*04d0*/ 	.word	0xffffffff


	//   ....[132]....
        /*04d4*/ 	.word	0xffffffff


	//   ....[133]....
        /*04d8*/ 	.word	0xffffffff


	//   ....[134]....
        /*04dc*/ 	.word	0xffffffff


	//   ....[135]....
        /*04e0*/ 	.word	0xffffffff


	//   ....[136]....
        /*04e4*/ 	.word	0xffffffff


	//   ....[137]....
        /*04e8*/ 	.word	0xffffffff


	//   ....[138]....
        /*04ec*/ 	.word	0xffffffff


	//   ....[139]....
        /*04f0*/ 	.word	0xffffffff


	//   ....[140]....
        /*04f4*/ 	.word	0xffffffff


	//   ....[141]....
        /*04f8*/ 	.word	0xffffffff


	//   ....[142]....
        /*04fc*/ 	.word	0xffffffff


	//   ....[143]....
        /*0500*/ 	.word	0xffffffff


	//   ....[144]....
        /*0504*/ 	.word	0xffffffff


	//   ....[145]....
        /*0508*/ 	.word	0xffffffff


	//   ....[146]....
        /*050c*/ 	.word	0xffffffff


	//   ....[147]....
        /*0510*/ 	.word	0xffffffff


	//   ....[148]....
        /*0514*/ 	.word	0xffffffff


	//   ....[149]....
        /*0518*/ 	.word	0xffffffff


	//   ....[150]....
        /*051c*/ 	.word	0xffffffff


	//   ....[151]....
        /*0520*/ 	.word	0xffffffff


	//   ....[152]....
        /*0524*/ 	.word	0xffffffff


	//   ....[153]....
        /*0528*/ 	.word	0xffffffff


	//   ....[154]....
        /*052c*/ 	.word	0xffffffff


	//   ....[155]....
        /*0530*/ 	.word	0xffffffff


	//   ....[156]....
        /*0534*/ 	.word	0xffffffff


	//   ....[157]....
        /*0538*/ 	.word	0xffffffff


	//   ....[158]....
        /*053c*/ 	.word	0xffffffff


	//   ....[159]....
        /*0540*/ 	.word	0xffffffff


	//   ....[160]....
        /*0544*/ 	.word	0xffffffff


	//   ....[161]....
        /*0548*/ 	.word	0xffffffff


	//   ....[162]....
        /*054c*/ 	.word	0xffffffff


	//   ....[163]....
        /*0550*/ 	.word	0xffffffff


	//   ....[164]....
        /*0554*/ 	.word	0xffffffff


	//   ....[165]....
        /*0558*/ 	.word	0xffffffff


	//   ....[166]....
        /*055c*/ 	.word	0xffffffff


	//   ....[167]....
        /*0560*/ 	.word	0xffffffff


	//   ....[168]....
        /*0564*/ 	.word	0xffffffff


	//   ....[169]....
        /*0568*/ 	.word	0xffffffff


	//   ....[170]....
        /*056c*/ 	.word	0xffffffff


	//   ....[171]....
        /*0570*/ 	.word	0xffffffff


	//   ....[172]....
        /*0574*/ 	.word	0xffffffff


	//   ....[173]....
        /*0578*/ 	.word	0xffffffff


	//   ....[174]....
        /*057c*/ 	.word	0xffffffff


	//   ....[175]....
        /*0580*/ 	.word	0xffffffff


	//   ....[176]....
        /*0584*/ 	.word	0xffffffff


	//   ....[177]....
        /*0588*/ 	.word	0xffffffff


	//   ....[178]....
        /*058c*/ 	.word	0xffffffff


	//   ....[179]....
        /*0590*/ 	.word	0xffffffff


	//   ....[180]....
        /*0594*/ 	.word	0xffffffff


	//   ....[181]....
        /*0598*/ 	.word	0xffffffff


	//   ....[182]....
        /*059c*/ 	.word	0xffffffff


	//   ....[183]....
        /*05a0*/ 	.word	0xffffffff


	//   ....[184]....
        /*05a4*/ 	.word	0xffffffff


	//   ....[185]....
        /*05a8*/ 	.word	0xffffffff


	//   ....[186]....
        /*05ac*/ 	.word	0xffffffff


	//   ....[187]....
        /*05b0*/ 	.word	0xffffffff


	//   ....[188]....
        /*05b4*/ 	.word	0xffffffff


	//   ....[189]....
        /*05b8*/ 	.word	0xffffffff


	//   ....[190]....
        /*05bc*/ 	.word	0xffffffff


	//   ....[191]....
        /*05c0*/ 	.word	0xffffffff


	//   ....[192]....
        /*05c4*/ 	.word	0xffffffff


	//   ....[193]....
        /*05c8*/ 	.word	0xffffffff


	//   ....[194]....
        /*05cc*/ 	.word	0xffffffff


	//   ....[195]....
        /*05d0*/ 	.word	0xffffffff


	//   ....[196]....
        /*05d4*/ 	.word	0xffffffff


	//   ....[197]....
        /*05d8*/ 	.word	0xffffffff


	//   ....[198]....
        /*05dc*/ 	.word	0xffffffff


	//   ....[199]....
        /*05e0*/ 	.word	0xffffffff


	//   ....[200]....
        /*05e4*/ 	.word	0xffffffff


	//   ....[201]....
        /*05e8*/ 	.word	0xffffffff


	//   ....[202]....
        /*05ec*/ 	.word	0xffffffff


	//   ....[203]....
        /*05f0*/ 	.word	0xffffffff


	//   ....[204]....
        /*05f4*/ 	.word	0xffffffff


	//   ....[205]....
        /*05f8*/ 	.word	0xffffffff


	//   ....[206]....
        /*05fc*/ 	.word	0xffffffff


	//   ....[207]....
        /*0600*/ 	.word	0xffffffff


	//   ....[208]....
        /*0604*/ 	.word	0xffffffff


	//   ....[209]....
        /*0608*/ 	.word	0xffffffff


	//   ....[210]....
        /*060c*/ 	.word	0xffffffff


	//   ....[211]....
        /*0610*/ 	.word	0xffffffff


	//   ....[212]....
        /*0614*/ 	.word	0xffffffff


	//   ....[213]....
        /*0618*/ 	.word	0xffffffff


	//   ....[214]....
        /*061c*/ 	.word	0xffffffff


	//   ....[215]....
        /*0620*/ 	.word	0xffffffff


	//   ....[216]....
        /*0624*/ 	.word	0xffffffff


	//   ....[217]....
        /*0628*/ 	.word	0xffffffff


	//   ....[218]....
        /*062c*/ 	.word	0xffffffff


	//   ....[219]....
        /*0630*/ 	.word	0xffffffff


	//   ....[220]....
        /*0634*/ 	.word	0xffffffff


	//   ....[221]....
        /*0638*/ 	.word	0xffffffff


	//   ....[222]....
        /*063c*/ 	.word	0xffffffff


	//   ....[223]....
        /*0640*/ 	.word	0xffffffff


	//   ....[224]....
        /*0644*/ 	.word	0xffffffff


	//   ....[225]....
        /*0648*/ 	.word	0xffffffff


	//   ....[226]....
        /*064c*/ 	.word	0xffffffff


	//   ....[227]....
        /*0650*/ 	.word	0xffffffff


	//   ....[228]....
        /*0654*/ 	.word	0xffffffff


	//   ....[229]....
        /*0658*/ 	.word	0xffffffff


	//   ....[230]....
        /*065c*/ 	.word	0xffffffff


	//   ....[231]....
        /*0660*/ 	.word	0xffffffff


	//   ....[232]....
        /*0664*/ 	.word	0xffffffff


	//   ....[233]....
        /*0668*/ 	.word	0xffffffff


	//   ....[234]....
        /*066c*/ 	.word	0xffffffff


	//   ....[235]....
        /*0670*/ 	.word	0xffffffff


	//   ....[236]....
        /*0674*/ 	.word	0xffffffff


	//   ....[237]....
        /*0678*/ 	.word	0xffffffff


	//   ....[238]....
        /*067c*/ 	.word	0xffffffff


	//   ....[239]....
        /*0680*/ 	.word	0xffffffff


	//   ....[240]....
        /*0684*/ 	.word	0xffffffff


	//   ....[241]....
        /*0688*/ 	.word	0xffffffff


	//   ....[242]....
        /*068c*/ 	.word	0xffffffff


	//   ....[243]....
        /*0690*/ 	.word	0xffffffff


	//   ....[244]....
        /*0694*/ 	.word	0xffffffff


	//   ....[245]....
        /*0698*/ 	.word	0xffffffff


	//   ....[246]....
        /*069c*/ 	.word	0xffffffff


	//   ....[247]....
        /*06a0*/ 	.word	0xffffffff


	//   ....[248]....
        /*06a4*/ 	.word	0xffffffff


	//   ....[249]....
        /*06a8*/ 	.word	0xffffffff


	//   ....[250]....
        /*06ac*/ 	.word	0xffffffff


	//   ....[251]....
        /*06b0*/ 	.word	0xffffffff


	//   ....[252]....
        /*06b4*/ 	.word	0xffffffff


	//   ....[253]....
        /*06b8*/ 	.word	0xffffffff


	//   ....[254]....
        /*06bc*/ 	.word	0xffffffff


	//   ....[255]....
        /*06c0*/ 	.word	0xffffffff


	//   ....[0]....
        /*06c4*/ 	.word	0xffffffff


	//   ....[1]....
        /*06c8*/ 	.word	0xffffffff


	//   ....[2]....
        /*06cc*/ 	.word	0xffffffff


	//   ....[3]....
        /*06d0*/ 	.word	0xffffffff


	//   ....[4]....
        /*06d4*/ 	.word	0xffffffff


	//   ....[5]....
        /*06d8*/ 	.word	0xffffffff


	//   ....[6]....
        /*06dc*/ 	.word	0xffffffff


	//   ....[7]....
        /*06e0*/ 	.word	0xffffffff


	//----- nvinfo : EIATTR_COOP_GROUP_INSTR_OFFSETS
	.align		4
.L_372:
        /*06e4*/ 	.byte	0x04, 0x28
        /*06e6*/ 	.short	(.L_374 - .L_373)


	//   ....[0]....
.L_373:
        /*06e8*/ 	.word	0x00000050


	//   ....[1]....
        /*06ec*/ 	.word	0x00000200


	//   ....[2]....
        /*06f0*/ 	.word	0x00000230


	//   ....[3]....
        /*06f4*/ 	.word	0x00000260


	//   ....[4]....
        /*06f8*/ 	.word	0x00000290


	//   ....[5]....
        /*06fc*/ 	.word	0x000002c0


	//   ....[6]....
        /*0700*/ 	.word	0x000002f0


	//   ....[7]....
        /*0704*/ 	.word	0x00000450


	//   ....[8]....
        /*0708*/ 	.word	0x00000490


	//   ....[9]....
        /*070c*/ 	.word	0x000004c0


	//   ....[10]....
        /*0710*/ 	.word	0x000004f0


	//   ....[11]....
        /*0714*/ 	.word	0x00000520


	//   ....[12]....
        /*0718*/ 	.word	0x00000550


	//   ....[13]....
        /*071c*/ 	.word	0x000005e0


	//   ....[14]....
        /*0720*/ 	.word	0x00000630


	//   ....[15]....
        /*0724*/ 	.word	0x00000650


	//   ....[16]....
        /*0728*/ 	.word	0x000006b0


	//   ....[17]....
        /*072c*/ 	.word	0x00002880


	//   ....[18]....
        /*0730*/ 	.word	0x000028a0


	//   ....[19]....
        /*0734*/ 	.word	0x00002a30


	//   ....[20]....
        /*0738*/ 	.word	0x00002a40


	//   ....[21]....
        /*073c*/ 	.word	0x00002bc0


	//   ....[22]....
        /*0740*/ 	.word	0x00002be0


	//   ....[23]....
        /*0744*/ 	.word	0x00002d60


	//   ....[24]....
        /*0748*/ 	.word	0x00002d70


	//   ....[25]....
        /*074c*/ 	.word	0x000031f0


	//   ....[26]....
        /*0750*/ 	.word	0x00003210


	//   ....[27]....
        /*0754*/ 	.word	0x00003240


	//   ....[28]....
        /*0758*/ 	.word	0x00003340


	//   ....[29]....
        /*075c*/ 	.word	0x000033f0


	//   ....[30]....
        /*0760*/ 	.word	0x00003460


	//   ....[31]....
        /*0764*/ 	.word	0x00003740


	//   ....[32]....
        /*0768*/ 	.word	0x00003750


	//   ....[33]....
        /*076c*/ 	.word	0x00004690


	//   ....[34]....
        /*0770*/ 	.word	0x000046b0


	//   ....[35]....
        /*0774*/ 	.word	0x00004830


	//   ....[36]....
        /*0778*/ 	.word	0x00004840


	//   ....[37]....
        /*077c*/ 	.word	0x00004a20


	//   ....[38]....
        /*0780*/ 	.word	0x00004be0


	//   ....[39]....
        /*0784*/ 	.word	0x00004bf0


	//   ....[40]....
        /*0788*/ 	.word	0x00004c00


	//   ....[41]....
        /*078c*/ 	.word	0x00005390


	//   ....[42]....
        /*0790*/ 	.word	0x000053b0


	//   ....[43]....
        /*0794*/ 	.word	0x000053d0


	//   ....[44]....
        /*0798*/ 	.word	0x000053e0


	//   ....[45]....
        /*079c*/ 	.word	0x00005410


	//   ....[46]....
        /*07a0*/ 	.word	0x00005430


	//   ....[47]....
        /*07a4*/ 	.word	0x00005450


	//   ....[48]....
        /*07a8*/ 	.word	0x00005460


	//   ....[49]....
        /*07ac*/ 	.word	0x000068f0


	//   ....[50]....
        /*07b0*/ 	.word	0x00006910


	//   ....[51]....
        /*07b4*/ 	.word	0x00006a80


	//   ....[52]....
        /*07b8*/ 	.word	0x00006a90


	//   ....[53]....
        /*07bc*/ 	.word	0x000079c0


	//   ....[54]....
        /*07c0*/ 	.word	0x000079e0


	//   ....[55]....
        /*07c4*/ 	.word	0x00007b30


	//   ....[56]....
        /*07c8*/ 	.word	0x00007b40


	//   ....[57]....
        /*07cc*/ 	.word	0x00007d00


	//   ....[58]....
        /*07d0*/ 	.word	0x00007eb0


	//   ....[59]....
        /*07d4*/ 	.word	0x00007ec0


	//   ....[60]....
        /*07d8*/ 	.word	0x00007ed0


	//   ....[61]....
        /*07dc*/ 	.word	0x00008420


	//   ....[62]....
        /*07e0*/ 	.word	0x00008470


	//   ....[63]....
        /*07e4*/ 	.word	0x00008550


	//   ....[64]....
        /*07e8*/ 	.word	0x00008570


	//   ....[65]....
        /*07ec*/ 	.word	0x00008650


	//   ....[66]....
        /*07f0*/ 	.word	0x00008670


	//   ....[67]....
        /*07f4*/ 	.word	0x00008750


	//   ....[68]....
        /*07f8*/ 	.word	0x00008770


	//   ....[69]....
        /*07fc*/ 	.word	0x0000a1f0


	//   ....[70]....
        /*0800*/ 	.word	0x0000a200


	//   ....[71]....
        /*0804*/ 	.word	0x0000a370


	//   ....[72]....
        /*0808*/ 	.word	0x0000a380


	//   ....[73]....
        /*080c*/ 	.word	0x0000b2b0


	//   ....[74]....
        /*0810*/ 	.word	0x0000b2d0


	//   ....[75]....
        /*0814*/ 	.word	0x0000b3f0


	//   ....[76]....
        /*0818*/ 	.word	0x0000b400


	//   ....[77]....
        /*081c*/ 	.word	0x0000b830


	//   ....[78]....
        /*0820*/ 	.word	0x0000b860


	//   ....[79]....
        /*0824*/ 	.word	0x0000b880


	//   ....[80]....
        /*0828*/ 	.word	0x0000b8a0


	//   ....[81]....
        /*082c*/ 	.word	0x0000b8c0


	//   ....[82]....
        /*0830*/ 	.word	0x0000b8e0


	//   ....[83]....
        /*0834*/ 	.word	0x0000b900


	//   ....[84]....
        /*0838*/ 	.word	0x0000b920


	//   ....[85]....
        /*083c*/ 	.word	0x0000d0e0


	//   ....[86]....
        /*0840*/ 	.word	0x0000d110


	//   ....[87]....
        /*0844*/ 	.word	0x0000d120


	//   ....[88]....
        /*0848*/ 	.word	0x0000d130


	//   ....[89]....
        /*084c*/ 	.word	0x0000d140


	//   ....[90]....
        /*0850*/ 	.word	0x0000d170


	//   ....[91]....
        /*0854*/ 	.word	0x0000d190


	//   ....[92]....
        /*0858*/ 	.word	0x0000d1b0


	//   ....[93]....
        /*085c*/ 	.word	0x0000e730


	//   ....[94]....
        /*0860*/ 	.word	0x0000e740


	//   ....[95]....
        /*0864*/ 	.word	0x0000e750


	//   ....[96]....
        /*0868*/ 	.word	0x0000e760


	//   ....[97]....
        /*086c*/ 	.word	0x0000e770


	//   ....[98]....
        /*0870*/ 	.word	0x0000e780


	//   ....[99]....
        /*0874*/ 	.word	0x0000e790


	//   ....[100]....
        /*0878*/ 	.word	0x0000e7b0


	//   ....[101]....
        /*087c*/ 	.word	0x0000eba0


	//   ....[102]....
        /*0880*/ 	.word	0x0000ebc0


	//   ....[103]....
        /*0884*/ 	.word	0x0000ed20


	//   ....[104]....
        /*0888*/ 	.word	0x0000ed30


	//   ....[105]....
        /*088c*/ 	.word	0x0000ee90


	//   ....[106]....
        /*0890*/ 	.word	0x0000eeb0


	//   ....[107]....
        /*0894*/ 	.word	0x0000f010


	//   ....[108]....
        /*0898*/ 	.word	0x0000f020


	//   ....[109]....
        /*089c*/ 	.word	0x0000f370


	//   ....[110]....
        /*08a0*/ 	.word	0x0000f390


	//   ....[111]....
        /*08a4*/ 	.word	0x0000f900


	//   ....[112]....
        /*08a8*/ 	.word	0x0000f910


	//   ....[113]....
        /*08ac*/ 	.word	0x0000fe80


	//   ....[114]....
        /*08b0*/ 	.word	0x0000fea0


	//   ....[115]....
        /*08b4*/ 	.word	0x00010410


	//   ....[116]....
        /*08b8*/ 	.word	0x00010420


	//   ....[117]....
        /*08bc*/ 	.word	0x000110a0


	//   ....[118]....
        /*08c0*/ 	.word	0x000110c0


	//   ....[119]....
        /*08c4*/ 	.word	0x00011230


	//   ....[120]....
        /*08c8*/ 	.word	0x00011240


	//   ....[121]....
        /*08cc*/ 	.word	0x000113a0


	//   ....[122]....
        /*08d0*/ 	.word	0x000113c0


	//   ....[123]....
        /*08d4*/ 	.word	0x00011520


	//   ....[124]....
        /*08d8*/ 	.word	0x00011530


	//   ....[125]....
        /*08dc*/ 	.word	0x00011750


	//   ....[126]....
        /*08e0*/ 	.word	0x00011770


	//   ....[127]....
        /*08e4*/ 	.word	0x000118a0


	//   ....[128]....
        /*08e8*/ 	.word	0x000118e0


	//   ....[129]....
        /*08ec*/ 	.word	0x00011910


	//   ....[130]....
        /*08f0*/ 	.word	0x00011940


	//   ....[131]....
        /*08f4*/ 	.word	0x00011970


	//   ....[132]....
        /*08f8*/ 	.word	0x000119a0


	//   ....[133]....
        /*08fc*/ 	.word	0x00011b00


	//   ....[134]....
        /*0900*/ 	.word	0x00011b40


	//   ....[135]....
        /*0904*/ 	.word	0x00011b70


	//   ....[136]....
        /*0908*/ 	.word	0x00011ba0


	//   ....[137]....
        /*090c*/ 	.word	0x00011bd0


	//   ....[138]....
        /*0910*/ 	.word	0x00011c00


	//   ....[139]....
        /*0914*/ 	.word	0x00011c90


	//   ....[140]....
        /*0918*/ 	.word	0x00011cf0


	//   ....[141]....
        /*091c*/ 	.word	0x00011d00


	//   ....[142]....
        /*0920*/ 	.word	0x00011d60


	//   ....[143]....
        /*0924*/ 	.word	0x000127c0


	//   ....[144]....
        /*0928*/ 	.word	0x00012820


	//   ....[145]....
        /*092c*/ 	.word	0x00012870


	//   ....[146]....
        /*0930*/ 	.word	0x000128c0


	//   ....[147]....
        /*0934*/ 	.word	0x00012910


	//   ....[148]....
        /*0938*/ 	.word	0x00012980


	//   ....[149]....
        /*093c*/ 	.word	0x000129c0


	//   ....[150]....
        /*0940*/ 	.word	0x00012a30


	//   ....[151]....
        /*0944*/ 	.word	0x00012aa0


	//   ....[152]....
        /*0948*/ 	.word	0x00012b00


	//   ....[153]....
        /*094c*/ 	.word	0x00012b70


	//   ....[154]....
        /*0950*/ 	.word	0x00012be0


	//   ....[155]....
        /*0954*/ 	.word	0x00012c40


	//   ....[156]....
        /*0958*/ 	.word	0x00012ca0


	//   ....[157]....
        /*095c*/ 	.word	0x00012d00


	//   ....[158]....
        /*0960*/ 	.word	0x00012d70


	//   ....[159]....
        /*0964*/ 	.word	0x00012dd0


	//   ....[160]....
        /*0968*/ 	.word	0x00012e30


	//   ....[161]....
        /*096c*/ 	.word	0x00012e90


	//   ....[162]....
        /*0970*/ 	.word	0x00012ef0


	//   ....[163]....
        /*0974*/ 	.word	0x00012f50


	//   ....[164]....
        /*0978*/ 	.word	0x00012fc0


	//   ....[165]....
        /*097c*/ 	.word	0x00013020


	//   ....[166]....
        /*0980*/ 	.word	0x00013080


	//   ....[167]....
        /*0984*/ 	.word	0x000130e0


	//   ....[168]....
        /*0988*/ 	.word	0x00013140


	//   ....[169]....
        /*098c*/ 	.word	0x00013330


	//   ....[170]....
        /*0990*/ 	.word	0x00013520


	//   ....[171]....
        /*0994*/ 	.word	0x000139c0


	//   ....[172]....
        /*0998*/ 	.word	0x00013a10


	//   ....[173]....
        /*099c*/ 	.word	0x00013a60


	//   ....[174]....
        /*09a0*/ 	.word	0x00013ab0


	//   ....[175]....
        /*09a4*/ 	.word	0x00013b00


	//   ....[176]....
        /*09a8*/ 	.word	0x00013b50


	//   ....[177]....
        /*09ac*/ 	.word	0x00013ba0


	//   ....[178]....
        /*09b0*/ 	.word	0x00013bf0


	//   ....[179]....
        /*09b4*/ 	.word	0x00013c60


	//   ....[180]....
        /*09b8*/ 	.word	0x00013cd0


	//   ....[181]....
        /*09bc*/ 	.word	0x00013d30


	//   ....[182]....
        /*09c0*/ 	.word	0x00013d90


	//   ....[183]....
        /*09c4*/ 	.word	0x00013df0


	//   ....[184]....
        /*09c8*/ 	.word	0x00013e60


	//   ....[185]....
        /*09cc*/ 	.word	0x00013ec0


	//   ....[186]....
        /*09d0*/ 	.word	0x00013f20


	//   ....[187]....
        /*09d4*/ 	.word	0x00013f80


	//   ....[188]....
        /*09d8*/ 	.word	0x00013fe0


	//   ....[189]....
        /*09dc*/ 	.word	0x000141c0


	//   ....[190]....
        /*09e0*/ 	.word	0x000143a0


	//   ....[191]....
        /*09e4*/ 	.word	0x00014860


	//   ....[192]....
        /*09e8*/ 	.word	0x000148a0


	//   ....[193]....
        /*09ec*/ 	.word	0x000148f0


	//   ....[194]....
        /*09f0*/ 	.word	0x00014930


	//   ....[195]....
        /*09f4*/ 	.word	0x00014980


	//   ....[196]....
        /*09f8*/ 	.word	0x000149c0


	//   ....[197]....
        /*09fc*/ 	.word	0x00014a10


	//   ....[198]....
        /*0a00*/ 	.word	0x00014a50


	//   ....[199]....
        /*0a04*/ 	.word	0x00014ab0


	//   ....[200]....
        /*0a08*/ 	.word	0x00014b10


	//   ....[201]....
        /*0a0c*/ 	.word	0x00014b70


	//   ....[202]....
        /*0a10*/ 	.word	0x00014bd0


	//   ....[203]....
        /*0a14*/ 	.word	0x00014c40


	//   ....[204]....
        /*0a18*/ 	.word	0x00014ca0


	//   ....[205]....
        /*0a1c*/ 	.word	0x00014d00


	//   ....[206]....
        /*0a20*/ 	.word	0x00014d40


	//   ....[207]....
        /*0a24*/ 	.word	0x00014d80


	//   ....[208]....
        /*0a28*/ 	.word	0x00014dd0


	//   ....[209]....
        /*0a2c*/ 	.word	0x00014e10


	//   ....[210]....
        /*0a30*/ 	.word	0x00014e60


	//   ....[211]....
        /*0a34*/ 	.word	0x00014ea0


	//   ....[212]....
        /*0a38*/ 	.word	0x00014ef0


	//   ....[213]....
        /*0a3c*/ 	.word	0x00014f30


	//   ....[214]....
        /*0a40*/ 	.word	0x00014f80


	//   ....[215]....
        /*0a44*/ 	.word	0x00014fd0


	//   ....[216]....
        /*0a48*/ 	.word	0x00015020


	//   ....[217]....
        /*0a4c*/ 	.word	0x00015070


	//   ....[218]....
        /*0a50*/ 	.word	0x000150c0


	//   ....[219]....
        /*0a54*/ 	.word	0x00015110


	//   ....[220]....
        /*0a58*/ 	.word	0x00015160


	//   ....[221]....
        /*0a5c*/ 	.word	0x000151a0


	//   ....[222]....
        /*0a60*/ 	.word	0x00015210


	//   ....[223]....
        /*0a64*/ 	.word	0x00015280


	//   ....[224]....
        /*0a68*/ 	.word	0x000152e0


	//   ....[225]....
        /*0a6c*/ 	.word	0x00015340


	//   ....[226]....
        /*0a70*/ 	.word	0x000153a0


	//   ....[227]....
        /*0a74*/ 	.word	0x00015410


	//   ....[228]....
        /*0a78*/ 	.word	0x00015470


	//   ....[229]....
        /*0a7c*/ 	.word	0x000154d0


	//   ....[230]....
        /*0a80*/ 	.word	0x00015530


	//   ....[231]....
        /*0a84*/ 	.word	0x000155a0


	//   ....[232]....
        /*0a88*/ 	.word	0x00015600


	//   ....[233]....
        /*0a8c*/ 	.word	0x00015660


	//   ....[234]....
        /*0a90*/ 	.word	0x000156c0


	//   ....[235]....
        /*0a94*/ 	.word	0x00015730


	//   ....[236]....
        /*0a98*/ 	.word	0x00015790


	//   ....[237]....
        /*0a9c*/ 	.word	0x000157f0


	//   ....[238]....
        /*0aa0*/ 	.word	0x00015850


	//   ....[239]....
        /*0aa4*/ 	.word	0x000158c0


	//   ....[240]....
        /*0aa8*/ 	.word	0x00015920


	//   ....[241]....
        /*0aac*/ 	.word	0x00015980


	//   ....[242]....
        /*0ab0*/ 	.word	0x000159e0


	//   ....[243]....
        /*0ab4*/ 	.word	0x00015a50


	//   ....[244]....
        /*0ab8*/ 	.word	0x00015ab0


	//   ....[245]....
        /*0abc*/ 	.word	0x00015b10


	//   ....[246]....
        /*0ac0*/ 	.word	0x00015b70


	//   ....[247]....
        /*0ac4*/ 	.word	0x00015be0


	//   ....[248]....
        /*0ac8*/ 	.word	0x00015c30


	//   ....[249]....
        /*0acc*/ 	.word	0x00015c70


	//   ....[250]....
        /*0ad0*/ 	.word	0x00015cc0


	//   ....[251]....
        /*0ad4*/ 	.word	0x00015d10


	//   ....[252]....
        /*0ad8*/ 	.word	0x00015d60


	//   ....[253]....
        /*0adc*/ 	.word	0x00015dd0


	//   ....[254]....
        /*0ae0*/ 	.word	0x00015e10


	//   ....[255]....
        /*0ae4*/ 	.word	0x00015e60


	//   ....[0]....
        /*0ae8*/ 	.word	0x00015eb0


	//   ....[1]....
        /*0aec*/ 	.word	0x00015f00


	//   ....[2]....
        /*0af0*/ 	.word	0x00015f50


	//   ....[3]....
        /*0af4*/ 	.word	0x00015fc0


	//   ....[4]....
        /*0af8*/ 	.word	0x00016000


	//   ....[5]....
        /*0afc*/ 	.word	0x00016070


	//   ....[6]....
        /*0b00*/ 	.word	0x000160d0


	//   ....[7]....
        /*0b04*/ 	.word	0x00016140


	//----- nvinfo : EIATTR_EXIT_INSTR_OFFSETS
	.align		4
.L_374:
        /*0b08*/ 	.byte	0x04, 0x1c
        /*0b0a*/ 	.short	(.L_376 - .L_375)


	//   ....[0]....
.L_375:
        /*0b0c*/ 	.word	0x000010d0


	//   ....[1]....
        /*0b10*/ 	.word	0x00012780


	//----- nvinfo : EIATTR_MAX_THREADS
	.align		4
.L_376:
        /*0b14*/ 	.byte	0x04, 0x05
        /*0b16*/ 	.short	(.L_378 - .L_377)
.L_377:
        /*0b18*/ 	.word	0x00000080
        /*0b1c*/ 	.word	0x00000001
        /*0b20*/ 	.word	0x00000001


	//----- nvinfo : EIATTR_CRS_STACK_SIZE
	.align		4
.L_378:
        /*0b24*/ 	.byte	0x04, 0x1e
        /*0b26*/ 	.short	(.L_380 - .L_379)
.L_379:
        /*0b28*/ 	.word	0x00000000
.L_380:


//--------------------- .nv.info._ZN7cutlass13device_kernelIN5flash19enable_sm80_to_sm89INS1_16FlashAttnFwdSm80INS1_25CollectiveMainloopFwdSm80ILi4ELi1ELb0EN4cute5tupleIJNS5_1CILi128EEENS7_ILi48EEENS7_ILi96EEEEEELi96ENS_10bfloat16_tEfNS_4arch4Sm80ELb1ELb0ELb1ELb1ELb1ELb1ELb1ELb1EEENS1_21CollectiveEpilogueFwdINS6_IJS8_SA_S9_EEENS6_IJNS7_ILi1EEESI_SI_EEESC_SE_Li128ELb1ELb1ELb1ELb0EEENS1_36VarlenDynamicPersistentTileSchedulerILi128ELi48ELi128ELi128ELb1ELb1ELb0ELb1ELb1ELb1EEEEEEEEEvNT_6ParamsE --------------------------
	.section	.nv.info._ZN7cutlass13device_kernelIN5flash19enable_sm80_to_sm89INS1_16FlashAttnFwdSm80INS1_25CollectiveMainloopFwdSm80ILi4ELi1ELb0EN4cute5tupleIJNS5_1CILi128EEENS7_ILi48EEENS7_ILi96EEEEEELi96ENS_10bfloat16_tEfNS_4arch4Sm80ELb1ELb0ELb1ELb1ELb1ELb1ELb1ELb1EEENS1_21CollectiveEpilogueFwdINS6_IJS8_SA_S9_EEENS6_IJNS7_ILi1EEESI_SI_EEESC_SE_Li128ELb1ELb1ELb1ELb0EEENS1_36VarlenDynamicPersistentTileSchedulerILi128ELi48ELi128ELi128ELb1ELb1ELb0ELb1ELb1ELb1EEEEEEEEEvNT_6ParamsE,"",@"SHT_CUDA_INFO"
	.sectionflags	@""
	.align	4


	//----- nvinfo : EIATTR_CUDA_API_VERSION
	.align		4
        /*0000*/ 	.byte	0x04, 0x37
        /*0002*/ 	.short	(.L_382 - .L_381)
.L_381:
        /*0004*/ 	.word	0x00000082


	//----- nvinfo : EIATTR_SW2861232_WAR
	.align		4
.L_382:
        /*0008*/ 	.byte	0x01, 0x35
	.zero		2


	//----- nvinfo : EIATTR_PARAM_CBANK
	.align		4
        /*000c*/ 	.byte	0x04, 0x0a
        /*000e*/ 	.short	(.L_384 - .L_383)
	.align		4
.L_383:
        /*0010*/ 	.word	index@(.nv.constant0._ZN7cutlass13device_kernelIN5flash19enable_sm80_to_sm89INS1_16FlashAttnFwdSm80INS1_25CollectiveMainloopFwdSm80ILi4ELi1ELb0EN4cute5tupleIJNS5_1CILi128EEENS7_ILi48EEENS7_ILi96EEEEEELi96ENS_10bfloat16_tEfNS_4arch4Sm80ELb1ELb0ELb1ELb1ELb1ELb1ELb1ELb1EEENS1_21CollectiveEpilogueFwdINS6_IJS8_SA_S9_EEENS6_IJNS7_ILi1EEESI_SI_EEESC_SE_Li128ELb1ELb1ELb1ELb0EEENS1_36VarlenDynamicPersistentTileSchedulerILi128ELi48ELi128ELi128ELb1ELb1ELb0ELb1ELb1ELb1EEEEEEEEEvNT_6ParamsE)
        /*0014*/ 	.short	0x0160
        /*0016*/ 	.short	0x0438


	//----- nvinfo : EIATTR_CBANK_PARAM_SIZE
	.align		4
.L_384:
        /*0018*/ 	.byte	0x03, 0x19
        /*001a*/ 	.short	0x0438


	//----- nvinfo : EIATTR_KPARAM_INFO
	.align		4
        /*001c*/ 	.byte	0x04, 0x17
        /*001e*/ 	.short	(.L_386 - .L_385)
.L_385:
        /*0020*/ 	.word	0x00000000
        /*0024*/ 	.short	0x0000
        /*0026*/ 	.short	0x0000
        /*0028*/ 	.byte	0x00, 0xf0, 0xe1, 0x10


	//----- nvinfo : EIATTR_MAXREG_COUNT
	.align		4
.L_386:
        /*002c*/ 	.byte	0x03, 0x1b
        /*002e*/ 	.short	0x00ff


	//----- nvinfo : EIATTR_NUM_BARRIERS
	.align		4
        /*0030*/ 	.byte	0x02, 0x4c
        /*0032*/ 	.byte	0x06
	.zero		1


	//----- nvinfo : EIATTR_ANNOTATIONS
	.align		4
        /*0034*/ 	.byte	0x04, 0x55
        /*0036*/ 	.short	(.L_388 - .L_387)


	//   ....[0]....
.L_387:
        /* <DEDUP_REMOVED lines=203> */


	//----- nvinfo : EIATTR_MERCURY_ISA_VERSION
	.align		4
.L_388:
        /*0cd8*/ 	.byte	0x03, 0x5f
        /*0cda*/ 	.short	0x0000


	//----- nvinfo : EIATTR_INT_WARP_WIDE_INSTR_OFFSETS
	.align		4
        /*0cdc*/ 	.byte	0x04, 0x31
        /*0cde*/ 	.short	(.L_390 - .L_389)


	//   ....[0]....
.L_389:
        /*0ce0*/ 	.word	0x0001afa0


	//   ....[1]....
        /*0ce4*/ 	.word	0x0001b020


	//----- nvinfo : EIATTR_COOP_GROUP_MASK_REGIDS
	.align		4
.L_390:
        /*0ce8*/ 	.byte	0x04, 0x29
        /*0cea*/ 	.short	(.L_392 - .L_391)


	//   ....[0]....
.L_391:
        /*0cec*/ 	.word	0xffffffff


	//   ....[1]....
        /*0cf0*/ 	.word	0xffffffff


	//   ....[2]....
        /*0cf4*/ 	.word	0xffffffff


	//   ....[3]....
        /*0cf8*/ 	.word	0xffffffff


	//   ....[4]....
        /*0cfc*/ 	.word	0xffffffff


	//   ....[5]....
        /*0d00*/ 	.word	0xffffffff


	//   ....[6]....
        /*0d04*/ 	.word	0xffffffff


	//   ....[7]....
        /*0d08*/ 	.word	0xffffffff


	//   ....[8]....
        /*0d0c*/ 	.word	0xffffffff


	//   ....[9]....
        /*0d10*/ 	.word	0xffffffff


	//   ....[10]....
        /*0d14*/ 	.word	0xffffffff


	//   ....[11]....
        /*0d18*/ 	.word	0xffffffff


	//   ....[12]....
        /*0d1c*/ 	.word	0xffffffff


	//   ....[13]....
        /*0d20*/ 	.word	0xffffffff


	//   ....[14]....
        /*0d24*/ 	.word	0xffffffff


	//   ....[15]....
        /*0d28*/ 	.word	0xffffffff


	//   ....[16]....
        /*0d2c*/ 	.word	0xffffffff


	//   ....[17]....
        /*0d30*/ 	.word	0xffffffff


	//   ....[18]....
        /*0d34*/ 	.word	0xffffffff


	//   ....[19]....
        /*0d38*/ 	.word	0xffffffff


	//   ....[20]....
        /*0d3c*/ 	.word	0xffffffff


	//   ....[21]....
        /*0d40*/ 	.word	0xffffffff


	//   ....[22]....
        /*0d44*/ 	.word	0xffffffff


	//   ....[23]....
        /*0d48*/ 	.word	0xffffffff


	//   ....[24]....
        /*0d4c*/ 	.word	0xffffffff


	//   ....[25]....
        /*0d50*/ 	.word	0xffffffff


	//   ....[26]....
        /*0d54*/ 	.word	0xffffffff


	//   ....[27]....
        /*0d58*/ 	.word	0xffffffff


	//   ....[28]....
        /*0d5c*/ 	.word	0xffffffff


	//   ....[29]....
        /*0d60*/ 	.word	0xffffffff


	//   ....[30]....
        /*0d64*/ 	.word	0xffffffff


	//   ....[31]....
        /*0d68*/ 	.word	0xffffffff


	//   ....[32]....
        /*0d6c*/ 	.word	0xffffffff


	//   ....[33]....
        /*0d70*/ 	.word	0xffffffff


	//   ....[34]....
        /*0d74*/ 	.word	0xffffffff


	//   ....[35]....
        /*0d78*/ 	.word	0xffffffff


	//   ....[36]....
        /*0d7c*/ 	.word	0xffffffff


	//   ....[37]....
        /*0d80*/ 	.word	0xffffffff


	//   ....[38]....
        /*0d84*/ 	.word	0xffffffff


	//   ....[39]....
        /*0d88*/ 	.word	0xffffffff


	//   ....[40]....
        /*0d8c*/ 	.word	0xffffffff


	//   ....[41]....
        /*0d90*/ 	.word	0xffffffff


	//   ....[42]....
        /*0d94*/ 	.word	0xffffffff


	//   ....[43]....
        /*0d98*/ 	.word	0xffffffff


	//   ....[44]....
        /*0d9c*/ 	.word	0xffffffff


	//   ....[45]....
        /*0da0*/ 	.word	0xffffffff


	//   ....[46]....
        /*0da4*/ 	.word	0xffffffff


	//   ....[47]....
        /*0da8*/ 	.word	0xffffffff


	//   ....[48]....
        /*0dac*/ 	.word	0xffffffff


	//   ....[49]....
        /*0db0*/ 	.word	0xffffffff


	//   ....[50]....
        /*0db4*/ 	.word	0xffffffff


	//   ....[51]....
        /*0db8*/ 	.word	0xffffffff


	//   ....[52]....
        /*0dbc*/ 	.word	0xffffffff


	//   ....[53]....
        /*0dc0*/ 	.word	0xffffffff


	//   ....[54]....
        /*0dc4*/ 	.word	0xffffffff


	//   ....[55]....
        /*0dc8*/ 	.word	0xffffffff


	//   ....[56]....
        /*0dcc*/ 	.word	0xffffffff


	//   ....[57]....
        /*0dd0*/ 	.word	0xffffffff


	//   ....[58]....
        /*0dd4*/ 	.word	0xffffffff


	//   ....[59]....
        /*0dd8*/ 	.word	0xffffffff


	//   ....[60]....
        /*0ddc*/ 	.word	0xffffffff


	//   ....[61]....
        /*0de0*/ 	.word	0xffffffff


	//   ....[62]....
        /*0de4*/ 	.word	0xffffffff


	//   ....[63]....
        /*0de8*/ 	.word	0xffffffff


	//   ....[64]....
        /*0dec*/ 	.word	0xffffffff


	//   ....[65]....
        /*0df0*/ 	.word	0xffffffff


	//   ....[66]....
        /*0df4*/ 	.word	0xffffffff


	//   ....[67]....
        /*0df8*/ 	.word	0xffffffff


	//   ....[68]....
        /*0dfc*/ 	.word	0xffffffff


	//   ....[69]....
        /*0e00*/ 	.word	0xffffffff


	//   ....[70]....
        /*0e04*/ 	.word	0xffffffff


	//   ....[71]....
        /*0e08*/ 	.word	0xffffffff


	//   ....[72]....
        /*0e0c*/ 	.word	0xffffffff


	//   ....[73]....
        /*0e10*/ 	.word	0xffffffff


	//   ....[74]....
        /*0e14*/ 	.word	0xffffffff


	//   ....[75]....
        /*0e18*/ 	.word	0xffffffff


	//   ....[76]....
        /*0e1c*/ 	.word	0xffffffff


	//   ....[77]....
        /*0e20*/ 	.word	0xffffffff


	//   ....[78]....
        /*0e24*/ 	.word	0xffffffff


	//   ....[79]....
        /*0e28*/ 	.word	0xffffffff


	//   ....[80]....
        /*0e2c*/ 	.word	0xffffffff


	//   ....[81]....
        /*0e30*/ 	.word	0xffffffff


	//   ....[82]....
        /*0e34*/ 	.word	0xffffffff


	//   ....[83]....
        /*0e38*/ 	.word	0xffffffff


	//   ....[84]....
        /*0e3c*/ 	.word	0xffffffff


	//   ....[85]....
        /*0e40*/ 	.word	0xffffffff


	//   ....[86]....
        /*0e44*/ 	.word	0xffffffff


	//   ....[87]....
        /*0e48*/ 	.word	0xffffffff


	//   ....[88]....
        /*0e4c*/ 	.word	0xffffffff


	//   ....[89]....
        /*0e50*/ 	.word	0xffffffff


	//   ....[90]....
        /*0e54*/ 	.word	0xffffffff


	//   ....[91]....
        /*0e58*/ 	.word	0xffffffff


	//   ....[92]....
        /*0e5c*/ 	.word	0xffffffff


	//   ....[93]....
        /*0e60*/ 	.word	0xffffffff


	//   ....[94]....
        /*0e64*/ 	.word	0xffffffff


	//   ....[95]....
        /*0e68*/ 	.word	0xffffffff


	//   ....[96]....
        /*0e6c*/ 	.word	0xffffffff


	//   ....[97]....
        /*0e70*/ 	.word	0xffffffff


	//   ....[98]....
        /*0e74*/ 	.word	0xffffffff


	//   ....[99]....
        /*0e78*/ 	.word	0xffffffff


	//   ....[100]....
        /*0e7c*/ 	.word	0xffffffff


	//   ....[101]....
        /*0e80*/ 	.word	0xffffffff


	//   ....[102]....
        /*0e84*/ 	.word	0xffffffff


	//   ....[103]....
        /*0e88*/ 	.word	0xffffffff


	//   ....[104]....
        /*0e8c*/ 	.word	0xffffffff


	//   ....[105]....
        /*0e90*/ 	.word	0xffffffff


	//   ....[106]....
        /*0e94*/ 	.word	0xffffffff


	//   ....[107]....
        /*0e98*/ 	.word	0xffffffff


	//   ....[108]....
        /*0e9c*/ 	.word	0xffffffff


	//   ....[109]....
        /*0ea0*/ 	.word	0xffffffff


	//   ....[110]....
        /*0ea4*/ 	.word	0xffffffff


	//   ....[111]....
        /*0ea8*/ 	.word	0xffffffff


	//   ....[112]....
        /*0eac*/ 	.word	0xffffffff


	//   ....[113]....
        /*0eb0*/ 	.word	0xffffffff


	//   ....[114]....
        /*0eb4*/ 	.word	0xffffffff


	//   ....[115]....
        /*0eb8*/ 	.word	0xffffffff


	//   ....[116]....
        /*0ebc*/ 	.word	0xffffffff


	//   ....[117]....
        /*0ec0*/ 	.word	0xffffffff


	//   ....[118]....
        /*0ec4*/ 	.word	0xffffffff


	//   ....[119]....
        /*0ec8*/ 	.word	0xffffffff


	//   ....[120]....
        /*0ecc*/ 	.word	0xffffffff


	//   ....[121]....
        /*0ed0*/ 	.word	0xffffffff


	//   ....[122]....
        /*0ed4*/ 	.word	0xffffffff


	//   ....[123]....
        /*0ed8*/ 	.word	0xffffffff


	//   ....[124]....
        /*0edc*/ 	.word	0xffffffff


	//   ....[125]....
        /*0ee0*/ 	.word	0xffffffff


	//   ....[126]....
        /*0ee4*/ 	.word	0xffffffff


	//   ....[127]....
        /*0ee8*/ 	.word	0xffffffff


	//   ....[128]....
        /*0eec*/ 	.word	0xffffffff


	//   ....[129]....
        /*0ef0*/ 	.word	0xffffffff


	//   ....[130]....
        /*0ef4*/ 	.word	0xffffffff


	//   ....[131]....
        /*0ef8*/ 	.word	0xffffffff


	//   ....[132]....
        /*0efc*/ 	.word	0xffffffff


	//   ....[133]....
        /*0f00*/ 	.word	0xffffffff


	//   ....[134]....
        /*0f04*/ 	.word	0xffffffff


	//   ....[135]....
        /*0f08*/ 	.word	0xffffffff


	//   ....[136]....
        /*0f0c*/ 	.word	0xffffffff


	//   ....[137]....
        /*0f10*/ 	.word	0xffffffff


	//   ....[138]....
        /*0f14*/ 	.word	0xffffffff


	//   ....[139]....
        /*0f18*/ 	.word	0xffffffff


	//   ....[140]....
        /*0f1c*/ 	.word	0xffffffff


	//   ....[141]....
        /*0f20*/ 	.word	0xffffffff


	//   ....[142]....
        /*0f24*/ 	.word	0xffffffff


	//   ....[143]....
        /*0f28*/ 	.word	0xffffffff


	//   ....[144]....
        /*0f2c*/ 	.word	0xffffffff


	//   ....[145]....
        /*0f30*/ 	.word	0xffffffff


	//   ....[146]....
        /*0f34*/ 	.word	0xffffffff


	//   ....[147]....
        /*0f38*/ 	.word	0xffffffff


	//   ....[148]....
        /*0f3c*/ 	.word	0xffffffff


	//   ....[149]....
        /*0f40*/ 	.word	0xffffffff


	//   ....[150]....
        /*0f44*/ 	.word	0xffffffff


	//   ....[151]....
        /*0f48*/ 	.word	0xffffffff


	//   ....[152]....
        /*0f4c*/ 	.word	0xffffffff


	//   ....[153]....
        /*0f50*/ 	.word	0xffffffff


	//   ....[154]....
        /*0f54*/ 	.word	0xffffffff


	//   ....[155]....
        /*0f58*/ 	.word	0xffffffff


	//   ....[156]....
        /*0f5c*/ 	.word	0xffffffff


	//   ....[157]....
        /*0f60*/ 	.word	0xffffffff


	//   ....[158]....
        /*0f64*/ 	.word	0xffffffff


	//   ....[159]....
        /*0f68*/ 	.word	0xffffffff


	//   ....[160]....
        /*0f6c*/ 	.word	0xffffffff


	//   ....[161]....
        /*0f70*/ 	.word	0xffffffff


	//   ....[162]....
        /*0f74*/ 	.word	0xffffffff


	//   ....[163]....
        /*0f78*/ 	.word	0xffffffff


	//   ....[164]....
        /*0f7c*/ 	.word	0xffffffff


	//   ....[165]....
        /*0f80*/ 	.word	0xffffffff


	//   ....[166]....
        /*0f84*/ 	.word	0xffffffff


	//   ....[167]....
        /*0f88*/ 	.word	0xffffffff


	//   ....[168]....
        /*0f8c*/ 	.word	0xffffffff


	//   ....[169]....
        /*0f90*/ 	.word	0xffffffff


	//   ....[170]....
        /*0f94*/ 	.word	0xffffffff


	//   ....[171]....
        /*0f98*/ 	.word	0xffffffff


	//   ....[172]....
        /*0f9c*/ 	.word	0xffffffff


	//   ....[173]....
        /*0fa0*/ 	.word	0xffffffff


	//   ....[174]....
        /*0fa4*/ 	.word	0xffffffff


	//   ....[175]....
        /*0fa8*/ 	.word	0xffffffff


	//   ....[176]....
        /*0fac*/ 	.word	0xffffffff


	//   ....[177]....
        /*0fb0*/ 	.word	0xffffffff


	//   ....[178]....
        /*0fb4*/ 	.word	0xffffffff


	//   ....[179]....
        /*0fb8*/ 	.word	0xffffffff


	//   ....[180]....
        /*0fbc*/ 	.word	0xffffffff


	//   ....[181]....
        /*0fc0*/ 	.word	0xffffffff


	//   ....[182]....
        /*0fc4*/ 	.word	0xffffffff


	//   ....[183]....
        /*0fc8*/ 	.word	0xffffffff


	//   ....[184]....
        /*0fcc*/ 	.word	0xffffffff


	//   ....[185]....
        /*0fd0*/ 	.word	0xffffffff


	//   ....[186]....
        /*0fd4*/ 	.word	0xffffffff


	//   ....[187]....
        /*0fd8*/ 	.word	0xffffffff


	//   ....[188]....
        /*0fdc*/ 	.word	0xffffffff


	//   ....[189]....
        /*0fe0*/ 	.word	0xffffffff


	//   ....[190]....
        /*0fe4*/ 	.word	0xffffffff


	//   ....[191]....
        /*0fe8*/ 	.word	0xffffffff


	//   ....[192]....
        /*0fec*/ 	.word	0xffffffff


	//   ....[193]....
        /*0ff0*/ 	.word	0xffffffff


	//   ....[194]....
        /*0ff4*/ 	.word	0xffffffff


	//   ....[195]....
        /*0ff8*/ 	.word	0xffffffff


	//   ....[196]....
        /*0ffc*/ 	.word	0xffffffff


	//   ....[197]....
        /*1000*/ 	.word	0xffffffff


	//   ....[198]....
        /*1004*/ 	.word	0xffffffff


	//   ....[199]....
        /*1008*/ 	.word	0xffffffff


	//   ....[200]....
        /*100c*/ 	.word	0xffffffff


	//   ....[201]....
        /*1010*/ 	.word	0xffffffff


	//   ....[202]....
        /*1014*/ 	.word	0xffffffff


	//   ....[203]....
        /*1018*/ 	.word	0xffffffff


	//   ....[204]....
        /*101c*/ 	.word	0xffffffff


	//   ....[205]....
        /*1020*/ 	.word	0xffffffff


	//   ....[206]....
        /*1024*/ 	.word	0xffffffff


	//   ....[207]....
        /*1028*/ 	.word	0xffffffff


	//   ....[208]....
        /*102c*/ 	.word	0xffffffff


	//   ....[209]....
        /*1030*/ 	.word	0xffffffff


	//   ....[210]....
        /*1034*/ 	.word	0xffffffff


	//   ....[211]....
        /*1038*/ 	.word	0xffffffff


	//   ....[212]....
        /*103c*/ 	.word	0xffffffff


	//   ....[213]....
        /*1040*/ 	.word	0xffffffff


	//   ....[214]....
        /*1044*/ 	.word	0xffffffff


	//   ....[215]....
        /*1048*/ 	.word	0xffffffff


	//   ....[216]....
        /*104c*/ 	.word	0xffffffff


	//   ....[217]....
        /*1050*/ 	.word	0xffffffff


	//   ....[218]....
        /*1054*/ 	.word	0xffffffff


	//   ....[219]....
        /*1058*/ 	.word	0xffffffff


	//   ....[220]....
        /*105c*/ 	.word	0xffffffff


	//   ....[221]....
        /*1060*/ 	.word	0xffffffff


	//   ....[222]....
        /*1064*/ 	.word	0xffffffff


	//   ....[223]....
        /*1068*/ 	.word	0xffffffff


	//   ....[224]....
        /*106c*/ 	.word	0xffffffff


	//   ....[225]....
        /*1070*/ 	.word	0xffffffff


	//   ....[226]....
        /*1074*/ 	.word	0xffffffff


	//   ....[227]....
        /*1078*/ 	.word	0xffffffff


	//   ....[228]....
        /*107c*/ 	.word	0xffffffff


	//   ....[229]....
        /*1080*/ 	.word	0xffffffff


	//   ....[230]....
        /*1084*/ 	.word	0xffffffff


	//   ....[231]....
        /*1088*/ 	.word	0xffffffff


	//   ....[232]....
        /*108c*/ 	.word	0xffffffff


	//   ....[233]....
        /*1090*/ 	.word	0xffffffff


	//   ....[234]....
        /*1094*/ 	.word	0xffffffff


	//   ....[235]....
        /*1098*/ 	.word	0xffffffff


	//   ....[236]....
        /*109c*/ 	.word	0xffffffff


	//   ....[237]....
        /*10a0*/ 	.word	0xffffffff


	//   ....[238]....
        /*10a4*/ 	.word	0xffffffff


	//   ....[239]....
        /*10a8*/ 	.word	0xffffffff


	//   ....[240]....
        /*10ac*/ 	.word	0xffffffff


	//   ....[241]....
        /*10b0*/ 	.word	0xffffffff


	//   ....[242]....
        /*10b4*/ 	.word	0xffffffff


	//   ....[243]....
        /*10b8*/ 	.word	0xffffffff


	//   ....[244]....
        /*10bc*/ 	.word	0xffffffff


	//   ....[245]....
        /*10c0*/ 	.word	0xffffffff


	//   ....[246]....
        /*10c4*/ 	.word	0xffffffff


	//   ....[247]....
        /*10c8*/ 	.word	0xffffffff


	//   ....[248]....
        /*10cc*/ 	.word	0xffffffff


	//   ....[249]....
        /*10d0*/ 	.word	0xffffffff


	//   ....[250]....
        /*10d4*/ 	.word	0xffffffff


	//   ....[251]....
        /*10d8*/ 	.word	0xffffffff


	//   ....[252]....
        /*10dc*/ 	.word	0xffffffff


	//   ....[253]....
        /*10e0*/ 	.word	0xffffffff


	//   ....[254]....
        /*10e4*/ 	.word	0xffffffff


	//   ....[255]....
        /*10e8*/ 	.word	0xffffffff


	//   ....[0]....
        /*10ec*/ 	.word	0xffffffff


	//   ....[1]....
        /*10f0*/ 	.word	0xffffffff


	//   ....[2]....
        /*10f4*/ 	.word	0xffffffff


	//   ....[3]....
        /*10f8*/ 	.word	0xffffffff


	//   ....[4]....
        /*10fc*/ 	.word	0xffffffff


	//   ....[5]....
        /*1100*/ 	.word	0xffffffff


	//   ....[6]....
        /*1104*/ 	.word	0xffffffff


	//   ....[7]....
        /*1108*/ 	.word	0xffffffff


	//   ....[8]....
        /*110c*/ 	.word	0xffffffff


	//   ....[9]....
        /*1110*/ 	.word	0xffffffff


	//   ....[10]....
        /*1114*/ 	.word	0xffffffff


	//   ....[11]....
        /*1118*/ 	.word	0xffffffff


	//   ....[12]....
        /*111c*/ 	.word	0xffffffff


	//   ....[13]....
        /*1120*/ 	.word	0xffffffff


	//   ....[14]....
        /*1124*/ 	.word	0xffffffff


	//   ....[15]....
        /*1128*/ 	.word	0xffffffff


	//   ....[16]....
        /*112c*/ 	.word	0xffffffff


	//   ....[17]....
        /*1130*/ 	.word	0xffffffff


	//   ....[18]....
        /*1134*/ 	.word	0xffffffff


	//   ....[19]....
        /*1138*/ 	.word	0xffffffff


	//   ....[20]....
        /*113c*/ 	.word	0xffffffff


	//   ....[21]....
        /*1140*/ 	.word	0xffffffff


	//   ....[22]....
        /*1144*/ 	.word	0xffffffff


	//   ....[23]....
        /*1148*/ 	.word	0xffffffff


	//   ....[24]....
        /*114c*/ 	.word	0xffffffff


	//   ....[25]....
        /*1150*/ 	.word	0xffffffff


	//   ....[26]....
        /*1154*/ 	.word	0xffffffff


	//   ....[27]....
        /*1158*/ 	.word	0xffffffff


	//   ....[28]....
        /*115c*/ 	.word	0xffffffff


	//   ....[29]....
        /*1160*/ 	.word	0xffffffff


	//   ....[30]....
        /*1164*/ 	.word	0xffffffff


	//   ....[31]....
        /*1168*/ 	.word	0xffffffff


	//----- nvinfo : EIATTR_COOP_GROUP_INSTR_OFFSETS
	.align		4
.L_392:
        /*116c*/ 	.byte	0x04, 0x28
        /*116e*/ 	.short	(.L_394 - .L_393)


	//   ....[0]....
.L_393:
        /*1170*/ 	.word	0x00000050


	//   ....[1]....
        /*1174*/ 	.word	0x00000200


	//   ....[2]....
        /*1178*/ 	.word	0x00000230


	//   ....[3]....
        /*117c*/ 	.word	0x00000260


	//   ....[4]....
        /*1180*/ 	.word	0x00000290


	//   ....[5]....
        /*1184*/ 	.word	0x000002c0


	//   ....[6]....
        /*1188*/ 	.word	0x000002f0


	//   ....[7]....
        /*118c*/ 	.word	0x00000450


	//   ....[8]....
        /*1190*/ 	.word	0x00000490


	//   ....[9]....
        /*1194*/ 	.word	0x000004c0


	//   ....[10]....
        /*1198*/ 	.word	0x000004f0


	//   ....[11]....
        /*119c*/ 	.word	0x00000520


	//   ....[12]....
        /*11a0*/ 	.word	0x00000550


	//   ....[13]....
        /*11a4*/ 	.word	0x000005e0


	//   ....[14]....
        /*11a8*/ 	.word	0x00000630


	//   ....[15]....
        /*11ac*/ 	.word	0x00000650


	//   ....[16]....
        /*11b0*/ 	.word	0x000006b0


	//   ....[17]....
        /*11b4*/ 	.word	0x000040a0


	//   ....[18]....
        /*11b8*/ 	.word	0x000040b0


	//   ....[19]....
        /*11bc*/ 	.word	0x00005c80


	//   ....[20]....
        /*11c0*/ 	.word	0x00005c90


	//   ....[21]....
        /*11c4*/ 	.word	0x00007600


	//   ....[22]....
        /*11c8*/ 	.word	0x00007620


	//   ....[23]....
        /*11cc*/ 	.word	0x00007c40


	//   ....[24]....
        /*11d0*/ 	.word	0x00007c60


	//   ....[25]....
        /*11d4*/ 	.word	0x00008c60


	//   ....[26]....
        /*11d8*/ 	.word	0x00008c80


	//   ....[27]....
        /*11dc*/ 	.word	0x00008e20


	//   ....[28]....
        /*11e0*/ 	.word	0x00008e30


	//   ....[29]....
        /*11e4*/ 	.word	0x00008fc0


	//   ....[30]....
        /*11e8*/ 	.word	0x00008fe0


	//   ....[31]....
        /*11ec*/ 	.word	0x00009170


	//   ....[32]....
        /*11f0*/ 	.word	0x00009180


	//   ....[33]....
        /*11f4*/ 	.word	0x00009670


	//   ....[34]....
        /*11f8*/ 	.word	0x00009680


	//   ....[35]....
        /*11fc*/ 	.word	0x00009690


	//   ....[36]....
        /*1200*/ 	.word	0x000096a0


	//   ....[37]....
        /*1204*/ 	.word	0x00009b40


	//   ....[38]....
        /*1208*/ 	.word	0x00009b60


	//   ....[39]....
        /*120c*/ 	.word	0x00009b80


	//   ....[40]....
        /*1210*/ 	.word	0x00009ba0


	//   ....[41]....
        /*1214*/ 	.word	0x0000a0c0


	//   ....[42]....
        /*1218*/ 	.word	0x0000a330


	//   ....[43]....
        /*121c*/ 	.word	0x0000a370


	//   ....[44]....
        /*1220*/ 	.word	0x0000a390


	//   ....[45]....
        /*1224*/ 	.word	0x0000d1b0


	//   ....[46]....
        /*1228*/ 	.word	0x0000d1d0


	//   ....[47]....
        /*122c*/ 	.word	0x0000d1f0


	//   ....[48]....
        /*1230*/ 	.word	0x0000d210


	//   ....[49]....
        /*1234*/ 	.word	0x0000d560


	//   ....[50]....
        /*1238*/ 	.word	0x0000d7d0


	//   ....[51]....
        /*123c*/ 	.word	0x0000d810


	//   ....[52]....
        /*1240*/ 	.word	0x0000d850


	//   ....[53]....
        /*1244*/ 	.word	0x00010860


	//   ....[54]....
        /*1248*/ 	.word	0x00010890


	//   ....[55]....
        /*124c*/ 	.word	0x00010a60


	//   ....[56]....
        /*1250*/ 	.word	0x00010a70


	//   ....[57]....
        /*1254*/ 	.word	0x00011a40


	//   ....[58]....
        /*1258*/ 	.word	0x00011a60


	//   ....[59]....
        /*125c*/ 	.word	0x00011bd0


	//   ....[60]....
        /*1260*/ 	.word	0x00011be0


	//   ....[61]....
        /*1264*/ 	.word	0x00011e10


	//   ....[62]....
        /*1268*/ 	.word	0x00011fd0


	//   ....[63]....
        /*126c*/ 	.word	0x00011fe0


	//   ....[64]....
        /*1270*/ 	.word	0x00011ff0


	//   ....[65]....
        /*1274*/ 	.word	0x00012780


	//   ....[66]....
        /*1278*/ 	.word	0x000127a0


	//   ....[67]....
        /*127c*/ 	.word	0x000127c0


	//   ....[68]....
        /*1280*/ 	.word	0x000127d0


	//   ....[69]....
        /*1284*/ 	.word	0x00012800


	//   ....[70]....
        /*1288*/ 	.word	0x00012820


	//   ....[71]....
        /*128c*/ 	.word	0x00012840


	//   ....[72]....
        /*1290*/ 	.word	0x00012850


	//   ....[73]....
        /*1294*/ 	.word	0x00013ce0


	//   ....[74]....
        /*1298*/ 	.word	0x00013d00


	//   ....[75]....
        /*129c*/ 	.word	0x00013e60


	//   ....[76]....
        /*12a0*/ 	.word	0x00013e70


	//   ....[77]....
        /*12a4*/ 	.word	0x00014e10


	//   ....[78]....
        /*12a8*/ 	.word	0x00014e30


	//   ....[79]....
        /*12ac*/ 	.word	0x00014f70


	//   ....[80]....
        /*12b0*/ 	.word	0x00014f80


	//   ....[81]....
        /*12b4*/ 	.word	0x000151a0


	//   ....[82]....
        /*12b8*/ 	.word	0x00015350


	//   ....[83]....
        /*12bc*/ 	.word	0x00015360


	//   ....[84]....
        /*12c0*/ 	.word	0x00015370


	//   ....[85]....
        /*12c4*/ 	.word	0x000158b0


	//   ....[86]....
        /*12c8*/ 	.word	0x00015910


	//   ....[87]....
        /*12cc*/ 	.word	0x000159f0


	//   ....[88]....
        /*12d0*/ 	.word	0x00015a10


	//   ....[89]....
        /*12d4*/ 	.word	0x00015af0


	//   ....[90]....
        /*12d8*/ 	.word	0x00015b10


	//   ....[91]....
        /*12dc*/ 	.word	0x00015bf0


	//   ....[92]....
        /*12e0*/ 	.word	0x00015c10


	//   ....[93]....
        /*12e4*/ 	.word	0x000176d0


	//   ....[94]....
        /*12e8*/ 	.word	0x00017720


	//   ....[95]....
        /*12ec*/ 	.word	0x00017840


	//   ....[96]....
        /*12f0*/ 	.word	0x00017850


	//   ....[97]....
        /*12f4*/ 	.word	0x00018800


	//   ....[98]....
        /*12f8*/ 	.word	0x00018820


	//   ....[99]....
        /*12fc*/ 	.word	0x00018910


	//   ....[100]....
        /*1300*/ 	.word	0x00018920


	//   ....[101]....
        /*1304*/ 	.word	0x00018d20


	//   ....[102]....
        /*1308*/ 	.word	0x00018d50


	//   ....[103]....
        /*130c*/ 	.word	0x00018d70


	//   ....[104]....
        /*1310*/ 	.word	0x00018d90


	//   ....[105]....
        /*1314*/ 	.word	0x00018db0


	//   ....[106]....
        /*1318*/ 	.word	0x00018dd0


	//   ....[107]....
        /*131c*/ 	.word	0x00018df0


	//   ....[108]....
        /*1320*/ 	.word	0x00018e10


	//   ....[109]....
        /*1324*/ 	.word	0x0001a5e0


	//   ....[110]....
        /*1328*/ 	.word	0x0001a610


	//   ....[111]....
        /*132c*/ 	.word	0x0001a620


	//   ....[112]....
        /*1330*/ 	.word	0x0001a630


	//   ....[113]....
        /*1334*/ 	.word	0x0001a640


	//   ....[114]....
        /*1338*/ 	.word	0x0001a670


	//   ....[115]....
        /*133c*/ 	.word	0x0001a690


	//   ....[116]....
        /*1340*/ 	.word	0x0001a6b0


	//   ....[117]....
        /*1344*/ 	.word	0x0001bc80


	//   ....[118]....
        /*1348*/ 	.word	0x0001bc90


	//   ....[119]....
        /*134c*/ 	.word	0x0001bcb0


	//   ....[120]....
        /*1350*/ 	.word	0x0001bcc0


	//   ....[121]....
        /*1354*/ 	.word	0x0001bcd0


	//   ....[122]....
        /*1358*/ 	.word	0x0001bce0


	//   ....[123]....
        /*135c*/ 	.word	0x0001bd00


	//   ....[124]....
        /*1360*/ 	.word	0x0001bd10


	//   ....[125]....
        /*1364*/ 	.word	0x0001c170


	//   ....[126]....
        /*1368*/ 	.word	0x0001c190


	//   ....[127]....
        /*136c*/ 	.word	0x0001c2f0


	//   ....[128]....
        /*1370*/ 	.word	0x0001c300


	//   ....[129]....
        /*1374*/ 	.word	0x0001c470


	//   ....[130]....
        /*1378*/ 	.word	0x0001c490


	//   ....[131]....
        /*137c*/ 	.word	0x0001c600


	//   ....[132]....
        /*1380*/ 	.word	0x0001c610


	//   ....[133]....
        /*1384*/ 	.word	0x0001c980


	//   ....[134]....
        /*1388*/ 	.word	0x0001c9a0


	//   ....[135]....
        /*138c*/ 	.word	0x0001ce70


	//   ....[136]....
        /*1390*/ 	.word	0x0001ce80


	//   ....[137]....
        /*1394*/ 	.word	0x0001d350


	//   ....[138]....
        /*1398*/ 	.word	0x0001d370


	//   ....[139]....
        /*139c*/ 	.word	0x0001d850


	//   ....[140]....
        /*13a0*/ 	.word	0x0001d860


	//   ....[141]....
        /*13a4*/ 	.word	0x0001e510


	//   ....[142]....
        /*13a8*/ 	.word	0x0001e530


	//   ....[143]....
        /*13ac*/ 	.word	0x0001e6a0


	//   ....[144]....
        /*13b0*/ 	.word	0x0001e6b0


	//   ....[145]....
        /*13b4*/ 	.word	0x0001e820


	//   ....[146]....
        /*13b8*/ 	.word	0x0001e840


	//   ....[147]....
        /*13bc*/ 	.word	0x0001e9b0


	//   ....[148]....
        /*13c0*/ 	.word	0x0001e9c0


	//   ....[149]....
        /*13c4*/ 	.word	0x0001ebf0


	//   ....[150]....
        /*13c8*/ 	.word	0x0001ec10


	//   ....[151]....
        /*13cc*/ 	.word	0x0001ed40


	//   ....[152]....
        /*13d0*/ 	.word	0x0001ed80


	//   ....[153]....
        /*13d4*/ 	.word	0x0001edb0


	//   ....[154]....
        /*13d8*/ 	.word	0x0001ede0


	//   ....[155]....
        /*13dc*/ 	.word	0x0001ee10


	//   ....[156]....
        /*13e0*/ 	.word	0x0001ee40


	//   ....[157]....
        /*13e4*/ 	.word	0x0001efb0


	//   ....[158]....
        /*13e8*/ 	.word	0x0001eff0


	//   ....[159]....
        /*13ec*/ 	.word	0x0001f020


	//   ....[160]....
        /*13f0*/ 	.word	0x0001f050


	//   ....[161]....
        /*13f4*/ 	.word	0x0001f080


	//   ....[162]....
        /*13f8*/ 	.word	0x0001f0b0


	//   ....[163]....
        /*13fc*/ 	.word	0x0001f140


	//   ....[164]....
        /*1400*/ 	.word	0x0001f1a0


	//   ....[165]....
        /*1404*/ 	.word	0x0001f1b0


	//   ....[166]....
        /*1408*/ 	.word	0x0001f210


	//   ....[167]....
        /*140c*/ 	.word	0x0001fc70


	//   ....[168]....
        /*1410*/ 	.word	0x0001fcd0


	//   ....[169]....
        /*1414*/ 	.word	0x0001fd20


	//   ....[170]....
        /*1418*/ 	.word	0x0001fd70


	//   ....[171]....
        /*141c*/ 	.word	0x0001fdc0


	//   ....[172]....
        /*1420*/ 	.word	0x0001fe30


	//   ....[173]....
        /*1424*/ 	.word	0x0001fe70


	//   ....[174]....
        /*1428*/ 	.word	0x0001fee0


	//   ....[175]....
        /*142c*/ 	.word	0x0001ff50


	//   ....[176]....
        /*1430*/ 	.word	0x0001ffb0


	//   ....[177]....
        /*1434*/ 	.word	0x00020020


	//   ....[178]....
        /*1438*/ 	.word	0x00020090


	//   ....[179]....
        /*143c*/ 	.word	0x000200f0


	//   ....[180]....
        /*1440*/ 	.word	0x00020150


	//   ....[181]....
        /*1444*/ 	.word	0x000201b0


	//   ....[182]....
        /*1448*/ 	.word	0x00020220


	//   ....[183]....
        /*144c*/ 	.word	0x00020280


	//   ....[184]....
        /*1450*/ 	.word	0x000202e0


	//   ....[185]....
        /*1454*/ 	.word	0x00020340


	//   ....[186]....
        /*1458*/ 	.word	0x000203a0


	//   ....[187]....
        /*145c*/ 	.word	0x00020400


	//   ....[188]....
        /*1460*/ 	.word	0x00020470


	//   ....[189]....
        /*1464*/ 	.word	0x000204d0


	//   ....[190]....
        /*1468*/ 	.word	0x00020530


	//   ....[191]....
        /*146c*/ 	.word	0x00020590


	//   ....[192]....
        /*1470*/ 	.word	0x000205f0


	//   ....[193]....
        /*1474*/ 	.word	0x000207e0


	//   ....[194]....
        /*1478*/ 	.word	0x000209d0


	//   ....[195]....
        /*147c*/ 	.word	0x00020e70


	//   ....[196]....
        /*1480*/ 	.word	0x00020ec0


	//   ....[197]....
        /*1484*/ 	.word	0x00020f10


	//   ....[198]....
        /*1488*/ 	.word	0x00020f60


	//   ....[199]....
        /*148c*/ 	.word	0x00020fb0


	//   ....[200]....
        /*1490*/ 	.word	0x00021000


	//   ....[201]....
        /*1494*/ 	.word	0x00021050


	//   ....[202]....
        /*1498*/ 	.word	0x000210a0


	//   ....[203]....
        /*149c*/ 	.word	0x00021110


	//   ....[204]....
        /*14a0*/ 	.word	0x00021180


	//   ....[205]....
        /*14a4*/ 	.word	0x000211e0


	//   ....[206]....
        /*14a8*/ 	.word	0x00021240


	//   ....[207]....
        /*14ac*/ 	.word	0x000212a0


	//   ....[208]....
        /*14b0*/ 	.word	0x00021310


	//   ....[209]....
        /*14b4*/ 	.word	0x00021370


	//   ....[210]....
        /*14b8*/ 	.word	0x000213d0


	//   ....[211]....
        /*14bc*/ 	.word	0x00021430


	//   ....[212]....
        /*14c0*/ 	.word	0x00021490


	//   ....[213]....
        /*14c4*/ 	.word	0x00021670


	//   ....[214]....
        /*14c8*/ 	.word	0x00021850


	//   ....[215]....
        /*14cc*/ 	.word	0x00021d10


	//   ....[216]....
        /*14d0*/ 	.word	0x00021d50


	//   ....[217]....
        /*14d4*/ 	.word	0x00021da0


	//   ....[218]....
        /*14d8*/ 	.word	0x00021de0


	//   ....[219]....
        /*14dc*/ 	.word	0x00021e30


	//   ....[220]....
        /*14e0*/ 	.word	0x00021e70


	//   ....[221]....
        /*14e4*/ 	.word	0x00021ec0


	//   ....[222]....
        /*14e8*/ 	.word	0x00021f00


	//   ....[223]....
        /*14ec*/ 	.word	0x00021f60


	//   ....[224]....
        /*14f0*/ 	.word	0x00021fc0


	//   ....[225]....
        /*14f4*/ 	.word	0x00022020


	//   ....[226]....
        /*14f8*/ 	.word	0x00022080


	//   ....[227]....
        /*14fc*/ 	.word	0x000220f0


	//   ....[228]....
        /*1500*/ 	.word	0x00022150


	//   ....[229]....
        /*1504*/ 	.word	0x000221b0


	//   ....[230]....
        /*1508*/ 	.word	0x000221f0


	//   ....[231]....
        /*150c*/ 	.word	0x00022230


	//   ....[232]....
        /*1510*/ 	.word	0x00022280


	//   ....[233]....
        /*1514*/ 	.word	0x000222c0


	//   ....[234]....
        /*1518*/ 	.word	0x00022310


	//   ....[235]....
        /*151c*/ 	.word	0x00022350


	//   ....[236]....
        /*1520*/ 	.word	0x000223a0


	//   ....[237]....
        /*1524*/ 	.word	0x000223e0


	//   ....[238]....
        /*1528*/ 	.word	0x00022430


	//   ....[239]....
        /*152c*/ 	.word	0x00022470


	//   ....[240]....
        /*1530*/ 	.word	0x000224c0


	//   ....[241]....
        /*1534*/ 	.word	0x00022510


	//   ....[242]....
        /*1538*/ 	.word	0x00022560


	//   ....[243]....
        /*153c*/ 	.word	0x000225b0


	//   ....[244]....
        /*1540*/ 	.word	0x00022600


	//   ....[245]....
        /*1544*/ 	.word	0x00022650


	//   ....[246]....
        /*1548*/ 	.word	0x000226c0


	//   ....[247]....
        /*154c*/ 	.word	0x00022730


	//   ....[248]....
        /*1550*/ 	.word	0x00022790


	//   ....[249]....
        /*1554*/ 	.word	0x000227f0


	//   ....[250]....
        /*1558*/ 	.word	0x00022850


	//   ....[251]....
        /*155c*/ 	.word	0x000228c0


	//   ....[252]....
        /*1560*/ 	.word	0x00022920


	//   ....[253]....
        /*1564*/ 	.word	0x00022980


	//   ....[254]....
        /*1568*/ 	.word	0x000229e0


	//   ....[255]....
        /*156c*/ 	.word	0x00022a50


	//   ....[0]....
        /*1570*/ 	.word	0x00022ab0


	//   ....[1]....
        /*1574*/ 	.word	0x00022b10


	//   ....[2]....
        /*1578*/ 	.word	0x00022b70


	//   ....[3]....
        /*157c*/ 	.word	0x00022be0


	//   ....[4]....
        /*1580*/ 	.word	0x00022c40


	//   ....[5]....
        /*1584*/ 	.word	0x00022ca0


	//   ....[6]....
        /*1588*/ 	.word	0x00022d00


	//   ....[7]....
        /*158c*/ 	.word	0x00022d70


	//   ....[8]....
        /*1590*/ 	.word	0x00022dd0


	//   ....[9]....
        /*1594*/ 	.word	0x00022e30


	//   ....[10]....
        /*1598*/ 	.word	0x00022e90


	//   ....[11]....
        /*159c*/ 	.word	0x00022f00


	//   ....[12]....
        /*15a0*/ 	.word	0x00022f60


	//   ....[13]....
        /*15a4*/ 	.word	0x00022fc0


	//   ....[14]....
        /*15a8*/ 	.word	0x00023020


	//   ....[15]....
        /*15ac*/ 	.word	0x00023090


	//   ....[16]....
        /*15b0*/ 	.word	0x000230e0


	//   ....[17]....
        /*15b4*/ 	.word	0x00023120


	//   ....[18]....
        /*15b8*/ 	.word	0x00023170


	//   ....[19]....
        /*15bc*/ 	.word	0x000231c0


	//   ....[20]....
        /*15c0*/ 	.word	0x00023210


	//   ....[21]....
        /*15c4*/ 	.word	0x00023280


	//   ....[22]....
        /*15c8*/ 	.word	0x000232c0


	//   ....[23]....
        /*15cc*/ 	.word	0x00023310


	//   ....[24]....
        /*15d0*/ 	.word	0x00023360


	//   ....[25]....
        /*15d4*/ 	.word	0x000233b0


	//   ....[26]....
        /*15d8*/ 	.word	0x00023400


	//   ....[27]....
        /*15dc*/ 	.word	0x00023470


	//   ....[28]....
        /*15e0*/ 	.word	0x000234b0


	//   ....[29]....
        /*15e4*/ 	.word	0x00023520


	//   ....[30]....
        /*15e8*/ 	.word	0x00023580


	//   ....[31]....
        /*15ec*/ 	.word	0x000235f0


	//----- nvinfo : EIATTR_EXIT_INSTR_OFFSETS
	.align		4
.L_394:
        /*15f0*/ 	.byte	0x04, 0x1c
        /*15f2*/ 	.short	(.L_396 - .L_395)


	//   ....[0]....
.L_395:
        /*15f4*/ 	.word	0x000010d0


	//   ....[1]....
        /*15f8*/ 	.word	0x0001fc30


	//----- nvinfo : EIATTR_MAX_THREADS
	.align		4
.L_396:
        /*15fc*/ 	.byte	0x04, 0x05
        /*15fe*/ 	.short	(.L_398 - .L_397)
.L_397:
        /*1600*/ 	.word	0x00000080
        /*1604*/ 	.word	0x00000001
        /*1608*/ 	.word	0x00000001


	//----- nvinfo : EIATTR_CRS_STACK_SIZE
	.align		4
.L_398:
        /*160c*/ 	.byte	0x04, 0x1e
        /*160e*/ 	.short	(.L_400 - .L_399)
.L_399:
        /*1610*/ 	.word	0x00000000
.L_400:


//--------------------- .nv.info._ZN7cutlass13device_kernelIN5flash19enable_sm80_to_sm89INS1_16FlashAttnFwdSm80INS1_25CollectiveMainloopFwdSm80ILi4ELi1ELb0EN4cute5tupleIJNS5_1CILi128EEENS7_ILi64EEENS7_ILi96EEEEEELi96ENS_10bfloat16_tEfNS_4arch4Sm80ELb0ELb0ELb0ELb0ELb1ELb0ELb1ELb1EEENS1_21CollectiveEpilogueFwdINS6_IJS8_SA_S9_EEENS6_IJNS7_ILi1EEESI_SI_EEESC_SE_Li128ELb0ELb1ELb1ELb0EEENS1_19SingleTileSchedulerILb0ELb1ELb1ELi128EEEEEEEEEvNT_6ParamsE --------------------------
	.section	.nv.info._ZN7cutlass13device_kernelIN5flash19enable_sm80_to_sm89INS1_16FlashAttnFwdSm80INS1_25CollectiveMainloopFwdSm80ILi4ELi1ELb0EN4cute5tupleIJNS5_1CILi128EEENS7_ILi64EEENS7_ILi96EEEEEELi96ENS_10bfloat16_tEfNS_4arch4Sm80ELb0ELb0ELb0ELb0ELb1ELb0ELb1ELb1EEENS1_21CollectiveEpilogueFwdINS6_IJS8_SA_S9_EEENS6_IJNS7_ILi1EEESI_SI_EEESC_SE_Li128ELb0ELb1ELb1ELb0EEENS1_19SingleTileSchedulerILb0ELb1ELb1ELi128EEEEEEEEEvNT_6ParamsE,"",@"SHT_CUDA_INFO"
	.sectionflags	@""
	.align	4


	//----- nvinfo : EIATTR_CUDA_API_VERSION
	.align		4
        /*0000*/ 	.byte	0x04, 0x37
        /*0002*/ 	.short	(.L_402 - .L_401)
.L_401:
        /*0004*/ 	.word	0x00000082


	//----- nvinfo : EIATTR_SW2861232_WAR
	.align		4
.L_402:
        /*0008*/ 	.byte	0x01, 0x35
	.zero		2


	//----- nvinfo : EIATTR_PARAM_CBANK
	.align		4
        /*000c*/ 	.byte	0x04, 0x0a
        /*000e*/ 	.short	(.L_404 - .L_403)
	.align		4
.L_403:
        /*0010*/ 	.word	index@(.nv.constant0._ZN7cutlass13device_kernelIN5flash19enable_sm80_to_sm89INS1_16FlashAttnFwdSm80INS1_25CollectiveMainloopFwdSm80ILi4ELi1ELb0EN4cute5tupleIJNS5_1CILi128EEENS7_ILi64EEENS7_ILi96EEEEEELi96ENS_10bfloat16_tEfNS_4arch4Sm80ELb0ELb0ELb0ELb0ELb1ELb0ELb1ELb1EEENS1_21CollectiveEpilogueFwdINS6_IJS8_SA_S9_EEENS6_IJNS7_ILi1EEESI_SI_EEESC_SE_Li128ELb0ELb1ELb1ELb0EEENS1_19SingleTileSchedulerILb0ELb1ELb1ELi128EEEEEEEEEvNT_6ParamsE)
        /*0014*/ 	.short	0x0160
        /*0016*/ 	.short	0x0418


	//----- nvinfo : EIATTR_CBANK_PARAM_SIZE
	.align		4
.L_404:
        /*0018*/ 	.byte	0x03, 0x19
        /*001a*/ 	.short	0x0418


	//----- nvinfo : EIATTR_KPARAM_INFO
	.align		4
        /*001c*/ 	.byte	0x04, 0x17
        /*001e*/ 	.short	(.L_406 - .L_405)
.L_405:
        /*0020*/ 	.word	0x00000000
        /*0024*/ 	.short	0x0000
        /*0026*/ 	.short	0x0000
        /*0028*/ 	.byte	0x00, 0xf0, 0x61, 0x10


	//----- nvinfo : EIATTR_MAXREG_COUNT
	.align		4
.L_406:
        /*002c*/ 	.byte	0x03, 0x1b
        /*002e*/ 	.short	0x00ff


	//----- nvinfo : EIATTR_NUM_BARRIERS
	.align		4
        /*0030*/ 	.byte	0x02, 0x4c
        /*0032*/ 	.byte	0x02
	.zero		1


	//----- nvinfo : EIATTR_ANNOTATIONS
	.align		4
        /*0034*/ 	.byte	0x04, 0x55
        /*0036*/ 	.short	(.L_408 - .L_407)


	//   ....[0]....
.L_407:
        /*0038*/ 	.word	0x00000001
        /*003c*/ 	.byte	0x30, 0x12, 0x00, 0x00, 0x01, 0x00, 0x00, 0x00, 0xa0, 0x13, 0x00, 0x00, 0x01, 0x00, 0x00, 0x00
        /*004c*/ 	.byte	0xa0, 0x14, 0x00, 0x00, 0x01, 0x00, 0x00, 0x00, 0x80, 0x15, 0x00, 0x00, 0x01, 0x00, 0x00, 0x00
        /*005c*/ 	.byte	0x90, 0x15, 0x00, 0x00, 0x01, 0x00, 0x00, 0x00, 0x40, 0x17, 0x00, 0x00, 0x01, 0x00, 0x00, 0x00
        /*006c*/ 	.byte	0x60, 0x4e, 0x00, 0x00, 0x01, 0x00, 0x00, 0x00, 0x90, 0x4e, 0x00, 0x00, 0x01, 0x00, 0x00, 0x00
        /*007c*/ 	.byte	0xa0, 0x4e, 0x00, 0x00, 0x01, 0x00, 0x00, 0x00, 0xc0, 0x4e, 0x00, 0x00, 0x01, 0x00, 0x00, 0x00
        /*008c*/ 	.byte	0xb0, 0x51, 0x00, 0x00, 0x01, 0x00, 0x00, 0x00, 0xe0, 0x51, 0x00, 0x00


	//----- nvinfo : EIATTR_MERCURY_ISA_VERSION
	.align		4
.L_408:
        /*0098*/ 	.byte	0x03, 0x5f
        /*009a*/ 	.short	0x0000


	//----- nvinfo : EIATTR_COOP_GROUP_MASK_REGIDS
	.align		4
        /*009c*/ 	.byte	0x04, 0x29
        /*009e*/ 	.short	(.L_410 - .L_409)


	//   ....[0]....
.L_409:
        /*00a0*/ 	.word	0xffffffff


	//   ....[1]....
        /*00a4*/ 	.word	0xffffffff


	//   ....[2]....
        /*00a8*/ 	.word	0xffffffff


	//   ....[3]....
        /*00ac*/ 	.word	0xffffffff


	//   ....[4]....
        /*00b0*/ 	.word	0xffffffff


	//   ....[5]....
        /*00b4*/ 	.word	0xffffffff


	//   ....[6]....
        /*00b8*/ 	.word	0xffffffff


	//   ....[7]....
        /*00bc*/ 	.word	0xffffffff


	//   ....[8]....
        /*00c0*/ 	.word	0xffffffff


	//   ....[9]....
        /*00c4*/ 	.word	0xffffffff


	//   ....[10]....
        /*00c8*/ 	.word	0xffffffff


	//   ....[11]....
        /*00cc*/ 	.word	0xffffffff


	//   ....[12]....
        /*00d0*/ 	.word	0xffffffff


	//   ....[13]....
        /*00d4*/ 	.word	0xffffffff


	//   ....[14]....
        /*00d8*/ 	.word	0xffffffff


	//   ....[15]....
        /*00dc*/ 	.word	0xffffffff


	//   ....[16]....
        /*00e0*/ 	.word	0xffffffff


	//   ....[17]....
        /*00e4*/ 	.word	0xffffffff


	//   ....[18]....
        /*00e8*/ 	.word	0xffffffff


	//   ....[19]....
        /*00ec*/ 	.word	0xffffffff


	//   ....[20]....
        /*00f0*/ 	.word	0xffffffff


	//   ....[21]....
        /*00f4*/ 	.word	0xffffffff


	//   ....[22]....
        /*00f8*/ 	.word	0xffffffff


	//   ....[23]....
        /*00fc*/ 	.word	0xffffffff


	//   ....[24]....
        /*0100*/ 	.word	0xffffffff


	//   ....[25]....
        /*0104*/ 	.word	0xffffffff


	//   ....[26]....
        /*0108*/ 	.word	0xffffffff


	//   ....[27]....
        /*010c*/ 	.word	0xffffffff


	//   ....[28]....
        /*0110*/ 	.word	0xffffffff


	//   ....[29]....
        /*0114*/ 	.word	0xffffffff


	//   ....[30]....
        /*0118*/ 	.word	0xffffffff


	//   ....[31]....
        /*011c*/ 	.word	0xffffffff


	//   ....[32]....
        /*0120*/ 	.word	0xffffffff


	//   ....[33]....
        /*0124*/ 	.word	0xffffffff


	//   ....[34]....
        /*0128*/ 	.word	0xffffffff


	//   ....[35]....
        /*012c*/ 	.word	0xffffffff


	//   ....[36]....
        /*0130*/ 	.word	0xffffffff


	//   ....[37]....
        /*0134*/ 	.word	0xffffffff


	//   ....[38]....
        /*0138*/ 	.word	0xffffffff


	//   ....[39]....
        /*013c*/ 	.word	0xffffffff


	//   ....[40]....
        /*0140*/ 	.word	0xffffffff


	//   ....[41]....
        /*0144*/ 	.word	0xffffffff


	//   ....[42]....
        /*0148*/ 	.word	0xffffffff


	//   ....[43]....
        /*014c*/ 	.word	0xffffffff


	//   ....[44]....
        /*0150*/ 	.word	0xffffffff


	//   ....[45]....
        /*0154*/ 	.word	0xffffffff


	//   ....[46]....
        /*0158*/ 	.word	0xffffffff


	//   ....[47]....
        /*015c*/ 	.word	0xffffffff


	//   ....[48]....
        /*0160*/ 	.word	0xffffffff


	//   ....[49]....
        /*0164*/ 	.word	0xffffffff


	//   ....[50]....
        /*0168*/ 	.word	0xffffffff


	//   ....[51]....
        /*016c*/ 	.word	0xffffffff


	//   ....[52]....
        /*0170*/ 	.word	0xffffffff


	//   ....[53]....
        /*0174*/ 	.word	0xffffffff


	//   ....[54]....
        /*0178*/ 	.word	0xffffffff


	//   ....[55]....
        /*017c*/ 	.word	0xffffffff


	//   ....[56]....
        /*0180*/ 	.word	0xffffffff


	//   ....[57]....
        /*0184*/ 	.word	0xffffffff


	//   ....[58]....
        /*0188*/ 	.word	0xffffffff


	//   ....[59]....
        /*018c*/ 	.word	0xffffffff


	//   ....[60]....
        /*0190*/ 	.word	0xffffffff


	//   ....[61]....
        /*0194*/ 	.word	0xffffffff


	//   ....[62]....
        /*0198*/ 	.word	0xffffffff


	//   ....[63]....
        /*019c*/ 	.word	0xffffffff


	//   ....[64]....
        /*01a0*/ 	.word	0xffffffff


	//   ....[65]....
        /*01a4*/ 	.word	0xffffffff


	//   ....[66]....
        /*01a8*/ 	.word	0xffffffff


	//   ....[67]....
        /*01ac*/ 	.word	0xffffffff


	//   ....[68]....
        /*01b0*/ 	.word	0xffffffff


	//----- nvinfo : EIATTR_COOP_GROUP_INSTR_OFFSETS
	.align		4
.L_410:
        /*01b4*/ 	.byte	0x04, 0x28
        /*01b6*/ 	.short	(.L_412 - .L_411)


	//   ....[0]....
.L_411:
        /*01b8*/ 	.word	0x00000060


	//   ....[1]....
        /*01bc*/ 	.word	0x00000c80


	//   ....[2]....
        /*01c0*/ 	.word	0x00000cb0


	//   ....[3]....
        /*01c4*/ 	.word	0x00000e60


	//   ....[4]....
        /*01c8*/ 	.word	0x00000e90


	//   ....[5]....
        /*01cc*/ 	.word	0x00000fb0


	//   ....[6]....
        /*01d0*/ 	.word	0x00000fe0


	//   ....[7]....
        /*01d4*/ 	.word	0x00001110


	//   ....[8]....
        /*01d8*/ 	.word	0x00001150


	//   ....[9]....
        /*01dc*/ 	.word	0x00001690


	//   ....[10]....
        /*01e0*/ 	.word	0x000016c0


	//   ....[11]....
        /*01e4*/ 	.word	0x000017a0


	//   ....[12]....
        /*01e8*/ 	.word	0x000017d0


	//   ....[13]....
        /*01ec*/ 	.word	0x00001800


	//   ....[14]....
        /*01f0*/ 	.word	0x00001860


	//   ....[15]....
        /*01f4*/ 	.word	0x000018d0


	//   ....[16]....
        /*01f8*/ 	.word	0x00001900


	//   ....[17]....
        /*01fc*/ 	.word	0x000027d0


	//   ....[18]....
        /*0200*/ 	.word	0x000027e0


	//   ....[19]....
        /*0204*/ 	.word	0x000027f0


	//   ....[20]....
        /*0208*/ 	.word	0x00002800


	//   ....[21]....
        /*020c*/ 	.word	0x000030f0


	//   ....[22]....
        /*0210*/ 	.word	0x000031e0


	//   ....[23]....
        /*0214*/ 	.word	0x00003240


	//   ....[24]....
        /*0218*/ 	.word	0x00003330


	//   ....[25]....
        /*021c*/ 	.word	0x00003360


	//   ....[26]....
        /*0220*/ 	.word	0x00003480


	//   ....[27]....
        /*0224*/ 	.word	0x000034b0


	//   ....[28]....
        /*0228*/ 	.word	0x000035e0


	//   ....[29]....
        /*022c*/ 	.word	0x00005040


	//   ....[30]....
        /*0230*/ 	.word	0x00005050


	//   ....[31]....
        /*0234*/ 	.word	0x00005060


	//   ....[32]....
        /*0238*/ 	.word	0x00005070


	//   ....[33]....
        /*023c*/ 	.word	0x00005400


	//   ....[34]....
        /*0240*/ 	.word	0x00005420


	//   ....[35]....
        /*0244*/ 	.word	0x00005440


	//   ....[36]....
        /*0248*/ 	.word	0x00005460


	//   ....[37]....
        /*024c*/ 	.word	0x00005f40


	//   ....[38]....
        /*0250*/ 	.word	0x00005fa0


	//   ....[39]....
        /*0254*/ 	.word	0x000060a0


	//   ....[40]....
        /*0258*/ 	.word	0x000060f0


	//   ....[41]....
        /*025c*/ 	.word	0x00006120


	//   ....[42]....
        /*0260*/ 	.word	0x00006230


	//   ....[43]....
        /*0264*/ 	.word	0x000062f0


	//   ....[44]....
        /*0268*/ 	.word	0x00006620


	//   ....[45]....
        /*026c*/ 	.word	0x00007ef0


	//   ....[46]....
        /*0270*/ 	.word	0x00007f20


	//   ....[47]....
        /*0274*/ 	.word	0x00007f50


	//   ....[48]....
        /*0278*/ 	.word	0x00007f70


	//   ....[49]....
        /*027c*/ 	.word	0x00007fa0


	//   ....[50]....
        /*0280*/ 	.word	0x00007fc0


	//   ....[51]....
        /*0284*/ 	.word	0x00007fe0


	//   ....[52]....
        /*0288*/ 	.word	0x00007ff0


	//   ....[53]....
        /*028c*/ 	.word	0x00008dc0


	//   ....[54]....
        /*0290*/ 	.word	0x00008e10


	//   ....[55]....
        /*0294*/ 	.word	0x00008e40


	//   ....[56]....
        /*0298*/ 	.word	0x00008e70


	//   ....[57]....
        /*029c*/ 	.word	0x00008ea0


	//   ....[58]....
        /*02a0*/ 	.word	0x00008ed0


	//   ....[59]....
        /*02a4*/ 	.word	0x00008f00


	//   ....[60]....
        /*02a8*/ 	.word	0x00008f20


	//   ....[61]....
        /*02ac*/ 	.word	0x00008f40


	//   ....[62]....
        /*02b0*/ 	.word	0x00008f50


	//   ....[63]....
        /*02b4*/ 	.word	0x00009480


	//   ....[64]....
        /*02b8*/ 	.word	0x000094a0


	//   ....[65]....
        /*02bc*/ 	.word	0x00009920


	//   ....[66]....
        /*02c0*/ 	.word	0x00009940


	//   ....[67]....
        /*02c4*/ 	.word	0x00009dc0


	//   ....[68]....
        /*02c8*/ 	.word	0x00009dd0


	//----- nvinfo : EIATTR_EXIT_INSTR_OFFSETS
	.align		4
.L_412:
        /*02cc*/ 	.byte	0x04, 0x1c
        /*02ce*/ 	.short	(.L_414 - .L_413)


	//   ....[0]....
.L_413:
        /*02d0*/ 	.word	0x00000180


	//   ....[1]....
        /*02d4*/ 	.word	0x00009de0


	//   ....[2]....
        /*02d8*/ 	.word	0x0000a200


	//   ....[3]....
        /*02dc*/ 	.word	0x0000a250


	//   ....[4]....
        /*02e0*/ 	.word	0x0000a280


	//   ....[5]....
        /*02e4*/ 	.word	0x0000a2e0


	//   ....[6]....
        /*02e8*/ 	.word	0x0000a530


	//----- nvinfo : EIATTR_CTAIDZ_USED
	.align		4
.L_414:
        /*02ec*/ 	.byte	0x01, 0x04
	.zero		2


	//----- nvinfo : EIATTR_MAX_THREADS
	.align		4
        /*02f0*/ 	.byte	0x04, 0x05
        /*02f2*/ 	.short	(.L_416 - .L_415)
.L_415:
        /*02f4*/ 	.word	0x00000080
        /*02f8*/ 	.word	0x00000001
        /*02fc*/ 	.word	0x00000001


	//----- nvinfo : EIATTR_CRS_STACK_SIZE
	.align		4
.L_416:
        /*0300*/ 	.byte	0x04, 0x1e
        /*0302*/ 	.short	(.L_418 - .L_417)
.L_417:
        /*0304*/ 	.word	0x00000000
.L_418:


//--------------------- .nv.info._ZN7cutlass13device_kernelIN5flash19enable_sm80_to_sm89INS1_16FlashAttnFwdSm80INS1_25CollectiveMainloopFwdSm80ILi4ELi1ELb0EN4cute5tupleIJNS5_1CILi128EEENS7_ILi48EEENS7_ILi96EEEEEELi96ENS_10bfloat16_tEfNS_4arch4Sm80ELb0ELb0ELb0ELb1ELb1ELb0ELb1ELb1EEENS1_21CollectiveEpilogueFwdINS6_IJS8_SA_S9_EEENS6_IJNS7_ILi1EEESI_SI_EEESC_SE_Li128ELb1ELb1ELb1ELb0EEENS1_36VarlenDynamicPersistentTileSchedulerILi128ELi48ELi128ELi128ELb1ELb1ELb0ELb0ELb1ELb1EEEEEEEEEvNT_6ParamsE --------------------------
	.section	.nv.info._ZN7cutlass13device_kernelIN5flash19enable_sm80_to_sm89INS1_16FlashAttnFwdSm80INS1_25CollectiveMainloopFwdSm80ILi4ELi1ELb0EN4cute5tupleIJNS5_1CILi128EEENS7_ILi48EEENS7_ILi96EEEEEELi96ENS_10bfloat16_tEfNS_4arch4Sm80ELb0ELb0ELb0ELb1ELb1ELb0ELb1ELb1EEENS1_21CollectiveEpilogueFwdINS6_IJS8_SA_S9_EEENS6_IJNS7_ILi1EEESI_SI_EEESC_SE_Li128ELb1ELb1ELb1ELb0EEENS1_36VarlenDynamicPersistentTileSchedulerILi128ELi48ELi128ELi128ELb1ELb1ELb0ELb0ELb1ELb1EEEEEEEEEvNT_6ParamsE,"",@"SHT_CUDA_INFO"
	.sectionflags	@""
	.align	4


	//----- nvinfo : EIATTR_CUDA_API_VERSION
	.align		4
        /*0000*/ 	.byte	0x04, 0x37
        /*0002*/ 	.short	(.L_420 - .L_419)
.L_419:
        /*0004*/ 	.word	0x00000082


	//----- nvinfo : EIATTR_SW2861232_WAR
	.align		4
.L_420:
        /*0008*/ 	.byte	0x01, 0x35
	.zero		2


	//----- nvinfo : EIATTR_PARAM_CBANK
	.align		4
        /*000c*/ 	.byte	0x04, 0x0a
        /*000e*/ 	.short	(.L_422 - .L_421)
	.align		4
.L_421:
        /*0010*/ 	.word	index@(.nv.constant0._ZN7cutlass13device_kernelIN5flash19enable_sm80_to_sm89INS1_16FlashAttnFwdSm80INS1_25CollectiveMainloopFwdSm80ILi4ELi1ELb0EN4cute5tupleIJNS5_1CILi128EEENS7_ILi48EEENS7_ILi96EEEEEELi96ENS_10bfloat16_tEfNS_4arch4Sm80ELb0ELb0ELb0ELb1ELb1ELb0ELb1ELb1EEENS1_21CollectiveEpilogueFwdINS6_IJS8_SA_S9_EEENS6_IJNS7_ILi1EEESI_SI_EEESC_SE_Li128ELb1ELb1ELb1ELb0EEENS1_36VarlenDynamicPersistentTileSchedulerILi128ELi48ELi128ELi128ELb1ELb1ELb0ELb0ELb1ELb1EEEEEEEEEvNT_6ParamsE)
        /*0014*/ 	.short	0x0160
        /*0016*/ 	.short	0x0438


	//----- nvinfo : EIATTR_CBANK_PARAM_SIZE
	.align		4
.L_422:
        /*0018*/ 	.byte	0x03, 0x19
        /*001a*/ 	.short	0x0438


	//----- nvinfo : EIATTR_KPARAM_INFO
	.align		4
        /*001c*/ 	.byte	0x04, 0x17
        /*001e*/ 	.short	(.L_424 - .L_423)
.L_423:
        /*0020*/ 	.word	0x00000000
        /*0024*/ 	.short	0x0000
        /*0026*/ 	.short	0x0000
        /*0028*/ 	.byte	0x00, 0xf0, 0xe1, 0x10


	//----- nvinfo : EIATTR_MAXREG_COUNT
	.align		4
.L_424:
        /*002c*/ 	.byte	0x03, 0x1b
        /*002e*/ 	.short	0x00ff


	//----- nvinfo : EIATTR_NUM_BARRIERS
	.align		4
        /*0030*/ 	.byte	0x02, 0x4c
        /*0032*/ 	.byte	0x06
	.zero		1


	//----- nvinfo : EIATTR_ANNOTATIONS
	.align		4
        /*0034*/ 	.byte	0x04, 0x55
        /*0036*/ 	.short	(.L_426 - .L_425)


	//   ....[0]....
.L_425:
        /* <DEDUP_REMOVED lines=55> */


	//----- nvinfo : EIATTR_MERCURY_ISA_VERSION
	.align		4
.L_426:
        /*0398*/ 	.byte	0x03, 0x5f
        /*039a*/ 	.short	0x0000


	//----- nvinfo : EIATTR_INT_WARP_WIDE_INSTR_OFFSETS
	.align		4
        /*039c*/ 	.byte	0x04, 0x31
        /*039e*/ 	.short	(.L_428 - .L_427)


	//   ....[0]....
.L_427:
        /*03a0*/ 	.word	0x00008a80


	//   ....[1]....
        /*03a4*/ 	.word	0x00008b00


	//----- nvinfo : EIATTR_COOP_GROUP_MASK_REGIDS
	.align		4
.L_428:
        /*03a8*/ 	.byte	0x04, 0x29
        /*03aa*/ 	.short	(.L_430 - .L_429)


	//   ....[0]....
.L_429:
        /*03ac*/ 	.word	0xffffffff


	//   ....[1]....
        /*03b0*/ 	.word	0xffffffff


	//   ....[2]....
        /*03b4*/ 	.word	0xffffffff


	//   ....[3]....
        /*03b8*/ 	.word	0xffffffff


	//   ....[4]....
        /*03bc*/ 	.word	0xffffffff


	//   ....[5]....
        /*03c0*/ 	.word	0xffffffff


	//   ....[6]....
        /*03c4*/ 	.word	0xffffffff


	//   ....[7]....
        /*03c8*/ 	.word	0xffffffff


	//   ....[8]....
        /*03cc*/ 	.word	0xffffffff


	//   ....[9]....
        /*03d0*/ 	.word	0xffffffff


	//   ....[10]....
        /*03d4*/ 	.word	0xffffffff


	//   ....[11]....
        /*03d8*/ 	.word	0xffffffff


	//   ....[12]....
        /*03dc*/ 	.word	0xffffffff


	//   ....[13]....
        /*03e0*/ 	.word	0xffffffff


	//   ....[14]....
        /*03e4*/ 	.word	0xffffffff


	//   ....[15]....
        /*03e8*/ 	.word	0xffffffff


	//   ....[16]....
        /*03ec*/ 	.word	0xffffffff


	//   ....[17]....
        /*03f0*/ 	.word	0xffffffff


	//   ....[18]....
        /*03f4*/ 	.word	0xffffffff


	//   ....[19]....
        /*03f8*/ 	.word	0xffffffff


	//   ....[20]....
        /*03fc*/ 	.word	0xffffffff


	//   ....[21]....
        /*0400*/ 	.word	0xffffffff


	//   ....[22]....
        /*0404*/ 	.word	0xffffffff


	//   ....[23]....
        /*0408*/ 	.word	0xffffffff


	//   ....[24]....
        /*040c*/ 	.word	0xffffffff


	//   ....[25]....
        /*0410*/ 	.word	0xffffffff


	//   ....[26]....
        /*0414*/ 	.word	0xffffffff


	//   ....[27]....
        /*0418*/ 	.word	0xffffffff


	//   ....[28]....
        /*041c*/ 	.word	0xffffffff


	//   ....[29]....
        /*0420*/ 	.word	0xffffffff


	//   ....[30]....
        /*0424*/ 	.word	0xffffffff


	//   ....[31]....
        /*0428*/ 	.word	0xffffffff


	//   ....[32]....
        /*042c*/ 	.word	0xffffffff


	//   ....[33]....
        /*0430*/ 	.word	0xffffffff


	//   ....[34]....
        /*0434*/ 	.word	0xffffffff


	//   ....[35]....
        /*0438*/ 	.word	0xffffffff


	//   ....[36]....
        /*043c*/ 	.word	0xffffffff


	//   ....[37]....
        /*0440*/ 	.word	0xffffffff


	//   ....[38]....
        /*0444*/ 	.word	0xffffffff


	//   ....[39]....
        /*0448*/ 	.word	0xffffffff


	//   ....[40]....
        /*044c*/ 	.word	0xffffffff


	//   ....[41]....
        /*0450*/ 	.word	0xffffffff


	//   ....[42]....
        /*0454*/ 	.word	0xffffffff


	//   ....[43]....
        /*0458*/ 	.word	0xffffffff


	//   ....[44]....
        /*045c*/ 	.word	0xffffffff


	//   ....[45]....
        /*0460*/ 	.word	0xffffffff


	//   ....[46]....
        /*0464*/ 	.word	0xffffffff


	//   ....[47]....
        /*0468*/ 	.word	0xffffffff


	//   ....[48]....
        /*046c*/ 	.word	0xffffffff


	//   ....[49]....
        /*0470*/ 	.word	0xffffffff


	//   ....[50]....
        /*0474*/ 	.word	0xffffffff


	//   ....[51]....
        /*0478*/ 	.word	0xffffffff


	//   ....[52]....
        /*047c*/ 	.word	0xffffffff


	//   ....[53]....
        /*0480*/ 	.word	0xffffffff


	//   ....[54]....
        /*0484*/ 	.word	0xffffffff


	//   ....[55]....
        /*0488*/ 	.word	0xffffffff


	//   ....[56]....
        /*048c*/ 	.word	0xffffffff


	//   ....[57]....
        /*0490*/ 	.word	0xffffffff


	//   ....[58]....
        /*0494*/ 	.word	0xffffffff


	//   ....[59]....
        /*0498*/ 	.word	0xffffffff


	//   ....[60]....
        /*049c*/ 	.word	0xffffffff


	//   ....[61]....
        /*04a0*/ 	.word	0xffffffff


	//   ....[62]....
        /*04a4*/ 	.word	0xffffffff


	//   ....[63]....
        /*04a8*/ 	.word	0xffffffff


	//   ....[64]....
        /*04ac*/ 	.word	0xffffffff


	//   ....[65]....
        /*04b0*/ 	.word	0xffffffff


	//   ....[66]....
        /*04b4*/ 	.word	0xffffffff


	//   ....[67]....
        /*04b8*/ 	.word	0xffffffff


	//   ....[68]....
        /*04bc*/ 	.word	0xffffffff


	//   ....[69]....
        /*04c0*/ 	.word	0xffffffff


	//   ....[70]....
        /*04c4*/ 	.word	0xffffffff


	//   ....[71]....
        /*04c8*/ 	.word	0xffffffff


	//   ....[72]....
        /*04cc*/ 	.word	0xffffffff


	//   ....[73]....
        /*04d0*/ 	.word	0xffffffff


	//   ....[74]....
        /*04d4*/ 	.word	0xffffffff


	//   ....[75]....
        /*04d8*/ 	.word	0xffffffff


	//   ....[76]....
        /*04dc*/ 	.word	0xffffffff


	//   ....[77]....
        /*04e0*/ 	.word	0xffffffff


	//   ....[78]....
        /*04e4*/ 	.word	0xffffffff


	//   ....[79]....
        /*04e8*/ 	.word	0xffffffff


	//   ....[80]....
        /*04ec*/ 	.word	0xffffffff


	//   ....[81]....
        /*04f0*/ 	.word	0xffffffff


	//   ....[82]....
        /*04f4*/ 	.word	0xffffffff


	//   ....[83]....
        /*04f8*/ 	.word	0xffffffff


	//   ....[84]....
        /*04fc*/ 	.word	0xffffffff


	//   ....[85]....
        /*0500*/ 	.word	0xffffffff


	//   ....[86]....
        /*0504*/ 	.word	0xffffffff


	//   ....[87]....
        /*0508*/ 	.word	0xffffffff


	//   ....[88]....
        /*050c*/ 	.word	0xffffffff


	//   ....[89]....
        /*0510*/ 	.word	0xffffffff


	//   ....[90]....
        /*0514*/ 	.word	0xffffffff


	//   ....[91]....
        /*0518*/ 	.word	0xffffffff


	//   ....[92]....
        /*051c*/ 	.word	0xffffffff


	//   ....[93]....
        /*0520*/ 	.word	0xffffffff


	//   ....[94]....
        /*0524*/ 	.word	0xffffffff


	//   ....[95]....
        /*0528*/ 	.word	0xffffffff


	//   ....[96]....
        /*052c*/ 	.word	0xffffffff


	//   ....[97]....
        /*0530*/ 	.word	0xffffffff


	//   ....[98]....
        /*0534*/ 	.word	0xffffffff


	//   ....[99]....
        /*0538*/ 	.word	0xffffffff


	//   ....[100]....
        /*053c*/ 	.word	0xffffffff


	//   ....[101]....
        /*0540*/ 	.word	0xffffffff


	//   ....[102]....
        /*0544*/ 	.word	0xffffffff


	//   ....[103]....
        /*0548*/ 	.word	0xffffffff


	//   ....[104]....
        /*054c*/ 	.word	0xffffffff


	//   ....[105]....
        /*0550*/ 	.word	0xffffffff


	//   ....[106]....
        /*0554*/ 	.word	0xffffffff


	//   ....[107]....
        /*0558*/ 	.word	0xffffffff


	//   ....[108]....
        /*055c*/ 	.word	0xffffffff


	//   ....[109]....
        /*0560*/ 	.word	0xffffffff


	//   ....[110]....
        /*0564*/ 	.word	0xffffffff


	//   ....[111]....
        /*0568*/ 	.word	0xffffffff


	//   ....[112]....
        /*056c*/ 	.word	0xffffffff


	//   ....[113]....
        /*0570*/ 	.word	0xffffffff


	//   ....[114]....
        /*0574*/ 	.word	0xffffffff


	//   ....[115]....
        /*0578*/ 	.word	0xffffffff


	//   ....[116]....
        /*057c*/ 	.word	0xffffffff


	//   ....[117]....
        /*0580*/ 	.word	0xffffffff


	//   ....[118]....
        /*0584*/ 	.word	0xffffffff


	//   ....[119]....
        /*0588*/ 	.word	0xffffffff


	//   ....[120]....
        /*058c*/ 	.word	0xffffffff


	//   ....[121]....
        /*0590*/ 	.word	0xffffffff


	//   ....[122]....
        /*0594*/ 	.word	0xffffffff


	//   ....[123]....
        /*0598*/ 	.word	0xffffffff


	//   ....[124]....
        /*059c*/ 	.word	0xffffffff


	//   ....[125]....
        /*05a0*/ 	.word	0xffffffff


	//   ....[126]....
        /*05a4*/ 	.word	0xffffffff


	//   ....[127]....
        /*05a8*/ 	.word	0xffffffff


	//   ....[128]....
        /*05ac*/ 	.word	0xffffffff


	//   ....[129]....
        /*05b0*/ 	.word	0xffffffff


	//   ....[130]....
        /*05b4*/ 	.word	0xffffffff


	//   ....[131]....
        /*05b8*/ 	.word	0xffffffff


	//   ....[132]....
        /*05bc*/ 	.word	0xffffffff


	//   ....[133]....
        /*05c0*/ 	.word	0xffffffff


	//   ....[134]....
        /*05c4*/ 	.word	0xffffffff


	//   ....[135]....
        /*05c8*/ 	.word	0xffffffff


	//   ....[136]....
        /*05cc*/ 	.word	0xffffffff


	//   ....[137]....
        /*05d0*/ 	.word	0xffffffff


	//   ....[138]....
        /*05d4*/ 	.word	0xffffffff


	//   ....[139]....
        /*05d8*/ 	.word	0xffffffff


	//   ....[140]....
        /*05dc*/ 	.word	0xffffffff


	//   ....[141]....
        /*05e0*/ 	.word	0xffffffff


	//   ....[142]....
        /*05e4*/ 	.word	0xffffffff


	//   ....[143]....
        /*05e8*/ 	.word	0xffffffff


	//   ....[144]....
        /*05ec*/ 	.word	0xffffffff


	//   ....[145]....
        /*05f0*/ 	.word	0xffffffff


	//   ....[146]....
        /*05f4*/ 	.word	0xffffffff


	//   ....[147]....
        /*05f8*/ 	.word	0xffffffff


	//   ....[148]....
        /*05fc*/ 	.word	0xffffffff


	//   ....[149]....
        /*0600*/ 	.word	0xffffffff


	//   ....[150]....
        /*0604*/ 	.word	0xffffffff


	//   ....[151]....
        /*0608*/ 	.word	0xffffffff


	//   ....[152]....
        /*060c*/ 	.word	0xffffffff


	//   ....[153]....
        /*0610*/ 	.word	0xffffffff


	//   ....[154]....
        /*0614*/ 	.word	0xffffffff


	//   ....[155]....
        /*0618*/ 	.word	0xffffffff


	//   ....[156]....
        /*061c*/ 	.word	0xffffffff


	//   ....[157]....
        /*0620*/ 	.word	0xffffffff


	//   ....[158]....
        /*0624*/ 	.word	0xffffffff


	//   ....[159]....
        /*0628*/ 	.word	0xffffffff


	//   ....[160]....
        /*062c*/ 	.word	0xffffffff


	//   ....[161]....
        /*0630*/ 	.word	0xffffffff


	//   ....[162]....
        /*0634*/ 	.word	0xffffffff


	//   ....[163]....
        /*0638*/ 	.word	0xffffffff


	//   ....[164]....
        /*063c*/ 	.word	0xffffffff


	//   ....[165]....
        /*0640*/ 	.word	0xffffffff


	//   ....[166]....
        /*0644*/ 	.word	0xffffffff


	//   ....[167]....
        /*0648*/ 	.word	0xffffffff


	//   ....[168]....
        /*064c*/ 	.word	0xffffffff


	//   ....[169]....
        /*0650*/ 	.word	0xffffffff


	//   ....[170]....
        /*0654*/ 	.word	0xffffffff


	//   ....[171]....
        /*0658*/ 	.word	0xffffffff


	//   ....[172]....
        /*065c*/ 	.word	0xffffffff


	//   ....[173]....
        /*0660*/ 	.word	0xffffffff


	//   ....[174]....
        /*0664*/ 	.word	0xffffffff


	//   ....[175]....
        /*0668*/ 	.word	0xffffffff


	//   ....[176]....
        /*066c*/ 	.word	0xffffffff


	//   ....[177]....
        /*0670*/ 	.word	0xffffffff


	//   ....[178]....
        /*0674*/ 	.word	0xffffffff


	//   ....[179]....
        /*0678*/ 	.word	0xffffffff


	//   ....[180]....
        /*067c*/ 	.word	0xffffffff


	//   ....[181]....
        /*0680*/ 	.word	0xffffffff


	//   ....[182]....
        /*0684*/ 	.word	0xffffffff


	//   ....[183]....
        /*0688*/ 	.word	0xffffffff


	//   ....[184]....
        /*068c*/ 	.word	0xffffffff


	//   ....[185]....
        /*0690*/ 	.word	0xffffffff


	//   ....[186]....
        /*0694*/ 	.word	0xffffffff


	//   ....[187]....
        /*0698*/ 	.word	0xffffffff


	//   ....[188]....
        /*069c*/ 	.word	0xffffffff


	//   ....[189]....
        /*06a0*/ 	.word	0xffffffff


	//   ....[190]....
        /*06a4*/ 	.word	0xffffffff


	//   ....[191]....
        /*06a8*/ 	.word	0xffffffff


	//   ....[192]....
        /*06ac*/ 	.word	0xffffffff


	//   ....[193]....
        /*06b0*/ 	.word	0xffffffff


	//   ....[194]....
        /*06b4*/ 	.word	0xffffffff


	//   ....[195]....
        /*06b8*/ 	.word	0xffffffff


	//   ....[196]....
        /*06bc*/ 	.word	0xffffffff


	//   ....[197]....
        /*06c0*/ 	.word	0xffffffff


	//   ....[198]....
        /*06c4*/ 	.word	0xffffffff


	//   ....[199]....
        /*06c8*/ 	.word	0xffffffff


	//   ....[200]....
        /*06cc*/ 	.word	0xffffffff


	//   ....[201]....
        /*06d0*/ 	.word	0xffffffff


	//   ....[202]....
        /*06d4*/ 	.word	0xffffffff


	//   ....[203]....
        /*06d8*/ 	.word	0xffffffff


	//   ....[204]....
        /*06dc*/ 	.word	0xffffffff


	//   ....[205]....
        /*06e0*/ 	.word	0xffffffff


	//   ....[206]....
        /*06e4*/ 	.word	0xffffffff


	//   ....[207]....
        /*06e8*/ 	.word	0xffffffff


	//   ....[208]....
        /*06ec*/ 	.word	0xffffffff


	//   ....[209]....
        /*06f0*/ 	.word	0xffffffff


	//   ....[210]....
        /*06f4*/ 	.word	0xffffffff


	//   ....[211]....
        /*06f8*/ 	.word	0xffffffff


	//   ....[212]....
        /*06fc*/ 	.word	0xffffffff


	//   ....[213]....
        /*0700*/ 	.word	0xffffffff


	//   ....[214]....
        /*0704*/ 	.word	0xffffffff


	//   ....[215]....
        /*0708*/ 	.word	0xffffffff


	//----- nvinfo : EIATTR_COOP_GROUP_INSTR_OFFSETS
	.align		4
.L_430:
        /*070c*/ 	.byte	0x04, 0x28
        /*070e*/ 	.short	(.L_432 - .L_431)


	//   ....[0]....
.L_431:
        /*0710*/ 	.word	0x00000050


	//   ....[1]....
        /*0714*/ 	.word	0x000001e0


	//   ....[2]....
        /*0718*/ 	.word	0x00000210


	//   ....[3]....
        /*071c*/ 	.word	0x00000240


	//   ....[4]....
        /*0720*/ 	.word	0x00000270


	//   ....[5]....
        /*0724*/ 	.word	0x000002a0


	//   ....[6]....
        /*0728*/ 	.word	0x000002d0


	//   ....[7]....
        /*072c*/ 	.word	0x00000440


	//   ....[8]....
        /*0730*/ 	.word	0x00000480


	//   ....[9]....
        /*0734*/ 	.word	0x000004b0


	//   ....[10]....
        /*0738*/ 	.word	0x000004e0


	//   ....[11]....
        /*073c*/ 	.word	0x00000510


	//   ....[12]....
        /*0740*/ 	.word	0x00000540


	//   ....[13]....
        /*0744*/ 	.word	0x000005d0


	//   ....[14]....
        /*0748*/ 	.word	0x00000600


	//   ....[15]....
        /*074c*/ 	.word	0x00000620


	//   ....[16]....
        /*0750*/ 	.word	0x00000680


	//   ....[17]....
        /*0754*/ 	.word	0x000022e0


	//   ....[18]....
        /*0758*/ 	.word	0x00002300


	//   ....[19]....
        /*075c*/ 	.word	0x00002490


	//   ....[20]....
        /*0760*/ 	.word	0x000024a0


	//   ....[21]....
        /*0764*/ 	.word	0x00002620


	//   ....[22]....
        /*0768*/ 	.word	0x00002640


	//   ....[23]....
        /*076c*/ 	.word	0x000027c0


	//   ....[24]....
        /*0770*/ 	.word	0x000027d0


	//   ....[25]....
        /*0774*/ 	.word	0x00002c60


	//   ....[26]....
        /*0778*/ 	.word	0x00002c90


	//   ....[27]....
        /*077c*/ 	.word	0x00002cb0


	//   ....[28]....
        /*0780*/ 	.word	0x00002cd0


	//   ....[29]....
        /*0784*/ 	.word	0x00002d50


	//   ....[30]....
        /*0788*/ 	.word	0x00002da0


	//   ....[31]....
        /*078c*/ 	.word	0x00003100


	//   ....[32]....
        /*0790*/ 	.word	0x00003110


	//   ....[33]....
        /*0794*/ 	.word	0x00003aa0


	//   ....[34]....
        /*0798*/ 	.word	0x00003ac0


	//   ....[35]....
        /*079c*/ 	.word	0x00003c10


	//   ....[36]....
        /*07a0*/ 	.word	0x00003c20


	//   ....[37]....
        /*07a4*/ 	.word	0x00004400


	//   ....[38]....
        /*07a8*/ 	.word	0x00004430


	//   ....[39]....
        /*07ac*/ 	.word	0x00004440


	//   ....[40]....
        /*07b0*/ 	.word	0x00004450


	//   ....[41]....
        /*07b4*/ 	.word	0x00004460


	//   ....[42]....
        /*07b8*/ 	.word	0x00004490


	//   ....[43]....
        /*07bc*/ 	.word	0x000044b0


	//   ....[44]....
        /*07c0*/ 	.word	0x000044d0


	//   ....[45]....
        /*07c4*/ 	.word	0x00005800


	//   ....[46]....
        /*07c8*/ 	.word	0x00005820


	//   ....[47]....
        /*07cc*/ 	.word	0x00005960


	//   ....[48]....
        /*07d0*/ 	.word	0x00005970


	//   ....[49]....
        /*07d4*/ 	.word	0x000062c0


	//   ....[50]....
        /*07d8*/ 	.word	0x000062e0


	//   ....[51]....
        /*07dc*/ 	.word	0x00006400


	//   ....[52]....
        /*07e0*/ 	.word	0x00006410


	//   ....[53]....
        /*07e4*/ 	.word	0x00006840


	//   ....[54]....
        /*07e8*/ 	.word	0x00006870


	//   ....[55]....
        /*07ec*/ 	.word	0x00006880


	//   ....[56]....
        /*07f0*/ 	.word	0x00006890


	//   ....[57]....
        /*07f4*/ 	.word	0x000068a0


	//   ....[58]....
        /*07f8*/ 	.word	0x000068f0


	//   ....[59]....
        /*07fc*/ 	.word	0x00006900


	//   ....[60]....
        /*0800*/ 	.word	0x00006910


	//   ....[61]....
        /*0804*/ 	.word	0x000080e0


	//   ....[62]....
        /*0808*/ 	.word	0x000080f0


	//   ....[63]....
        /*080c*/ 	.word	0x00008100


	//   ....[64]....
        /*0810*/ 	.word	0x00008110


	//   ....[65]....
        /*0814*/ 	.word	0x00008140


	//   ....[66]....
        /*0818*/ 	.word	0x00008160


	//   ....[67]....
        /*081c*/ 	.word	0x00008180


	//   ....[68]....
        /*0820*/ 	.word	0x00008190


	//   ....[69]....
        /*0824*/ 	.word	0x000096e0


	//   ....[70]....
        /*0828*/ 	.word	0x000096f0


	//   ....[71]....
        /*082c*/ 	.word	0x00009700


	//   ....[72]....
        /*0830*/ 	.word	0x00009710


	//   ....[73]....
        /*0834*/ 	.word	0x00009720


	//   ....[74]....
        /*0838*/ 	.word	0x00009730


	//   ....[75]....
        /*083c*/ 	.word	0x00009740


	//   ....[76]....
        /*0840*/ 	.word	0x00009760


	//   ....[77]....
        /*0844*/ 	.word	0x00009b60


	//   ....[78]....
        /*0848*/ 	.word	0x00009b80


	//   ....[79]....
        /*084c*/ 	.word	0x00009ce0


	//   ....[80]....
        /*0850*/ 	.word	0x00009cf0


	//   ....[81]....
        /*0854*/ 	.word	0x00009e50


	//   ....[82]....
        /*0858*/ 	.word	0x00009e70


	//   ....[83]....
        /*085c*/ 	.word	0x00009fd0


	//   ....[84]....
        /*0860*/ 	.word	0x00009fe0


	//   ....[85]....
        /*0864*/ 	.word	0x0000a330


	//   ....[86]....
        /*0868*/ 	.word	0x0000a350


	//   ....[87]....
        /*086c*/ 	.word	0x0000a7e0


	//   ....[88]....
        /*0870*/ 	.word	0x0000a7f0


	//   ....[89]....
        /*0874*/ 	.word	0x0000ac80


	//   ....[90]....
        /*0878*/ 	.word	0x0000aca0


	//   ....[91]....
        /*087c*/ 	.word	0x0000b130


	//   ....[92]....
        /*0880*/ 	.word	0x0000b140


	//   ....[93]....
        /*0884*/ 	.word	0x0000bce0


	//   ....[94]....
        /*0888*/ 	.word	0x0000bd00


	//   ....[95]....
        /*088c*/ 	.word	0x0000be70


	//   ....[96]....
        /*0890*/ 	.word	0x0000be80


	//   ....[97]....
        /*0894*/ 	.word	0x0000bfe0


	//   ....[98]....
        /*0898*/ 	.word	0x0000c000


	//   ....[99]....
        /*089c*/ 	.word	0x0000c160


	//   ....[100]....
        /*08a0*/ 	.word	0x0000c170


	//   ....[101]....
        /*08a4*/ 	.word	0x0000c370


	//   ....[102]....
        /*08a8*/ 	.word	0x0000c390


	//   ....[103]....
        /*08ac*/ 	.word	0x0000c4b0


	//   ....[104]....
        /*08b0*/ 	.word	0x0000c4f0


	//   ....[105]....
        /*08b4*/ 	.word	0x0000c520


	//   ....[106]....
        /*08b8*/ 	.word	0x0000c550


	//   ....[107]....
        /*08bc*/ 	.word	0x0000c580


	//   ....[108]....
        /*08c0*/ 	.word	0x0000c5b0


	//   ....[109]....
        /*08c4*/ 	.word	0x0000c700


	//   ....[110]....
        /*08c8*/ 	.word	0x0000c740


	//   ....[111]....
        /*08cc*/ 	.word	0x0000c770


	//   ....[112]....
        /*08d0*/ 	.word	0x0000c7a0


	//   ....[113]....
        /*08d4*/ 	.word	0x0000c7d0


	//   ....[114]....
        /*08d8*/ 	.word	0x0000c800


	//   ....[115]....
        /*08dc*/ 	.word	0x0000c890


	//   ....[116]....
        /*08e0*/ 	.word	0x0000c8c0


	//   ....[117]....
        /*08e4*/ 	.word	0x0000c8d0


	//   ....[118]....
        /*08e8*/ 	.word	0x0000c930


	//   ....[119]....
        /*08ec*/ 	.word	0x0000ce60


	//   ....[120]....
        /*08f0*/ 	.word	0x0000cec0


	//   ....[121]....
        /*08f4*/ 	.word	0x0000cf10


	//   ....[122]....
        /*08f8*/ 	.word	0x0000cf60


	//   ....[123]....
        /*08fc*/ 	.word	0x0000cfb0


	//   ....[124]....
        /*0900*/ 	.word	0x0000d020


	//   ....[125]....
        /*0904*/ 	.word	0x0000d070


	//   ....[126]....
        /*0908*/ 	.word	0x0000d0d0


	//   ....[127]....
        /*090c*/ 	.word	0x0000d140


	//   ....[128]....
        /*0910*/ 	.word	0x0000d1a0


	//   ....[129]....
        /*0914*/ 	.word	0x0000d210


	//   ....[130]....
        /*0918*/ 	.word	0x0000d280


	//   ....[131]....
        /*091c*/ 	.word	0x0000d2f0


	//   ....[132]....
        /*0920*/ 	.word	0x0000d350


	//   ....[133]....
        /*0924*/ 	.word	0x0000d3c0


	//   ....[134]....
        /*0928*/ 	.word	0x0000d430


	//   ....[135]....
        /*092c*/ 	.word	0x0000d4a0


	//   ....[136]....
        /*0930*/ 	.word	0x0000d500


	//   ....[137]....
        /*0934*/ 	.word	0x0000d570


	//   ....[138]....
        /*0938*/ 	.word	0x0000d5d0


	//   ....[139]....
        /*093c*/ 	.word	0x0000d640


	//   ....[140]....
        /*0940*/ 	.word	0x0000d6b0


	//   ....[141]....
        /*0944*/ 	.word	0x0000d720


	//   ....[142]....
        /*0948*/ 	.word	0x0000d780


	//   ....[143]....
        /*094c*/ 	.word	0x0000d7e0


	//   ....[144]....
        /*0950*/ 	.word	0x0000d840


	//   ....[145]....
        /*0954*/ 	.word	0x0000d890


	//   ....[146]....
        /*0958*/ 	.word	0x0000d8e0


	//   ....[147]....
        /*095c*/ 	.word	0x0000d930


	//   ....[148]....
        /*0960*/ 	.word	0x0000d980


	//   ....[149]....
        /*0964*/ 	.word	0x0000d9d0


	//   ....[150]....
        /*0968*/ 	.word	0x0000da20


	//   ....[151]....
        /*096c*/ 	.word	0x0000da90


	//   ....[152]....
        /*0970*/ 	.word	0x0000db00


	//   ....[153]....
        /*0974*/ 	.word	0x0000db60


	//   ....[154]....
        /*0978*/ 	.word	0x0000dbd0


	//   ....[155]....
        /*097c*/ 	.word	0x0000dc40


	//   ....[156]....
        /*0980*/ 	.word	0x0000dcb0


	//   ....[157]....
        /*0984*/ 	.word	0x0000dd10


	//   ....[158]....
        /*0988*/ 	.word	0x0000dd60


	//   ....[159]....
        /*098c*/ 	.word	0x0000ddc0


	//   ....[160]....
        /*0990*/ 	.word	0x0000de10


	//   ....[161]....
        /*0994*/ 	.word	0x0000de50


	//   ....[162]....
        /*0998*/ 	.word	0x0000dea0


	//   ....[163]....
        /*099c*/ 	.word	0x0000dee0


	//   ....[164]....
        /*09a0*/ 	.word	0x0000df30


	//   ....[165]....
        /*09a4*/ 	.word	0x0000df70


	//   ....[166]....
        /*09a8*/ 	.word	0x0000dfd0


	//   ....[167]....
        /*09ac*/ 	.word	0x0000e010


	//   ....[168]....
        /*09b0*/ 	.word	0x0000e060


	//   ....[169]....
        /*09b4*/ 	.word	0x0000e0b0


	//   ....[170]....
        /*09b8*/ 	.word	0x0000e100


	//   ....[171]....
        /*09bc*/ 	.word	0x0000e150


	//   ....[172]....
        /*09c0*/ 	.word	0x0000e1a0


	//   ....[173]....
        /*09c4*/ 	.word	0x0000e1f0


	//   ....[174]....
        /*09c8*/ 	.word	0x0000e260


	//   ....[175]....
        /*09cc*/ 	.word	0x0000e2d0


	//   ....[176]....
        /*09d0*/ 	.word	0x0000e340


	//   ....[177]....
        /*09d4*/ 	.word	0x0000e3a0


	//   ....[178]....
        /*09d8*/ 	.word	0x0000e410


	//   ....[179]....
        /*09dc*/ 	.word	0x0000e480


	//   ....[180]....
        /*09e0*/ 	.word	0x0000e4f0


	//   ....[181]....
        /*09e4*/ 	.word	0x0000e550


	//   ....[182]....
        /*09e8*/ 	.word	0x0000e5c0


	//   ....[183]....
        /*09ec*/ 	.word	0x0000e630


	//   ....[184]....
        /*09f0*/ 	.word	0x0000e6a0


	//   ....[185]....
        /*09f4*/ 	.word	0x0000e700


	//   ....[186]....
        /*09f8*/ 	.word	0x0000e770


	//   ....[187]....
        /*09fc*/ 	.word	0x0000e7e0


	//   ....[188]....
        /*0a00*/ 	.word	0x0000e850


	//   ....[189]....
        /*0a04*/ 	.word	0x0000e8b0


	//   ....[190]....
        /*0a08*/ 	.word	0x0000e920


	//   ....[191]....
        /*0a0c*/ 	.word	0x0000e990


	//   ....[192]....
        /*0a10*/ 	.word	0x0000ea00


	//   ....[193]....
        /*0a14*/ 	.word	0x0000ea60


	//   ....[194]....
        /*0a18*/ 	.word	0x0000ead0


	//   ....[195]....
        /*0a1c*/ 	.word	0x0000eb40


	//   ....[196]....
        /*0a20*/ 	.word	0x0000ebb0


	//   ....[197]....
        /*0a24*/ 	.word	0x0000ec10


	//   ....[198]....
        /*0a28*/ 	.word	0x0000ec80


	//   ....[199]....
        /*0a2c*/ 	.word	0x0000ecf0


	//   ....[200]....
        /*0a30*/ 	.word	0x0000ed40


	//   ....[201]....
        /*0a34*/ 	.word	0x0000ed80


	//   ....[202]....
        /*0a38*/ 	.word	0x0000edd0


	//   ....[203]....
        /*0a3c*/ 	.word	0x0000ee20


	//   ....[204]....
        /*0a40*/ 	.word	0x0000ee70


	//   ....[205]....
        /*0a44*/ 	.word	0x0000eee0


	//   ....[206]....
        /*0a48*/ 	.word	0x0000ef30


	//   ....[207]....
        /*0a4c*/ 	.word	0x0000ef80


	//   ....[208]....
        /*0a50*/ 	.word	0x0000efd0


	//   ....[209]....
        /*0a54*/ 	.word	0x0000f020


	//   ....[210]....
        /*0a58*/ 	.word	0x0000f070


	//   ....[211]....
        /*0a5c*/ 	.word	0x0000f0e0


	//   ....[212]....
        /*0a60*/ 	.word	0x0000f130


	//   ....[213]....
        /*0a64*/ 	.word	0x0000f190


	//   ....[214]....
        /*0a68*/ 	.word	0x0000f1f0


	//   ....[215]....
        /*0a6c*/ 	.word	0x0000f260


	//----- nvinfo : EIATTR_EXIT_INSTR_OFFSETS
	.align		4
.L_432:
        /*0a70*/ 	.byte	0x04, 0x1c
        /*0a72*/ 	.short	(.L_434 - .L_433)


	//   ....[0]....
.L_433:
        /*0a74*/ 	.word	0x00000b40


	//   ....[1]....
        /*0a78*/ 	.word	0x0000ce20


	//----- nvinfo : EIATTR_MAX_THREADS
	.align		4
.L_434:
        /*0a7c*/ 	.byte	0x04, 0x05
        /*0a7e*/ 	.short	(.L_436 - .L_435)
.L_435:
        /*0a80*/ 	.word	0x00000080
        /*0a84*/ 	.word	0x00000001
        /*0a88*/ 	.word	0x00000001


	//----- nvinfo : EIATTR_CRS_STACK_SIZE
	.align		4
.L_436:
        /*0a8c*/ 	.byte	0x04, 0x1e
        /*0a8e*/ 	.short	(.L_438 - .L_437)
.L_437:
        /*0a90*/ 	.word	0x00000000
.L_438:


//--------------------- .nv.info._ZN7cutlass13device_kernelIN5flash19enable_sm80_to_sm89INS1_16FlashAttnFwdSm80INS1_25CollectiveMainloopFwdSm80ILi4ELi1ELb0EN4cute5tupleIJNS5_1CILi128EEENS7_ILi48EEENS7_ILi96EEEEEELi96ENS_10bfloat16_tEfNS_4arch4Sm80ELb0ELb0ELb0ELb1ELb1ELb1ELb1ELb1EEENS1_21CollectiveEpilogueFwdINS6_IJS8_SA_S9_EEENS6_IJNS7_ILi1EEESI_SI_EEESC_SE_Li128ELb1ELb1ELb1ELb0EEENS1_36VarlenDynamicPersistentTileSchedulerILi128ELi48ELi128ELi128ELb1ELb1ELb0ELb0ELb1ELb1EEEEEEEEEvNT_6ParamsE --------------------------
	.section	.nv.info._ZN7cutlass13device_kernelIN5flash19enable_sm80_to_sm89INS1_16FlashAttnFwdSm80INS1_25CollectiveMainloopFwdSm80ILi4ELi1ELb0EN4cute5tupleIJNS5_1CILi128EEENS7_ILi48EEENS7_ILi96EEEEEELi96ENS_10bfloat16_tEfNS_4arch4Sm80ELb0ELb0ELb0ELb1ELb1ELb1ELb1ELb1EEENS1_21CollectiveEpilogueFwdINS6_IJS8_SA_S9_EEENS6_IJNS7_ILi1EEESI_SI_EEESC_SE_Li128ELb1ELb1ELb1ELb0EEENS1_36VarlenDynamicPersistentTileSchedulerILi128ELi48ELi128ELi128ELb1ELb1ELb0ELb0ELb1ELb1EEEEEEEEEvNT_6ParamsE,"",@"SHT_CUDA_INFO"
	.sectionflags	@""
	.align	4


	//----- nvinfo : EIATTR_CUDA_API_VERSION
	.align		4
        /*0000*/ 	.byte	0x04, 0x37
        /*0002*/ 	.short	(.L_440 - .L_439)
.L_439:
        /*0004*/ 	.word	0x00000082


	//----- nvinfo : EIATTR_SW2861232_WAR
	.align		4
.L_440:
        /*0008*/ 	.byte	0x01, 0x35
	.zero		2


	//----- nvinfo : EIATTR_PARAM_CBANK
	.align		4
        /*000c*/ 	.byte	0x04, 0x0a
        /*000e*/ 	.short	(.L_442 - .L_441)
	.align		4
.L_441:
        /*0010*/ 	.word	index@(.nv.constant0._ZN7cutlass13device_kernelIN5flash19enable_sm80_to_sm89INS1_16FlashAttnFwdSm80INS1_25CollectiveMainloopFwdSm80ILi4ELi1ELb0EN4cute5tupleIJNS5_1CILi128EEENS7_ILi48EEENS7_ILi96EEEEEELi96ENS_10bfloat16_tEfNS_4arch4Sm80ELb0ELb0ELb0ELb1ELb1ELb1ELb1ELb1EEENS1_21CollectiveEpilogueFwdINS6_IJS8_SA_S9_EEENS6_IJNS7_ILi1EEESI_SI_EEESC_SE_Li128ELb1ELb1ELb1ELb0EEENS1_36VarlenDynamicPersistentTileSchedulerILi128ELi48ELi128ELi128ELb1ELb1ELb0ELb0ELb1ELb1EEEEEEEEEvNT_6ParamsE)
        /*0014*/ 	.short	0x0160
        /*0016*/ 	.short	0x0438


	//----- nvinfo : EIATTR_CBANK_PARAM_SIZE
	.align		4
.L_442:
        /*0018*/ 	.byte	0x03, 0x19
        /*001a*/ 	.short	0x0438


	//----- nvinfo : EIATTR_KPARAM_INFO
	.align		4
        /*001c*/ 	.byte	0x04, 0x17
        /*001e*/ 	.short	(.L_444 - .L_443)
.L_443:
        /*0020*/ 	.word	0x00000000
        /*0024*/ 	.short	0x0000
        /*0026*/ 	.short	0x0000
        /*0028*/ 	.byte	0x00, 0xf0, 0xe1, 0x10


	//----- nvinfo : EIATTR_MAXREG_COUNT
	.align		4
.L_444:
        /*002c*/ 	.byte	0x03, 0x1b
        /*002e*/ 	.short	0x00ff


	//----- nvinfo : EIATTR_NUM_BARRIERS
	.align		4
        /*0030*/ 	.byte	0x02, 0x4c
        /*0032*/ 	.byte	0x06
	.zero		1


	//----- nvinfo : EIATTR_ANNOTATIONS
	.align		4
        /*0034*/ 	.byte	0x04, 0x55
        /*0036*/ 	.short	(.L_446 - .L_445)


	//   ....[0]....
.L_445:
        /* <DEDUP_REMOVED lines=150> */


	//----- nvinfo : EIATTR_MERCURY_ISA_VERSION
	.align		4
.L_446:
        /*0980*/ 	.byte	0x03, 0x5f
        /*0982*/ 	.short	0x0000


	//----- nvinfo : EIATTR_INT_WARP_WIDE_INSTR_OFFSETS
	.align		4
        /*0984*/ 	.byte	0x04, 0x31
        /*0986*/ 	.short	(.L_448 - .L_447)


	//   ....[0]....
.L_447:
        /*0988*/ 	.word	0x00014490


	//   ....[1]....
        /*098c*/ 	.word	0x00014510


	//----- nvinfo : EIATTR_COOP_GROUP_MASK_REGIDS
	.align		4
.L_448:
        /*0990*/ 	.byte	0x04, 0x29
        /*0992*/ 	.short	(.L_450 - .L_449)


	//   ....[0]....
.L_449:
        /*0994*/ 	.word	0xffffffff


	//   ....[1]....
        /*0998*/ 	.word	0xffffffff


	//   ....[2]....
        /*099c*/ 	.word	0xffffffff


	//   ....[3]....
        /*09a0*/ 	.word	0xffffffff


	//   ....[4]....
        /*09a4*/ 	.word	0xffffffff


	//   ....[5]....
        /*09a8*/ 	.word	0xffffffff


	//   ....[6]....
        /*09ac*/ 	.word	0xffffffff


	//   ....[7]....
        /*09b0*/ 	.word	0xffffffff


	//   ....[8]....
        /*09b4*/ 	.word	0xffffffff


	//   ....[9]....
        /*09b8*/ 	.word	0xffffffff


	//   ....[10]....
        /*09bc*/ 	.word	0xffffffff


	//   ....[11]....
        /*09c0*/ 	.word	0xffffffff


	//   ....[12]....
        /*09c4*/ 	.word	0xffffffff


	//   ....[13]....
        /*09c8*/ 	.word	0xffffffff


	//   ....[14]....
        /*09cc*/ 	.word	0xffffffff


	//   ....[15]....
        /*09d0*/ 	.word	0xffffffff


	//   ....[16]....
        /*09d4*/ 	.word	0xffffffff


	//   ....[17]....
        /*09d8*/ 	.word	0xffffffff


	//   ....[18]....
        /*09dc*/ 	.word	0xffffffff


	//   ....[19]....
        /*09e0*/ 	.word	0xffffffff


	//   ....[20]....
        /*09e4*/ 	.word	0xffffffff


	//   ....[21]....
        /*09e8*/ 	.word	0xffffffff


	//   ....[22]....
        /*09ec*/ 	.word	0xffffffff


	//   ....[23]....
        /*09f0*/ 	.word	0xffffffff


	//   ....[24]....
        /*09f4*/ 	.word	0xffffffff


	//   ....[25]....
        /*09f8*/ 	.word	0xffffffff


	//   ....[26]....
        /*09fc*/ 	.word	0xffffffff


	//   ....[27]....
        /*0a00*/ 	.word	0xffffffff


	//   ....[28]....
        /*0a04*/ 	.word	0xffffffff


	//   ....[29]....
        /*0a08*/ 	.word	0xffffffff


	//   ....[30]....
        /*0a0c*/ 	.word	0xffffffff


	//   ....[31]....
        /*0a10*/ 	.word	0xffffffff


	//   ....[32]....
        /*0a14*/ 	.word	0xffffffff


	//   ....[33]....
        /*0a18*/ 	.word	0xffffffff


	//   ....[34]....
        /*0a1c*/ 	.word	0xffffffff


	//   ....[35]....
        /*0a20*/ 	.word	0xffffffff


	//   ....[36]....
        /*0a24*/ 	.word	0xffffffff


	//   ....[37]....
        /*0a28*/ 	.word	0xffffffff


	//   ....[38]....
        /*0a2c*/ 	.word	0xffffffff


	//   ....[39]....
        /*0a30*/ 	.word	0xffffffff


	//   ....[40]....
        /*0a34*/ 	.word	0xffffffff


	//   ....[41]....
        /*0a38*/ 	.word	0xffffffff


	//   ....[42]....
        /*0a3c*/ 	.word	0xffffffff


	//   ....[43]....
        /*0a40*/ 	.word	0xffffffff


	//   ....[44]....
        /*0a44*/ 	.word	0xffffffff


	//   ....[45]....
        /*0a48*/ 	.word	0xffffffff


	//   ....[46]....
        /*0a4c*/ 	.word	0xffffffff


	//   ....[47]....
        /*0a50*/ 	.word	0xffffffff


	//   ....[48]....
        /*0a54*/ 	.word	0xffffffff


	//   ....[49]....
        /*0a58*/ 	.word	0xffffffff


	//   ....[50]....
        /*0a5c*/ 	.word	0xffffffff


	//   ....[51]....
        /*0a60*/ 	.word	0xffffffff


	//   ....[52]....
        /*0a64*/ 	.word	0xffffffff


	//   ....[53]....
        /*0a68*/ 	.word	0xffffffff


	//   ....[54]....
        /*0a6c*/ 	.word	0xffffffff


	//   ....[55]....
        /*0a70*/ 	.word	0xffffffff


	//   ....[56]....
        /*0a74*/ 	.word	0xffffffff


	//   ....[57]....
        /*0a78*/ 	.word	0xffffffff


	//   ....[58]....
        /*0a7c*/ 	.word	0xffffffff


	//   ....[59]....
        /*0a80*/ 	.word	0xffffffff


	//   ....[60]....
        /*0a84*/ 	.word	0xffffffff


	//   ....[61]....
        /*0a88*/ 	.word	0xffffffff


	//   ....[62]....
        /*0a8c*/ 	.word	0xffffffff


	//   ....[63]....
        /*0a90*/ 	.word	0xffffffff


	//   ....[64]....
        /*0a94*/ 	.word	0xffffffff


	//   ....[65]....
        /*0a98*/ 	.word	0xffffffff


	//   ....[66]....
        /*0a9c*/ 	.word	0xffffffff


	//   ....[67]....
        /*0aa0*/ 	.word	0xffffffff


	//   ....[68]....
        /*0aa4*/ 	.word	0xffffffff


	//   ....[69]....
        /*0aa8*/ 	.word	0xffffffff


	//   ....[70]....
        /*0aac*/ 	.word	0xffffffff


	//   ....[71]....
        /*0ab0*/ 	.word	0xffffffff


	//   ....[72]....
        /*0ab4*/ 	.word	0xffffffff


	//   ....[73]....
        /*0ab8*/ 	.word	0xffffffff


	//   ....[74]....
        /*0abc*/ 	.word	0xffffffff


	//   ....[75]....
        /*0ac0*/ 	.word	0xffffffff


	//   ....[76]....
        /*0ac4*/ 	.word	0xffffffff


	//   ....[77]....
        /*0ac8*/ 	.word	0xffffffff


	//   ....[78]....
        /*0acc*/ 	.word	0xffffffff


	//   ....[79]....
        /*0ad0*/ 	.word	0xffffffff


	//   ....[80]....
        /*0ad4*/ 	.word	0xffffffff


	//   ....[81]....
        /*0ad8*/ 	.word	0xffffffff


	//   ....[82]....
        /*0adc*/ 	.word	0xffffffff


	//   ....[83]....
        /*0ae0*/ 	.word	0xffffffff


	//   ....[84]....
        /*0ae4*/ 	.word	0xffffffff


	//   ....[85]....
        /*0ae8*/ 	.word	0xffffffff


	//   ....[86]....
        /*0aec*/ 	.word	0xffffffff


	//   ....[87]....
        /*0af0*/ 	.word	0xffffffff


	//   ....[88]....
        /*0af4*/ 	.word	0xffffffff


	//   ....[89]....
        /*0af8*/ 	.word	0xffffffff


	//   ....[90]....
        /*0afc*/ 	.word	0xffffffff


	//   ....[91]....
        /*0b00*/ 	.word	0xffffffff


	//   ....[92]....
        /*0b04*/ 	.word	0xffffffff


	//   ....[93]....
        /*0b08*/ 	.word	0xffffffff


	//   ....[94]....
        /*0b0c*/ 	.word	0xffffffff


	//   ....[95]....
        /*0b10*/ 	.word	0xffffffff


	//   ....[96]....
        /*0b14*/ 	.word	0xffffffff


	//   ....[97]....
        /*0b18*/ 	.word	0xffffffff


	//   ....[98]....
        /*0b1c*/ 	.word	0xffffffff


	//   ....[99]....
        /*0b20*/ 	.word	0xffffffff


	//   ....[100]....
        /*0b24*/ 	.word	0xffffffff


	//   ....[101]....
        /*0b28*/ 	.word	0xffffffff


	//   ....[102]....
        /*0b2c*/ 	.word	0xffffffff


	//   ....[103]....
        /*0b30*/ 	.word	0xffffffff


	//   ....[104]....
        /*0b34*/ 	.word	0xffffffff


	//   ....[105]....
        /*0b38*/ 	.word	0xffffffff


	//   ....[106]....
        /*0b3c*/ 	.word	0xffffffff


	//   ....[107]....
        /*0b40*/ 	.word	0xffffffff


	//   ....[108]....
        /*0b44*/ 	.word	0xffffffff


	//   ....[109]....
        /*0b48*/ 	.word	0xffffffff


	//   ....[110]....
        /*0b4c*/ 	.word	0xffffffff


	//   ....[111]....
        /*0b50*/ 	.word	0xffffffff


	//   ....[112]....
        /*0b54*/ 	.word	0xffffffff


	//   ....[113]....
        /*0b58*/ 	.word	0xffffffff


	//   ....[114]....
        /*0b5c*/ 	.word	0xffffffff


	//   ....[115]....
        /*0b60*/ 	.word	0xffffffff


	//   ....[116]....
        /*0b64*/ 	.word	0xffffffff


	//   ....[117]....
        /*0b68*/ 	.word	0xffffffff


	//   ....[118]....
        /*0b6c*/ 	.word	0xffffffff


	//   ....[119]....
        /*0b70*/ 	.word	0xffffffff


	//   ....[120]....
        /*0b74*/ 	.word	0xffffffff


	//   ....[121]....
        /*0b78*/ 	.word	0xffffffff


	//   ....[122]....
        /*0b7c*/ 	.word	0xffffffff


	//   ....[123]....
        /*0b80*/ 	.word	0xffffffff


	//   ....[124]....
        /*0b84*/ 	.word	0xffffffff


	//   ....[125]....
        /*0b88*/ 	.word	0xffffffff


	//   ....[126]....
        /*0b8c*/ 	.word	0xffffffff


	//   ....[127]....
        /*0b90*/ 	.word	0xffffffff


	//   ....[128]....
        /*0b94*/ 	.word	0xffffffff


	//   ....[129]....
        /*0b98*/ 	.word	0xffffffff


	//   ....[130]....
        /*0b9c*/ 	.word	0xffffffff


	//   ....[131]....
        /*0ba0*/ 	.word	0xffffffff


	//   ....[132]....
        /*0ba4*/ 	.word	0xffffffff


	//   ....[133]....
        /*0ba8*/ 	.word	0xffffffff


	//   ....[134]....
        /*0bac*/ 	.word	0xffffffff


	//   ....[135]....
        /*0bb0*/ 	.word	0xffffffff


	//   ....[136]....
        /*0bb4*/ 	.word	0xffffffff


	//   ....[137]....
        /*0bb8*/ 	.word	0xffffffff


	//   ....[138]....
        /*0bbc*/ 	.word	0xffffffff


	//   ....[139]....
        /*0bc0*/ 	.word	0xffffffff


	//   ....[140]....
        /*0bc4*/ 	.word	0xffffffff


	//   ....[141]....
        /*0bc8*/ 	.word	0xffffffff


	//   ....[142]....
        /*0bcc*/ 	.word	0xffffffff


	//   ....[143]....
        /*0bd0*/ 	.word	0xffffffff


	//   ....[144]....
        /*0bd4*/ 	.word	0xffffffff


	//   ....[145]....
        /*0bd8*/ 	.word	0xffffffff


	//   ....[146]....
        /*0bdc*/ 	.word	0xffffffff


	//   ....[147]....
        /*0be0*/ 	.word	0xffffffff


	//   ....[148]....
        /*0be4*/ 	.word	0xffffffff


	//   ....[149]....
        /*0be8*/ 	.word	0xffffffff


	//   ....[150]....
        /*0bec*/ 	.word	0xffffffff


	//   ....[151]....
        /*0bf0*/ 	.word	0xffffffff


	//   ....[152]....
        /*0bf4*/ 	.word	0xffffffff


	//   ....[153]....
        /*0bf8*/ 	.word	0xffffffff


	//   ....[154]....
        /*0bfc*/ 	.word	0xffffffff


	//   ....[155]....
        /*0c00*/ 	.word	0xffffffff


	//   ....[156]....
        /*0c04*/ 	.word	0xffffffff


	//   ....[157]....
        /*0c08*/ 	.word	0xffffffff


	//   ....[158]....
        /*0c0c*/ 	.word	0xffffffff


	//   ....[159]....
        /*0c10*/ 	.word	0xffffffff


	//   ....[160]....
        /*0c14*/ 	.word	0xffffffff


	//   ....[161]....
        /*0c18*/ 	.word	0xffffffff


	//   ....[162]....
        /*0c1c*/ 	.word	0xffffffff


	//   ....[163]....
        /*0c20*/ 	.word	0xffffffff


	//   ....[164]....
        /*0c24*/ 	.word	0xffffffff


	//   ....[165]....
        /*0c28*/ 	.word	0xffffffff


	//   ....[166]....
        /*0c2c*/ 	.word	0xffffffff


	//   ....[167]....
        /*0c30*/ 	.word	0xffffffff


	//   ....[168]....
        /*0c34*/ 	.word	0xffffffff


	//   ....[169]....
        /*0c38*/ 	.word	0xffffffff


	//   ....[170]....
        /*0c3c*/ 	.word	0xffffffff


	//   ....[171]....
        /*0c40*/ 	.word	0xffffffff


	//   ....[172]....
        /*0c44*/ 	.word	0xffffffff


	//   ....[173]....
        /*0c48*/ 	.word	0xffffffff


	//   ....[174]....
        /*0c4c*/ 	.word	0xffffffff


	//   ....[175]....
        /*0c50*/ 	.word	0xffffffff


	//   ....[176]....
        /*0c54*/ 	.word	0xffffffff


	//   ....[177]....
        /*0c58*/ 	.word	0xffffffff


	//   ....[178]....
        /*0c5c*/ 	.word	0xffffffff


	//   ....[179]....
        /*0c60*/ 	.word	0xffffffff


	//   ....[180]....
        /*0c64*/ 	.word	0xffffffff


	//   ....[181]....
        /*0c68*/ 	.word	0xffffffff


	//   ....[182]....
        /*0c6c*/ 	.word	0xffffffff


	//   ....[183]....
        /*0c70*/ 	.word	0xffffffff


	//   ....[184]....
        /*0c74*/ 	.word	0xffffffff


	//   ....[185]....
        /*0c78*/ 	.word	0xffffffff


	//   ....[186]....
        /*0c7c*/ 	.word	0xffffffff


	//   ....[187]....
        /*0c80*/ 	.word	0xffffffff


	//   ....[188]....
        /*0c84*/ 	.word	0xffffffff


	//   ....[189]....
        /*0c88*/ 	.word	0xffffffff


	//   ....[190]....
        /*0c8c*/ 	.word	0xffffffff


	//   ....[191]....
        /*0c90*/ 	.word	0xffffffff


	//   ....[192]....
        /*0c94*/ 	.word	0xffffffff


	//   ....[193]....
        /*0c98*/ 	.word	0xffffffff


	//   ....[194]....
        /*0c9c*/ 	.word	0xffffffff


	//   ....[195]....
        /*0ca0*/ 	.word	0xffffffff


	//   ....[196]....
        /*0ca4*/ 	.word	0xffffffff


	//   ....[197]....
        /*0ca8*/ 	.word	0xffffffff


	//   ....[198]....
        /*0cac*/ 	.word	0xffffffff


	//   ....[199]....
        /*0cb0*/ 	.word	0xffffffff


	//   ....[200]....
        /*0cb4*/ 	.word	0xffffffff


	//   ....[201]....
        /*0cb8*/ 	.word	0xffffffff


	//   ....[202]....
        /*0cbc*/ 	.word	0xffffffff


	//   ....[203]....
        /*0cc0*/ 	.word	0xffffffff


	//   ....[204]....
        /*0cc4*/ 	.word	0xffffffff


	//   ....[205]....
        /*0cc8*/ 	.word	0xffffffff


	//   ....[206]....
        /*0ccc*/ 	.word	0xffffffff


	//   ....[207]....
        /*0cd0*/ 	.word	0xffffffff


	//   ....[208]....
        /*0cd4*/ 	.word	0xffffffff


	//   ....[209]....
        /*0cd8*/ 	.word	0xffffffff


	//   ....[210]....
        /*0cdc*/ 	.word	0xffffffff


	//   ....[211]....
        /*0ce0*/ 	.word	0xffffffff


	//   ....[212]....
        /*0ce4*/ 	.word	0xffffffff


	//   ....[213]....
        /*0ce8*/ 	.word	0xffffffff


	//   ....[214]....
        /*0cec*/ 	.word	0xffffffff


	//   ....[215]....
        /*0cf0*/ 	.word	0xffffffff


	//   ....[216]....
        /*0cf4*/ 	.word	0xffffffff


	//   ....[217]....
        /*0cf8*/ 	.word	0xffffffff


	//   ....[218]....
        /*0cfc*/ 	.word	0xffffffff


	//   ....[219]....
        /*0d00*/ 	.word	0xffffffff


	//   ....[220]....
        /*0d04*/ 	.word	0xffffffff


	//   ....[221]....
        /*0d08*/ 	.word	0xffffffff


	//   ....[222]....
        /*0d0c*/ 	.word	0xffffffff


	//   ....[223]....
        /*0d10*/ 	.word	0xffffffff


	//   ....[224]....
        /*0d14*/ 	.word	0xffffffff


	//   ....[225]....
        /*0d18*/ 	.word	0xffffffff


	//   ....[226]....
        /*0d1c*/ 	.word	0xffffffff


	//   ....[227]....
        /*0d20*/ 	.word	0xffffffff


	//   ....[228]....
        /*0d24*/ 	.word	0xffffffff


	//   ....[229]....
        /*0d28*/ 	.word	0xffffffff


	//   ....[230]....
        /*0d2c*/ 	.word	0xffffffff


	//   ....[231]....
        /*0d30*/ 	.word	0xffffffff


	//----- nvinfo : EIATTR_COOP_GROUP_INSTR_OFFSETS
	.align		4
.L_450:
        /*0d34*/ 	.byte	0x04, 0x28
        /*0d36*/ 	.short	(.L_452 - .L_451)


	//   ....[0]....
.L_451:
        /*0d38*/ 	.word	0x00000050


	//   ....[1]....
        /*0d3c*/ 	.word	0x00000200


	//   ....[2]....
        /*0d40*/ 	.word	0x00000230


	//   ....[3]....
        /*0d44*/ 	.word	0x00000260


	//   ....[4]....
        /*0d48*/ 	.word	0x00000290


	//   ....[5]....
        /*0d4c*/ 	.word	0x000002c0


	//   ....[6]....
        /*0d50*/ 	.word	0x000002f0


	//   ....[7]....
        /*0d54*/ 	.word	0x00000460


	//   ....[8]....
        /*0d58*/ 	.word	0x000004a0


	//   ....[9]....
        /*0d5c*/ 	.word	0x000004d0


	//   ....[10]....
        /*0d60*/ 	.word	0x00000500


	//   ....[11]....
        /*0d64*/ 	.word	0x00000530


	//   ....[12]....
        /*0d68*/ 	.word	0x00000560


	//   ....[13]....
        /*0d6c*/ 	.word	0x000005f0


	//   ....[14]....
        /*0d70*/ 	.word	0x00000620


	//   ....[15]....
        /*0d74*/ 	.word	0x00000640


	//   ....[16]....
        /*0d78*/ 	.word	0x000006a0


	//   ....[17]....
        /*0d7c*/ 	.word	0x00003ac0


	//   ....[18]....
        /*0d80*/ 	.word	0x00003ad0


	//   ....[19]....
        /*0d84*/ 	.word	0x000056a0


	//   ....[20]....
        /*0d88*/ 	.word	0x000056b0


	//   ....[21]....
        /*0d8c*/ 	.word	0x00007020


	//   ....[22]....
        /*0d90*/ 	.word	0x00007040


	//   ....[23]....
        /*0d94*/ 	.word	0x00007660


	//   ....[24]....
        /*0d98*/ 	.word	0x00007680


	//   ....[25]....
        /*0d9c*/ 	.word	0x000085a0


	//   ....[26]....
        /*0da0*/ 	.word	0x000085c0


	//   ....[27]....
        /*0da4*/ 	.word	0x00008700


	//   ....[28]....
        /*0da8*/ 	.word	0x00008710


	//   ....[29]....
        /*0dac*/ 	.word	0x00008850


	//   ....[30]....
        /*0db0*/ 	.word	0x00008870


	//   ....[31]....
        /*0db4*/ 	.word	0x000089b0


	//   ....[32]....
        /*0db8*/ 	.word	0x000089c0


	//   ....[33]....
        /*0dbc*/ 	.word	0x00008e90


	//   ....[34]....
        /*0dc0*/ 	.word	0x00008ea0


	//   ....[35]....
        /*0dc4*/ 	.word	0x00008eb0


	//   ....[36]....
        /*0dc8*/ 	.word	0x00008ec0


	//   ....[37]....
        /*0dcc*/ 	.word	0x000091d0


	//   ....[38]....
        /*0dd0*/ 	.word	0x00009210


	//   ....[39]....
        /*0dd4*/ 	.word	0x00009250


	//   ....[40]....
        /*0dd8*/ 	.word	0x00009290


	//   ....[41]....
        /*0ddc*/ 	.word	0x0000bb70


	//   ....[42]....
        /*0de0*/ 	.word	0x0000bbb0


	//   ....[43]....
        /*0de4*/ 	.word	0x0000bbf0


	//   ....[44]....
        /*0de8*/ 	.word	0x0000bc30


	//   ....[45]....
        /*0dec*/ 	.word	0x0000e8c0


	//   ....[46]....
        /*0df0*/ 	.word	0x0000e8e0


	//   ....[47]....
        /*0df4*/ 	.word	0x0000eaa0


	//   ....[48]....
        /*0df8*/ 	.word	0x0000eab0


	//   ....[49]....
        /*0dfc*/ 	.word	0x0000f4b0


	//   ....[50]....
        /*0e00*/ 	.word	0x0000f4d0


	//   ....[51]....
        /*0e04*/ 	.word	0x0000f600


	//   ....[52]....
        /*0e08*/ 	.word	0x0000f610


	//   ....[53]....
        /*0e0c*/ 	.word	0x0000fdd0


	//   ....[54]....
        /*0e10*/ 	.word	0x0000fe00


	//   ....[55]....
        /*0e14*/ 	.word	0x0000fe10


	//   ....[56]....
        /*0e18*/ 	.word	0x0000fe20


	//   ....[57]....
        /*0e1c*/ 	.word	0x0000fe30


	//   ....[58]....
        /*0e20*/ 	.word	0x0000fe60


	//   ....[59]....
        /*0e24*/ 	.word	0x0000fe80


	//   ....[60]....
        /*0e28*/ 	.word	0x0000fea0


	//   ....[61]....
        /*0e2c*/ 	.word	0x00011200


	//   ....[62]....
        /*0e30*/ 	.word	0x00011210


	//   ....[63]....
        /*0e34*/ 	.word	0x00011320


	//   ....[64]....
        /*0e38*/ 	.word	0x00011330


	//   ....[65]....
        /*0e3c*/ 	.word	0x00011d00


	//   ....[66]....
        /*0e40*/ 	.word	0x00011d20


	//   ....[67]....
        /*0e44*/ 	.word	0x00011e10


	//   ....[68]....
        /*0e48*/ 	.word	0x00011e20


	//   ....[69]....
        /*0e4c*/ 	.word	0x00012220


	//   ....[70]....
        /*0e50*/ 	.word	0x00012250


	//   ....[71]....
        /*0e54*/ 	.word	0x00012270


	//   ....[72]....
        /*0e58*/ 	.word	0x00012290


	//   ....[73]....
        /*0e5c*/ 	.word	0x000122b0


	//   ....[74]....
        /*0e60*/ 	.word	0x000122d0


	//   ....[75]....
        /*0e64*/ 	.word	0x000122f0


	//   ....[76]....
        /*0e68*/ 	.word	0x00012310


	//   ....[77]....
        /*0e6c*/ 	.word	0x00013ae0


	//   ....[78]....
        /*0e70*/ 	.word	0x00013af0


	//   ....[79]....
        /*0e74*/ 	.word	0x00013b00


	//   ....[80]....
        /*0e78*/ 	.word	0x00013b10


	//   ....[81]....
        /*0e7c*/ 	.word	0x00013b40


	//   ....[82]....
        /*0e80*/ 	.word	0x00013b60


	//   ....[83]....
        /*0e84*/ 	.word	0x00013b80


	//   ....[84]....
        /*0e88*/ 	.word	0x00013b90


	//   ....[85]....
        /*0e8c*/ 	.word	0x00015170


	//   ....[86]....
        /*0e90*/ 	.word	0x00015180


	//   ....[87]....
        /*0e94*/ 	.word	0x000151a0


	//   ....[88]....
        /*0e98*/ 	.word	0x000151b0


	//   ....[89]....
        /*0e9c*/ 	.word	0x000151c0


	//   ....[90]....
        /*0ea0*/ 	.word	0x000151d0


	//   ....[91]....
        /*0ea4*/ 	.word	0x000151f0


	//   ....[92]....
        /*0ea8*/ 	.word	0x00015200


	//   ....[93]....
        /*0eac*/ 	.word	0x00015670


	//   ....[94]....
        /*0eb0*/ 	.word	0x00015690


	//   ....[95]....
        /*0eb4*/ 	.word	0x000157b0


	//   ....[96]....
        /*0eb8*/ 	.word	0x000157c0


	//   ....[97]....
        /*0ebc*/ 	.word	0x000158f0


	//   ....[98]....
        /*0ec0*/ 	.word	0x00015910


	//   ....[99]....
        /*0ec4*/ 	.word	0x00015a40


	//   ....[100]....
        /*0ec8*/ 	.word	0x00015a50


	//   ....[101]....
        /*0ecc*/ 	.word	0x00015d70


	//   ....[102]....
        /*0ed0*/ 	.word	0x00015d90


	//   ....[103]....
        /*0ed4*/ 	.word	0x00016260


	//   ....[104]....
        /*0ed8*/ 	.word	0x00016270


	//   ....[105]....
        /*0edc*/ 	.word	0x00016740


	//   ....[106]....
        /*0ee0*/ 	.word	0x00016760


	//   ....[107]....
        /*0ee4*/ 	.word	0x00016c40


	//   ....[108]....
        /*0ee8*/ 	.word	0x00016c50


	//   ....[109]....
        /*0eec*/ 	.word	0x00017930


	//   ....[110]....
        /*0ef0*/ 	.word	0x00017950


	//   ....[111]....
        /*0ef4*/ 	.word	0x00017a80


	//   ....[112]....
        /*0ef8*/ 	.word	0x00017a90


	//   ....[113]....
        /*0efc*/ 	.word	0x00017bc0


	//   ....[114]....
        /*0f00*/ 	.word	0x00017be0


	//   ....[115]....
        /*0f04*/ 	.word	0x00017d10


	//   ....[116]....
        /*0f08*/ 	.word	0x00017d20


	//   ....[117]....
        /*0f0c*/ 	.word	0x00017f10


	//   ....[118]....
        /*0f10*/ 	.word	0x00017f30


	//   ....[119]....
        /*0f14*/ 	.word	0x00018060


	//   ....[120]....
        /*0f18*/ 	.word	0x000180a0


	//   ....[121]....
        /*0f1c*/ 	.word	0x000180d0


	//   ....[122]....
        /*0f20*/ 	.word	0x00018100


	//   ....[123]....
        /*0f24*/ 	.word	0x00018130


	//   ....[124]....
        /*0f28*/ 	.word	0x00018160


	//   ....[125]....
        /*0f2c*/ 	.word	0x000182d0


	//   ....[126]....
        /*0f30*/ 	.word	0x00018310


	//   ....[127]....
        /*0f34*/ 	.word	0x00018340


	//   ....[128]....
        /*0f38*/ 	.word	0x00018370


	//   ....[129]....
        /*0f3c*/ 	.word	0x000183a0


	//   ....[130]....
        /*0f40*/ 	.word	0x000183d0


	//   ....[131]....
        /*0f44*/ 	.word	0x00018460


	//   ....[132]....
        /*0f48*/ 	.word	0x00018490


	//   ....[133]....
        /*0f4c*/ 	.word	0x000184a0


	//   ....[134]....
        /*0f50*/ 	.word	0x00018500


	//   ....[135]....
        /*0f54*/ 	.word	0x00018ae0


	//   ....[136]....
        /*0f58*/ 	.word	0x00018b40


	//   ....[137]....
        /*0f5c*/ 	.word	0x00018b90


	//   ....[138]....
        /*0f60*/ 	.word	0x00018be0


	//   ....[139]....
        /*0f64*/ 	.word	0x00018c30


	//   ....[140]....
        /*0f68*/ 	.word	0x00018ca0


	//   ....[141]....
        /*0f6c*/ 	.word	0x00018cf0


	//   ....[142]....
        /*0f70*/ 	.word	0x00018d50


	//   ....[143]....
        /*0f74*/ 	.word	0x00018dc0


	//   ....[144]....
        /*0f78*/ 	.word	0x00018e20


	//   ....[145]....
        /*0f7c*/ 	.word	0x00018e90


	//   ....[146]....
        /*0f80*/ 	.word	0x00018f00


	//   ....[147]....
        /*0f84*/ 	.word	0x00018f70


	//   ....[148]....
        /*0f88*/ 	.word	0x00018fd0


	//   ....[149]....
        /*0f8c*/ 	.word	0x00019040


	//   ....[150]....
        /*0f90*/ 	.word	0x000190b0


	//   ....[151]....
        /*0f94*/ 	.word	0x00019120


	//   ....[152]....
        /*0f98*/ 	.word	0x00019180


	//   ....[153]....
        /*0f9c*/ 	.word	0x000191f0


	//   ....[154]....
        /*0fa0*/ 	.word	0x00019250


	//   ....[155]....
        /*0fa4*/ 	.word	0x000192c0


	//   ....[156]....
        /*0fa8*/ 	.word	0x00019330


	//   ....[157]....
        /*0fac*/ 	.word	0x000193a0


	//   ....[158]....
        /*0fb0*/ 	.word	0x00019400


	//   ....[159]....
        /*0fb4*/ 	.word	0x00019450


	//   ....[160]....
        /*0fb8*/ 	.word	0x00019490


	//   ....[161]....
        /*0fbc*/ 	.word	0x000194e0


	//   ....[162]....
        /*0fc0*/ 	.word	0x00019530


	//   ....[163]....
        /*0fc4*/ 	.word	0x00019580


	//   ....[164]....
        /*0fc8*/ 	.word	0x000195d0


	//   ....[165]....
        /*0fcc*/ 	.word	0x00019620


	//   ....[166]....
        /*0fd0*/ 	.word	0x00019670


	//   ....[167]....
        /*0fd4*/ 	.word	0x000196e0


	//   ....[168]....
        /*0fd8*/ 	.word	0x00019750


	//   ....[169]....
        /*0fdc*/ 	.word	0x000197b0


	//   ....[170]....
        /*0fe0*/ 	.word	0x00019820


	//   ....[171]....
        /*0fe4*/ 	.word	0x00019890


	//   ....[172]....
        /*0fe8*/ 	.word	0x00019900


	//   ....[173]....
        /*0fec*/ 	.word	0x00019960


	//   ....[174]....
        /*0ff0*/ 	.word	0x000199b0


	//   ....[175]....
        /*0ff4*/ 	.word	0x000199f0


	//   ....[176]....
        /*0ff8*/ 	.word	0x00019a40


	//   ....[177]....
        /*0ffc*/ 	.word	0x00019a80


	//   ....[178]....
        /*1000*/ 	.word	0x00019ad0


	//   ....[179]....
        /*1004*/ 	.word	0x00019b10


	//   ....[180]....
        /*1008*/ 	.word	0x00019b60


	//   ....[181]....
        /*100c*/ 	.word	0x00019ba0


	//   ....[182]....
        /*1010*/ 	.word	0x00019bf0


	//   ....[183]....
        /*1014*/ 	.word	0x00019c30


	//   ....[184]....
        /*1018*/ 	.word	0x00019c80


	//   ....[185]....
        /*101c*/ 	.word	0x00019cd0


	//   ....[186]....
        /*1020*/ 	.word	0x00019d20


	//   ....[187]....
        /*1024*/ 	.word	0x00019d70


	//   ....[188]....
        /*1028*/ 	.word	0x00019dc0


	//   ....[189]....
        /*102c*/ 	.word	0x00019e00


	//   ....[190]....
        /*1030*/ 	.word	0x00019e70


	//   ....[191]....
        /*1034*/ 	.word	0x00019ee0


	//   ....[192]....
        /*1038*/ 	.word	0x00019f50


	//   ....[193]....
        /*103c*/ 	.word	0x00019fb0


	//   ....[194]....
        /*1040*/ 	.word	0x0001a020


	//   ....[195]....
        /*1044*/ 	.word	0x0001a090


	//   ....[196]....
        /*1048*/ 	.word	0x0001a100


	//   ....[197]....
        /*104c*/ 	.word	0x0001a160


	//   ....[198]....
        /*1050*/ 	.word	0x0001a1d0


	//   ....[199]....
        /*1054*/ 	.word	0x0001a240


	//   ....[200]....
        /*1058*/ 	.word	0x0001a2b0


	//   ....[201]....
        /*105c*/ 	.word	0x0001a310


	//   ....[202]....
        /*1060*/ 	.word	0x0001a380


	//   ....[203]....
        /*1064*/ 	.word	0x0001a3f0


	//   ....[204]....
        /*1068*/ 	.word	0x0001a460


	//   ....[205]....
        /*106c*/ 	.word	0x0001a4c0


	//   ....[206]....
        /*1070*/ 	.word	0x0001a530


	//   ....[207]....
        /*1074*/ 	.word	0x0001a5a0


	//   ....[208]....
        /*1078*/ 	.word	0x0001a610


	//   ....[209]....
        /*107c*/ 	.word	0x0001a670


	//   ....[210]....
        /*1080*/ 	.word	0x0001a6e0


	//   ....[211]....
        /*1084*/ 	.word	0x0001a750


	//   ....[212]....
        /*1088*/ 	.word	0x0001a7c0


	//   ....[213]....
        /*108c*/ 	.word	0x0001a820


	//   ....[214]....
        /*1090*/ 	.word	0x0001a890


	//   ....[215]....
        /*1094*/ 	.word	0x0001a900


	//   ....[216]....
        /*1098*/ 	.word	0x0001a950


	//   ....[217]....
        /*109c*/ 	.word	0x0001a990


	//   ....[218]....
        /*10a0*/ 	.word	0x0001a9e0


	//   ....[219]....
        /*10a4*/ 	.word	0x0001aa30


	//   ....[220]....
        /*10a8*/ 	.word	0x0001aa80


	//   ....[221]....
        /*10ac*/ 	.word	0x0001aaf0


	//   ....[222]....
        /*10b0*/ 	.word	0x0001ab40


	//   ....[223]....
        /*10b4*/ 	.word	0x0001ab90


	//   ....[224]....
        /*10b8*/ 	.word	0x0001abe0


	//   ....[225]....
        /*10bc*/ 	.word	0x0001ac30


	//   ....[226]....
        /*10c0*/ 	.word	0x0001ac80


	//   ....[227]....
        /*10c4*/ 	.word	0x0001acf0


	//   ....[228]....
        /*10c8*/ 	.word	0x0001ad40


	//   ....[229]....
        /*10cc*/ 	.word	0x0001ada0


	//   ....[230]....
        /*10d0*/ 	.word	0x0001ae00


	//   ....[231]....
        /*10d4*/ 	.word	0x0001ae70


	//----- nvinfo : EIATTR_EXIT_INSTR_OFFSETS
	.align		4
.L_452:
        /*10d8*/ 	.byte	0x04, 0x1c
        /*10da*/ 	.short	(.L_454 - .L_453)


	//   ....[0]....
.L_453:
        /*10dc*/ 	.word	0x00000c10


	//   ....[1]....
        /*10e0*/ 	.word	0x00018aa0


	//----- nvinfo : EIATTR_MAX_THREADS
	.align		4
.L_454:
        /*10e4*/ 	.byte	0x04, 0x05
        /*10e6*/ 	.short	(.L_456 - .L_455)
.L_455:
        /*10e8*/ 	.word	0x00000080
        /*10ec*/ 	.word	0x00000001
        /*10f0*/ 	.word	0x00000001


	//----- nvinfo : EIATTR_CRS_STACK_SIZE
	.align		4
.L_456:
        /*10f4*/ 	.byte	0x04, 0x1e
        /*10f6*/ 	.short	(.L_458 - .L_457)
.L_457:
        /*10f8*/ 	.word	0x00000000
.L_458:


//--------------------- .nv.info._ZN7cutlass13device_kernelIN5flash19enable_sm80_to_sm89INS1_16FlashAttnFwdSm80INS1_25CollectiveMainloopFwdSm80ILi4ELi1ELb0EN4cute5tupleIJNS5_1CILi128EEENS7_ILi48EEENS7_ILi96EEEEEELi96ENS_10bfloat16_tEfNS_4arch4Sm80ELb0ELb1ELb0ELb0ELb1ELb0ELb1ELb1EEENS1_21CollectiveEpilogueFwdINS6_IJS8_SA_S9_EEENS6_IJNS7_ILi1EEESI_SI_EEESC_SE_Li128ELb0ELb1ELb1ELb0EEENS1_19SingleTileSchedulerILb0ELb1ELb1ELi128EEEEEEEEEvNT_6ParamsE --------------------------
	.section	.nv.info._ZN7cutlass13device_kernelIN5flash19enable_sm80_to_sm89INS1_16FlashAttnFwdSm80INS1_25CollectiveMainloopFwdSm80ILi4ELi1ELb0EN4cute5tupleIJNS5_1CILi128EEENS7_ILi48EEENS7_ILi96EEEEEELi96ENS_10bfloat16_tEfNS_4arch4Sm80ELb0ELb1ELb0ELb0ELb1ELb0ELb1ELb1EEENS1_21CollectiveEpilogueFwdINS6_IJS8_SA_S9_EEENS6_IJNS7_ILi1EEESI_SI_EEESC_SE_Li128ELb0ELb1ELb1ELb0EEENS1_19SingleTileSchedulerILb0ELb1ELb1ELi128EEEEEEEEEvNT_6ParamsE,"",@"SHT_CUDA_INFO"
	.sectionflags	@""
	.align	4


	//----- nvinfo : EIATTR_CUDA_API_VERSION
	.align		4
        /*0000*/ 	.byte	0x04, 0x37
        /*0002*/ 	.short	(.L_460 - .L_459)
.L_459:
        /*0004*/ 	.word	0x00000082


	//----- nvinfo : EIATTR_SW2861232_WAR
	.align		4
.L_460:
        /*0008*/ 	.byte	0x01, 0x35
	.zero		2


	//----- nvinfo : EIATTR_PARAM_CBANK
	.align		4
        /*000c*/ 	.byte	0x04, 0x0a
        /*000e*/ 	.short	(.L_462 - .L_461)
	.align		4
.L_461:
        /*0010*/ 	.word	index@(.nv.constant0._ZN7cutlass13device_kernelIN5flash19enable_sm80_to_sm89INS1_16FlashAttnFwdSm80INS1_25CollectiveMainloopFwdSm80ILi4ELi1ELb0EN4cute5tupleIJNS5_1CILi128EEENS7_ILi48EEENS7_ILi96EEEEEELi96ENS_10bfloat16_tEfNS_4arch4Sm80ELb0ELb1ELb0ELb0ELb1ELb0ELb1ELb1EEENS1_21CollectiveEpilogueFwdINS6_IJS8_SA_S9_EEENS6_IJNS7_ILi1EEESI_SI_EEESC_SE_Li128ELb0ELb1ELb1ELb0EEENS1_19SingleTileSchedulerILb0ELb1ELb1ELi128EEEEEEEEEvNT_6ParamsE)
        /*0014*/ 	.short	0x0160
        /*0016*/ 	.short	0x0418


	//----- nvinfo : EIATTR_CBANK_PARAM_SIZE
	.align		4
.L_462:
        /*0018*/ 	.byte	0x03, 0x19
        /*001a*/ 	.short	0x0418


	//----- nvinfo : EIATTR_KPARAM_INFO
	.align		4
        /*001c*/ 	.byte	0x04, 0x17
        /*001e*/ 	.short	(.L_464 - .L_463)
.L_463:
        /*0020*/ 	.word	0x00000000
        /*0024*/ 	.short	0x0000
        /*0026*/ 	.short	0x0000
        /*0028*/ 	.byte	0x00, 0xf0, 0x61, 0x10


	//----- nvinfo : EIATTR_MAXREG_COUNT
	.align		4
.L_464:
        /*002c*/ 	.byte	0x03, 0x1b
        /*002e*/ 	.short	0x00ff


	//----- nvinfo : EIATTR_NUM_BARRIERS
	.align		4
        /*0030*/ 	.byte	0x02, 0x4c
        /*0032*/ 	.byte	0x02
	.zero		1


	//----- nvinfo : EIATTR_MERCURY_ISA_VERSION
	.align		4
        /*0034*/ 	.byte	0x03, 0x5f
        /*0036*/ 	.short	0x0000


	//----- nvinfo : EIATTR_COOP_GROUP_MASK_REGIDS
	.align		4
        /*0038*/ 	.byte	0x04, 0x29
        /*003a*/ 	.short	(.L_466 - .L_465)


	//   ....[0]....
.L_465:
        /*003c*/ 	.word	0xffffffff


	//   ....[1]....
        /*0040*/ 	.word	0xffffffff


	//   ....[2]....
        /*0044*/ 	.word	0xffffffff


	//   ....[3]....
        /*0048*/ 	.word	0xffffffff


	//   ....[4]....
        /*004c*/ 	.word	0xffffffff


	//   ....[5]....
        /*0050*/ 	.word	0xffffffff


	//   ....[6]....
        /*0054*/ 	.word	0xffffffff


	//   ....[7]....
        /*0058*/ 	.word	0xffffffff


	//   ....[8]....
        /*005c*/ 	.word	0xffffffff


	//   ....[9]....
        /*0060*/ 	.word	0xffffffff


	//   ....[10]....
        /*0064*/ 	.word	0xffffffff


	//   ....[11]....
        /*0068*/ 	.word	0xffffffff


	//   ....[12]....
        /*006c*/ 	.word	0xffffffff


	//   ....[13]....
        /*0070*/ 	.word	0xffffffff


	//   ....[14]....
        /*0074*/ 	.word	0xffffffff


	//   ....[15]....
        /*0078*/ 	.word	0xffffffff


	//   ....[16]....
        /*007c*/ 	.word	0xffffffff


	//   ....[17]....
        /*0080*/ 	.word	0xffffffff


	//   ....[18]....
        /*0084*/ 	.word	0xffffffff


	//   ....[19]....
        /*0088*/ 	.word	0xffffffff


	//   ....[20]....
        /*008c*/ 	.word	0xffffffff


	//   ....[21]....
        /*0090*/ 	.word	0xffffffff


	//   ....[22]....
        /*0094*/ 	.word	0xffffffff


	//   ....[23]....
        /*0098*/ 	.word	0xffffffff


	//   ....[24]....
        /*009c*/ 	.word	0xffffffff


	//   ....[25]....
        /*00a0*/ 	.word	0xffffffff


	//   ....[26]....
        /*00a4*/ 	.word	0xffffffff


	//   ....[27]....
        /*00a8*/ 	.word	0xffffffff


	//   ....[28]....
        /*00ac*/ 	.word	0xffffffff


	//   ....[29]....
        /*00b0*/ 	.word	0xffffffff


	//   ....[30]....
        /*00b4*/ 	.word	0xffffffff


	//   ....[31]....
        /*00b8*/ 	.word	0xffffffff


	//   ....[32]....
        /*00bc*/ 	.word	0xffffffff


	//   ....[33]....
        /*00c0*/ 	.word	0xffffffff


	//   ....[34]....
        /*00c4*/ 	.word	0xffffffff


	//   ....[35]....
        /*00c8*/ 	.word	0xffffffff


	//   ....[36]....
        /*00cc*/ 	.word	0xffffffff


	//   ....[37]....
        /*00d0*/ 	.word	0xffffffff


	//   ....[38]....
        /*00d4*/ 	.word	0xffffffff


	//   ....[39]....
        /*00d8*/ 	.word	0xffffffff


	//   ....[40]....
        /*00dc*/ 	.word	0xffffffff


	//   ....[41]....
        /*00e0*/ 	.word	0xffffffff


	//   ....[42]....
        /*00e4*/ 	.word	0xffffffff


	//   ....[43]....
        /*00e8*/ 	.word	0xffffffff


	//   ....[44]....
        /*00ec*/ 	.word	0xffffffff


	//   ....[45]....
        /*00f0*/ 	.word	0xffffffff


	//   ....[46]....
        /*00f4*/ 	.word	0xffffffff


	//   ....[47]....
        /*00f8*/ 	.word	0xffffffff


	//   ....[48]....
        /*00fc*/ 	.word	0xffffffff


	//   ....[49]....
        /*0100*/ 	.word	0xffffffff


	//   ....[50]....
        /*0104*/ 	.word	0xffffffff


	//   ....[51]....
        /*0108*/ 	.word	0xffffffff


	//   ....[52]....
        /*010c*/ 	.word	0xffffffff


	//   ....[53]....
        /*0110*/ 	.word	0xffffffff


	//   ....[54]....
        /*0114*/ 	.word	0xffffffff


	//   ....[55]....
        /*0118*/ 	.word	0xffffffff


	//   ....[56]....
        /*011c*/ 	.word	0xffffffff


	//   ....[57]....
        /*0120*/ 	.word	0xffffffff


	//   ....[58]....
        /*0124*/ 	.word	0xffffffff


	//   ....[59]....
        /*0128*/ 	.word	0xffffffff


	//   ....[60]....
        /*012c*/ 	.word	0xffffffff


	//   ....[61]....
        /*0130*/ 	.word	0xffffffff


	//   ....[62]....
        /*0134*/ 	.word	0xffffffff


	//   ....[63]....
        /*0138*/ 	.word	0xffffffff


	//   ....[64]....
        /*013c*/ 	.word	0xffffffff


	//   ....[65]....
        /*0140*/ 	.word	0xffffffff


	//   ....[66]....
        /*0144*/ 	.word	0xffffffff


	//   ....[67]....
        /*0148*/ 	.word	0xffffffff


	//   ....[68]....
        /*014c*/ 	.word	0xffffffff


	//   ....[69]....
        /*0150*/ 	.word	0xffffffff


	//   ....[70]....
        /*0154*/ 	.word	0xffffffff


	//   ....[71]....
        /*0158*/ 	.word	0xffffffff


	//   ....[72]....
        /*015c*/ 	.word	0xffffffff


	//   ....[73]....
        /*0160*/ 	.word	0xffffffff


	//   ....[74]....
        /*0164*/ 	.word	0xffffffff


	//   ....[75]....
        /*0168*/ 	.word	0xffffffff


	//   ....[76]....
        /*016c*/ 	.word	0xffffffff


	//   ....[77]....
        /*0170*/ 	.word	0xffffffff


	//   ....[78]....
        /*0174*/ 	.word	0xffffffff


	//   ....[79]....
        /*0178*/ 	.word	0xffffffff


	//   ....[80]....
        /*017c*/ 	.word	0xffffffff


	//   ....[81]....
        /*0180*/ 	.word	0xffffffff


	//   ....[82]....
        /*0184*/ 	.word	0xffffffff


	//   ....[83]....
        /*0188*/ 	.word	0xffffffff


	//   ....[84]....
        /*018c*/ 	.word	0xffffffff


	//   ....[85]....
        /*0190*/ 	.word	0xffffffff


	//   ....[86]....
        /*0194*/ 	.word	0xffffffff


	//   ....[87]....
        /*0198*/ 	.word	0xffffffff


	//   ....[88]....
        /*019c*/ 	.word	0xffffffff


	//   ....[89]....
        /*01a0*/ 	.word	0xffffffff


	//   ....[90]....
        /*01a4*/ 	.word	0xffffffff


	//   ....[91]....
        /*01a8*/ 	.word	0xffffffff


	//   ....[92]....
        /*01ac*/ 	.word	0xffffffff


	//   ....[93]....
        /*01b0*/ 	.word	0xffffffff


	//   ....[94]....
        /*01b4*/ 	.word	0xffffffff


	//   ....[95]....
        /*01b8*/ 	.word	0xffffffff


	//   ....[96]....
        /*01bc*/ 	.word	0xffffffff


	//   ....[97]....
        /*01c0*/ 	.word	0xffffffff


	//   ....[98]....
        /*01c4*/ 	.word	0xffffffff


	//   ....[99]....
        /*01c8*/ 	.word	0xffffffff


	//   ....[100]....
        /*01cc*/ 	.word	0xffffffff


	//   ....[101]....
        /*01d0*/ 	.word	0xffffffff


	//   ....[102]....
        /*01d4*/ 	.word	0xffffffff


	//   ....[103]....
        /*01d8*/ 	.word	0xffffffff


	//   ....[104]....
        /*01dc*/ 	.word	0xffffffff


	//   ....[105]....
        /*01e0*/ 	.word	0xffffffff


	//   ....[106]....
        /*01e4*/ 	.word	0xffffffff


	//   ....[107]....
        /*01e8*/ 	.word	0xffffffff


	//   ....[108]....
        /*01ec*/ 	.word	0xffffffff


	//   ....[109]....
        /*01f0*/ 	.word	0xffffffff


	//   ....[110]....
        /*01f4*/ 	.word	0xffffffff


	//   ....[111]....
        /*01f8*/ 	.word	0xffffffff


	//   ....[112]....
        /*01fc*/ 	.word	0xffffffff


	//   ....[113]....
        /*0200*/ 	.word	0xffffffff


	//   ....[114]....
        /*0204*/ 	.word	0xffffffff


	//   ....[115]....
        /*0208*/ 	.word	0xffffffff


	//   ....[116]....
        /*020c*/ 	.word	0xffffffff


	//   ....[117]....
        /*0210*/ 	.word	0xffffffff


	//   ....[118]....
        /*0214*/ 	.word	0xffffffff


	//   ....[119]....
        /*0218*/ 	.word	0xffffffff


	//   ....[120]....
        /*021c*/ 	.word	0xffffffff


	//----- nvinfo : EIATTR_COOP_GROUP_INSTR_OFFSETS
	.align		4
.L_466:
        /*0220*/ 	.byte	0x04, 0x28
        /*0222*/ 	.short	(.L_468 - .L_467)


	//   ....[0]....
.L_467:
        /*0224*/ 	.word	0x00000050


	//   ....[1]....
        /*0228*/ 	.word	0x00001250


	//   ....[2]....
        /*022c*/ 	.word	0x00001280


	//   ....[3]....
        /*0230*/ 	.word	0x000014b0


	//   ....[4]....
        /*0234*/ 	.word	0x000014e0


	//   ....[5]....
        /*0238*/ 	.word	0x00001600


	//   ....[6]....
        /*023c*/ 	.word	0x00001630


	//   ....[7]....
        /*0240*/ 	.word	0x00001750


	//   ....[8]....
        /*0244*/ 	.word	0x000017b0


	//   ....[9]....
        /*0248*/ 	.word	0x00001dd0


	//   ....[10]....
        /*024c*/ 	.word	0x00001e10


	//   ....[11]....
        /*0250*/ 	.word	0x00001e50


	//   ....[12]....
        /*0254*/ 	.word	0x00001e80


	//   ....[13]....
        /*0258*/ 	.word	0x00002000


	//   ....[14]....
        /*025c*/ 	.word	0x000020f0


	//   ....[15]....
        /*0260*/ 	.word	0x00002310


	//   ....[16]....
        /*0264*/ 	.word	0x00002320


	//   ....[17]....
        /*0268*/ 	.word	0x00002cf0


	//   ....[18]....
        /*026c*/ 	.word	0x00002d00


	//   ....[19]....
        /*0270*/ 	.word	0x00002de0


	//   ....[20]....
        /*0274*/ 	.word	0x00002e00


	//   ....[21]....
        /*0278*/ 	.word	0x00003120


	//   ....[22]....
        /*027c*/ 	.word	0x000032c0


	//   ....[23]....
        /*0280*/ 	.word	0x000037b0


	//   ....[24]....
        /*0284*/ 	.word	0x00003e30


	//   ....[25]....
        /*0288*/ 	.word	0x00004450


	//   ....[26]....
        /*028c*/ 	.word	0x00004560


	//   ....[27]....
        /*0290*/ 	.word	0x000046d0


	//   ....[28]....
        /*0294*/ 	.word	0x000047a0


	//   ....[29]....
        /*0298*/ 	.word	0x00004850


	//   ....[30]....
        /*029c*/ 	.word	0x00004a80


	//   ....[31]....
        /*02a0*/ 	.word	0x00004ac0


	//   ....[32]....
        /*02a4*/ 	.word	0x00004bf0


	//   ....[33]....
        /*02a8*/ 	.word	0x00005c50


	//   ....[34]....
        /*02ac*/ 	.word	0x00005c60


	//   ....[35]....
        /*02b0*/ 	.word	0x00005d40


	//   ....[36]....
        /*02b4*/ 	.word	0x00005d50


	//   ....[37]....
        /*02b8*/ 	.word	0x00006670


	//   ....[38]....
        /*02bc*/ 	.word	0x00006690


	//   ....[39]....
        /*02c0*/ 	.word	0x000066b0


	//   ....[40]....
        /*02c4*/ 	.word	0x00006750


	//   ....[41]....
        /*02c8*/ 	.word	0x000068b0


	//   ....[42]....
        /*02cc*/ 	.word	0x00006ae0


	//   ....[43]....
        /*02d0*/ 	.word	0x00006cd0


	//   ....[44]....
        /*02d4*/ 	.word	0x00007310


	//   ....[45]....
        /*02d8*/ 	.word	0x00007ad0


	//   ....[46]....
        /*02dc*/ 	.word	0x00007c30


	//   ....[47]....
        /*02e0*/ 	.word	0x00007c80


	//   ....[48]....
        /*02e4*/ 	.word	0x00007dd0


	//   ....[49]....
        /*02e8*/ 	.word	0x00007e20


	//   ....[50]....
        /*02ec*/ 	.word	0x00007f60


	//   ....[51]....
        /*02f0*/ 	.word	0x00008110


	//   ....[52]....
        /*02f4*/ 	.word	0x00008270


	//   ....[53]....
        /*02f8*/ 	.word	0x00009d00


	//   ....[54]....
        /*02fc*/ 	.word	0x00009d10


	//   ....[55]....
        /*0300*/ 	.word	0x00009df0


	//   ....[56]....
        /*0304*/ 	.word	0x00009e00


	//   ....[57]....
        /*0308*/ 	.word	0x0000a720


	//   ....[58]....
        /*030c*/ 	.word	0x0000a740


	//   ....[59]....
        /*0310*/ 	.word	0x0000a760


	//   ....[60]....
        /*0314*/ 	.word	0x0000a800


	//   ....[61]....
        /*0318*/ 	.word	0x0000aaa0


	//   ....[62]....
        /*031c*/ 	.word	0x0000ab10


	//   ....[63]....
        /*0320*/ 	.word	0x0000ab60


	//   ....[64]....
        /*0324*/ 	.word	0x0000abc0


	//   ....[65]....
        /*0328*/ 	.word	0x0000abf0


	//   ....[66]....
        /*032c*/ 	.word	0x0000ac00


	//   ....[67]....
        /*0330*/ 	.word	0x0000adb0


	//   ....[68]....
        /*0334*/ 	.word	0x0000aee0


	//   ....[69]....
        /*0338*/ 	.word	0x0000c640


	//   ....[70]....
        /*033c*/ 	.word	0x0000c660


	//   ....[71]....
        /*0340*/ 	.word	0x0000c7d0


	//   ....[72]....
        /*0344*/ 	.word	0x0000c7e0


	//   ....[73]....
        /*0348*/ 	.word	0x0000d110


	//   ....[74]....
        /*034c*/ 	.word	0x0000d120


	//   ....[75]....
        /*0350*/ 	.word	0x0000d130


	//   ....[76]....
        /*0354*/ 	.word	0x0000d1d0


	//   ....[77]....
        /*0358*/ 	.word	0x0000d360


	//   ....[78]....
        /*035c*/ 	.word	0x0000d540


	//   ....[79]....
        /*0360*/ 	.word	0x0000d8e0


	//   ....[80]....
        /*0364*/ 	.word	0x0000df80


	//   ....[81]....
        /*0368*/ 	.word	0x0000e660


	//   ....[82]....
        /*036c*/ 	.word	0x0000e760


	//   ....[83]....
        /*0370*/ 	.word	0x0000e7b0


	//   ....[84]....
        /*0374*/ 	.word	0x0000e8c0


	//   ....[85]....
        /*0378*/ 	.word	0x0000e900


	//   ....[86]....
        /*037c*/ 	.word	0x0000e9f0


	//   ....[87]....
        /*0380*/ 	.word	0x0000ebb0


	//   ....[88]....
        /*0384*/ 	.word	0x0000ed00


	//   ....[89]....
        /*0388*/ 	.word	0x00010290


	//   ....[90]....
        /*038c*/ 	.word	0x000102c0


	//   ....[91]....
        /*0390*/ 	.word	0x000102d0


	//   ....[92]....
        /*0394*/ 	.word	0x000102e0


	//   ....[93]....
        /*0398*/ 	.word	0x00010310


	//   ....[94]....
        /*039c*/ 	.word	0x00010330


	//   ....[95]....
        /*03a0*/ 	.word	0x00010350


	//   ....[96]....
        /*03a4*/ 	.word	0x00010360


	//   ....[97]....
        /*03a8*/ 	.word	0x000111c0


	//   ....[98]....
        /*03ac*/ 	.word	0x00011200


	//   ....[99]....
        /*03b0*/ 	.word	0x00011230


	//   ....[100]....
        /*03b4*/ 	.word	0x00011260


	//   ....[101]....
        /*03b8*/ 	.word	0x00011290


	//   ....[102]....
        /*03bc*/ 	.word	0x000112c0


	//   ....[103]....
        /*03c0*/ 	.word	0x000112f0


	//   ....[104]....
        /*03c4*/ 	.word	0x00011320


	//   ....[105]....
        /*03c8*/ 	.word	0x000113f0


	//   ....[106]....
        /*03cc*/ 	.word	0x00011420


	//   ....[107]....
        /*03d0*/ 	.word	0x000118b0


	//   ....[108]....
        /*03d4*/ 	.word	0x000118d0


	//   ....[109]....
        /*03d8*/ 	.word	0x00011d50


	//   ....[110]....
        /*03dc*/ 	.word	0x00011d70


	//   ....[111]....
        /*03e0*/ 	.word	0x00012200


	//   ....[112]....
        /*03e4*/ 	.word	0x00012210


	//   ....[113]....
        /*03e8*/ 	.word	0x000129f0


	//   ....[114]....
        /*03ec*/ 	.word	0x00012a50


	//   ....[115]....
        /*03f0*/ 	.word	0x00012aa0


	//   ....[116]....
        /*03f4*/ 	.word	0x00012b00


	//   ....[117]....
        /*03f8*/ 	.word	0x00012b50


	//   ....[118]....
        /*03fc*/ 	.word	0x00012bb0


	//   ....[119]....
        /*0400*/ 	.word	0x00012c00


	//   ....[120]....
        /*0404*/ 	.word	0x00012c60


	//----- nvinfo : EIATTR_EXIT_INSTR_OFFSETS
	.align		4
.L_468:
        /*0408*/ 	.byte	0x04, 0x1c
        /*040a*/ 	.short	(.L_470 - .L_469)


	//   ....[0]....
.L_469:
        /*040c*/ 	.word	0x000001b0


	//   ....[1]....
        /*0410*/ 	.word	0x00012220


	//   ....[2]....
        /*0414*/ 	.word	0x00012640


	//   ....[3]....
        /*0418*/ 	.word	0x00012690


	//   ....[4]....
        /*041c*/ 	.word	0x000126c0


	//   ....[5]....
        /*0420*/ 	.word	0x00012720


	//   ....[6]....
        /*0424*/ 	.word	0x000129b0


	//----- nvinfo : EIATTR_CTAIDZ_USED
	.align		4
.L_470:
        /*0428*/ 	.byte	0x01, 0x04
	.zero		2


	//----- nvinfo : EIATTR_MAX_THREADS
	.align		4
        /*042c*/ 	.byte	0x04, 0x05
        /*042e*/ 	.short	(.L_472 - .L_471)
.L_471:
        /*0430*/ 	.word	0x00000080
        /*0434*/ 	.word	0x00000001
        /*0438*/ 	.word	0x00000001


	//----- nvinfo : EIATTR_CRS_STACK_SIZE
	.align		4
.L_472:
        /*043c*/ 	.byte	0x04, 0x1e
        /*043e*/ 	.short	(.L_474 - .L_473)
.L_473:
        /*0440*/ 	.word	0x00000000
.L_474:


//--------------------- .nv.info._ZN7cutlass13device_kernelIN5flash19enable_sm80_to_sm89INS1_16FlashAttnFwdSm80INS1_25CollectiveMainloopFwdSm80ILi4ELi1ELb0EN4cute5tupleIJNS5_1CILi128EEENS7_ILi48EEENS7_ILi96EEEEEELi96ENS_10bfloat16_tEfNS_4arch4Sm80ELb0ELb1ELb0ELb1ELb1ELb0ELb1ELb1EEENS1_21CollectiveEpilogueFwdINS6_IJS8_SA_S9_EEENS6_IJNS7_ILi1EEESI_SI_EEESC_SE_Li128ELb1ELb1ELb1ELb0EEENS1_36VarlenDynamicPersistentTileSchedulerILi128ELi48ELi128ELi128ELb1ELb1ELb0ELb1ELb0ELb1EEEEEEEEEvNT_6ParamsE --------------------------
	.section	.nv.info._ZN7cutlass13device_kernelIN5flash19enable_sm80_to_sm89INS1_16FlashAttnFwdSm80INS1_25CollectiveMainloopFwdSm80ILi4ELi1ELb0EN4cute5tupleIJNS5_1CILi128EEENS7_ILi48EEENS7_ILi96EEEEEELi96ENS_10bfloat16_tEfNS_4arch4Sm80ELb0ELb1ELb0ELb1ELb1ELb0ELb1ELb1EEENS1_21CollectiveEpilogueFwdINS6_IJS8_SA_S9_EEENS6_IJNS7_ILi1EEESI_SI_EEESC_SE_Li128ELb1ELb1ELb1ELb0EEENS1_36VarlenDynamicPersistentTileSchedulerILi128ELi48ELi128ELi128ELb1ELb1ELb0ELb1ELb0ELb1EEEEEEEEEvNT_6ParamsE,"",@"SHT_CUDA_INFO"
	.sectionflags	@""
	.align	4


	//----- nvinfo : EIATTR_CUDA_API_VERSION
	.align		4
        /*0000*/ 	.byte	0x04, 0x37
        /*0002*/ 	.short	(.L_476 - .L_475)
.L_475:
        /*0004*/ 	.word	0x00000082


	//----- nvinfo : EIATTR_SW2861232_WAR
	.align		4
.L_476:
        /*0008*/ 	.byte	0x01, 0x35
	.zero		2


	//----- nvinfo : EIATTR_PARAM_CBANK
	.align		4
        /*000c*/ 	.byte	0x04, 0x0a
        /*000e*/ 	.short	(.L_478 - .L_477)
	.align		4
.L_477:
        /*0010*/ 	.word	index@(.nv.constant0._ZN7cutlass13device_kernelIN5flash19enable_sm80_to_sm89INS1_16FlashAttnFwdSm80INS1_25CollectiveMainloopFwdSm80ILi4ELi1ELb0EN4cute5tupleIJNS5_1CILi128EEENS7_ILi48EEENS7_ILi96EEEEEELi96ENS_10bfloat16_tEfNS_4arch4Sm80ELb0ELb1ELb0ELb1ELb1ELb0ELb1ELb1EEENS1_21CollectiveEpilogueFwdINS6_IJS8_SA_S9_EEENS6_IJNS7_ILi1EEESI_SI_EEESC_SE_Li128ELb1ELb1ELb1ELb0EEENS1_36VarlenDynamicPersistentTileSchedulerILi128ELi48ELi128ELi128ELb1ELb1ELb0ELb1ELb0ELb1EEEEEEEEEvNT_6ParamsE)
        /*0014*/ 	.short	0x0160
        /*0016*/ 	.short	0x0438


	//----- nvinfo : EIATTR_CBANK_PARAM_SIZE
	.align		4
.L_478:
        /*0018*/ 	.byte	0x03, 0x19
        /*001a*/ 	.short	0x0438


	//----- nvinfo : EIATTR_KPARAM_INFO
	.align		4
        /*001c*/ 	.byte	0x04, 0x17
        /*001e*/ 	.short	(.L_480 - .L_479)
.L_479:
        /*0020*/ 	.word	0x00000000
        /*0024*/ 	.short	0x0000
        /*0026*/ 	.short	0x0000
        /*0028*/ 	.byte	0x00, 0xf0, 0xe1, 0x10


	//----- nvinfo : EIATTR_MAXREG_COUNT
	.align		4
.L_480:
        /*002c*/ 	.byte	0x03, 0x1b
        /*002e*/ 	.short	0x00ff


	//----- nvinfo : EIATTR_NUM_BARRIERS
	.align		4
        /*0030*/ 	.byte	0x02, 0x4c
        /*0032*/ 	.byte	0x06
	.zero		1


	//----- nvinfo : EIATTR_ANNOTATIONS
	.align		4
        /*0034*/ 	.byte	0x04, 0x55
        /*0036*/ 	.short	(.L_482 - .L_481)


	//   ....[0]....
.L_481:
        /* <DEDUP_REMOVED lines=41> */


	//----- nvinfo : EIATTR_MERCURY_ISA_VERSION
	.align		4
.L_482:
        /*02b0*/ 	.byte	0x03, 0x5f
        /*02b2*/ 	.short	0x0000


	//----- nvinfo : EIATTR_INT_WARP_WIDE_INSTR_OFFSETS
	.align		4
        /*02b4*/ 	.byte	0x04, 0x31
        /*02b6*/ 	.short	(.L_484 - .L_483)


	//   ....[0]....
.L_483:
        /*02b8*/ 	.word	0x00013010


	//   ....[1]....
        /*02bc*/ 	.word	0x00013090


	//----- nvinfo : EIATTR_COOP_GROUP_MASK_REGIDS
	.align		4
.L_484:
        /*02c0*/ 	.byte	0x04, 0x29
        /*02c2*/ 	.short	(.L_486 - .L_485)


	//   ....[0]....
.L_485:
        /*02c4*/ 	.word	0xffffffff


	//   ....[1]....
        /*02c8*/ 	.word	0xffffffff


	//   ....[2]....
        /*02cc*/ 	.word	0xffffffff


	//   ....[3]....
        /*02d0*/ 	.word	0xffffffff


	//   ....[4]....
        /*02d4*/ 	.word	0xffffffff


	//   ....[5]....
        /*02d8*/ 	.word	0xffffffff


	//   ....[6]....
        /*02dc*/ 	.word	0xffffffff


	//   ....[7]....
        /*02e0*/ 	.word	0xffffffff


	//   ....[8]....
        /*02e4*/ 	.word	0xffffffff


	//   ....[9]....
        /*02e8*/ 	.word	0xffffffff


	//   ....[10]....
        /*02ec*/ 	.word	0xffffffff


	//   ....[11]....
        /*02f0*/ 	.word	0xffffffff


	//   ....[12]....
        /*02f4*/ 	.word	0xffffffff


	//   ....[13]....
        /*02f8*/ 	.word	0xffffffff


	//   ....[14]....
        /*02fc*/ 	.word	0xffffffff


	//   ....[15]....
        /*0300*/ 	.word	0xffffffff


	//   ....[16]....
        /*0304*/ 	.word	0xffffffff


	//   ....[17]....
        /*0308*/ 	.word	0xffffffff


	//   ....[18]....
        /*030c*/ 	.word	0xffffffff


	//   ....[19]....
        /*0310*/ 	.word	0xffffffff


	//   ....[20]....
        /*0314*/ 	.word	0xffffffff


	//   ....[21]....
        /*0318*/ 	.word	0xffffffff


	//   ....[22]....
        /*031c*/ 	.word	0xffffffff


	//   ....[23]....
        /*0320*/ 	.word	0xffffffff


	//   ....[24]....
        /*0324*/ 	.word	0xffffffff


	//   ....[25]....
        /*0328*/ 	.word	0xffffffff


	//   ....[26]....
        /*032c*/ 	.word	0xffffffff


	//   ....[27]....
        /*0330*/ 	.word	0xffffffff


	//   ....[28]....
        /*0334*/ 	.word	0xffffffff


	//   ....[29]....
        /*0338*/ 	.word	0xffffffff


	//   ....[30]....
        /*033c*/ 	.word	0xffffffff


	//   ....[31]....
        /*0340*/ 	.word	0xffffffff


	//   ....[32]....
        /*0344*/ 	.word	0xffffffff


	//   ....[33]....
        /*0348*/ 	.word	0xffffffff


	//   ....[34]....
        /*034c*/ 	.word	0xffffffff


	//   ....[35]....
        /*0350*/ 	.word	0xffffffff


	//   ....[36]....
        /*0354*/ 	.word	0xffffffff


	//   ....[37]....
        /*0358*/ 	.word	0xffffffff


	//   ....[38]....
        /*035c*/ 	.word	0xffffffff


	//   ....[39]....
        /*0360*/ 	.word	0xffffffff


	//   ....[40]....
        /*0364*/ 	.word	0xffffffff


	//   ....[41]....
        /*0368*/ 	.word	0xffffffff


	//   ....[42]....
        /*036c*/ 	.word	0xffffffff


	//   ....[43]....
        /*0370*/ 	.word	0xffffffff


	//   ....[44]....
        /*0374*/ 	.word	0xffffffff


	//   ....[45]....
        /*0378*/ 	.word	0xffffffff


	//   ....[46]....
        /*037c*/ 	.word	0xffffffff


	//   ....[47]....
        /*0380*/ 	.word	0xffffffff


	//   ....[48]....
        /*0384*/ 	.word	0xffffffff


	//   ....[49]....
        /*0388*/ 	.word	0xffffffff


	//   ....[50]....
        /*038c*/ 	.word	0xffffffff


	//   ....[51]....
        /*0390*/ 	.word	0xffffffff


	//   ....[52]....
        /*0394*/ 	.word	0xffffffff


	//   ....[53]....
        /*0398*/ 	.word	0xffffffff


	//   ....[54]....
        /*039c*/ 	.word	0xffffffff


	//   ....[55]....
        /*03a0*/ 	.word	0xffffffff


	//   ....[56]....
        /*03a4*/ 	.word	0xffffffff


	//   ....[57]....
        /*03a8*/ 	.word	0xffffffff


	//   ....[58]....
        /*03ac*/ 	.word	0xffffffff


	//   ....[59]....
        /*03b0*/ 	.word	0xffffffff


	//   ....[60]....
        /*03b4*/ 	.word	0xffffffff


	//   ....[61]....
        /*03b8*/ 	.word	0xffffffff


	//   ....[62]....
        /*03bc*/ 	.word	0xffffffff


	//   ....[63]....
        /*03c0*/ 	.word	0xffffffff


	//   ....[64]....
        /*03c4*/ 	.word	0xffffffff


	//   ....[65]....
        /*03c8*/ 	.word	0xffffffff


	//   ....[66]....
        /*03cc*/ 	.word	0xffffffff


	//   ....[67]....
        /*03d0*/ 	.word	0xffffffff


	//   ....[68]....
        /*03d4*/ 	.word	0xffffffff


	//   ....[69]....
        /*03d8*/ 	.word	0xffffffff


	//   ....[70]....
        /*03dc*/ 	.word	0xffffffff


	//   ....[71]....
        /*03e0*/ 	.word	0xffffffff


	//   ....[72]....
        /*03e4*/ 	.word	0xffffffff


	//   ....[73]....
        /*03e8*/ 	.word	0xffffffff


	//   ....[74]....
        /*03ec*/ 	.word	0xffffffff


	//   ....[75]....
        /*03f0*/ 	.word	0xffffffff


	//   ....[76]....
        /*03f4*/ 	.word	0xffffffff


	//   ....[77]....
        /*03f8*/ 	.word	0xffffffff


	//   ....[78]....
        /*03fc*/ 	.word	0xffffffff


	//   ....[79]....
        /*0400*/ 	.word	0xffffffff


	//   ....[80]....
        /*0404*/ 	.word	0xffffffff


	//   ....[81]....
        /*0408*/ 	.word	0xffffffff


	//   ....[82]....
        /*040c*/ 	.word	0xffffffff


	//   ....[83]....
        /*0410*/ 	.word	0xffffffff


	//   ....[84]....
        /*0414*/ 	.word	0xffffffff


	//   ....[85]....
        /*0418*/ 	.word	0xffffffff


	//   ....[86]....
        /*041c*/ 	.word	0xffffffff


	//   ....[87]....
        /*0420*/ 	.word	0xffffffff


	//   ....[88]....
        /*0424*/ 	.word	0xffffffff


	//   ....[89]....
        /*0428*/ 	.word	0xffffffff


	//   ....[90]....
        /*042c*/ 	.word	0xffffffff


	//   ....[91]....
        /*0430*/ 	.word	0xffffffff


	//   ....[92]....
        /*0434*/ 	.word	0xffffffff


	//   ....[93]....
        /*0438*/ 	.word	0xffffffff


	//   ....[94]....
        /*043c*/ 	.word	0xffffffff


	//   ....[95]....
        /*0440*/ 	.word	0xffffffff


	//   ....[96]....
        /*0444*/ 	.word	0xffffffff


	//   ....[97]....
        /*0448*/ 	.word	0xffffffff


	//   ....[98]....
        /*044c*/ 	.word	0xffffffff


	//   ....[99]....
        /*0450*/ 	.word	0xffffffff


	//   ....[100]....
        /*0454*/ 	.word	0xffffffff


	//   ....[101]....
        /*0458*/ 	.word	0xffffffff


	//   ....[102]....
        /*045c*/ 	.word	0xffffffff


	//   ....[103]....
        /*0460*/ 	.word	0xffffffff


	//   ....[104]....
        /*0464*/ 	.word	0xffffffff


	//   ....[105]....
        /*0468*/ 	.word	0xffffffff


	//   ....[106]....
        /*046c*/ 	.word	0xffffffff


	//   ....[107]....
        /*0470*/ 	.word	0xffffffff


	//   ....[108]....
        /*0474*/ 	.word	0xffffffff


	//   ....[109]....
        /*0478*/ 	.word	0xffffffff


	//   ....[110]....
        /*047c*/ 	.word	0xffffffff


	//   ....[111]....
        /*0480*/ 	.word	0xffffffff


	//   ....[112]....
        /*0484*/ 	.word	0xffffffff


	//   ....[113]....
        /*0488*/ 	.word	0xffffffff


	//   ....[114]....
        /*048c*/ 	.word	0xffffffff


	//   ....[115]....
        /*0490*/ 	.word	0xffffffff


	//   ....[116]....
        /*0494*/ 	.word	0xffffffff


	//   ....[117]....
        /*0498*/ 	.word	0xffffffff


	//   ....[118]....
        /*049c*/ 	.word	0xffffffff


	//   ....[119]....
        /*04a0*/ 	.word	0xffffffff


	//   ....[120]....
        /*04a4*/ 	.word	0xffffffff


	//   ....[121]....
        /*04a8*/ 	.word	0xffffffff


	//   ....[122]....
        /*04ac*/ 	.word	0xffffffff


	//   ....[123]....
        /*04b0*/ 	.word	0xffffffff


	//   ....[124]....
        /*04b4*/ 	.word	0xffffffff


	//   ....[125]....
        /*04b8*/ 	.word	0xffffffff


	//   ....[126]....
        /*04bc*/ 	.word	0xffffffff


	//   ....[127]....
        /*04c0*/ 	.word	0xffffffff


	//   ....[128]....
        /*04c4*/ 	.word	0xffffffff


	//   ....[129]....
        /*04c8*/ 	.word	0xffffffff


	//   ....[130]....
        /*04cc*/ 	.word	0xffffffff


	//   ....[131]....
        /*04d0*/ 	.word	0xffffffff


	//   ....[132]....
        /*04d4*/ 	.word	0xffffffff


	//   ....[133]....
        /*04d8*/ 	.word	0xffffffff


	//   ....[134]....
        /*04dc*/ 	.word	0xffffffff


	//   ....[135]....
        /*04e0*/ 	.word	0xffffffff


	//   ....[136]....
        /*04e4*/ 	.word	0xffffffff


	//   ....[137]....
        /*04e8*/ 	.word	0xffffffff


	//   ....[138]....
        /*04ec*/ 	.word	0xffffffff


	//   ....[139]....
        /*04f0*/ 	.word	0xffffffff


	//   ....[140]....
        /*04f4*/ 	.word	0xffffffff


	//   ....[141]....
        /*04f8*/ 	.word	0xffffffff


	//   ....[142]....
        /*04fc*/ 	.word	0xffffffff


	//   ....[143]....
        /*0500*/ 	.word	0xffffffff


	//   ....[144]....
        /*0504*/ 	.word	0xffffffff


	//   ....[145]....
        /*0508*/ 	.word	0xffffffff


	//   ....[146]....
        /*050c*/ 	.word	0xffffffff


	//   ....[147]....
        /*0510*/ 	.word	0xffffffff


	//   ....[148]....
        /*0514*/ 	.word	0xffffffff


	//   ....[149]....
        /*0518*/ 	.word	0xffffffff


	//   ....[150]....
        /*051c*/ 	.word	0xffffffff


	//   ....[151]....
        /*0520*/ 	.word	0xffffffff


	//   ....[152]....
        /*0524*/ 	.word	0xffffffff


	//   ....[153]....
        /*0528*/ 	.word	0xffffffff


	//   ....[154]....
        /*052c*/ 	.word	0xffffffff


	//   ....[155]....
        /*0530*/ 	.word	0xffffffff


	//   ....[156]....
        /*0534*/ 	.word	0xffffffff


	//   ....[157]....
        /*0538*/ 	.word	0xffffffff


	//   ....[158]....
        /*053c*/ 	.word	0xffffffff


	//   ....[159]....
        /*0540*/ 	.word	0xffffffff


	//   ....[160]....
        /*0544*/ 	.word	0xffffffff


	//   ....[161]....
        /*0548*/ 	.word	0xffffffff


	//   ....[162]....
        /*054c*/ 	.word	0xffffffff


	//   ....[163]....
        /*0550*/ 	.word	0xffffffff


	//   ....[164]....
        /*0554*/ 	.word	0xffffffff


	//   ....[165]....
        /*0558*/ 	.word	0xffffffff


	//   ....[166]....
        /*055c*/ 	.word	0xffffffff


	//   ....[167]....
        /*0560*/ 	.word	0xffffffff


	//   ....[168]....
        /*0564*/ 	.word	0xffffffff


	//   ....[169]....
        /*0568*/ 	.word	0xffffffff


	//   ....[170]....
        /*056c*/ 	.word	0xffffffff


	//   ....[171]....
        /*0570*/ 	.word	0xffffffff


	//   ....[172]....
        /*0574*/ 	.word	0xffffffff


	//   ....[173]....
        /*0578*/ 	.word	0xffffffff


	//   ....[174]....
        /*057c*/ 	.word	0xffffffff


	//   ....[175]....
        /*0580*/ 	.word	0xffffffff


	//   ....[176]....
        /*0584*/ 	.word	0xffffffff


	//   ....[177]....
        /*0588*/ 	.word	0xffffffff


	//   ....[178]....
        /*058c*/ 	.word	0xffffffff


	//   ....[179]....
        /*0590*/ 	.word	0xffffffff


	//   ....[180]....
        /*0594*/ 	.word	0xffffffff


	//   ....[181]....
        /*0598*/ 	.word	0xffffffff


	//   ....[182]....
        /*059c*/ 	.word	0xffffffff


	//   ....[183]....
        /*05a0*/ 	.word	0xffffffff


	//   ....[184]....
        /*05a4*/ 	.word	0xffffffff


	//   ....[185]....
        /*05a8*/ 	.word	0xffffffff


	//   ....[186]....
        /*05ac*/ 	.word	0xffffffff


	//   ....[187]....
        /*05b0*/ 	.word	0xffffffff


	//   ....[188]....
        /*05b4*/ 	.word	0xffffffff


	//   ....[189]....
        /*05b8*/ 	.word	0xffffffff


	//   ....[190]....
        /*05bc*/ 	.word	0xffffffff


	//   ....[191]....
        /*05c0*/ 	.word	0xffffffff


	//   ....[192]....
        /*05c4*/ 	.word	0xffffffff


	//   ....[193]....
        /*05c8*/ 	.word	0xffffffff


	//   ....[194]....
        /*05cc*/ 	.word	0xffffffff


	//   ....[195]....
        /*05d0*/ 	.word	0xffffffff


	//   ....[196]....
        /*05d4*/ 	.word	0xffffffff


	//   ....[197]....
        /*05d8*/ 	.word	0xffffffff


	//   ....[198]....
        /*05dc*/ 	.word	0xffffffff


	//   ....[199]....
        /*05e0*/ 	.word	0xffffffff


	//   ....[200]....
        /*05e4*/ 	.word	0xffffffff


	//   ....[201]....
        /*05e8*/ 	.word	0xffffffff


	//   ....[202]....
        /*05ec*/ 	.word	0xffffffff


	//   ....[203]....
        /*05f0*/ 	.word	0xffffffff


	//   ....[204]....
        /*05f4*/ 	.word	0xffffffff


	//   ....[205]....
        /*05f8*/ 	.word	0xffffffff


	//   ....[206]....
        /*05fc*/ 	.word	0xffffffff


	//   ....[207]....
        /*0600*/ 	.word	0xffffffff


	//   ....[208]....
        /*0604*/ 	.word	0xffffffff


	//   ....[209]....
        /*0608*/ 	.word	0xffffffff


	//   ....[210]....
        /*060c*/ 	.word	0xffffffff


	//   ....[211]....
        /*0610*/ 	.word	0xffffffff


	//   ....[212]....
        /*0614*/ 	.word	0xffffffff


	//   ....[213]....
        /*0618*/ 	.word	0xffffffff


	//   ....[214]....
        /*061c*/ 	.word	0xffffffff


	//   ....[215]....
        /*0620*/ 	.word	0xffffffff


	//   ....[216]....
        /*0624*/ 	.word	0xffffffff


	//   ....[217]....
        /*0628*/ 	.word	0xffffffff


	//   ....[218]....
        /*062c*/ 	.word	0xffffffff


	//   ....[219]....
        /*0630*/ 	.word	0xffffffff


	//   ....[220]....
        /*0634*/ 	.word	0xffffffff


	//   ....[221]....
        /*0638*/ 	.word	0xffffffff


	//   ....[222]....
        /*063c*/ 	.word	0xffffffff


	//   ....[223]....
        /*0640*/ 	.word	0xffffffff


	//   ....[224]....
        /*0644*/ 	.word	0xffffffff


	//   ....[225]....
        /*0648*/ 	.word	0xffffffff


	//   ....[226]....
        /*064c*/ 	.word	0xffffffff


	//   ....[227]....
        /*0650*/ 	.word	0xffffffff


	//   ....[228]....
        /*0654*/ 	.word	0xffffffff


	//   ....[229]....
        /*0658*/ 	.word	0xffffffff


	//   ....[230]....
        /*065c*/ 	.word	0xffffffff


	//   ....[231]....
        /*0660*/ 	.word	0xffffffff


	//   ....[232]....
        /*0664*/ 	.word	0xffffffff


	//   ....[233]....
        /*0668*/ 	.word	0xffffffff


	//   ....[234]....
        /*066c*/ 	.word	0xffffffff


	//   ....[235]....
        /*0670*/ 	.word	0xffffffff


	//   ....[236]....
        /*0674*/ 	.word	0xffffffff


	//   ....[237]....
        /*0678*/ 	.word	0xffffffff


	//   ....[238]....
        /*067c*/ 	.word	0xffffffff


	//   ....[239]....
        /*0680*/ 	.word	0xffffffff


	//   ....[240]....
        /*0684*/ 	.word	0xffffffff


	//   ....[241]....
        /*0688*/ 	.word	0xffffffff


	//   ....[242]....
        /*068c*/ 	.word	0xffffffff


	//   ....[243]....
        /*0690*/ 	.word	0xffffffff


	//   ....[244]....
        /*0694*/ 	.word	0xffffffff


	//   ....[245]....
        /*0698*/ 	.word	0xffffffff


	//   ....[246]....
        /*069c*/ 	.word	0xffffffff


	//   ....[247]....
        /*06a0*/ 	.word	0xffffffff


	//   ....[248]....
        /*06a4*/ 	.word	0xffffffff


	//   ....[249]....
        /*06a8*/ 	.word	0xffffffff


	//   ....[250]....
        /*06ac*/ 	.word	0xffffffff


	//   ....[251]....
        /*06b0*/ 	.word	0xffffffff


	//   ....[252]....
        /*06b4*/ 	.word	0xffffffff


	//   ....[253]....
        /*06b8*/ 	.word	0xffffffff


	//   ....[254]....
        /*06bc*/ 	.word	0xffffffff


	//   ....[255]....
        /*06c0*/ 	.word	0xffffffff


	//   ....[0]....
        /*06c4*/ 	.word	0xffffffff


	//   ....[1]....
        /*06c8*/ 	.word	0xffffffff


	//   ....[2]....
        /*06cc*/ 	.word	0xffffffff


	//   ....[3]....
        /*06d0*/ 	.word	0xffffffff


	//   ....[4]....
        /*06d4*/ 	.word	0xffffffff


	//   ....[5]....
        /*06d8*/ 	.word	0xffffffff


	//   ....[6]....
        /*06dc*/ 	.word	0xffffffff


	//   ....[7]....
        /*06e0*/ 	.word	0xffffffff


	//   ....[8]....
        /*06e4*/ 	.word	0xffffffff


	//   ....[9]....
        /*06e8*/ 	.word	0xffffffff


	//   ....[10]....
        /*06ec*/ 	.word	0xffffffff


	//   ....[11]....
        /*06f0*/ 	.word	0xffffffff


	//   ....[12]....
        /*06f4*/ 	.word	0xffffffff


	//   ....[13]....
        /*06f8*/ 	.word	0xffffffff


	//   ....[14]....
        /*06fc*/ 	.word	0xffffffff


	//   ....[15]....
        /*0700*/ 	.word	0xffffffff


	//   ....[16]....
        /*0704*/ 	.word	0xffffffff


	//   ....[17]....
        /*0708*/ 	.word	0xffffffff


	//   ....[18]....
        /*070c*/ 	.word	0xffffffff


	//   ....[19]....
        /*0710*/ 	.word	0xffffffff


	//   ....[20]....
        /*0714*/ 	.word	0xffffffff


	//   ....[21]....
        /*0718*/ 	.word	0xffffffff


	//   ....[22]....
        /*071c*/ 	.word	0xffffffff


	//   ....[23]....
        /*0720*/ 	.word	0xffffffff


	//   ....[24]....
        /*0724*/ 	.word	0xffffffff


	//   ....[25]....
        /*0728*/ 	.word	0xffffffff


	//   ....[26]....
        /*072c*/ 	.word	0xffffffff


	//   ....[27]....
        /*0730*/ 	.word	0xffffffff


	//   ....[28]....
        /*0734*/ 	.word	0xffffffff


	//   ....[29]....
        /*0738*/ 	.word	0xffffffff


	//   ....[30]....
        /*073c*/ 	.word	0xffffffff


	//   ....[31]....
        /*0740*/ 	.word	0xffffffff


	//   ....[32]....
        /*0744*/ 	.word	0xffffffff


	//   ....[33]....
        /*0748*/ 	.word	0xffffffff


	//   ....[34]....
        /*074c*/ 	.word	0xffffffff


	//   ....[35]....
        /*0750*/ 	.word	0xffffffff


	//   ....[36]....
        /*0754*/ 	.word	0xffffffff


	//   ....[37]....
        /*0758*/ 	.word	0xffffffff


	//   ....[38]....
        /*075c*/ 	.word	0xffffffff


	//   ....[39]....
        /*0760*/ 	.word	0xffffffff


	//   ....[40]....
        /*0764*/ 	.word	0xffffffff


	//   ....[41]....
        /*0768*/ 	.word	0xffffffff


	//   ....[42]....
        /*076c*/ 	.word	0xffffffff


	//   ....[43]....
        /*0770*/ 	.word	0xffffffff


	//   ....[44]....
        /*0774*/ 	.word	0xffffffff


	//   ....[45]....
        /*0778*/ 	.word	0xffffffff


	//   ....[46]....
        /*077c*/ 	.word	0xffffffff


	//   ....[47]....
        /*0780*/ 	.word	0xffffffff


	//----- nvinfo : EIATTR_COOP_GROUP_INSTR_OFFSETS
	.align		4
.L_486:
        /*0784*/ 	.byte	0x04, 0x28
        /*0786*/ 	.short	(.L_488 - .L_487)


	//   ....[0]....
.L_487:
        /*0788*/ 	.word	0x00000050


	//   ....[1]....
        /*078c*/ 	.word	0x00000200


	//   ....[2]....
        /*0790*/ 	.word	0x00000230


	//   ....[3]....
        /*0794*/ 	.word	0x00000260


	//   ....[4]....
        /*0798*/ 	.word	0x00000290


	//   ....[5]....
        /*079c*/ 	.word	0x000002c0


	//   ....[6]....
        /*07a0*/ 	.word	0x000002f0


	//   ....[7]....
        /*07a4*/ 	.word	0x00000450


	//   ....[8]....
        /*07a8*/ 	.word	0x00000490


	//   ....[9]....
        /*07ac*/ 	.word	0x000004c0


	//   ....[10]....
        /*07b0*/ 	.word	0x000004f0


	//   ....[11]....
        /*07b4*/ 	.word	0x00000520


	//   ....[12]....
        /*07b8*/ 	.word	0x00000550


	//   ....[13]....
        /*07bc*/ 	.word	0x000005e0


	//   ....[14]....
        /*07c0*/ 	.word	0x00000630


	//   ....[15]....
        /*07c4*/ 	.word	0x00000650


	//   ....[16]....
        /*07c8*/ 	.word	0x000006b0


	//   ....[17]....
        /*07cc*/ 	.word	0x00002b10


	//   ....[18]....
        /*07d0*/ 	.word	0x00002b30


	//   ....[19]....
        /*07d4*/ 	.word	0x00002cc0


	//   ....[20]....
        /*07d8*/ 	.word	0x00002cd0


	//   ....[21]....
        /*07dc*/ 	.word	0x00002e50


	//   ....[22]....
        /*07e0*/ 	.word	0x00002e70


	//   ....[23]....
        /*07e4*/ 	.word	0x00002ff0


	//   ....[24]....
        /*07e8*/ 	.word	0x00003000


	//   ....[25]....
        /*07ec*/ 	.word	0x00003530


	//   ....[26]....
        /*07f0*/ 	.word	0x00003540


	//   ....[27]....
        /*07f4*/ 	.word	0x00003550


	//   ....[28]....
        /*07f8*/ 	.word	0x00003560


	//   ....[29]....
        /*07fc*/ 	.word	0x000036f0


	//   ....[30]....
        /*0800*/ 	.word	0x00003730


	//   ....[31]....
        /*0804*/ 	.word	0x00003a40


	//   ....[32]....
        /*0808*/ 	.word	0x00003a50


	//   ....[33]....
        /*080c*/ 	.word	0x000043d0


	//   ....[34]....
        /*0810*/ 	.word	0x000043f0


	//   ....[35]....
        /*0814*/ 	.word	0x00004570


	//   ....[36]....
        /*0818*/ 	.word	0x00004580


	//   ....[37]....
        /*081c*/ 	.word	0x000047e0


	//   ....[38]....
        /*0820*/ 	.word	0x000049a0


	//   ....[39]....
        /*0824*/ 	.word	0x00004f20


	//   ....[40]....
        /*0828*/ 	.word	0x00005630


	//   ....[41]....
        /*082c*/ 	.word	0x00005d50


	//   ....[42]....
        /*0830*/ 	.word	0x00005d80


	//   ....[43]....
        /*0834*/ 	.word	0x00005d90


	//   ....[44]....
        /*0838*/ 	.word	0x00005da0


	//   ....[45]....
        /*083c*/ 	.word	0x00005db0


	//   ....[46]....
        /*0840*/ 	.word	0x00005de0


	//   ....[47]....
        /*0844*/ 	.word	0x00005e00


	//   ....[48]....
        /*0848*/ 	.word	0x00005e20


	//   ....[49]....
        /*084c*/ 	.word	0x00007410


	//   ....[50]....
        /*0850*/ 	.word	0x00007430


	//   ....[51]....
        /*0854*/ 	.word	0x000075a0


	//   ....[52]....
        /*0858*/ 	.word	0x000075b0


	//   ....[53]....
        /*085c*/ 	.word	0x00007f00


	//   ....[54]....
        /*0860*/ 	.word	0x00007f20


	//   ....[55]....
        /*0864*/ 	.word	0x000080a0


	//   ....[56]....
        /*0868*/ 	.word	0x000080b0


	//   ....[57]....
        /*086c*/ 	.word	0x000082f0


	//   ....[58]....
        /*0870*/ 	.word	0x000084f0


	//   ....[59]....
        /*0874*/ 	.word	0x000086f0


	//   ....[60]....
        /*0878*/ 	.word	0x00009430


	//   ....[61]....
        /*087c*/ 	.word	0x00009c10


	//   ....[62]....
        /*0880*/ 	.word	0x00009c40


	//   ....[63]....
        /*0884*/ 	.word	0x00009c60


	//   ....[64]....
        /*0888*/ 	.word	0x00009c80


	//   ....[65]....
        /*088c*/ 	.word	0x00009ca0


	//   ....[66]....
        /*0890*/ 	.word	0x00009cc0


	//   ....[67]....
        /*0894*/ 	.word	0x00009ce0


	//   ....[68]....
        /*0898*/ 	.word	0x00009d00


	//   ....[69]....
        /*089c*/ 	.word	0x0000b9c0


	//   ....[70]....
        /*08a0*/ 	.word	0x0000b9e0


	//   ....[71]....
        /*08a4*/ 	.word	0x0000bb50


	//   ....[72]....
        /*08a8*/ 	.word	0x0000bb60


	//   ....[73]....
        /*08ac*/ 	.word	0x0000c4b0


	//   ....[74]....
        /*08b0*/ 	.word	0x0000c4d0


	//   ....[75]....
        /*08b4*/ 	.word	0x0000c650


	//   ....[76]....
        /*08b8*/ 	.word	0x0000c660


	//   ....[77]....
        /*08bc*/ 	.word	0x0000caf0


	//   ....[78]....
        /*08c0*/ 	.word	0x0000cb20


	//   ....[79]....
        /*08c4*/ 	.word	0x0000cb40


	//   ....[80]....
        /*08c8*/ 	.word	0x0000cb60


	//   ....[81]....
        /*08cc*/ 	.word	0x0000cb80


	//   ....[82]....
        /*08d0*/ 	.word	0x0000cba0


	//   ....[83]....
        /*08d4*/ 	.word	0x0000cbc0


	//   ....[84]....
        /*08d8*/ 	.word	0x0000cbe0


	//   ....[85]....
        /*08dc*/ 	.word	0x0000e590


	//   ....[86]....
        /*08e0*/ 	.word	0x0000e5a0


	//   ....[87]....
        /*08e4*/ 	.word	0x0000e710


	//   ....[88]....
        /*08e8*/ 	.word	0x0000e720


	//   ....[89]....
        /*08ec*/ 	.word	0x0000f070


	//   ....[90]....
        /*08f0*/ 	.word	0x0000f090


	//   ....[91]....
        /*08f4*/ 	.word	0x0000f1b0


	//   ....[92]....
        /*08f8*/ 	.word	0x0000f1c0


	//   ....[93]....
        /*08fc*/ 	.word	0x0000f3a0


	//   ....[94]....
        /*0900*/ 	.word	0x0000f5a0


	//   ....[95]....
        /*0904*/ 	.word	0x0000f7a0


	//   ....[96]....
        /*0908*/ 	.word	0x000104e0


	//   ....[97]....
        /*090c*/ 	.word	0x00010cc0


	//   ....[98]....
        /*0910*/ 	.word	0x00010cf0


	//   ....[99]....
        /*0914*/ 	.word	0x00010d00


	//   ....[100]....
        /*0918*/ 	.word	0x00010d10


	//   ....[101]....
        /*091c*/ 	.word	0x00010d50


	//   ....[102]....
        /*0920*/ 	.word	0x00010d60


	//   ....[103]....
        /*0924*/ 	.word	0x00010d70


	//   ....[104]....
        /*0928*/ 	.word	0x00010db0


	//   ....[105]....
        /*092c*/ 	.word	0x00012650


	//   ....[106]....
        /*0930*/ 	.word	0x00012680


	//   ....[107]....
        /*0934*/ 	.word	0x00012690


	//   ....[108]....
        /*0938*/ 	.word	0x000126a0


	//   ....[109]....
        /*093c*/ 	.word	0x000126b0


	//   ....[110]....
        /*0940*/ 	.word	0x000126e0


	//   ....[111]....
        /*0944*/ 	.word	0x00012700


	//   ....[112]....
        /*0948*/ 	.word	0x00012720


	//   ....[113]....
        /*094c*/ 	.word	0x00013ca0


	//   ....[114]....
        /*0950*/ 	.word	0x00013cc0


	//   ....[115]....
        /*0954*/ 	.word	0x00013ce0


	//   ....[116]....
        /*0958*/ 	.word	0x00013cf0


	//   ....[117]....
        /*095c*/ 	.word	0x00013d00


	//   ....[118]....
        /*0960*/ 	.word	0x00013d10


	//   ....[119]....
        /*0964*/ 	.word	0x00013d30


	//   ....[120]....
        /*0968*/ 	.word	0x00013d40


	//   ....[121]....
        /*096c*/ 	.word	0x00014140


	//   ....[122]....
        /*0970*/ 	.word	0x00014160


	//   ....[123]....
        /*0974*/ 	.word	0x000142c0


	//   ....[124]....
        /*0978*/ 	.word	0x000142d0


	//   ....[125]....
        /*097c*/ 	.word	0x00014430


	//   ....[126]....
        /*0980*/ 	.word	0x00014450


	//   ....[127]....
        /*0984*/ 	.word	0x000145b0


	//   ....[128]....
        /*0988*/ 	.word	0x000145c0


	//   ....[129]....
        /*098c*/ 	.word	0x00014910


	//   ....[130]....
        /*0990*/ 	.word	0x00014930


	//   ....[131]....
        /*0994*/ 	.word	0x00014ea0


	//   ....[132]....
        /*0998*/ 	.word	0x00014eb0


	//   ....[133]....
        /*099c*/ 	.word	0x00015420


	//   ....[134]....
        /*09a0*/ 	.word	0x00015440


	//   ....[135]....
        /*09a4*/ 	.word	0x000159c0


	//   ....[136]....
        /*09a8*/ 	.word	0x000159d0


	//   ....[137]....
        /*09ac*/ 	.word	0x00016680


	//   ....[138]....
        /*09b0*/ 	.word	0x000166a0


	//   ....[139]....
        /*09b4*/ 	.word	0x00016810


	//   ....[140]....
        /*09b8*/ 	.word	0x00016820


	//   ....[141]....
        /*09bc*/ 	.word	0x00016980


	//   ....[142]....
        /*09c0*/ 	.word	0x000169a0


	//   ....[143]....
        /*09c4*/ 	.word	0x00016b00


	//   ....[144]....
        /*09c8*/ 	.word	0x00016b10


	//   ....[145]....
        /*09cc*/ 	.word	0x00016d30


	//   ....[146]....
        /*09d0*/ 	.word	0x00016d50


	//   ....[147]....
        /*09d4*/ 	.word	0x00016e80


	//   ....[148]....
        /*09d8*/ 	.word	0x00016ec0


	//   ....[149]....
        /*09dc*/ 	.word	0x00016ef0


	//   ....[150]....
        /*09e0*/ 	.word	0x00016f20


	//   ....[151]....
        /*09e4*/ 	.word	0x00016f50


	//   ....[152]....
        /*09e8*/ 	.word	0x00016f80


	//   ....[153]....
        /*09ec*/ 	.word	0x000170e0


	//   ....[154]....
        /*09f0*/ 	.word	0x00017120


	//   ....[155]....
        /*09f4*/ 	.word	0x00017150


	//   ....[156]....
        /*09f8*/ 	.word	0x00017180


	//   ....[157]....
        /*09fc*/ 	.word	0x000171b0


	//   ....[158]....
        /*0a00*/ 	.word	0x000171e0


	//   ....[159]....
        /*0a04*/ 	.word	0x00017270


	//   ....[160]....
        /*0a08*/ 	.word	0x000172d0


	//   ....[161]....
        /*0a0c*/ 	.word	0x000172e0


	//   ....[162]....
        /*0a10*/ 	.word	0x00017340


	//   ....[163]....
        /*0a14*/ 	.word	0x00017da0


	//   ....[164]....
        /*0a18*/ 	.word	0x00017e00


	//   ....[165]....
        /*0a1c*/ 	.word	0x00017e50


	//   ....[166]....
        /*0a20*/ 	.word	0x00017ea0


	//   ....[167]....
        /*0a24*/ 	.word	0x00017ef0


	//   ....[168]....
        /*0a28*/ 	.word	0x00017f60


	//   ....[169]....
        /*0a2c*/ 	.word	0x00017fb0


	//   ....[170]....
        /*0a30*/ 	.word	0x00018020


	//   ....[171]....
        /*0a34*/ 	.word	0x00018090


	//   ....[172]....
        /*0a38*/ 	.word	0x00018100


	//   ....[173]....
        /*0a3c*/ 	.word	0x00018170


	//   ....[174]....
        /*0a40*/ 	.word	0x000181e0


	//   ....[175]....
        /*0a44*/ 	.word	0x00018250


	//   ....[176]....
        /*0a48*/ 	.word	0x000182b0


	//   ....[177]....
        /*0a4c*/ 	.word	0x00018320


	//   ....[178]....
        /*0a50*/ 	.word	0x00018390


	//   ....[179]....
        /*0a54*/ 	.word	0x00018400


	//   ....[180]....
        /*0a58*/ 	.word	0x00018460


	//   ....[181]....
        /*0a5c*/ 	.word	0x000184d0


	//   ....[182]....
        /*0a60*/ 	.word	0x00018530


	//   ....[183]....
        /*0a64*/ 	.word	0x000185a0


	//   ....[184]....
        /*0a68*/ 	.word	0x00018610


	//   ....[185]....
        /*0a6c*/ 	.word	0x00018680


	//   ....[186]....
        /*0a70*/ 	.word	0x000186e0


	//   ....[187]....
        /*0a74*/ 	.word	0x00018750


	//   ....[188]....
        /*0a78*/ 	.word	0x000187c0


	//   ....[189]....
        /*0a7c*/ 	.word	0x00018830


	//   ....[190]....
        /*0a80*/ 	.word	0x000188a0


	//   ....[191]....
        /*0a84*/ 	.word	0x00018900


	//   ....[192]....
        /*0a88*/ 	.word	0x00018950


	//   ....[193]....
        /*0a8c*/ 	.word	0x000189a0


	//   ....[194]....
        /*0a90*/ 	.word	0x000189f0


	//   ....[195]....
        /*0a94*/ 	.word	0x00018a40


	//   ....[196]....
        /*0a98*/ 	.word	0x00018a90


	//   ....[197]....
        /*0a9c*/ 	.word	0x00018ae0


	//   ....[198]....
        /*0aa0*/ 	.word	0x00018b30


	//   ....[199]....
        /*0aa4*/ 	.word	0x00018ba0


	//   ....[200]....
        /*0aa8*/ 	.word	0x00018c10


	//   ....[201]....
        /*0aac*/ 	.word	0x00018c80


	//   ....[202]....
        /*0ab0*/ 	.word	0x00018ce0


	//   ....[203]....
        /*0ab4*/ 	.word	0x00018d50


	//   ....[204]....
        /*0ab8*/ 	.word	0x00018dc0


	//   ....[205]....
        /*0abc*/ 	.word	0x00018e30


	//   ....[206]....
        /*0ac0*/ 	.word	0x00018e90


	//   ....[207]....
        /*0ac4*/ 	.word	0x00018ef0


	//   ....[208]....
        /*0ac8*/ 	.word	0x00018f50


	//   ....[209]....
        /*0acc*/ 	.word	0x00018fb0


	//   ....[210]....
        /*0ad0*/ 	.word	0x00019010


	//   ....[211]....
        /*0ad4*/ 	.word	0x00019060


	//   ....[212]....
        /*0ad8*/ 	.word	0x000190a0


	//   ....[213]....
        /*0adc*/ 	.word	0x000190f0


	//   ....[214]....
        /*0ae0*/ 	.word	0x00019130


	//   ....[215]....
        /*0ae4*/ 	.word	0x00019180


	//   ....[216]....
        /*0ae8*/ 	.word	0x000191c0


	//   ....[217]....
        /*0aec*/ 	.word	0x00019210


	//   ....[218]....
        /*0af0*/ 	.word	0x00019250


	//   ....[219]....
        /*0af4*/ 	.word	0x000192b0


	//   ....[220]....
        /*0af8*/ 	.word	0x00019320


	//   ....[221]....
        /*0afc*/ 	.word	0x00019390


	//   ....[222]....
        /*0b00*/ 	.word	0x000193f0


	//   ....[223]....
        /*0b04*/ 	.word	0x00019460


	//   ....[224]....
        /*0b08*/ 	.word	0x000194d0


	//   ....[225]....
        /*0b0c*/ 	.word	0x00019540


	//   ....[226]....
        /*0b10*/ 	.word	0x000195a0


	//   ....[227]....
        /*0b14*/ 	.word	0x000195f0


	//   ....[228]....
        /*0b18*/ 	.word	0x00019630


	//   ....[229]....
        /*0b1c*/ 	.word	0x00019680


	//   ....[230]....
        /*0b20*/ 	.word	0x000196c0


	//   ....[231]....
        /*0b24*/ 	.word	0x00019710


	//   ....[232]....
        /*0b28*/ 	.word	0x00019750


	//   ....[233]....
        /*0b2c*/ 	.word	0x000197a0


	//   ....[234]....
        /*0b30*/ 	.word	0x000197e0


	//   ....[235]....
        /*0b34*/ 	.word	0x00019830


	//   ....[236]....
        /*0b38*/ 	.word	0x00019890


	//   ....[237]....
        /*0b3c*/ 	.word	0x000198f0


	//   ....[238]....
        /*0b40*/ 	.word	0x00019960


	//   ....[239]....
        /*0b44*/ 	.word	0x000199d0


	//   ....[240]....
        /*0b48*/ 	.word	0x00019a40


	//   ....[241]....
        /*0b4c*/ 	.word	0x00019aa0


	//   ....[242]....
        /*0b50*/ 	.word	0x00019b00


	//   ....[243]....
        /*0b54*/ 	.word	0x00019b60


	//   ....[244]....
        /*0b58*/ 	.word	0x00019bc0


	//   ....[245]....
        /*0b5c*/ 	.word	0x00019c20


	//   ....[246]....
        /*0b60*/ 	.word	0x00019c70


	//   ....[247]....
        /*0b64*/ 	.word	0x00019cb0


	//   ....[248]....
        /*0b68*/ 	.word	0x00019d00


	//   ....[249]....
        /*0b6c*/ 	.word	0x00019d40


	//   ....[250]....
        /*0b70*/ 	.word	0x00019d90


	//   ....[251]....
        /*0b74*/ 	.word	0x00019dd0


	//   ....[252]....
        /*0b78*/ 	.word	0x00019e20


	//   ....[253]....
        /*0b7c*/ 	.word	0x00019e70


	//   ....[254]....
        /*0b80*/ 	.word	0x00019ec0


	//   ....[255]....
        /*0b84*/ 	.word	0x00019f10


	//   ....[0]....
        /*0b88*/ 	.word	0x00019f60


	//   ....[1]....
        /*0b8c*/ 	.word	0x00019fa0


	//   ....[2]....
        /*0b90*/ 	.word	0x00019ff0


	//   ....[3]....
        /*0b94*/ 	.word	0x0001a040


	//   ....[4]....
        /*0b98*/ 	.word	0x0001a090


	//   ....[5]....
        /*0b9c*/ 	.word	0x0001a0e0


	//   ....[6]....
        /*0ba0*/ 	.word	0x0001a150


	//   ....[7]....
        /*0ba4*/ 	.word	0x0001a1c0


	//   ....[8]....
        /*0ba8*/ 	.word	0x0001a230


	//   ....[9]....
        /*0bac*/ 	.word	0x0001a290


	//   ....[10]....
        /*0bb0*/ 	.word	0x0001a300


	//   ....[11]....
        /*0bb4*/ 	.word	0x0001a370


	//   ....[12]....
        /*0bb8*/ 	.word	0x0001a3e0


	//   ....[13]....
        /*0bbc*/ 	.word	0x0001a440


	//   ....[14]....
        /*0bc0*/ 	.word	0x0001a4b0


	//   ....[15]....
        /*0bc4*/ 	.word	0x0001a520


	//   ....[16]....
        /*0bc8*/ 	.word	0x0001a590


	//   ....[17]....
        /*0bcc*/ 	.word	0x0001a5f0


	//   ....[18]....
        /*0bd0*/ 	.word	0x0001a660


	//   ....[19]....
        /*0bd4*/ 	.word	0x0001a6d0


	//   ....[20]....
        /*0bd8*/ 	.word	0x0001a740


	//   ....[21]....
        /*0bdc*/ 	.word	0x0001a7a0


	//   ....[22]....
        /*0be0*/ 	.word	0x0001a810


	//   ....[23]....
        /*0be4*/ 	.word	0x0001a880


	//   ....[24]....
        /*0be8*/ 	.word	0x0001a8f0


	//   ....[25]....
        /*0bec*/ 	.word	0x0001a950


	//   ....[26]....
        /*0bf0*/ 	.word	0x0001a9c0


	//   ....[27]....
        /*0bf4*/ 	.word	0x0001aa30


	//   ....[28]....
        /*0bf8*/ 	.word	0x0001aaa0


	//   ....[29]....
        /*0bfc*/ 	.word	0x0001ab00


	//   ....[30]....
        /*0c00*/ 	.word	0x0001ab70


	//   ....[31]....
        /*0c04*/ 	.word	0x0001abe0


	//   ....[32]....
        /*0c08*/ 	.word	0x0001ac30


	//   ....[33]....
        /*0c0c*/ 	.word	0x0001ac70


	//   ....[34]....
        /*0c10*/ 	.word	0x0001acc0


	//   ....[35]....
        /*0c14*/ 	.word	0x0001ad10


	//   ....[36]....
        /*0c18*/ 	.word	0x0001ad60


	//   ....[37]....
        /*0c1c*/ 	.word	0x0001add0


	//   ....[38]....
        /*0c20*/ 	.word	0x0001ae20


	//   ....[39]....
        /*0c24*/ 	.word	0x0001ae70


	//   ....[40]....
        /*0c28*/ 	.word	0x0001aec0


	//   ....[41]....
        /*0c2c*/ 	.word	0x0001af10


	//   ....[42]....
        /*0c30*/ 	.word	0x0001af60


	//   ....[43]....
        /*0c34*/ 	.word	0x0001afd0


	//   ....[44]....
        /*0c38*/ 	.word	0x0001b020


	//   ....[45]....
        /*0c3c*/ 	.word	0x0001b090


	//   ....[46]....
        /*0c40*/ 	.word	0x0001b0f0


	//   ....[47]....
        /*0c44*/ 	.word	0x0001b160


	//----- nvinfo : EIATTR_EXIT_INSTR_OFFSETS
	.align		4
.L_488:
        /*0c48*/ 	.byte	0x04, 0x1c
        /*0c4a*/ 	.short	(.L_490 - .L_489)


	//   ....[0]....
.L_489:
        /*0c4c*/ 	.word	0x000010d0


	//   ....[1]....
        /*0c50*/ 	.word	0x00017d60


	//----- nvinfo : EIATTR_MAX_THREADS
	.align		4
.L_490:
        /*0c54*/ 	.byte	0x04, 0x05
        /*0c56*/ 	.short	(.L_492 - .L_491)
.L_491:
        /*0c58*/ 	.word	0x00000080
        /*0c5c*/ 	.word	0x00000001
        /*0c60*/ 	.word	0x00000001


	//----- nvinfo : EIATTR_CRS_STACK_SIZE
	.align		4
.L_492:
        /*0c64*/ 	.byte	0x04, 0x1e
        /*0c66*/ 	.short	(.L_494 - .L_493)
.L_493:
        /*0c68*/ 	.word	0x00000000
.L_494:


//--------------------- .nv.info._ZN7cutlass13device_kernelIN5flash19enable_sm80_to_sm89INS1_16FlashAttnFwdSm80INS1_25CollectiveMainloopFwdSm80ILi4ELi1ELb0EN4cute5tupleIJNS5_1CILi128EEENS7_ILi48EEENS7_ILi96EEEEEELi96ENS_10bfloat16_tEfNS_4arch4Sm80ELb0ELb1ELb0ELb1ELb1ELb1ELb1ELb1EEENS1_21CollectiveEpilogueFwdINS6_IJS8_SA_S9_EEENS6_IJNS7_ILi1EEESI_SI_EEESC_SE_Li128ELb1ELb1ELb1ELb0EEENS1_36VarlenDynamicPersistentTileSchedulerILi128ELi48ELi128ELi128ELb1ELb1ELb0ELb1ELb0ELb1EEEEEEEEEvNT_6ParamsE --------------------------
	.section	.nv.info._ZN7cutlass13device_kernelIN5flash19enable_sm80_to_sm89INS1_16FlashAttnFwdSm80INS1_25CollectiveMainloopFwdSm80ILi4ELi1ELb0EN4cute5tupleIJNS5_1CILi128EEENS7_ILi48EEENS7_ILi96EEEEEELi96ENS_10bfloat16_tEfNS_4arch4Sm80ELb0ELb1ELb0ELb1ELb1ELb1ELb1ELb1EEENS1_21CollectiveEpilogueFwdINS6_IJS8_SA_S9_EEENS6_IJNS7_ILi1EEESI_SI_EEESC_SE_Li128ELb1ELb1ELb1ELb0EEENS1_36VarlenDynamicPersistentTileSchedulerILi128ELi48ELi128ELi128ELb1ELb1ELb0ELb1ELb0ELb1EEEEEEEEEvNT_6ParamsE,"",@"SHT_CUDA_INFO"
	.sectionflags	@""
	.align	4


	//----- nvinfo : EIATTR_CUDA_API_VERSION
	.align		4
        /*0000*/ 	.byte	0x04, 0x37
        /*0002*/ 	.short	(.L_496 - .L_495)
.L_495:
        /*0004*/ 	.word	0x00000082


	//----- nvinfo : EIATTR_SW2861232_WAR
	.align		4
.L_496:
        /*0008*/ 	.byte	0x01, 0x35
	.zero		2


	//----- nvinfo : EIATTR_PARAM_CBANK
	.align		4
        /*000c*/ 	.byte	0x04, 0x0a
        /*000e*/ 	.short	(.L_498 - .L_497)
	.align		4
.L_497:
        /*0010*/ 	.word	index@(.nv.constant0._ZN7cutlass13device_kernelIN5flash19enable_sm80_to_sm89INS1_16FlashAttnFwdSm80INS1_25CollectiveMainloopFwdSm80ILi4ELi1ELb0EN4cute5tupleIJNS5_1CILi128EEENS7_ILi48EEENS7_ILi96EEEEEELi96ENS_10bfloat16_tEfNS_4arch4Sm80ELb0ELb1ELb0ELb1ELb1ELb1ELb1ELb1EEENS1_21CollectiveEpilogueFwdINS6_IJS8_SA_S9_EEENS6_IJNS7_ILi1EEESI_SI_EEESC_SE_Li128ELb1ELb1ELb1ELb0EEENS1_36VarlenDynamicPersistentTileSchedulerILi128ELi48ELi128ELi128ELb1ELb1ELb0ELb1ELb0ELb1EEEEEEEEEvNT_6ParamsE)
        /*0014*/ 	.short	0x0160
        /*0016*/ 	.short	0x0438


	//----- nvinfo : EIATTR_CBANK_PARAM_SIZE
	.align		4
.L_498:
        /*0018*/ 	.byte	0x03, 0x19
        /*001a*/ 	.short	0x0438


	//----- nvinfo : EIATTR_KPARAM_INFO
	.align		4
        /*001c*/ 	.byte	0x04, 0x17
        /*001e*/ 	.short	(.L_500 - .L_499)
.L_499:
        /*0020*/ 	.word	0x00000000
        /*0024*/ 	.short	0x0000
        /*0026*/ 	.short	0x0000
        /*0028*/ 	.byte	0x00, 0xf0, 0xe1, 0x10


	//----- nvinfo : EIATTR_MAXREG_COUNT
	.align		4
.L_500:
        /*002c*/ 	.byte	0x03, 0x1b
        /*002e*/ 	.short	0x00ff


	//----- nvinfo : EIATTR_NUM_BARRIERS
	.align		4
        /*0030*/ 	.byte	0x02, 0x4c
        /*0032*/ 	.byte	0x06
	.zero		1


	//----- nvinfo : EIATTR_ANNOTATIONS
	.align		4
        /*0034*/ 	.byte	0x04, 0x55
        /*0036*/ 	.short	(.L_502 - .L_501)


	//   ....[0]....
.L_501:
        /* <DEDUP_REMOVED lines=162> */


	//----- nvinfo : EIATTR_MERCURY_ISA_VERSION
	.align		4
.L_502:
        /*0a40*/ 	.byte	0x03, 0x5f
        /*0a42*/ 	.short	0x0000


	//----- nvinfo : EIATTR_INT_WARP_WIDE_INSTR_OFFSETS
	.align		4
        /*0a44*/ 	.byte	0x04, 0x31
        /*0a46*/ 	.short	(.L_504 - .L_503)


	//   ....[0]....
.L_503:
        /*0a48*/ 	.word	0x00020870


	//   ....[1]....
        /*0a4c*/ 	.word	0x000208f0


	//----- nvinfo : EIATTR_COOP_GROUP_MASK_REGIDS
	.align		4
.L_504:
        /*0a50*/ 	.byte	0x04, 0x29
        /*0a52*/ 	.short	(.L_506 - .L_505)


	//   ....[0]....
.L_505:
        /*0a54*/ 	.word	0xffffffff


	//   ....[1]....
        /*0a58*/ 	.word	0xffffffff


	//   ....[2]....
        /*0a5c*/ 	.word	0xffffffff


	//   ....[3]....
        /*0a60*/ 	.word	0xffffffff


	//   ....[4]....
        /*0a64*/ 	.word	0xffffffff


	//   ....[5]....
        /*0a68*/ 	.word	0xffffffff


	//   ....[6]....
        /*0a6c*/ 	.word	0xffffffff


	//   ....[7]....
        /*0a70*/ 	.word	0xffffffff


	//   ....[8]....
        /*0a74*/ 	.word	0xffffffff


	//   ....[9]....
        /*0a78*/ 	.word	0xffffffff


	//   ....[10]....
        /*0a7c*/ 	.word	0xffffffff


	//   ....[11]....
        /*0a80*/ 	.word	0xffffffff


	//   ....[12]....
        /*0a84*/ 	.word	0xffffffff


	//   ....[13]....
        /*0a88*/ 	.word	0xffffffff


	//   ....[14]....
        /*0a8c*/ 	.word	0xffffffff


	//   ....[15]....
        /*0a90*/ 	.word	0xffffffff


	//   ....[16]....
        /*0a94*/ 	.word	0xffffffff


	//   ....[17]....
        /*0a98*/ 	.word	0xffffffff


	//   ....[18]....
        /*0a9c*/ 	.word	0xffffffff


	//   ....[19]....
        /*0aa0*/ 	.word	0xffffffff


	//   ....[20]....
        /*0aa4*/ 	.word	0xffffffff


	//   ....[21]....
        /*0aa8*/ 	.word	0xffffffff


	//   ....[22]....
        /*0aac*/ 	.word	0xffffffff


	//   ....[23]....
        /*0ab0*/ 	.word	0xffffffff


	//   ....[24]....
        /*0ab4*/ 	.word	0xffffffff


	//   ....[25]....
        /*0ab8*/ 	.word	0xffffffff


	//   ....[26]....
        /*0abc*/ 	.word	0xffffffff


	//   ....[27]....
        /*0ac0*/ 	.word	0xffffffff


	//   ....[28]....
        /*0ac4*/ 	.word	0xffffffff


	//   ....[29]....
        /*0ac8*/ 	.word	0xffffffff


	//   ....[30]....
        /*0acc*/ 	.word	0xffffffff


	//   ....[31]....
        /*0ad0*/ 	.word	0xffffffff


	//   ....[32]....
        /*0ad4*/ 	.word	0xffffffff


	//   ....[33]....
        /*0ad8*/ 	.word	0xffffffff


	//   ....[34]....
        /*0adc*/ 	.word	0xffffffff


	//   ....[35]....
        /*0ae0*/ 	.word	0xffffffff


	//   ....[36]....
        /*0ae4*/ 	.word	0xffffffff


	//   ....[37]....
        /*0ae8*/ 	.word	0xffffffff


	//   ....[38]....
        /*0aec*/ 	.word	0xffffffff


	//   ....[39]....
        /*0af0*/ 	.word	0xffffffff


	//   ....[40]....
        /*0af4*/ 	.word	0xffffffff


	//   ....[41]....
        /*0af8*/ 	.word	0xffffffff


	//   ....[42]....
        /*0afc*/ 	.word	0xffffffff


	//   ....[43]....
        /*0b00*/ 	.word	0xffffffff


	//   ....[44]....
        /*0b04*/ 	.word	0xffffffff


	//   ....[45]....
        /*0b08*/ 	.word	0xffffffff


	//   ....[46]....
        /*0b0c*/ 	.word	0xffffffff


	//   ....[47]....
        /*0b10*/ 	.word	0xffffffff


	//   ....[48]....
        /*0b14*/ 	.word	0xffffffff


	//   ....[49]....
        /*0b18*/ 	.word	0xffffffff


	//   ....[50]....
        /*0b1c*/ 	.word	0xffffffff


	//   ....[51]....
        /*0b20*/ 	.word	0xffffffff


	//   ....[52]....
        /*0b24*/ 	.word	0xffffffff


	//   ....[53]....
        /*0b28*/ 	.word	0xffffffff


	//   ....[54]....
        /*0b2c*/ 	.word	0xffffffff


	//   ....[55]....
        /*0b30*/ 	.word	0xffffffff


	//   ....[56]....
        /*0b34*/ 	.word	0xffffffff


	//   ....[57]....
        /*0b38*/ 	.word	0xffffffff


	//   ....[58]....
        /*0b3c*/ 	.word	0xffffffff


	//   ....[59]....
        /*0b40*/ 	.word	0xffffffff


	//   ....[60]....
        /*0b44*/ 	.word	0xffffffff


	//   ....[61]....
        /*0b48*/ 	.word	0xffffffff


	//   ....[62]....
        /*0b4c*/ 	.word	0xffffffff


	//   ....[63]....
        /*0b50*/ 	.word	0xffffffff


	//   ....[64]....
        /*0b54*/ 	.word	0xffffffff


	//   ....[65]....
        /*0b58*/ 	.word	0xffffffff


	//   ....[66]....
        /*0b5c*/ 	.word	0xffffffff


	//   ....[67]....
        /*0b60*/ 	.word	0xffffffff


	//   ....[68]....
        /*0b64*/ 	.word	0xffffffff


	//   ....[69]....
        /*0b68*/ 	.word	0xffffffff


	//   ....[70]....
        /*0b6c*/ 	.word	0xffffffff


	//   ....[71]....
        /*0b70*/ 	.word	0xffffffff


	//   ....[72]....
        /*0b74*/ 	.word	0xffffffff


	//   ....[73]....
        /*0b78*/ 	.word	0xffffffff


	//   ....[74]....
        /*0b7c*/ 	.word	0xffffffff


	//   ....[75]....
        /*0b80*/ 	.word	0xffffffff


	//   ....[76]....
        /*0b84*/ 	.word	0xffffffff


	//   ....[77]....
        /*0b88*/ 	.word	0xffffffff


	//   ....[78]....
        /*0b8c*/ 	.word	0xffffffff


	//   ....[79]....
        /*0b90*/ 	.word	0xffffffff


	//   ....[80]....
        /*0b94*/ 	.word	0xffffffff


	//   ....[81]....
        /*0b98*/ 	.word	0xffffffff


	//   ....[82]....
        /*0b9c*/ 	.word	0xffffffff


	//   ....[83]....
        /*0ba0*/ 	.word	0xffffffff


	//   ....[84]....
        /*0ba4*/ 	.word	0xffffffff


	//   ....[85]....
        /*0ba8*/ 	.word	0xffffffff


	//   ....[86]....
        /*0bac*/ 	.word	0xffffffff


	//   ....[87]....
        /*0bb0*/ 	.word	0xffffffff


	//   ....[88]....
        /*0bb4*/ 	.word	0xffffffff


	//   ....[89]....
        /*0bb8*/ 	.word	0xffffffff


	//   ....[90]....
        /*0bbc*/ 	.word	0xffffffff


	//   ....[91]....
        /*0bc0*/ 	.word	0xffffffff


	//   ....[92]....
        /*0bc4*/ 	.word	0xffffffff


	//   ....[93]....
        /*0bc8*/ 	.word	0xffffffff


	//   ....[94]....
        /*0bcc*/ 	.word	0xffffffff


	//   ....[95]....
        /*0bd0*/ 	.word	0xffffffff


	//   ....[96]....
        /*0bd4*/ 	.word	0xffffffff


	//   ....[97]....
        /*0bd8*/ 	.word	0xffffffff


	//   ....[98]....
        /*0bdc*/ 	.word	0xffffffff


	//   ....[99]....
        /*0be0*/ 	.word	0xffffffff


	//   ....[100]....
        /*0be4*/ 	.word	0xffffffff


	//   ....[101]....
        /*0be8*/ 	.word	0xffffffff


	//   ....[102]....
        /*0bec*/ 	.word	0xffffffff


	//   ....[103]....
        /*0bf0*/ 	.word	0xffffffff


	//   ....[104]....
        /*0bf4*/ 	.word	0xffffffff


	//   ....[105]....
        /*0bf8*/ 	.word	0xffffffff


	//   ....[106]....
        /*0bfc*/ 	.word	0xffffffff


	//   ....[107]....
        /*0c00*/ 	.word	0xffffffff


	//   ....[108]....
        /*0c04*/ 	.word	0xffffffff


	//   ....[109]....
        /*0c08*/ 	.word	0xffffffff


	//   ....[110]....
        /*0c0c*/ 	.word	0xffffffff


	//   ....[111]....
        /*0c10*/ 	.word	0xffffffff


	//   ....[112]....
        /*0c14*/ 	.word	0xffffffff


	//   ....[113]....
        /*0c18*/ 	.word	0xffffffff


	//   ....[114]....
        /*0c1c*/ 	.word	0xffffffff


	//   ....[115]....
        /*0c20*/ 	.word	0xffffffff


	//   ....[116]....
        /*0c24*/ 	.word	0xffffffff


	//   ....[117]....
        /*0c28*/ 	.word	0xffffffff


	//   ....[118]....
        /*0c2c*/ 	.word	0xffffffff


	//   ....[119]....
        /*0c30*/ 	.word	0xffffffff


	//   ....[120]....
        /*0c34*/ 	.word	0xffffffff


	//   ....[121]....
        /*0c38*/ 	.word	0xffffffff


	//   ....[122]....
        /*0c3c*/ 	.word	0xffffffff


	//   ....[123]....
        /*0c40*/ 	.word	0xffffffff


	//   ....[124]....
        /*0c44*/ 	.word	0xffffffff


	//   ....[125]....
        /*0c48*/ 	.word	0xffffffff


	//   ....[126]....
        /*0c4c*/ 	.word	0xffffffff


	//   ....[127]....
        /*0c50*/ 	.word	0xffffffff


	//   ....[128]....
        /*0c54*/ 	.word	0xffffffff


	//   ....[129]....
        /*0c58*/ 	.word	0xffffffff


	//   ....[130]....
        /*0c5c*/ 	.word	0xffffffff


	//   ....[131]....
        /*0c60*/ 	.word	0xffffffff


	//   ....[132]....
        /*0c64*/ 	.word	0xffffffff


	//   ....[133]....
        /*0c68*/ 	.word	0xffffffff


	//   ....[134]....
        /*0c6c*/ 	.word	0xffffffff


	//   ....[135]....
        /*0c70*/ 	.word	0xffffffff


	//   ....[136]....
        /*0c74*/ 	.word	0xffffffff


	//   ....[137]....
        /*0c78*/ 	.word	0xffffffff


	//   ....[138]....
        /*0c7c*/ 	.word	0xffffffff


	//   ....[139]....
        /*0c80*/ 	.word	0xffffffff


	//   ....[140]....
        /*0c84*/ 	.word	0xffffffff


	//   ....[141]....
        /*0c88*/ 	.word	0xffffffff


	//   ....[142]....
        /*0c8c*/ 	.word	0xffffffff


	//   ....[143]....
        /*0c90*/ 	.word	0xffffffff


	//   ....[144]....
        /*0c94*/ 	.word	0xffffffff


	//   ....[145]....
        /*0c98*/ 	.word	0xffffffff


	//   ....[146]....
        /*0c9c*/ 	.word	0xffffffff


	//   ....[147]....
        /*0ca0*/ 	.word	0xffffffff


	//   ....[148]....
        /*0ca4*/ 	.word	0xffffffff


	//   ....[149]....
        /*0ca8*/ 	.word	0xffffffff


	//   ....[150]....
        /*0cac*/ 	.word	0xffffffff


	//   ....[151]....
        /*0cb0*/ 	.word	0xffffffff


	//   ....[152]....
        /*0cb4*/ 	.word	0xffffffff


	//   ....[153]....
        /*0cb8*/ 	.word	0xffffffff


	//   ....[154]....
        /*0cbc*/ 	.word	0xffffffff


	//   ....[155]....
        /*0cc0*/ 	.word	0xffffffff


	//   ....[156]....
        /*0cc4*/ 	.word	0xffffffff


	//   ....[157]....
        /*0cc8*/ 	.word	0xffffffff


	//   ....[158]....
        /*0ccc*/ 	.word	0xffffffff


	//   ....[159]....
        /*0cd0*/ 	.word	0xffffffff


	//   ....[160]....
        /*0cd4*/ 	.word	0xffffffff


	//   ....[161]....
        /*0cd8*/ 	.word	0xffffffff


	//   ....[162]....
        /*0cdc*/ 	.word	0xffffffff


	//   ....[163]....
        /*0ce0*/ 	.word	0xffffffff


	//   ....[164]....
        /*0ce4*/ 	.word	0xffffffff


	//   ....[165]....
        /*0ce8*/ 	.word	0xffffffff


	//   ....[166]....
        /*0cec*/ 	.word	0xffffffff


	//   ....[167]....
        /*0cf0*/ 	.word	0xffffffff


	//   ....[168]....
        /*0cf4*/ 	.word	0xffffffff


	//   ....[169]....
        /*0cf8*/ 	.word	0xffffffff


	//   ....[170]....
        /*0cfc*/ 	.word	0xffffffff


	//   ....[171]....
        /*0d00*/ 	.word	0xffffffff


	//   ....[172]....
        /*0d04*/ 	.word	0xffffffff


	//   ....[173]....
        /*0d08*/ 	.word	0xffffffff


	//   ....[174]....
        /*0d0c*/ 	.word	0xffffffff


	//   ....[175]....
        /*0d10*/ 	.word	0xffffffff


	//   ....[176]....
        /*0d14*/ 	.word	0xffffffff


	//   ....[177]....
        /*0d18*/ 	.word	0xffffffff


	//   ....[178]....
        /*0d1c*/ 	.word	0xffffffff


	//   ....[179]....
        /*0d20*/ 	.word	0xffffffff


	//   ....[180]....
        /*0d24*/ 	.word	0xffffffff


	//   ....[181]....
        /*0d28*/ 	.word	0xffffffff


	//   ....[182]....
        /*0d2c*/ 	.word	0xffffffff


	//   ....[183]....
        /*0d30*/ 	.word	0xffffffff


	//   ....[184]....
        /*0d34*/ 	.word	0xffffffff


	//   ....[185]....
        /*0d38*/ 	.word	0xffffffff


	//   ....[186]....
        /*0d3c*/ 	.word	0xffffffff


	//   ....[187]....
        /*0d40*/ 	.word	0xffffffff


	//   ....[188]....
        /*0d44*/ 	.word	0xffffffff


	//   ....[189]....
        /*0d48*/ 	.word	0xffffffff


	//   ....[190]....
        /*0d4c*/ 	.word	0xffffffff


	//   ....[191]....
        /*0d50*/ 	.word	0xffffffff


	//   ....[192]....
        /*0d54*/ 	.word	0xffffffff


	//   ....[193]....
        /*0d58*/ 	.word	0xffffffff


	//   ....[194]....
        /*0d5c*/ 	.word	0xffffffff


	//   ....[195]....
        /*0d60*/ 	.word	0xffffffff


	//   ....[196]....
        /*0d64*/ 	.word	0xffffffff


	//   ....[197]....
        /*0d68*/ 	.word	0xffffffff


	//   ....[198]....
        /*0d6c*/ 	.word	0xffffffff


	//   ....[199]....
        /*0d70*/ 	.word	0xffffffff


	//   ....[200]....
        /*0d74*/ 	.word	0xffffffff


	//   ....[201]....
        /*0d78*/ 	.word	0xffffffff


	//   ....[202]....
        /*0d7c*/ 	.word	0xffffffff


	//   ....[203]....
        /*0d80*/ 	.word	0xffffffff


	//   ....[204]....
        /*0d84*/ 	.word	0xffffffff


	//   ....[205]....
        /*0d88*/ 	.word	0xffffffff


	//   ....[206]....
        /*0d8c*/ 	.word	0xffffffff


	//   ....[207]....
        /*0d90*/ 	.word	0xffffffff


	//   ....[208]....
        /*0d94*/ 	.word	0xffffffff


	//   ....[209]....
        /*0d98*/ 	.word	0xffffffff


	//   ....[210]....
        /*0d9c*/ 	.word	0xffffffff


	//   ....[211]....
        /*0da0*/ 	.word	0xffffffff


	//   ....[212]....
        /*0da4*/ 	.word	0xffffffff


	//   ....[213]....
        /*0da8*/ 	.word	0xffffffff


	//   ....[214]....
        /*0dac*/ 	.word	0xffffffff


	//   ....[215]....
        /*0db0*/ 	.word	0xffffffff


	//   ....[216]....
        /*0db4*/ 	.word	0xffffffff


	//   ....[217]....
        /*0db8*/ 	.word	0xffffffff


	//   ....[218]....
        /*0dbc*/ 	.word	0xffffffff


	//   ....[219]....
        /*0dc0*/ 	.word	0xffffffff


	//   ....[220]....
        /*0dc4*/ 	.word	0xffffffff


	//   ....[221]....
        /*0dc8*/ 	.word	0xffffffff


	//   ....[222]....
        /*0dcc*/ 	.word	0xffffffff


	//   ....[223]....
        /*0dd0*/ 	.word	0xffffffff


	//   ....[224]....
        /*0dd4*/ 	.word	0xffffffff


	//   ....[225]....
        /*0dd8*/ 	.word	0xffffffff


	//   ....[226]....
        /*0ddc*/ 	.word	0xffffffff


	//   ....[227]....
        /*0de0*/ 	.word	0xffffffff


	//   ....[228]....
        /*0de4*/ 	.word	0xffffffff


	//   ....[229]....
        /*0de8*/ 	.word	0xffffffff


	//   ....[230]....
        /*0dec*/ 	.word	0xffffffff


	//   ....[231]....
        /*0df0*/ 	.word	0xffffffff


	//   ....[232]....
        /*0df4*/ 	.word	0xffffffff


	//   ....[233]....
        /*0df8*/ 	.word	0xffffffff


	//   ....[234]....
        /*0dfc*/ 	.word	0xffffffff


	//   ....[235]....
        /*0e00*/ 	.word	0xffffffff


	//   ....[236]....
        /*0e04*/ 	.word	0xffffffff


	//   ....[237]....
        /*0e08*/ 	.word	0xffffffff


	//   ....[238]....
        /*0e0c*/ 	.word	0xffffffff


	//   ....[239]....
        /*0e10*/ 	.word	0xffffffff


	//   ....[240]....
        /*0e14*/ 	.word	0xffffffff


	//   ....[241]....
        /*0e18*/ 	.word	0xffffffff


	//   ....[242]....
        /*0e1c*/ 	.word	0xffffffff


	//   ....[243]....
        /*0e20*/ 	.word	0xffffffff


	//   ....[244]....
        /*0e24*/ 	.word	0xffffffff


	//   ....[245]....
        /*0e28*/ 	.word	0xffffffff


	//   ....[246]....
        /*0e2c*/ 	.word	0xffffffff


	//   ....[247]....
        /*0e30*/ 	.word	0xffffffff


	//   ....[248]....
        /*0e34*/ 	.word	0xffffffff


	//   ....[249]....
        /*0e38*/ 	.word	0xffffffff


	//   ....[250]....
        /*0e3c*/ 	.word	0xffffffff


	//   ....[251]....
        /*0e40*/ 	.word	0xffffffff


	//   ....[252]....
        /*0e44*/ 	.word	0xffffffff


	//   ....[253]....
        /*0e48*/ 	.word	0xffffffff


	//   ....[254]....
        /*0e4c*/ 	.word	0xffffffff


	//   ....[255]....
        /*0e50*/ 	.word	0xffffffff


	//   ....[0]....
        /*0e54*/ 	.word	0xffffffff


	//   ....[1]....
        /*0e58*/ 	.word	0xffffffff


	//   ....[2]....
        /*0e5c*/ 	.word	0xffffffff


	//   ....[3]....
        /*0e60*/ 	.word	0xffffffff


	//   ....[4]....
        /*0e64*/ 	.word	0xffffffff


	//   ....[5]....
        /*0e68*/ 	.word	0xffffffff


	//   ....[6]....
        /*0e6c*/ 	.word	0xffffffff


	//   ....[7]....
        /*0e70*/ 	.word	0xffffffff


	//   ....[8]....
        /*0e74*/ 	.word	0xffffffff


	//   ....[9]....
        /*0e78*/ 	.word	0xffffffff


	//   ....[10]....
        /*0e7c*/ 	.word	0xffffffff


	//   ....[11]....
        /*0e80*/ 	.word	0xffffffff


	//   ....[12]....
        /*0e84*/ 	.word	0xffffffff


	//   ....[13]....
        /*0e88*/ 	.word	0xffffffff


	//   ....[14]....
        /*0e8c*/ 	.word	0xffffffff


	//   ....[15]....
        /*0e90*/ 	.word	0xffffffff


	//   ....[16]....
        /*0e94*/ 	.word	0xffffffff


	//   ....[17]....
        /*0e98*/ 	.word	0xffffffff


	//   ....[18]....
        /*0e9c*/ 	.word	0xffffffff


	//   ....[19]....
        /*0ea0*/ 	.word	0xffffffff


	//   ....[20]....
        /*0ea4*/ 	.word	0xffffffff


	//   ....[21]....
        /*0ea8*/ 	.word	0xffffffff


	//   ....[22]....
        /*0eac*/ 	.word	0xffffffff


	//   ....[23]....
        /*0eb0*/ 	.word	0xffffffff


	//   ....[24]....
        /*0eb4*/ 	.word	0xffffffff


	//   ....[25]....
        /*0eb8*/ 	.word	0xffffffff


	//   ....[26]....
        /*0ebc*/ 	.word	0xffffffff


	//   ....[27]....
        /*0ec0*/ 	.word	0xffffffff


	//   ....[28]....
        /*0ec4*/ 	.word	0xffffffff


	//   ....[29]....
        /*0ec8*/ 	.word	0xffffffff


	//   ....[30]....
        /*0ecc*/ 	.word	0xffffffff


	//   ....[31]....
        /*0ed0*/ 	.word	0xffffffff


	//   ....[32]....
        /*0ed4*/ 	.word	0xffffffff


	//   ....[33]....
        /*0ed8*/ 	.word	0xffffffff


	//   ....[34]....
        /*0edc*/ 	.word	0xffffffff


	//   ....[35]....
        /*0ee0*/ 	.word	0xffffffff


	//   ....[36]....
        /*0ee4*/ 	.word	0xffffffff


	//   ....[37]....
        /*0ee8*/ 	.word	0xffffffff


	//   ....[38]....
        /*0eec*/ 	.word	0xffffffff


	//   ....[39]....
        /*0ef0*/ 	.word	0xffffffff


	//   ....[40]....
        /*0ef4*/ 	.word	0xffffffff


	//   ....[41]....
        /*0ef8*/ 	.word	0xffffffff


	//   ....[42]....
        /*0efc*/ 	.word	0xffffffff


	//   ....[43]....
        /*0f00*/ 	.word	0xffffffff


	//   ....[44]....
        /*0f04*/ 	.word	0xffffffff


	//   ....[45]....
        /*0f08*/ 	.word	0xffffffff


	//   ....[46]....
        /*0f0c*/ 	.word	0xffffffff


	//   ....[47]....
        /*0f10*/ 	.word	0xffffffff


	//   ....[48]....
        /*0f14*/ 	.word	0xffffffff


	//   ....[49]....
        /*0f18*/ 	.word	0xffffffff


	//   ....[50]....
        /*0f1c*/ 	.word	0xffffffff


	//   ....[51]....
        /*0f20*/ 	.word	0xffffffff


	//   ....[52]....
        /*0f24*/ 	.word	0xffffffff


	//   ....[53]....
        /*0f28*/ 	.word	0xffffffff


	//   ....[54]....
        /*0f2c*/ 	.word	0xffffffff


	//   ....[55]....
        /*0f30*/ 	.word	0xffffffff


	//   ....[56]....
        /*0f34*/ 	.word	0xffffffff


	//   ....[57]....
        /*0f38*/ 	.word	0xffffffff


	//   ....[58]....
        /*0f3c*/ 	.word	0xffffffff


	//   ....[59]....
        /*0f40*/ 	.word	0xffffffff


	//   ....[60]....
        /*0f44*/ 	.word	0xffffffff


	//   ....[61]....
        /*0f48*/ 	.word	0xffffffff


	//   ....[62]....
        /*0f4c*/ 	.word	0xffffffff


	//   ....[63]....
        /*0f50*/ 	.word	0xffffffff


	//   ....[64]....
        /*0f54*/ 	.word	0xffffffff


	//   ....[65]....
        /*0f58*/ 	.word	0xffffffff


	//   ....[66]....
        /*0f5c*/ 	.word	0xffffffff


	//   ....[67]....
        /*0f60*/ 	.word	0xffffffff


	//   ....[68]....
        /*0f64*/ 	.word	0xffffffff


	//   ....[69]....
        /*0f68*/ 	.word	0xffffffff


	//   ....[70]....
        /*0f6c*/ 	.word	0xffffffff


	//   ....[71]....
        /*0f70*/ 	.word	0xffffffff


	//----- nvinfo : EIATTR_COOP_GROUP_INSTR_OFFSETS
	.align		4
.L_506:
        /*0f74*/ 	.byte	0x04, 0x28
        /*0f76*/ 	.short	(.L_508 - .L_507)


	//   ....[0]....
.L_507:
        /*0f78*/ 	.word	0x00000050


	//   ....[1]....
        /*0f7c*/ 	.word	0x00000200


	//   ....[2]....
        /*0f80*/ 	.word	0x00000230


	//   ....[3]....
        /*0f84*/ 	.word	0x00000260


	//   ....[4]....
        /*0f88*/ 	.word	0x00000290


	//   ....[5]....
        /*0f8c*/ 	.word	0x000002c0


	//   ....[6]....
        /*0f90*/ 	.word	0x000002f0


	//   ....[7]....
        /*0f94*/ 	.word	0x00000450


	//   ....[8]....
        /*0f98*/ 	.word	0x00000490


	//   ....[9]....
        /*0f9c*/ 	.word	0x000004c0


	//   ....[10]....
        /*0fa0*/ 	.word	0x000004f0


	//   ....[11]....
        /*0fa4*/ 	.word	0x00000520


	//   ....[12]....
        /*0fa8*/ 	.word	0x00000550


	//   ....[13]....
        /*0fac*/ 	.word	0x000005e0


	//   ....[14]....
        /*0fb0*/ 	.word	0x00000630


	//   ....[15]....
        /*0fb4*/ 	.word	0x00000650


	//   ....[16]....
        /*0fb8*/ 	.word	0x000006b0


	//   ....[17]....
        /*0fbc*/ 	.word	0x00004140


	//   ....[18]....
        /*0fc0*/ 	.word	0x00004150


	//   ....[19]....
        /*0fc4*/ 	.word	0x00005dc0


	//   ....[20]....
        /*0fc8*/ 	.word	0x00005dd0


	//   ....[21]....
        /*0fcc*/ 	.word	0x00007740


	//   ....[22]....
        /*0fd0*/ 	.word	0x00007760


	//   ....[23]....
        /*0fd4*/ 	.word	0x00007e50


	//   ....[24]....
        /*0fd8*/ 	.word	0x00007e70


	//   ....[25]....
        /*0fdc*/ 	.word	0x00009190


	//   ....[26]....
        /*0fe0*/ 	.word	0x000091b0


	//   ....[27]....
        /*0fe4*/ 	.word	0x00009340


	//   ....[28]....
        /*0fe8*/ 	.word	0x00009350


	//   ....[29]....
        /*0fec*/ 	.word	0x000094e0


	//   ....[30]....
        /*0ff0*/ 	.word	0x00009500


	//   ....[31]....
        /*0ff4*/ 	.word	0x00009690


	//   ....[32]....
        /*0ff8*/ 	.word	0x000096a0


	//   ....[33]....
        /*0ffc*/ 	.word	0x00009bd0


	//   ....[34]....
        /*1000*/ 	.word	0x00009be0


	//   ....[35]....
        /*1004*/ 	.word	0x00009bf0


	//   ....[36]....
        /*1008*/ 	.word	0x00009c00


	//   ....[37]....
        /*100c*/ 	.word	0x0000a0b0


	//   ....[38]....
        /*1010*/ 	.word	0x0000a0d0


	//   ....[39]....
        /*1014*/ 	.word	0x0000a0f0


	//   ....[40]....
        /*1018*/ 	.word	0x0000a110


	//   ....[41]....
        /*101c*/ 	.word	0x0000a630


	//   ....[42]....
        /*1020*/ 	.word	0x0000a8a0


	//   ....[43]....
        /*1024*/ 	.word	0x0000a8e0


	//   ....[44]....
        /*1028*/ 	.word	0x0000a900


	//   ....[45]....
        /*102c*/ 	.word	0x0000d7e0


	//   ....[46]....
        /*1030*/ 	.word	0x0000d800


	//   ....[47]....
        /*1034*/ 	.word	0x0000d820


	//   ....[48]....
        /*1038*/ 	.word	0x0000d840


	//   ....[49]....
        /*103c*/ 	.word	0x0000db90


	//   ....[50]....
        /*1040*/ 	.word	0x0000de00


	//   ....[51]....
        /*1044*/ 	.word	0x0000de40


	//   ....[52]....
        /*1048*/ 	.word	0x0000de80


	//   ....[53]....
        /*104c*/ 	.word	0x00010ee0


	//   ....[54]....
        /*1050*/ 	.word	0x00010f10


	//   ....[55]....
        /*1054*/ 	.word	0x000110d0


	//   ....[56]....
        /*1058*/ 	.word	0x000110e0


	//   ....[57]....
        /*105c*/ 	.word	0x00011ae0


	//   ....[58]....
        /*1060*/ 	.word	0x00011b00


	//   ....[59]....
        /*1064*/ 	.word	0x00011c70


	//   ....[60]....
        /*1068*/ 	.word	0x00011c80


	//   ....[61]....
        /*106c*/ 	.word	0x00011ee0


	//   ....[62]....
        /*1070*/ 	.word	0x000120a0


	//   ....[63]....
        /*1074*/ 	.word	0x00012620


	//   ....[64]....
        /*1078*/ 	.word	0x00012d30


	//   ....[65]....
        /*107c*/ 	.word	0x00013450


	//   ....[66]....
        /*1080*/ 	.word	0x00013480


	//   ....[67]....
        /*1084*/ 	.word	0x00013490


	//   ....[68]....
        /*1088*/ 	.word	0x000134a0


	//   ....[69]....
        /*108c*/ 	.word	0x000134b0


	//   ....[70]....
        /*1090*/ 	.word	0x000134e0


	//   ....[71]....
        /*1094*/ 	.word	0x00013500


	//   ....[72]....
        /*1098*/ 	.word	0x00013520


	//   ....[73]....
        /*109c*/ 	.word	0x00014ad0


	//   ....[74]....
        /*10a0*/ 	.word	0x00014af0


	//   ....[75]....
        /*10a4*/ 	.word	0x00014c50


	//   ....[76]....
        /*10a8*/ 	.word	0x00014c60


	//   ....[77]....
        /*10ac*/ 	.word	0x00015630


	//   ....[78]....
        /*10b0*/ 	.word	0x00015650


	//   ....[79]....
        /*10b4*/ 	.word	0x000157c0


	//   ....[80]....
        /*10b8*/ 	.word	0x000157d0


	//   ....[81]....
        /*10bc*/ 	.word	0x00015a10


	//   ....[82]....
        /*10c0*/ 	.word	0x00015c10


	//   ....[83]....
        /*10c4*/ 	.word	0x00015e10


	//   ....[84]....
        /*10c8*/ 	.word	0x00016b50


	//   ....[85]....
        /*10cc*/ 	.word	0x00017330


	//   ....[86]....
        /*10d0*/ 	.word	0x00017360


	//   ....[87]....
        /*10d4*/ 	.word	0x00017380


	//   ....[88]....
        /*10d8*/ 	.word	0x000173a0


	//   ....[89]....
        /*10dc*/ 	.word	0x000173c0


	//   ....[90]....
        /*10e0*/ 	.word	0x000173e0


	//   ....[91]....
        /*10e4*/ 	.word	0x00017400


	//   ....[92]....
        /*10e8*/ 	.word	0x00017420


	//   ....[93]....
        /*10ec*/ 	.word	0x00019150


	//   ....[94]....
        /*10f0*/ 	.word	0x00019170


	//   ....[95]....
        /*10f4*/ 	.word	0x000192d0


	//   ....[96]....
        /*10f8*/ 	.word	0x000192e0


	//   ....[97]....
        /*10fc*/ 	.word	0x00019cb0


	//   ....[98]....
        /*1100*/ 	.word	0x00019cd0


	//   ....[99]....
        /*1104*/ 	.word	0x00019e40


	//   ....[100]....
        /*1108*/ 	.word	0x00019e50


	//   ....[101]....
        /*110c*/ 	.word	0x0001a2d0


	//   ....[102]....
        /*1110*/ 	.word	0x0001a300


	//   ....[103]....
        /*1114*/ 	.word	0x0001a320


	//   ....[104]....
        /*1118*/ 	.word	0x0001a340


	//   ....[105]....
        /*111c*/ 	.word	0x0001a360


	//   ....[106]....
        /*1120*/ 	.word	0x0001a380


	//   ....[107]....
        /*1124*/ 	.word	0x0001a3a0


	//   ....[108]....
        /*1128*/ 	.word	0x0001a3c0


	//   ....[109]....
        /*112c*/ 	.word	0x0001bdb0


	//   ....[110]....
        /*1130*/ 	.word	0x0001be00


	//   ....[111]....
        /*1134*/ 	.word	0x0001bf20


	//   ....[112]....
        /*1138*/ 	.word	0x0001bf30


	//   ....[113]....
        /*113c*/ 	.word	0x0001c900


	//   ....[114]....
        /*1140*/ 	.word	0x0001c920


	//   ....[115]....
        /*1144*/ 	.word	0x0001ca10


	//   ....[116]....
        /*1148*/ 	.word	0x0001ca20


	//   ....[117]....
        /*114c*/ 	.word	0x0001cbe0


	//   ....[118]....
        /*1150*/ 	.word	0x0001cde0


	//   ....[119]....
        /*1154*/ 	.word	0x0001cfe0


	//   ....[120]....
        /*1158*/ 	.word	0x0001dd20


	//   ....[121]....
        /*115c*/ 	.word	0x0001e500


	//   ....[122]....
        /*1160*/ 	.word	0x0001e530


	//   ....[123]....
        /*1164*/ 	.word	0x0001e550


	//   ....[124]....
        /*1168*/ 	.word	0x0001e570


	//   ....[125]....
        /*116c*/ 	.word	0x0001e590


	//   ....[126]....
        /*1170*/ 	.word	0x0001e5b0


	//   ....[127]....
        /*1174*/ 	.word	0x0001e5d0


	//   ....[128]....
        /*1178*/ 	.word	0x0001e5f0


	//   ....[129]....
        /*117c*/ 	.word	0x0001feb0


	//   ....[130]....
        /*1180*/ 	.word	0x0001fee0


	//   ....[131]....
        /*1184*/ 	.word	0x0001fef0


	//   ....[132]....
        /*1188*/ 	.word	0x0001ff00


	//   ....[133]....
        /*118c*/ 	.word	0x0001ff10


	//   ....[134]....
        /*1190*/ 	.word	0x0001ff40


	//   ....[135]....
        /*1194*/ 	.word	0x0001ff60


	//   ....[136]....
        /*1198*/ 	.word	0x0001ff80


	//   ....[137]....
        /*119c*/ 	.word	0x00021520


	//   ....[138]....
        /*11a0*/ 	.word	0x00021530


	//   ....[139]....
        /*11a4*/ 	.word	0x00021550


	//   ....[140]....
        /*11a8*/ 	.word	0x00021560


	//   ....[141]....
        /*11ac*/ 	.word	0x00021570


	//   ....[142]....
        /*11b0*/ 	.word	0x00021580


	//   ....[143]....
        /*11b4*/ 	.word	0x000215a0


	//   ....[144]....
        /*11b8*/ 	.word	0x000215b0


	//   ....[145]....
        /*11bc*/ 	.word	0x00021a20


	//   ....[146]....
        /*11c0*/ 	.word	0x00021a40


	//   ....[147]....
        /*11c4*/ 	.word	0x00021ba0


	//   ....[148]....
        /*11c8*/ 	.word	0x00021bb0


	//   ....[149]....
        /*11cc*/ 	.word	0x00021d20


	//   ....[150]....
        /*11d0*/ 	.word	0x00021d40


	//   ....[151]....
        /*11d4*/ 	.word	0x00021eb0


	//   ....[152]....
        /*11d8*/ 	.word	0x00021ec0


	//   ....[153]....
        /*11dc*/ 	.word	0x00022220


	//   ....[154]....
        /*11e0*/ 	.word	0x00022240


	//   ....[155]....
        /*11e4*/ 	.word	0x000227b0


	//   ....[156]....
        /*11e8*/ 	.word	0x000227c0


	//   ....[157]....
        /*11ec*/ 	.word	0x00022d30


	//   ....[158]....
        /*11f0*/ 	.word	0x00022d50


	//   ....[159]....
        /*11f4*/ 	.word	0x000232d0


	//   ....[160]....
        /*11f8*/ 	.word	0x000232e0


	//   ....[161]....
        /*11fc*/ 	.word	0x00024030


	//   ....[162]....
        /*1200*/ 	.word	0x00024050


	//   ....[163]....
        /*1204*/ 	.word	0x000241c0


	//   ....[164]....
        /*1208*/ 	.word	0x000241d0


	//   ....[165]....
        /*120c*/ 	.word	0x00024340


	//   ....[166]....
        /*1210*/ 	.word	0x00024360


	//   ....[167]....
        /*1214*/ 	.word	0x000244d0


	//   ....[168]....
        /*1218*/ 	.word	0x000244e0


	//   ....[169]....
        /*121c*/ 	.word	0x00024710


	//   ....[170]....
        /*1220*/ 	.word	0x00024730


	//   ....[171]....
        /*1224*/ 	.word	0x00024860


	//   ....[172]....
        /*1228*/ 	.word	0x000248a0


	//   ....[173]....
        /*122c*/ 	.word	0x000248d0


	//   ....[174]....
        /*1230*/ 	.word	0x00024900


	//   ....[175]....
        /*1234*/ 	.word	0x00024930


	//   ....[176]....
        /*1238*/ 	.word	0x00024960


	//   ....[177]....
        /*123c*/ 	.word	0x00024ad0


	//   ....[178]....
        /*1240*/ 	.word	0x00024b10


	//   ....[179]....
        /*1244*/ 	.word	0x00024b40


	//   ....[180]....
        /*1248*/ 	.word	0x00024b70


	//   ....[181]....
        /*124c*/ 	.word	0x00024ba0


	//   ....[182]....
        /*1250*/ 	.word	0x00024bd0


	//   ....[183]....
        /*1254*/ 	.word	0x00024c60


	//   ....[184]....
        /*1258*/ 	.word	0x00024cc0


	//   ....[185]....
        /*125c*/ 	.word	0x00024cd0


	//   ....[186]....
        /*1260*/ 	.word	0x00024d30


	//   ....[187]....
        /*1264*/ 	.word	0x00025790


	//   ....[188]....
        /*1268*/ 	.word	0x000257f0


	//   ....[189]....
        /*126c*/ 	.word	0x00025840


	//   ....[190]....
        /*1270*/ 	.word	0x00025890


	//   ....[191]....
        /*1274*/ 	.word	0x000258e0


	//   ....[192]....
        /*1278*/ 	.word	0x00025950


	//   ....[193]....
        /*127c*/ 	.word	0x000259a0


	//   ....[194]....
        /*1280*/ 	.word	0x00025a10


	//   ....[195]....
        /*1284*/ 	.word	0x00025a80


	//   ....[196]....
        /*1288*/ 	.word	0x00025af0


	//   ....[197]....
        /*128c*/ 	.word	0x00025b60


	//   ....[198]....
        /*1290*/ 	.word	0x00025bd0


	//   ....[199]....
        /*1294*/ 	.word	0x00025c40


	//   ....[200]....
        /*1298*/ 	.word	0x00025ca0


	//   ....[201]....
        /*129c*/ 	.word	0x00025d10


	//   ....[202]....
        /*12a0*/ 	.word	0x00025d80


	//   ....[203]....
        /*12a4*/ 	.word	0x00025df0


	//   ....[204]....
        /*12a8*/ 	.word	0x00025e50


	//   ....[205]....
        /*12ac*/ 	.word	0x00025ec0


	//   ....[206]....
        /*12b0*/ 	.word	0x00025f20


	//   ....[207]....
        /*12b4*/ 	.word	0x00025f90


	//   ....[208]....
        /*12b8*/ 	.word	0x00026000


	//   ....[209]....
        /*12bc*/ 	.word	0x00026070


	//   ....[210]....
        /*12c0*/ 	.word	0x000260d0


	//   ....[211]....
        /*12c4*/ 	.word	0x00026140


	//   ....[212]....
        /*12c8*/ 	.word	0x000261b0


	//   ....[213]....
        /*12cc*/ 	.word	0x00026220


	//   ....[214]....
        /*12d0*/ 	.word	0x00026290


	//   ....[215]....
        /*12d4*/ 	.word	0x000262e0


	//   ....[216]....
        /*12d8*/ 	.word	0x00026320


	//   ....[217]....
        /*12dc*/ 	.word	0x00026370


	//   ....[218]....
        /*12e0*/ 	.word	0x000263c0


	//   ....[219]....
        /*12e4*/ 	.word	0x00026410


	//   ....[220]....
        /*12e8*/ 	.word	0x00026460


	//   ....[221]....
        /*12ec*/ 	.word	0x000264b0


	//   ....[222]....
        /*12f0*/ 	.word	0x00026500


	//   ....[223]....
        /*12f4*/ 	.word	0x00026570


	//   ....[224]....
        /*12f8*/ 	.word	0x000265e0


	//   ....[225]....
        /*12fc*/ 	.word	0x00026650


	//   ....[226]....
        /*1300*/ 	.word	0x000266b0


	//   ....[227]....
        /*1304*/ 	.word	0x00026720


	//   ....[228]....
        /*1308*/ 	.word	0x00026790


	//   ....[229]....
        /*130c*/ 	.word	0x00026800


	//   ....[230]....
        /*1310*/ 	.word	0x00026860


	//   ....[231]....
        /*1314*/ 	.word	0x000268d0


	//   ....[232]....
        /*1318*/ 	.word	0x00026940


	//   ....[233]....
        /*131c*/ 	.word	0x000269b0


	//   ....[234]....
        /*1320*/ 	.word	0x00026a20


	//   ....[235]....
        /*1324*/ 	.word	0x00026a70


	//   ....[236]....
        /*1328*/ 	.word	0x00026ab0


	//   ....[237]....
        /*132c*/ 	.word	0x00026b00


	//   ....[238]....
        /*1330*/ 	.word	0x00026b40


	//   ....[239]....
        /*1334*/ 	.word	0x00026b90


	//   ....[240]....
        /*1338*/ 	.word	0x00026bd0


	//   ....[241]....
        /*133c*/ 	.word	0x00026c20


	//   ....[242]....
        /*1340*/ 	.word	0x00026c60


	//   ....[243]....
        /*1344*/ 	.word	0x00026cc0


	//   ....[244]....
        /*1348*/ 	.word	0x00026d30


	//   ....[245]....
        /*134c*/ 	.word	0x00026da0


	//   ....[246]....
        /*1350*/ 	.word	0x00026e00


	//   ....[247]....
        /*1354*/ 	.word	0x00026e70


	//   ....[248]....
        /*1358*/ 	.word	0x00026ee0


	//   ....[249]....
        /*135c*/ 	.word	0x00026f50


	//   ....[250]....
        /*1360*/ 	.word	0x00026fb0


	//   ....[251]....
        /*1364*/ 	.word	0x00027000


	//   ....[252]....
        /*1368*/ 	.word	0x00027040


	//   ....[253]....
        /*136c*/ 	.word	0x00027090


	//   ....[254]....
        /*1370*/ 	.word	0x000270d0


	//   ....[255]....
        /*1374*/ 	.word	0x00027120


	//   ....[0]....
        /*1378*/ 	.word	0x00027160


	//   ....[1]....
        /*137c*/ 	.word	0x000271b0


	//   ....[2]....
        /*1380*/ 	.word	0x000271f0


	//   ....[3]....
        /*1384*/ 	.word	0x00027250


	//   ....[4]....
        /*1388*/ 	.word	0x000272c0


	//   ....[5]....
        /*138c*/ 	.word	0x00027320


	//   ....[6]....
        /*1390*/ 	.word	0x00027390


	//   ....[7]....
        /*1394*/ 	.word	0x00027400


	//   ....[8]....
        /*1398*/ 	.word	0x00027470


	//   ....[9]....
        /*139c*/ 	.word	0x000274d0


	//   ....[10]....
        /*13a0*/ 	.word	0x00027540


	//   ....[11]....
        /*13a4*/ 	.word	0x000275b0


	//   ....[12]....
        /*13a8*/ 	.word	0x00027620


	//   ....[13]....
        /*13ac*/ 	.word	0x00027690


	//   ....[14]....
        /*13b0*/ 	.word	0x000276e0


	//   ....[15]....
        /*13b4*/ 	.word	0x00027720


	//   ....[16]....
        /*13b8*/ 	.word	0x00027770


	//   ....[17]....
        /*13bc*/ 	.word	0x000277b0


	//   ....[18]....
        /*13c0*/ 	.word	0x00027800


	//   ....[19]....
        /*13c4*/ 	.word	0x00027840


	//   ....[20]....
        /*13c8*/ 	.word	0x00027890


	//   ....[21]....
        /*13cc*/ 	.word	0x000278d0


	//   ....[22]....
        /*13d0*/ 	.word	0x00027920


	//   ....[23]....
        /*13d4*/ 	.word	0x00027960


	//   ....[24]....
        /*13d8*/ 	.word	0x000279b0


	//   ....[25]....
        /*13dc*/ 	.word	0x000279f0


	//   ....[26]....
        /*13e0*/ 	.word	0x00027a40


	//   ....[27]....
        /*13e4*/ 	.word	0x00027a90


	//   ....[28]....
        /*13e8*/ 	.word	0x00027ae0


	//   ....[29]....
        /*13ec*/ 	.word	0x00027b30


	//   ....[30]....
        /*13f0*/ 	.word	0x00027ba0


	//   ....[31]....
        /*13f4*/ 	.word	0x00027c10


	//   ....[32]....
        /*13f8*/ 	.word	0x00027c80


	//   ....[33]....
        /*13fc*/ 	.word	0x00027ce0


	//   ....[34]....
        /*1400*/ 	.word	0x00027d50


	//   ....[35]....
        /*1404*/ 	.word	0x00027dc0


	//   ....[36]....
        /*1408*/ 	.word	0x00027e30


	//   ....[37]....
        /*140c*/ 	.word	0x00027e90


	//   ....[38]....
        /*1410*/ 	.word	0x00027f00


	//   ....[39]....
        /*1414*/ 	.word	0x00027f70


	//   ....[40]....
        /*1418*/ 	.word	0x00027fe0


	//   ....[41]....
        /*141c*/ 	.word	0x00028040


	//   ....[42]....
        /*1420*/ 	.word	0x000280b0


	//   ....[43]....
        /*1424*/ 	.word	0x00028120


	//   ....[44]....
        /*1428*/ 	.word	0x00028190


	//   ....[45]....
        /*142c*/ 	.word	0x000281f0


	//   ....[46]....
        /*1430*/ 	.word	0x00028260


	//   ....[47]....
        /*1434*/ 	.word	0x000282d0


	//   ....[48]....
        /*1438*/ 	.word	0x00028340


	//   ....[49]....
        /*143c*/ 	.word	0x000283a0


	//   ....[50]....
        /*1440*/ 	.word	0x00028410


	//   ....[51]....
        /*1444*/ 	.word	0x00028480


	//   ....[52]....
        /*1448*/ 	.word	0x000284f0


	//   ....[53]....
        /*144c*/ 	.word	0x00028550


	//   ....[54]....
        /*1450*/ 	.word	0x000285c0


	//   ....[55]....
        /*1454*/ 	.word	0x00028630


	//   ....[56]....
        /*1458*/ 	.word	0x00028680


	//   ....[57]....
        /*145c*/ 	.word	0x000286c0


	//   ....[58]....
        /*1460*/ 	.word	0x00028710


	//   ....[59]....
        /*1464*/ 	.word	0x00028760


	//   ....[60]....
        /*1468*/ 	.word	0x000287b0


	//   ....[61]....
        /*146c*/ 	.word	0x00028820


	//   ....[62]....
        /*1470*/ 	.word	0x00028870


	//   ....[63]....
        /*1474*/ 	.word	0x000288c0


	//   ....[64]....
        /*1478*/ 	.word	0x00028910


	//   ....[65]....
        /*147c*/ 	.word	0x00028960


	//   ....[66]....
        /*1480*/ 	.word	0x000289b0


	//   ....[67]....
        /*1484*/ 	.word	0x00028a20


	//   ....[68]....
        /*1488*/ 	.word	0x00028a70


	//   ....[69]....
        /*148c*/ 	.word	0x00028ae0


	//   ....[70]....
        /*1490*/ 	.word	0x00028b40


	//   ....[71]....
        /*1494*/ 	.word	0x00028bb0


	//----- nvinfo : EIATTR_EXIT_INSTR_OFFSETS
	.align		4
.L_508:
        /*1498*/ 	.byte	0x04, 0x1c
        /*149a*/ 	.short	(.L_510 - .L_509)


	//   ....[0]....
.L_509:
        /*149c*/ 	.word	0x000010d0


	//   ....[1]....
        /*14a0*/ 	.word	0x00025750


	//----- nvinfo : EIATTR_MAX_THREADS
	.align		4
.L_510:
        /*14a4*/ 	.byte	0x04, 0x05
        /*14a6*/ 	.short	(.L_512 - .L_511)
.L_511:
        /*14a8*/ 	.word	0x00000080
        /*14ac*/ 	.word	0x00000001
        /*14b0*/ 	.word	0x00000001


	//----- nvinfo : EIATTR_CRS_STACK_SIZE
	.align		4
.L_512:
        /*14b4*/ 	.byte	0x04, 0x1e
        /*14b6*/ 	.short	(.L_514 - .L_513)
.L_513:
        /*14b8*/ 	.word	0x00000000
.L_514:


//--------------------- .nv.info._ZN7cutlass13device_kernelIN5flash19enable_sm80_to_sm89INS1_16FlashAttnFwdSm80INS1_25CollectiveMainloopFwdSm80ILi4ELi1ELb0EN4cute5tupleIJNS5_1CILi128EEENS7_ILi64EEENS7_ILi96EEEEEELi96ENS_10bfloat16_tEfNS_4arch4Sm80ELb1ELb0ELb0ELb0ELb1ELb0ELb1ELb1EEENS1_21CollectiveEpilogueFwdINS6_IJS8_SA_S9_EEENS6_IJNS7_ILi1EEESI_SI_EEESC_SE_Li128ELb0ELb1ELb1ELb0EEENS1_30DynamicPersistentTileSchedulerILi128ELi128ELb1ELb1ELb0EEEEEEEEEvNT_6ParamsE --------------------------
	.section	.nv.info._ZN7cutlass13device_kernelIN5flash19enable_sm80_to_sm89INS1_16FlashAttnFwdSm80INS1_25CollectiveMainloopFwdSm80ILi4ELi1ELb0EN4cute5tupleIJNS5_1CILi128EEENS7_ILi64EEENS7_ILi96EEEEEELi96ENS_10bfloat16_tEfNS_4arch4Sm80ELb1ELb0ELb0ELb0ELb1ELb0ELb1ELb1EEENS1_21CollectiveEpilogueFwdINS6_IJS8_SA_S9_EEENS6_IJNS7_ILi1EEESI_SI_EEESC_SE_Li128ELb0ELb1ELb1ELb0EEENS1_30DynamicPersistentTileSchedulerILi128ELi128ELb1ELb1ELb0EEEEEEEEEvNT_6ParamsE,"",@"SHT_CUDA_INFO"
	.sectionflags	@""
	.align	4


	//----- nvinfo : EIATTR_CUDA_API_VERSION
	.align		4
        /*0000*/ 	.byte	0x04, 0x37
        /*0002*/ 	.short	(.L_516 - .L_515)
.L_515:
        /*0004*/ 	.word	0x00000082


	//----- nvinfo : EIATTR_SW2861232_WAR
	.align		4
.L_516:
        /*0008*/ 	.byte	0x01, 0x35
	.zero		2


	//----- nvinfo : EIATTR_PARAM_CBANK
	.align		4
        /*000c*/ 	.byte	0x04, 0x0a
        /*000e*/ 	.short	(.L_518 - .L_517)
	.align		4
.L_517:
        /*0010*/ 	.word	index@(.nv.constant0._ZN7cutlass13device_kernelIN5flash19enable_sm80_to_sm89INS1_16FlashAttnFwdSm80INS1_25CollectiveMainloopFwdSm80ILi4ELi1ELb0EN4cute5tupleIJNS5_1CILi128EEENS7_ILi64EEENS7_ILi96EEEEEELi96ENS_10bfloat16_tEfNS_4arch4Sm80ELb1ELb0ELb0ELb0ELb1ELb0ELb1ELb1EEENS1_21CollectiveEpilogueFwdINS6_IJS8_SA_S9_EEENS6_IJNS7_ILi1EEESI_SI_EEESC_SE_Li128ELb0ELb1ELb1ELb0EEENS1_30DynamicPersistentTileSchedulerILi128ELi128ELb1ELb1ELb0EEEEEEEEEvNT_6ParamsE)
        /*0014*/ 	.short	0x0160
        /*0016*/ 	.short	0x0428


	//----- nvinfo : EIATTR_CBANK_PARAM_SIZE
	.align		4
.L_518:
        /*0018*/ 	.byte	0x03, 0x19
        /*001a*/ 	.short	0x0428


	//----- nvinfo : EIATTR_KPARAM_INFO
	.align		4
        /*001c*/ 	.byte	0x04, 0x17
        /*001e*/ 	.short	(.L_520 - .L_519)
.L_519:
        /*0020*/ 	.word	0x00000000
        /*0024*/ 	.short	0x0000
        /*0026*/ 	.short	0x0000
        /*0028*/ 	.byte	0x00, 0xf0, 0xa1, 0x10


	//----- nvinfo : EIATTR_MAXREG_COUNT
	.align		4
.L_520:
        /*002c*/ 	.byte	0x03, 0x1b
        /*002e*/ 	.short	0x00ff


	//----- nvinfo : EIATTR_NUM_BARRIERS
	.align		4
        /*0030*/ 	.byte	0x02, 0x4c
        /*0032*/ 	.byte	0x06
	.zero		1


	//----- nvinfo : EIATTR_ANNOTATIONS
	.align		4
        /*0034*/ 	.byte	0x04, 0x55
        /*0036*/ 	.short	(.L_522 - .L_521)


	//   ....[0]....
.L_521:
        /* <DEDUP_REMOVED lines=63> */


	//----- nvinfo : EIATTR_MERCURY_ISA_VERSION
	.align		4
.L_522:
        /*0410*/ 	.byte	0x03, 0x5f
        /*0412*/ 	.short	0x0000


	//----- nvinfo : EIATTR_INT_WARP_WIDE_INSTR_OFFSETS
	.align		4
        /*0414*/ 	.byte	0x04, 0x31
        /*0416*/ 	.short	(.L_524 - .L_523)


	//   ....[0]....
.L_523:
        /*0418*/ 	.word	0x0000db90


	//   ....[1]....
        /*041c*/ 	.word	0x0000dc10


	//----- nvinfo : EIATTR_COOP_GROUP_MASK_REGIDS
	.align		4
.L_524:
        /*0420*/ 	.byte	0x04, 0x29
        /*0422*/ 	.short	(.L_526 - .L_525)


	//   ....[0]....
.L_525:
        /*0424*/ 	.word	0xffffffff


	//   ....[1]....
        /*0428*/ 	.word	0xffffffff


	//   ....[2]....
        /*042c*/ 	.word	0xffffffff


	//   ....[3]....
        /*0430*/ 	.word	0xffffffff


	//   ....[4]....
        /*0434*/ 	.word	0xffffffff


	//   ....[5]....
        /*0438*/ 	.word	0xffffffff


	//   ....[6]....
        /*043c*/ 	.word	0xffffffff


	//   ....[7]....
        /*0440*/ 	.word	0xffffffff


	//   ....[8]....
        /*0444*/ 	.word	0xffffffff


	//   ....[9]....
        /*0448*/ 	.word	0xffffffff


	//   ....[10]....
        /*044c*/ 	.word	0xffffffff


	//   ....[11]....
        /*0450*/ 	.word	0xffffffff


	//   ....[12]....
        /*0454*/ 	.word	0xffffffff


	//   ....[13]....
        /*0458*/ 	.word	0xffffffff


	//   ....[14]....
        /*045c*/ 	.word	0xffffffff


	//   ....[15]....
        /*0460*/ 	.word	0xffffffff


	//   ....[16]....
        /*0464*/ 	.word	0xffffffff


	//   ....[17]....
        /*0468*/ 	.word	0xffffffff


	//   ....[18]....
        /*046c*/ 	.word	0xffffffff


	//   ....[19]....
        /*0470*/ 	.word	0xffffffff


	//   ....[20]....
        /*0474*/ 	.word	0xffffffff


	//   ....[21]....
        /*0478*/ 	.word	0xffffffff


	//   ....[22]....
        /*047c*/ 	.word	0xffffffff


	//   ....[23]....
        /*0480*/ 	.word	0xffffffff


	//   ....[24]....
        /*0484*/ 	.word	0xffffffff


	//   ....[25]....
        /*0488*/ 	.word	0xffffffff


	//   ....[26]....
        /*048c*/ 	.word	0xffffffff


	//   ....[27]....
        /*0490*/ 	.word	0xffffffff


	//   ....[28]....
        /*0494*/ 	.word	0xffffffff


	//   ....[29]....
        /*0498*/ 	.word	0xffffffff


	//   ....[30]....
        /*049c*/ 	.word	0xffffffff


	//   ....[31]....
        /*04a0*/ 	.word	0xffffffff


	//   ....[32]....
        /*04a4*/ 	.word	0xffffffff


	//   ....[33]....
        /*04a8*/ 	.word	0xffffffff


	//   ....[34]....
        /*04ac*/ 	.word	0xffffffff


	//   ....[35]....
        /*04b0*/ 	.word	0xffffffff


	//   ....[36]....
        /*04b4*/ 	.word	0xffffffff


	//   ....[37]....
        /*04b8*/ 	.word	0xffffffff


	//   ....[38]....
        /*04bc*/ 	.word	0xffffffff


	//   ....[39]....
        /*04c0*/ 	.word	0xffffffff


	//   ....[40]....
        /*04c4*/ 	.word	0xffffffff


	//   ....[41]....
        /*04c8*/ 	.word	0xffffffff


	//   ....[42]....
        /*04cc*/ 	.word	0xffffffff


	//   ....[43]....
        /*04d0*/ 	.word	0xffffffff


	//   ....[44]....
        /*04d4*/ 	.word	0xffffffff


	//   ....[45]....
        /*04d8*/ 	.word	0xffffffff


	//   ....[46]....
        /*04dc*/ 	.word	0xffffffff


	//   ....[47]....
        /*04e0*/ 	.word	0xffffffff


	//   ....[48]....
        /*04e4*/ 	.word	0xffffffff


	//   ....[49]....
        /*04e8*/ 	.word	0xffffffff


	//   ....[50]....
        /*04ec*/ 	.word	0xffffffff


	//   ....[51]....
        /*04f0*/ 	.word	0xffffffff


	//   ....[52]....
        /*04f4*/ 	.word	0xffffffff


	//   ....[53]....
        /*04f8*/ 	.word	0xffffffff


	//   ....[54]....
        /*04fc*/ 	.word	0xffffffff


	//   ....[55]....
        /*0500*/ 	.word	0xffffffff


	//   ....[56]....
        /*0504*/ 	.word	0xffffffff


	//   ....[57]....
        /*0508*/ 	.word	0xffffffff


	//   ....[58]....
        /*050c*/ 	.word	0xffffffff


	//   ....[59]....
        /*0510*/ 	.word	0xffffffff


	//   ....[60]....
        /*0514*/ 	.word	0xffffffff


	//   ....[61]....
        /*0518*/ 	.word	0xffffffff


	//   ....[62]....
        /*051c*/ 	.word	0xffffffff


	//   ....[63]....
        /*0520*/ 	.word	0xffffffff


	//   ....[64]....
        /*0524*/ 	.word	0xffffffff


	//   ....[65]....
        /*0528*/ 	.word	0xffffffff


	//   ....[66]....
        /*052c*/ 	.word	0xffffffff


	//   ....[67]....
        /*0530*/ 	.word	0xffffffff


	//   ....[68]....
        /*0534*/ 	.word	0xffffffff


	//   ....[69]....
        /*0538*/ 	.word	0xffffffff


	//   ....[70]....
        /*053c*/ 	.word	0xffffffff


	//   ....[71]....
        /*0540*/ 	.word	0xffffffff


	//   ....[72]....
        /*0544*/ 	.word	0xffffffff


	//   ....[73]....
        /*0548*/ 	.word	0xffffffff


	//   ....[74]....
        /*054c*/ 	.word	0xffffffff


	//   ....[75]....
        /*0550*/ 	.word	0xffffffff


	//   ....[76]....
        /*0554*/ 	.word	0xffffffff


	//   ....[77]....
        /*0558*/ 	.word	0xffffffff


	//   ....[78]....
        /*055c*/ 	.word	0xffffffff


	//   ....[79]....
        /*0560*/ 	.word	0xffffffff


	//   ....[80]....
        /*0564*/ 	.word	0xffffffff


	//   ....[81]....
        /*0568*/ 	.word	0xffffffff


	//   ....[82]....
        /*056c*/ 	.word	0xffffffff


	//   ....[83]....
        /*0570*/ 	.word	0xffffffff


	//   ....[84]....
        /*0574*/ 	.word	0xffffffff


	//   ....[85]....
        /*0578*/ 	.word	0xffffffff


	//   ....[86]....
        /*057c*/ 	.word	0xffffffff


	//   ....[87]....
        /*0580*/ 	.word	0xffffffff


	//   ....[88]....
        /*0584*/ 	.word	0xffffffff


	//   ....[89]....
        /*0588*/ 	.word	0xffffffff


	//   ....[90]....
        /*058c*/ 	.word	0xffffffff


	//   ....[91]....
        /*0590*/ 	.word	0xffffffff


	//   ....[92]....
        /*0594*/ 	.word	0xffffffff


	//   ....[93]....
        /*0598*/ 	.word	0xffffffff


	//   ....[94]....
        /*059c*/ 	.word	0xffffffff


	//   ....[95]....
        /*05a0*/ 	.word	0xffffffff


	//   ....[96]....
        /*05a4*/ 	.word	0xffffffff


	//   ....[97]....
        /*05a8*/ 	.word	0xffffffff


	//   ....[98]....
        /*05ac*/ 	.word	0xffffffff


	//   ....[99]....
        /*05b0*/ 	.word	0xffffffff


	//   ....[100]....
        /*05b4*/ 	.word	0xffffffff


	//   ....[101]....
        /*05b8*/ 	.word	0xffffffff


	//   ....[102]....
        /*05bc*/ 	.word	0xffffffff


	//   ....[103]....
        /*05c0*/ 	.word	0xffffffff


	//   ....[104]....
        /*05c4*/ 	.word	0xffffffff


	//   ....[105]....
        /*05c8*/ 	.word	0xffffffff


	//   ....[106]....
        /*05cc*/ 	.word	0xffffffff


	//   ....[107]....
        /*05d0*/ 	.word	0xffffffff


	//   ....[108]....
        /*05d4*/ 	.word	0xffffffff


	//   ....[109]....
        /*05d8*/ 	.word	0xffffffff


	//   ....[110]....
        /*05dc*/ 	.word	0xffffffff


	//   ....[111]....
        /*05e0*/ 	.word	0xffffffff


	//   ....[112]....
        /*05e4*/ 	.word	0xffffffff


	//   ....[113]....
        /*05e8*/ 	.word	0xffffffff


	//   ....[114]....
        /*05ec*/ 	.word	0xffffffff


	//   ....[115]....
        /*05f0*/ 	.word	0xffffffff


	//   ....[116]....
        /*05f4*/ 	.word	0xffffffff


	//   ....[117]....
        /*05f8*/ 	.word	0xffffffff


	//   ....[118]....
        /*05fc*/ 	.word	0xffffffff


	//   ....[119]....
        /*0600*/ 	.word	0xffffffff


	//   ....[120]....
        /*0604*/ 	.word	0xffffffff


	//   ....[121]....
        /*0608*/ 	.word	0xffffffff


	//   ....[122]....
        /*060c*/ 	.word	0xffffffff


	//   ....[123]....
        /*0610*/ 	.word	0xffffffff


	//   ....[124]....
        /*0614*/ 	.word	0xffffffff


	//   ....[125]....
        /*0618*/ 	.word	0xffffffff


	//   ....[126]....
        /*061c*/ 	.word	0xffffffff


	//   ....[127]....
        /*0620*/ 	.word	0xffffffff


	//   ....[128]....
        /*0624*/ 	.word	0xffffffff


	//   ....[129]....
        /*0628*/ 	.word	0xffffffff


	//   ....[130]....
        /*062c*/ 	.word	0xffffffff


	//   ....[131]....
        /*0630*/ 	.word	0xffffffff


	//   ....[132]....
        /*0634*/ 	.word	0xffffffff


	//   ....[133]....
        /*0638*/ 	.word	0xffffffff


	//   ....[134]....
        /*063c*/ 	.word	0xffffffff


	//   ....[135]....
        /*0640*/ 	.word	0xffffffff


	//   ....[136]....
        /*0644*/ 	.word	0xffffffff


	//   ....[137]....
        /*0648*/ 	.word	0xffffffff


	//   ....[138]....
        /*064c*/ 	.word	0xffffffff


	//   ....[139]....
        /*0650*/ 	.word	0xffffffff


	//   ....[140]....
        /*0654*/ 	.word	0xffffffff


	//   ....[141]....
        /*0658*/ 	.word	0xffffffff


	//   ....[142]....
        /*065c*/ 	.word	0xffffffff


	//   ....[143]....
        /*0660*/ 	.word	0xffffffff


	//   ....[144]....
        /*0664*/ 	.word	0xffffffff


	//   ....[145]....
        /*0668*/ 	.word	0xffffffff


	//   ....[146]....
        /*066c*/ 	.word	0xffffffff


	//   ....[147]....
        /*0670*/ 	.word	0xffffffff


	//   ....[148]....
        /*0674*/ 	.word	0xffffffff


	//   ....[149]....
        /*0678*/ 	.word	0xffffffff


	//   ....[150]....
        /*067c*/ 	.word	0xffffffff


	//   ....[151]....
        /*0680*/ 	.word	0xffffffff


	//   ....[152]....
        /*0684*/ 	.word	0xffffffff


	//   ....[153]....
        /*0688*/ 	.word	0xffffffff


	//   ....[154]....
        /*068c*/ 	.word	0xffffffff


	//   ....[155]....
        /*0690*/ 	.word	0xffffffff


	//   ....[156]....
        /*0694*/ 	.word	0xffffffff


	//   ....[157]....
        /*0698*/ 	.word	0xffffffff


	//   ....[158]....
        /*069c*/ 	.word	0xffffffff


	//   ....[159]....
        /*06a0*/ 	.word	0xffffffff


	//   ....[160]....
        /*06a4*/ 	.word	0xffffffff


	//----- nvinfo : EIATTR_COOP_GROUP_INSTR_OFFSETS
	.align		4
.L_526:
        /*06a8*/ 	.byte	0x04, 0x28
        /*06aa*/ 	.short	(.L_528 - .L_527)


	//   ....[0]....
.L_527:
        /*06ac*/ 	.word	0x00000050


	//   ....[1]....
        /*06b0*/ 	.word	0x000018a0


	//   ....[2]....
        /*06b4*/ 	.word	0x000018c0


	//   ....[3]....
        /*06b8*/ 	.word	0x00001af0


	//   ....[4]....
        /*06bc*/ 	.word	0x00001b00


	//   ....[5]....
        /*06c0*/ 	.word	0x00001cc0


	//   ....[6]....
        /*06c4*/ 	.word	0x00001ce0


	//   ....[7]....
        /*06c8*/ 	.word	0x00001ea0


	//   ....[8]....
        /*06cc*/ 	.word	0x00001eb0


	//   ....[9]....
        /*06d0*/ 	.word	0x00002430


	//   ....[10]....
        /*06d4*/ 	.word	0x00002440


	//   ....[11]....
        /*06d8*/ 	.word	0x00002450


	//   ....[12]....
        /*06dc*/ 	.word	0x00002460


	//   ....[13]....
        /*06e0*/ 	.word	0x00002870


	//   ....[14]....
        /*06e4*/ 	.word	0x000028f0


	//   ....[15]....
        /*06e8*/ 	.word	0x00002900


	//   ....[16]....
        /*06ec*/ 	.word	0x00002910


	//   ....[17]....
        /*06f0*/ 	.word	0x000033f0


	//   ....[18]....
        /*06f4*/ 	.word	0x00003410


	//   ....[19]....
        /*06f8*/ 	.word	0x00003530


	//   ....[20]....
        /*06fc*/ 	.word	0x00003550


	//   ....[21]....
        /*0700*/ 	.word	0x000037c0


	//   ....[22]....
        /*0704*/ 	.word	0x00003a00


	//   ....[23]....
        /*0708*/ 	.word	0x00003a10


	//   ....[24]....
        /*070c*/ 	.word	0x00003a20


	//   ....[25]....
        /*0710*/ 	.word	0x00004420


	//   ....[26]....
        /*0714*/ 	.word	0x00004450


	//   ....[27]....
        /*0718*/ 	.word	0x00004470


	//   ....[28]....
        /*071c*/ 	.word	0x00004480


	//   ....[29]....
        /*0720*/ 	.word	0x000044b0


	//   ....[30]....
        /*0724*/ 	.word	0x000044d0


	//   ....[31]....
        /*0728*/ 	.word	0x000044f0


	//   ....[32]....
        /*072c*/ 	.word	0x00004500


	//   ....[33]....
        /*0730*/ 	.word	0x00005fb0


	//   ....[34]....
        /*0734*/ 	.word	0x00005fd0


	//   ....[35]....
        /*0738*/ 	.word	0x000060f0


	//   ....[36]....
        /*073c*/ 	.word	0x00006100


	//   ....[37]....
        /*0740*/ 	.word	0x00006d80


	//   ....[38]....
        /*0744*/ 	.word	0x00006da0


	//   ....[39]....
        /*0748*/ 	.word	0x00006e90


	//   ....[40]....
        /*074c*/ 	.word	0x00006ed0


	//   ....[41]....
        /*0750*/ 	.word	0x00007130


	//   ....[42]....
        /*0754*/ 	.word	0x00007370


	//   ....[43]....
        /*0758*/ 	.word	0x000073a0


	//   ....[44]....
        /*075c*/ 	.word	0x000073d0


	//   ....[45]....
        /*0760*/ 	.word	0x00007a30


	//   ....[46]....
        /*0764*/ 	.word	0x00007b30


	//   ....[47]....
        /*0768*/ 	.word	0x00007c20


	//   ....[48]....
        /*076c*/ 	.word	0x00007d20


	//   ....[49]....
        /*0770*/ 	.word	0x00007d40


	//   ....[50]....
        /*0774*/ 	.word	0x00007d60


	//   ....[51]....
        /*0778*/ 	.word	0x00007e80


	//   ....[52]....
        /*077c*/ 	.word	0x00007ea0


	//   ....[53]....
        /*0780*/ 	.word	0x00009ff0


	//   ....[54]....
        /*0784*/ 	.word	0x0000a010


	//   ....[55]....
        /*0788*/ 	.word	0x0000a070


	//   ....[56]....
        /*078c*/ 	.word	0x0000a0c0


	//   ....[57]....
        /*0790*/ 	.word	0x0000ad20


	//   ....[58]....
        /*0794*/ 	.word	0x0000ad40


	//   ....[59]....
        /*0798*/ 	.word	0x0000ae10


	//   ....[60]....
        /*079c*/ 	.word	0x0000ae30


	//   ....[61]....
        /*07a0*/ 	.word	0x0000b370


	//   ....[62]....
        /*07a4*/ 	.word	0x0000b390


	//   ....[63]....
        /*07a8*/ 	.word	0x0000b3a0


	//   ....[64]....
        /*07ac*/ 	.word	0x0000b3d0


	//   ....[65]....
        /*07b0*/ 	.word	0x0000b3e0


	//   ....[66]....
        /*07b4*/ 	.word	0x0000b400


	//   ....[67]....
        /*07b8*/ 	.word	0x0000b430


	//   ....[68]....
        /*07bc*/ 	.word	0x0000b450


	//   ....[69]....
        /*07c0*/ 	.word	0x0000d1d0


	//   ....[70]....
        /*07c4*/ 	.word	0x0000d200


	//   ....[71]....
        /*07c8*/ 	.word	0x0000d210


	//   ....[72]....
        /*07cc*/ 	.word	0x0000d220


	//   ....[73]....
        /*07d0*/ 	.word	0x0000d230


	//   ....[74]....
        /*07d4*/ 	.word	0x0000d260


	//   ....[75]....
        /*07d8*/ 	.word	0x0000d280


	//   ....[76]....
        /*07dc*/ 	.word	0x0000d2a0


	//   ....[77]....
        /*07e0*/ 	.word	0x0000dd60


	//   ....[78]....
        /*07e4*/ 	.word	0x0000e310


	//   ....[79]....
        /*07e8*/ 	.word	0x0000e320


	//   ....[80]....
        /*07ec*/ 	.word	0x0000e330


	//   ....[81]....
        /*07f0*/ 	.word	0x0000e360


	//   ....[82]....
        /*07f4*/ 	.word	0x0000e3c0


	//   ....[83]....
        /*07f8*/ 	.word	0x0000e3f0


	//   ....[84]....
        /*07fc*/ 	.word	0x0000e410


	//   ....[85]....
        /*0800*/ 	.word	0x0000e420


	//   ....[86]....
        /*0804*/ 	.word	0x0000e510


	//   ....[87]....
        /*0808*/ 	.word	0x0000e540


	//   ....[88]....
        /*080c*/ 	.word	0x0000e8a0


	//   ....[89]....
        /*0810*/ 	.word	0x0000e8c0


	//   ....[90]....
        /*0814*/ 	.word	0x0000ebf0


	//   ....[91]....
        /*0818*/ 	.word	0x0000ec10


	//   ....[92]....
        /*081c*/ 	.word	0x0000ef40


	//   ....[93]....
        /*0820*/ 	.word	0x0000ef50


	//   ....[94]....
        /*0824*/ 	.word	0x0000f5f0


	//   ....[95]....
        /*0828*/ 	.word	0x0000f700


	//   ....[96]....
        /*082c*/ 	.word	0x0000f770


	//   ....[97]....
        /*0830*/ 	.word	0x0000f7d0


	//   ....[98]....
        /*0834*/ 	.word	0x0000f830


	//   ....[99]....
        /*0838*/ 	.word	0x0000f890


	//   ....[100]....
        /*083c*/ 	.word	0x0000f900


	//   ....[101]....
        /*0840*/ 	.word	0x0000f960


	//   ....[102]....
        /*0844*/ 	.word	0x0000f9c0


	//   ....[103]....
        /*0848*/ 	.word	0x0000fa20


	//   ....[104]....
        /*084c*/ 	.word	0x0000fa90


	//   ....[105]....
        /*0850*/ 	.word	0x0000fc20


	//   ....[106]....
        /*0854*/ 	.word	0x0000fc80


	//   ....[107]....
        /*0858*/ 	.word	0x0000fce0


	//   ....[108]....
        /*085c*/ 	.word	0x0000fd40


	//   ....[109]....
        /*0860*/ 	.word	0x0000ffb0


	//   ....[110]....
        /*0864*/ 	.word	0x00010220


	//   ....[111]....
        /*0868*/ 	.word	0x00010840


	//   ....[112]....
        /*086c*/ 	.word	0x00010890


	//   ....[113]....
        /*0870*/ 	.word	0x000108e0


	//   ....[114]....
        /*0874*/ 	.word	0x00010930


	//   ....[115]....
        /*0878*/ 	.word	0x00010980


	//   ....[116]....
        /*087c*/ 	.word	0x000109d0


	//   ....[117]....
        /*0880*/ 	.word	0x00010a20


	//   ....[118]....
        /*0884*/ 	.word	0x00010a70


	//   ....[119]....
        /*0888*/ 	.word	0x00010ae0


	//   ....[120]....
        /*088c*/ 	.word	0x00010b50


	//   ....[121]....
        /*0890*/ 	.word	0x00010ce0


	//   ....[122]....
        /*0894*/ 	.word	0x00010d40


	//   ....[123]....
        /*0898*/ 	.word	0x00010da0


	//   ....[124]....
        /*089c*/ 	.word	0x00010e10


	//   ....[125]....
        /*08a0*/ 	.word	0x00010fa0


	//   ....[126]....
        /*08a4*/ 	.word	0x00011000


	//   ....[127]....
        /*08a8*/ 	.word	0x00011060


	//   ....[128]....
        /*08ac*/ 	.word	0x000110c0


	//   ....[129]....
        /*08b0*/ 	.word	0x00011320


	//   ....[130]....
        /*08b4*/ 	.word	0x00011580


	//   ....[131]....
        /*08b8*/ 	.word	0x00011bc0


	//   ....[132]....
        /*08bc*/ 	.word	0x00011c00


	//   ....[133]....
        /*08c0*/ 	.word	0x00011c50


	//   ....[134]....
        /*08c4*/ 	.word	0x00011c90


	//   ....[135]....
        /*08c8*/ 	.word	0x00011ce0


	//   ....[136]....
        /*08cc*/ 	.word	0x00011d20


	//   ....[137]....
        /*08d0*/ 	.word	0x00011d70


	//   ....[138]....
        /*08d4*/ 	.word	0x00011db0


	//   ....[139]....
        /*08d8*/ 	.word	0x00011e10


	//   ....[140]....
        /*08dc*/ 	.word	0x00011e70


	//   ....[141]....
        /*08e0*/ 	.word	0x00011ee0


	//   ....[142]....
        /*08e4*/ 	.word	0x00012020


	//   ....[143]....
        /*08e8*/ 	.word	0x00012080


	//   ....[144]....
        /*08ec*/ 	.word	0x000120c0


	//   ....[145]....
        /*08f0*/ 	.word	0x00012100


	//   ....[146]....
        /*08f4*/ 	.word	0x00012150


	//   ....[147]....
        /*08f8*/ 	.word	0x00012190


	//   ....[148]....
        /*08fc*/ 	.word	0x000121e0


	//   ....[149]....
        /*0900*/ 	.word	0x00012220


	//   ....[150]....
        /*0904*/ 	.word	0x00012270


	//   ....[151]....
        /*0908*/ 	.word	0x000122b0


	//   ....[152]....
        /*090c*/ 	.word	0x00012300


	//   ....[153]....
        /*0910*/ 	.word	0x00012360


	//   ....[154]....
        /*0914*/ 	.word	0x000123b0


	//   ....[155]....
        /*0918*/ 	.word	0x00012400


	//   ....[156]....
        /*091c*/ 	.word	0x00012450


	//   ....[157]....
        /*0920*/ 	.word	0x000124a0


	//   ....[158]....
        /*0924*/ 	.word	0x000124f0


	//   ....[159]....
        /*0928*/ 	.word	0x00012540


	//   ....[160]....
        /*092c*/ 	.word	0x000125b0


	//----- nvinfo : EIATTR_EXIT_INSTR_OFFSETS
	.align		4
.L_528:
        /*0930*/ 	.byte	0x04, 0x1c
        /*0932*/ 	.short	(.L_530 - .L_529)


	//   ....[0]....
.L_529:
        /*0934*/ 	.word	0x000000a0


	//   ....[1]....
        /*0938*/ 	.word	0x0000f6b0


	//----- nvinfo : EIATTR_MAX_THREADS
	.align		4
.L_530:
        /*093c*/ 	.byte	0x04, 0x05
        /*093e*/ 	.short	(.L_532 - .L_531)
.L_531:
        /*0940*/ 	.word	0x00000080
        /*0944*/ 	.word	0x00000001
        /*0948*/ 	.word	0x00000001


	//----- nvinfo : EIATTR_CRS_STACK_SIZE
	.align		4
.L_532:
        /*094c*/ 	.byte	0x04, 0x1e
        /*094e*/ 	.short	(.L_534 - .L_533)
.L_533:
        /*0950*/ 	.word	0x00000000
.L_534:


//--------------------- .nv.info._ZN7cutlass13device_kernelIN5flash19enable_sm80_to_sm89INS1_16FlashAttnFwdSm80INS1_25CollectiveMainloopFwdSm80ILi4ELi1ELb0EN4cute5tupleIJNS5_1CILi128EEENS7_ILi48EEENS7_ILi96EEEEEELi96ENS_10bfloat16_tEfNS_4arch4Sm80ELb1ELb0ELb0ELb1ELb1ELb0ELb1ELb1EEENS1_21CollectiveEpilogueFwdINS6_IJS8_SA_S9_EEENS6_IJNS7_ILi1EEESI_SI_EEESC_SE_Li128ELb1ELb1ELb1ELb0EEENS1_36VarlenDynamicPersistentTileSchedulerILi128ELi48ELi128ELi128ELb1ELb1ELb0ELb1ELb1ELb1EEEEEEEEEvNT_6ParamsE --------------------------
	.section	.nv.info._ZN7cutlass13device_kernelIN5flash19enable_sm80_to_sm89INS1_16FlashAttnFwdSm80INS1_25CollectiveMainloopFwdSm80ILi4ELi1ELb0EN4cute5tupleIJNS5_1CILi128EEENS7_ILi48EEENS7_ILi96EEEEEELi96ENS_10bfloat16_tEfNS_4arch4Sm80ELb1ELb0ELb0ELb1ELb1ELb0ELb1ELb1EEENS1_21CollectiveEpilogueFwdINS6_IJS8_SA_S9_EEENS6_IJNS7_ILi1EEESI_SI_EEESC_SE_Li128ELb1ELb1ELb1ELb0EEENS1_36VarlenDynamicPersistentTileSchedulerILi128ELi48ELi128ELi128ELb1ELb1ELb0ELb1ELb1ELb1EEEEEEEEEvNT_6ParamsE,"",@"SHT_CUDA_INFO"
	.sectionflags	@""
	.align	4


	//----- nvinfo : EIATTR_CUDA_API_VERSION
	.align		4
        /*0000*/ 	.byte	0x04, 0x37
        /*0002*/ 	.short	(.L_536 - .L_535)
.L_535:
        /*0004*/ 	.word	0x00000082


	//----- nvinfo : EIATTR_SW2861232_WAR
	.align		4
.L_536:
        /*0008*/ 	.byte	0x01, 0x35
	.zero		2


	//----- nvinfo : EIATTR_PARAM_CBANK
	.align		4
        /*000c*/ 	.byte	0x04, 0x0a
        /*000e*/ 	.short	(.L_538 - .L_537)
	.align		4
.L_537:
        /*0010*/ 	.word	index@(.nv.constant0._ZN7cutlass13device_kernelIN5flash19enable_sm80_to_sm89INS1_16FlashAttnFwdSm80INS1_25CollectiveMainloopFwdSm80ILi4ELi1ELb0EN4cute5tupleIJNS5_1CILi128EEENS7_ILi48EEENS7_ILi96EEEEEELi96ENS_10bfloat16_tEfNS_4arch4Sm80ELb1ELb0ELb0ELb1ELb1ELb0ELb1ELb1EEENS1_21CollectiveEpilogueFwdINS6_IJS8_SA_S9_EEENS6_IJNS7_ILi1EEESI_SI_EEESC_SE_Li128ELb1ELb1ELb1ELb0EEENS1_36VarlenDynamicPersistentTileSchedulerILi128ELi48ELi128ELi128ELb1ELb1ELb0ELb1ELb1ELb1EEEEEEEEEvNT_6ParamsE)
        /*0014*/ 	.short	0x0160
        /*0016*/ 	.short	0x0438


	//----- nvinfo : EIATTR_CBANK_PARAM_SIZE
	.align		4
.L_538:
        /*0018*/ 	.byte	0x03, 0x19
        /*001a*/ 	.short	0x0438


	//----- nvinfo : EIATTR_KPARAM_INFO
	.align		4
        /*001c*/ 	.byte	0x04, 0x17
        /*001e*/ 	.short	(.L_540 - .L_539)
.L_539:
        /*0020*/ 	.word	0x00000000
        /*0024*/ 	.short	0x0000
        /*0026*/ 	.short	0x0000
        /*0028*/ 	.byte	0x00, 0xf0, 0xe1, 0x10


	//----- nvinfo : EIATTR_MAXREG_COUNT
	.align		4
.L_540:
        /*002c*/ 	.byte	0x03, 0x1b
        /*002e*/ 	.short	0x00ff


	//----- nvinfo : EIATTR_NUM_BARRIERS
	.align		4
        /*0030*/ 	.byte	0x02, 0x4c
        /*0032*/ 	.byte	0x06
	.zero		1


	//----- nvinfo : EIATTR_ANNOTATIONS
	.align		4
        /*0034*/ 	.byte	0x04, 0x55
        /*0036*/ 	.short	(.L_542 - .L_541)


	//   ....[0]....
.L_541:
        /* <DEDUP_REMOVED lines=16> */


	//----- nvinfo : EIATTR_MERCURY_ISA_VERSION
	.align		4
.L_542:
        /*0128*/ 	.byte	0x03, 0x5f
        /*012a*/ 	.short	0x0000


	//----- nvinfo : EIATTR_INT_WARP_WIDE_INSTR_OFFSETS
	.align		4
        /*012c*/ 	.byte	0x04, 0x31
        /*012e*/ 	.short	(.L_544 - .L_543)


	//   ....[0]....
.L_543:
        /*0130*/ 	.word	0x0000c770


	//   ....[1]....
        /*0134*/ 	.word	0x0000c7f0


	//----- nvinfo : EIATTR_COOP_GROUP_MASK_REGIDS
	.align		4
.L_544:
        /*0138*/ 	.byte	0x04, 0x29
        /*013a*/ 	.short	(.L_546 - .L_545)


	//   ....[0]....
.L_545:
        /*013c*/ 	.word	0xffffffff


	//   ....[1]....
        /*0140*/ 	.word	0xffffffff


	//   ....[2]....
        /*0144*/ 	.word	0xffffffff


	//   ....[3]....
        /*0148*/ 	.word	0xffffffff


	//   ....[4]....
        /*014c*/ 	.word	0xffffffff


	//   ....[5]....
        /*0150*/ 	.word	0xffffffff


	//   ....[6]....
        /*0154*/ 	.word	0xffffffff


	//   ....[7]....
        /*0158*/ 	.word	0xffffffff


	//   ....[8]....
        /*015c*/ 	.word	0xffffffff


	//   ....[9]....
        /*0160*/ 	.word	0xffffffff


	//   ....[10]....
        /*0164*/ 	.word	0xffffffff


	//   ....[11]....
        /*0168*/ 	.word	0xffffffff


	//   ....[12]....
        /*016c*/ 	.word	0xffffffff


	//   ....[13]....
        /*0170*/ 	.word	0xffffffff


	//   ....[14]....
        /*0174*/ 	.word	0xffffffff


	//   ....[15]....
        /*0178*/ 	.word	0xffffffff


	//   ....[16]....
        /*017c*/ 	.word	0xffffffff


	//   ....[17]....
        /*0180*/ 	.word	0xffffffff


	//   ....[18]....
        /*0184*/ 	.word	0xffffffff


	//   ....[19]....
        /*0188*/ 	.word	0xffffffff


	//   ....[20]....
        /*018c*/ 	.word	0xffffffff


	//   ....[21]....
        /*0190*/ 	.word	0xffffffff


	//   ....[22]....
        /*0194*/ 	.word	0xffffffff


	//   ....[23]....
        /*0198*/ 	.word	0xffffffff


	//   ....[24]....
        /*019c*/ 	.word	0xffffffff


	//   ....[25]....
        /*01a0*/ 	.word	0xffffffff


	//   ....[26]....
        /*01a4*/ 	.word	0xffffffff


	//   ....[27]....
        /*01a8*/ 	.word	0xffffffff


	//   ....[28]....
        /*01ac*/ 	.word	0xffffffff


	//   ....[29]....
        /*01b0*/ 	.word	0xffffffff


	//   ....[30]....
        /*01b4*/ 	.word	0xffffffff


	//   ....[31]....
        /*01b8*/ 	.word	0xffffffff


	//   ....[32]....
        /*01bc*/ 	.word	0xffffffff


	//   ....[33]....
        /*01c0*/ 	.word	0xffffffff


	//   ....[34]....
        /*01c4*/ 	.word	0xffffffff


	//   ....[35]....
        /*01c8*/ 	.word	0xffffffff


	//   ....[36]....
        /*01cc*/ 	.word	0xffffffff


	//   ....[37]....
        /*01d0*/ 	.word	0xffffffff


	//   ....[38]....
        /*01d4*/ 	.word	0xffffffff


	//   ....[39]....
        /*01d8*/ 	.word	0xffffffff


	//   ....[40]....
        /*01dc*/ 	.word	0xffffffff


	//   ....[41]....
        /*01e0*/ 	.word	0xffffffff


	//   ....[42]....
        /*01e4*/ 	.word	0xffffffff


	//   ....[43]....
        /*01e8*/ 	.word	0xffffffff


	//   ....[44]....
        /*01ec*/ 	.word	0xffffffff


	//   ....[45]....
        /*01f0*/ 	.word	0xffffffff


	//   ....[46]....
        /*01f4*/ 	.word	0xffffffff


	//   ....[47]....
        /*01f8*/ 	.word	0xffffffff


	//   ....[48]....
        /*01fc*/ 	.word	0xffffffff


	//   ....[49]....
        /*0200*/ 	.word	0xffffffff


	//   ....[50]....
        /*0204*/ 	.word	0xffffffff


	//   ....[51]....
        /*0208*/ 	.word	0xffffffff


	//   ....[52]....
        /*020c*/ 	.word	0xffffffff


	//   ....[53]....
        /*0210*/ 	.word	0xffffffff


	//   ....[54]....
        /*0214*/ 	.word	0xffffffff


	//   ....[55]....
        /*0218*/ 	.word	0xffffffff


	//   ....[56]....
        /*021c*/ 	.word	0xffffffff


	//   ....[57]....
        /*0220*/ 	.word	0xffffffff


	//   ....[58]....
        /*0224*/ 	.word	0xffffffff


	//   ....[59]....
        /*0228*/ 	.word	0xffffffff


	//   ....[60]....
        /*022c*/ 	.word	0xffffffff


	//   ....[61]....
        /*0230*/ 	.word	0xffffffff


	//   ....[62]....
        /*0234*/ 	.word	0xffffffff


	//   ....[63]....
        /*0238*/ 	.word	0xffffffff


	//   ....[64]....
        /*023c*/ 	.word	0xffffffff


	//   ....[65]....
        /*0240*/ 	.word	0xffffffff


	//   ....[66]....
        /*0244*/ 	.word	0xffffffff


	//   ....[67]....
        /*0248*/ 	.word	0xffffffff


	//   ....[68]....
        /*024c*/ 	.word	0xffffffff


	//   ....[69]....
        /*0250*/ 	.word	0xffffffff


	//   ....[70]....
        /*0254*/ 	.word	0xffffffff


	//   ....[71]....
        /*0258*/ 	.word	0xffffffff


	//   ....[72]....
        /*025c*/ 	.word	0xffffffff


	//   ....[73]....
        /*0260*/ 	.word	0xffffffff


	//   ....[74]....
        /*0264*/ 	.word	0xffffffff


	//   ....[75]....
        /*0268*/ 	.word	0xffffffff


	//   ....[76]....
        /*026c*/ 	.word	0xffffffff


	//   ....[77]....
        /*0270*/ 	.word	0xffffffff


	//   ....[78]....
        /*0274*/ 	.word	0xffffffff


	//   ....[79]....
        /*0278*/ 	.word	0xffffffff


	//   ....[80]....
        /*027c*/ 	.word	0xffffffff


	//   ....[81]....
        /*0280*/ 	.word	0xffffffff


	//   ....[82]....
        /*0284*/ 	.word	0xffffffff


	//   ....[83]....
        /*0288*/ 	.word	0xffffffff


	//   ....[84]....
        /*028c*/ 	.word	0xffffffff


	//   ....[85]....
        /*0290*/ 	.word	0xffffffff


	//   ....[86]....
        /*0294*/ 	.word	0xffffffff


	//   ....[87]....
        /*0298*/ 	.word	0xffffffff


	//   ....[88]....
        /*029c*/ 	.word	0xffffffff


	//   ....[89]....
        /*02a0*/ 	.word	0xffffffff


	//   ....[90]....
        /*02a4*/ 	.word	0xffffffff


	//   ....[91]....
        /*02a8*/ 	.word	0xffffffff


	//   ....[92]....
        /*02ac*/ 	.word	0xffffffff


	//   ....[93]....
        /*02b0*/ 	.word	0xffffffff


	//   ....[94]....
        /*02b4*/ 	.word	0xffffffff


	//   ....[95]....
        /*02b8*/ 	.word	0xffffffff


	//   ....[96]....
        /*02bc*/ 	.word	0xffffffff


	//   ....[97]....
        /*02c0*/ 	.word	0xffffffff


	//   ....[98]....
        /*02c4*/ 	.word	0xffffffff


	//   ....[99]....
        /*02c8*/ 	.word	0xffffffff


	//   ....[100]....
        /*02cc*/ 	.word	0xffffffff


	//   ....[101]....
        /*02d0*/ 	.word	0xffffffff


	//   ....[102]....
        /*02d4*/ 	.word	0xffffffff


	//   ....[103]....
        /*02d8*/ 	.word	0xffffffff


	//   ....[104]....
        /*02dc*/ 	.word	0xffffffff


	//   ....[105]....
        /*02e0*/ 	.word	0xffffffff


	//   ....[106]....
        /*02e4*/ 	.word	0xffffffff


	//   ....[107]....
        /*02e8*/ 	.word	0xffffffff


	//   ....[108]....
        /*02ec*/ 	.word	0xffffffff


	//   ....[109]....
        /*02f0*/ 	.word	0xffffffff


	//   ....[110]....
        /*02f4*/ 	.word	0xffffffff


	//   ....[111]....
        /*02f8*/ 	.word	0xffffffff


	//   ....[112]....
        /*02fc*/ 	.word	0xffffffff


	//   ....[113]....
        /*0300*/ 	.word	0xffffffff


	//   ....[114]....
        /*0304*/ 	.word	0xffffffff


	//   ....[115]....
        /*0308*/ 	.word	0xffffffff


	//   ....[116]....
        /*030c*/ 	.word	0xffffffff


	//   ....[117]....
        /*0310*/ 	.word	0xffffffff


	//   ....[118]....
        /*0314*/ 	.word	0xffffffff


	//   ....[119]....
        /*0318*/ 	.word	0xffffffff


	//   ....[120]....
        /*031c*/ 	.word	0xffffffff


	//   ....[121]....
        /*0320*/ 	.word	0xffffffff


	//   ....[122]....
        /*0324*/ 	.word	0xffffffff


	//   ....[123]....
        /*0328*/ 	.word	0xffffffff


	//   ....[124]....
        /*032c*/ 	.word	0xffffffff


	//   ....[125]....
        /*0330*/ 	.word	0xffffffff


	//   ....[126]....
        /*0334*/ 	.word	0xffffffff


	//   ....[127]....
        /*0338*/ 	.word	0xffffffff


	//   ....[128]....
        /*033c*/ 	.word	0xffffffff


	//   ....[129]....
        /*0340*/ 	.word	0xffffffff


	//   ....[130]....
        /*0344*/ 	.word	0xffffffff


	//   ....[131]....
        /*0348*/ 	.word	0xffffffff


	//   ....[132]....
        /*034c*/ 	.word	0xffffffff


	//   ....[133]....
        /*0350*/ 	.word	0xffffffff


	//   ....[134]....
        /*0354*/ 	.word	0xffffffff


	//   ....[135]....
        /*0358*/ 	.word	0xffffffff


	//   ....[136]....
        /*035c*/ 	.word	0xffffffff


	//   ....[137]....
        /*0360*/ 	.word	0xffffffff


	//   ....[138]....
        /*0364*/ 	.word	0xffffffff


	//   ....[139]....
        /*0368*/ 	.word	0xffffffff


	//   ....[140]....
        /*036c*/ 	.word	0xffffffff


	//   ....[141]....
        /*0370*/ 	.word	0xffffffff


	//   ....[142]....
        /*0374*/ 	.word	0xffffffff


	//   ....[143]....
        /*0378*/ 	.word	0xffffffff


	//   ....[144]....
        /*037c*/ 	.word	0xffffffff


	//   ....[145]....
        /*0380*/ 	.word	0xffffffff


	//   ....[146]....
        /*0384*/ 	.word	0xffffffff


	//   ....[147]....
        /*0388*/ 	.word	0xffffffff


	//   ....[148]....
        /*038c*/ 	.word	0xffffffff


	//   ....[149]....
        /*0390*/ 	.word	0xffffffff


	//   ....[150]....
        /*0394*/ 	.word	0xffffffff


	//   ....[151]....
        /*0398*/ 	.word	0xffffffff


	//   ....[152]....
        /*039c*/ 	.word	0xffffffff


	//   ....[153]....
        /*03a0*/ 	.word	0xffffffff


	//   ....[154]....
        /*03a4*/ 	.word	0xffffffff


	//   ....[155]....
        /*03a8*/ 	.word	0xffffffff


	//   ....[156]....
        /*03ac*/ 	.word	0xffffffff


	//   ....[157]....
        /*03b0*/ 	.word	0xffffffff


	//   ....[158]....
        /*03b4*/ 	.word	0xffffffff


	//   ....[159]....
        /*03b8*/ 	.word	0xffffffff


	//   ....[160]....
        /*03bc*/ 	.word	0xffffffff


	//   ....[161]....
        /*03c0*/ 	.word	0xffffffff


	//   ....[162]....
        /*03c4*/ 	.word	0xffffffff


	//   ....[163]....
        /*03c8*/ 	.word	0xffffffff


	//   ....[164]....
        /*03cc*/ 	.word	0xffffffff


	//   ....[165]....
        /*03d0*/ 	.word	0xffffffff


	//   ....[166]....
        /*03d4*/ 	.word	0xffffffff


	//   ....[167]....
        /*03d8*/ 	.word	0xffffffff


	//   ....[168]....
        /*03dc*/ 	.word	0xffffffff


	//   ....[169]....
        /*03e0*/ 	.word	0xffffffff


	//   ....[170]....
        /*03e4*/ 	.word	0xffffffff


	//   ....[171]....
        /*03e8*/ 	.word	0xffffffff


	//   ....[172]....
        /*03ec*/ 	.word	0xffffffff


	//   ....[173]....
        /*03f0*/ 	.word	0xffffffff


	//   ....[174]....
        /*03f4*/ 	.word	0xffffffff


	//   ....[175]....
        /*03f8*/ 	.word	0xffffffff


	//   ....[176]....
        /*03fc*/ 	.word	0xffffffff


	//   ....[177]....
        /*0400*/ 	.word	0xffffffff


	//   ....[178]....
        /*0404*/ 	.word	0xffffffff


	//   ....[179]....
        /*0408*/ 	.word	0xffffffff


	//   ....[180]....
        /*040c*/ 	.word	0xffffffff


	//   ....[181]....
        /*0410*/ 	.word	0xffffffff


	//   ....[182]....
        /*0414*/ 	.word	0xffffffff


	//   ....[183]....
        /*0418*/ 	.word	0xffffffff


	//   ....[184]....
        /*041c*/ 	.word	0xffffffff


	//   ....[185]....
        /*0420*/ 	.word	0xffffffff


	//   ....[186]....
        /*0424*/ 	.word	0xffffffff


	//   ....[187]....
        /*0428*/ 	.word	0xffffffff


	//   ....[188]....
        /*042c*/ 	.word	0xffffffff


	//   ....[189]....
        /*0430*/ 	.word	0xffffffff


	//   ....[190]....
        /*0434*/ 	.word	0xffffffff


	//   ....[191]....
        /*0438*/ 	.word	0xffffffff


	//   ....[192]....
        /*043c*/ 	.word	0xffffffff


	//   ....[193]....
        /*0440*/ 	.word	0xffffffff


	//   ....[194]....
        /*0444*/ 	.word	0xffffffff


	//   ....[195]....
        /*0448*/ 	.word	0xffffffff


	//   ....[196]....
        /*044c*/ 	.word	0xffffffff


	//   ....[197]....
        /*0450*/ 	.word	0xffffffff


	//   ....[198]....
        /*0454*/ 	.word	0xffffffff


	//   ....[199]....
        /*0458*/ 	.word	0xffffffff


	//   ....[200]....
        /*045c*/ 	.word	0xffffffff


	//   ....[201]....
        /*0460*/ 	.word	0xffffffff


	//   ....[202]....
        /*0464*/ 	.word	0xffffffff


	//   ....[203]....
        /*0468*/ 	.word	0xffffffff


	//   ....[204]....
        /*046c*/ 	.word	0xffffffff


	//   ....[205]....
        /*0470*/ 	.word	0xffffffff


	//   ....[206]....
        /*0474*/ 	.word	0xffffffff


	//   ....[207]....
        /*0478*/ 	.word	0xffffffff


	//   ....[208]....
        /*047c*/ 	.word	0xffffffff


	//   ....[209]....
        /*0480*/ 	.word	0xffffffff


	//   ....[210]....
        /*0484*/ 	.word	0xffffffff


	//   ....[211]....
        /*0488*/ 	.word	0xffffffff


	//   ....[212]....
        /*048c*/ 	.word	0xffffffff


	//   ....[213]....
        /*0490*/ 	.word	0xffffffff


	//   ....[214]....
        /*0494*/ 	.word	0xffffffff


	//   ....[215]....
        /*0498*/ 	.word	0xffffffff


	//   ....[216]....
        /*049c*/ 	.word	0xffffffff


	//   ....[217]....
        /*04a0*/ 	.word	0xffffffff


	//   ....[218]....
        /*04a4*/ 	.word	0xffffffff


	//   ....[219]....
        /*04a8*/ 	.word	0xffffffff


	//   ....[220]....
        /*04ac*/ 	.word	0xffffffff


	//   ....[221]....
        /*04b0*/ 	.word	0xffffffff


	//   ....[222]....
        /*04b4*/ 	.word	0xffffffff


	//   ....[223]....
        /*04b8*/ 	.word	0xffffffff


	//   ....[224]....
        /*04bc*/ 	.word	0xffffffff


	//   ....[225]....
        /*04c0*/ 	.word	0xffffffff


	//   ....[226]....
        /*04c4*/ 	.word	0xffffffff


	//   ....[227]....
        /*04c8*/ 	.word	0xffffffff


	//   ....[228]....
        /*04cc*/ 	.word	0xffffffff


	//   ....[229]....
        /*04d0*/ 	.word	0xffffffff


	//   ....[230]....
        /*04d4*/ 	.word	0xffffffff


	//   ....[231]....
        /*04d8*/ 	.word	0xffffffff


	//   ....[232]....
        /*04dc*/ 	.word	0xffffffff


	//   ....[233]....
        /*04e0*/ 	.word	0xffffffff


	//   ....[234]....
        /*04e4*/ 	.word	0xffffffff


	//   ....[235]....
        /*04e8*/ 	.word	0xffffffff


	//   ....[236]....
        /*04ec*/ 	.word	0xffffffff


	//   ....[237]....
        /*04f0*/ 	.word	0xffffffff


	//   ....[238]....
        /*04f4*/ 	.word	0xffffffff


	//   ....[239]....
        /*04f8*/ 	.word	0xffffffff


	//   ....[240]....
        /*04fc*/ 	.word	0xffffffff


	//   ....[241]....
        /*0500*/ 	.word	0xffffffff


	//   ....[242]....
        /*0504*/ 	.word	0xffffffff


	//   ....[243]....
        /*0508*/ 	.word	0xffffffff


	//   ....[244]....
        /*050c*/ 	.word	0xffffffff


	//   ....[245]....
        /*0510*/ 	.word	0xffffffff


	//   ....[246]....
        /*0514*/ 	.word	0xffffffff


	//   ....[247]....
        /*0518*/ 	.word	0xffffffff


	//   ....[248]....
        /*051c*/ 	.word	0xffffffff


	//   ....[249]....
        /*0520*/ 	.word	0xffffffff


	//   ....[250]....
        /*0524*/ 	.word	0xffffffff


	//   ....[251]....
        /*0528*/ 	.word	0xffffffff


	//   ....[252]....
        /*052c*/ 	.word	0xffffffff


	//   ....[253]....
        /*0530*/ 	.word	0xffffffff


	//   ....[254]....
        /*0534*/ 	.word	0xffffffff


	//   ....[255]....
        /*0538*/ 	.word	0xffffffff


	//   ....[0]....
        /*053c*/ 	.word	0xffffffff


	//   ....[1]....
        /*0540*/ 	.word	0xffffffff


	//   ....[2]....
        /*0544*/ 	.word	0xffffffff


	//   ....[3]....
        /*0548*/ 	.word	0xffffffff


	//   ....[4]....
        /*054c*/ 	.word	0xffffffff


	//   ....[5]....
        /*0550*/ 	.word	0xffffffff


	//   ....[6]....
        /*0554*/ 	.word	0xffffffff


	//   ....[7]....
        /*0558*/ 	.word	0xffffffff


	//----- nvinfo : EIATTR_COOP_GROUP_INSTR_OFFSETS
	.align		4
.L_546:
        /*055c*/ 	.byte	0x04, 0x28
        /*055e*/ 	.short	(.L_548 - .L_547)


	//   ....[0]....
.L_547:
        /*0560*/ 	.word	0x00000050


	//   ....[1]....
        /*0564*/ 	.word	0x000001e0


	//   ....[2]....
        /*0568*/ 	.word	0x00000210


	//   ....[3]....
        /*056c*/ 	.word	0x00000240


	//   ....[4]....
        /*0570*/ 	.word	0x00000270


	//   ....[5]....
        /*0574*/ 	.word	0x000002a0


	//   ....[6]....
        /*0578*/ 	.word	0x000002d0


	//   ....[7]....
        /*057c*/ 	.word	0x00000430


	//   ....[8]....
        /*0580*/ 	.word	0x00000470


	//   ....[9]....
        /*0584*/ 	.word	0x000004a0


	//   ....[10]....
        /*0588*/ 	.word	0x000004d0


	//   ....[11]....
        /*058c*/ 	.word	0x00000500


	//   ....[12]....
        /*0590*/ 	.word	0x00000530


	//   ....[13]....
        /*0594*/ 	.word	0x000005c0


	//   ....[14]....
        /*0598*/ 	.word	0x00000600


	//   ....[15]....
        /*059c*/ 	.word	0x00000620


	//   ....[16]....
        /*05a0*/ 	.word	0x00000680


	//   ....[17]....
        /*05a4*/ 	.word	0x00002740


	//   ....[18]....
        /*05a8*/ 	.word	0x00002760


	//   ....[19]....
        /*05ac*/ 	.word	0x000028f0


	//   ....[20]....
        /*05b0*/ 	.word	0x00002900


	//   ....[21]....
        /*05b4*/ 	.word	0x00002a80


	//   ....[22]....
        /*05b8*/ 	.word	0x00002aa0


	//   ....[23]....
        /*05bc*/ 	.word	0x00002c20


	//   ....[24]....
        /*05c0*/ 	.word	0x00002c30


	//   ....[25]....
        /*05c4*/ 	.word	0x000030d0


	//   ....[26]....
        /*05c8*/ 	.word	0x000030f0


	//   ....[27]....
        /*05cc*/ 	.word	0x00003120


	//   ....[28]....
        /*05d0*/ 	.word	0x00003220


	//   ....[29]....
        /*05d4*/ 	.word	0x000032d0


	//   ....[30]....
        /*05d8*/ 	.word	0x00003340


	//   ....[31]....
        /*05dc*/ 	.word	0x00003600


	//   ....[32]....
        /*05e0*/ 	.word	0x00003610


	//   ....[33]....
        /*05e4*/ 	.word	0x00003f60


	//   ....[34]....
        /*05e8*/ 	.word	0x00003f80


	//   ....[35]....
        /*05ec*/ 	.word	0x00004100


	//   ....[36]....
        /*05f0*/ 	.word	0x00004110


	//   ....[37]....
        /*05f4*/ 	.word	0x000042e0


	//   ....[38]....
        /*05f8*/ 	.word	0x000044a0


	//   ....[39]....
        /*05fc*/ 	.word	0x000044b0


	//   ....[40]....
        /*0600*/ 	.word	0x000044c0


	//   ....[41]....
        /*0604*/ 	.word	0x00004c50


	//   ....[42]....
        /*0608*/ 	.word	0x00004c70


	//   ....[43]....
        /*060c*/ 	.word	0x00004c90


	//   ....[44]....
        /*0610*/ 	.word	0x00004ca0


	//   ....[45]....
        /*0614*/ 	.word	0x00004cd0


	//   ....[46]....
        /*0618*/ 	.word	0x00004cf0


	//   ....[47]....
        /*061c*/ 	.word	0x00004d10


	//   ....[48]....
        /*0620*/ 	.word	0x00004d20


	//   ....[49]....
        /*0624*/ 	.word	0x000061f0


	//   ....[50]....
        /*0628*/ 	.word	0x00006210


	//   ....[51]....
        /*062c*/ 	.word	0x00006380


	//   ....[52]....
        /*0630*/ 	.word	0x00006390


	//   ....[53]....
        /*0634*/ 	.word	0x00006cb0


	//   ....[54]....
        /*0638*/ 	.word	0x00006cd0


	//   ....[55]....
        /*063c*/ 	.word	0x00006e20


	//   ....[56]....
        /*0640*/ 	.word	0x00006e30


	//   ....[57]....
        /*0644*/ 	.word	0x00006ff0


	//   ....[58]....
        /*0648*/ 	.word	0x000071a0


	//   ....[59]....
        /*064c*/ 	.word	0x000071b0


	//   ....[60]....
        /*0650*/ 	.word	0x000071c0


	//   ....[61]....
        /*0654*/ 	.word	0x00007740


	//   ....[62]....
        /*0658*/ 	.word	0x00007760


	//   ....[63]....
        /*065c*/ 	.word	0x00007840


	//   ....[64]....
        /*0660*/ 	.word	0x00007860


	//   ....[65]....
        /*0664*/ 	.word	0x00007940


	//   ....[66]....
        /*0668*/ 	.word	0x00007960


	//   ....[67]....
        /*066c*/ 	.word	0x00007a40


	//   ....[68]....
        /*0670*/ 	.word	0x00007a60


	//   ....[69]....
        /*0674*/ 	.word	0x000094e0


	//   ....[70]....
        /*0678*/ 	.word	0x000094f0


	//   ....[71]....
        /*067c*/ 	.word	0x00009660


	//   ....[72]....
        /*0680*/ 	.word	0x00009670


	//   ....[73]....
        /*0684*/ 	.word	0x00009f90


	//   ....[74]....
        /*0688*/ 	.word	0x00009fb0


	//   ....[75]....
        /*068c*/ 	.word	0x0000a0d0


	//   ....[76]....
        /*0690*/ 	.word	0x0000a0e0


	//   ....[77]....
        /*0694*/ 	.word	0x0000a510


	//   ....[78]....
        /*0698*/ 	.word	0x0000a540


	//   ....[79]....
        /*069c*/ 	.word	0x0000a560


	//   ....[80]....
        /*06a0*/ 	.word	0x0000a580


	//   ....[81]....
        /*06a4*/ 	.word	0x0000a5a0


	//   ....[82]....
        /*06a8*/ 	.word	0x0000a5c0


	//   ....[83]....
        /*06ac*/ 	.word	0x0000a5e0


	//   ....[84]....
        /*06b0*/ 	.word	0x0000a600


	//   ....[85]....
        /*06b4*/ 	.word	0x0000bdc0


	//   ....[86]....
        /*06b8*/ 	.word	0x0000bdf0


	//   ....[87]....
        /*06bc*/ 	.word	0x0000be00


	//   ....[88]....
        /*06c0*/ 	.word	0x0000be10


	//   ....[89]....
        /*06c4*/ 	.word	0x0000be20


	//   ....[90]....
        /*06c8*/ 	.word	0x0000be50


	//   ....[91]....
        /*06cc*/ 	.word	0x0000be70


	//   ....[92]....
        /*06d0*/ 	.word	0x0000be90


	//   ....[93]....
        /*06d4*/ 	.word	0x0000d3c0


	//   ....[94]....
        /*06d8*/ 	.word	0x0000d3d0


	//   ....[95]....
        /*06dc*/ 	.word	0x0000d3e0


	//   ....[96]....
        /*06e0*/ 	.word	0x0000d3f0


	//   ....[97]....
        /*06e4*/ 	.word	0x0000d400


	//   ....[98]....
        /*06e8*/ 	.word	0x0000d410


	//   ....[99]....
        /*06ec*/ 	.word	0x0000d420


	//   ....[100]....
        /*06f0*/ 	.word	0x0000d440


	//   ....[101]....
        /*06f4*/ 	.word	0x0000d830


	//   ....[102]....
        /*06f8*/ 	.word	0x0000d850


	//   ....[103]....
        /*06fc*/ 	.word	0x0000d9b0


	//   ....[104]....
        /*0700*/ 	.word	0x0000d9c0


	//   ....[105]....
        /*0704*/ 	.word	0x0000db20


	//   ....[106]....
        /*0708*/ 	.word	0x0000db40


	//   ....[107]....
        /*070c*/ 	.word	0x0000dca0


	//   ....[108]....
        /*0710*/ 	.word	0x0000dcb0


	//   ....[109]....
        /*0714*/ 	.word	0x0000e000


	//   ....[110]....
        /*0718*/ 	.word	0x0000e020


	//   ....[111]....
        /*071c*/ 	.word	0x0000e570


	//   ....[112]....
        /*0720*/ 	.word	0x0000e580


	//   ....[113]....
        /*0724*/ 	.word	0x0000ead0


	//   ....[114]....
        /*0728*/ 	.word	0x0000eaf0


	//   ....[115]....
        /*072c*/ 	.word	0x0000f040


	//   ....[116]....
        /*0730*/ 	.word	0x0000f050


	//   ....[117]....
        /*0734*/ 	.word	0x0000fca0


	//   ....[118]....
        /*0738*/ 	.word	0x0000fcc0


	//   ....[119]....
        /*073c*/ 	.word	0x0000fe30


	//   ....[120]....
        /*0740*/ 	.word	0x0000fe40


	//   ....[121]....
        /*0744*/ 	.word	0x0000ffa0


	//   ....[122]....
        /*0748*/ 	.word	0x0000ffc0


	//   ....[123]....
        /*074c*/ 	.word	0x00010120


	//   ....[124]....
        /*0750*/ 	.word	0x00010130


	//   ....[125]....
        /*0754*/ 	.word	0x00010330


	//   ....[126]....
        /*0758*/ 	.word	0x00010350


	//   ....[127]....
        /*075c*/ 	.word	0x00010470


	//   ....[128]....
        /*0760*/ 	.word	0x000104b0


	//   ....[129]....
        /*0764*/ 	.word	0x000104e0


	//   ....[130]....
        /*0768*/ 	.word	0x00010510


	//   ....[131]....
        /*076c*/ 	.word	0x00010540


	//   ....[132]....
        /*0770*/ 	.word	0x00010570


	//   ....[133]....
        /*0774*/ 	.word	0x000106c0


	//   ....[134]....
        /*0778*/ 	.word	0x00010700


	//   ....[135]....
        /*077c*/ 	.word	0x00010730


	//   ....[136]....
        /*0780*/ 	.word	0x00010760


	//   ....[137]....
        /*0784*/ 	.word	0x00010790


	//   ....[138]....
        /*0788*/ 	.word	0x000107c0


	//   ....[139]....
        /*078c*/ 	.word	0x00010850


	//   ....[140]....
        /*0790*/ 	.word	0x00010890


	//   ....[141]....
        /*0794*/ 	.word	0x000108a0


	//   ....[142]....
        /*0798*/ 	.word	0x00010900


	//   ....[143]....
        /*079c*/ 	.word	0x000112b0


	//   ....[144]....
        /*07a0*/ 	.word	0x00011310


	//   ....[145]....
        /*07a4*/ 	.word	0x00011360


	//   ....[146]....
        /*07a8*/ 	.word	0x000113b0


	//   ....[147]....
        /*07ac*/ 	.word	0x00011400


	//   ....[148]....
        /*07b0*/ 	.word	0x00011470


	//   ....[149]....
        /*07b4*/ 	.word	0x000114c0


	//   ....[150]....
        /*07b8*/ 	.word	0x00011530


	//   ....[151]....
        /*07bc*/ 	.word	0x000115a0


	//   ....[152]....
        /*07c0*/ 	.word	0x00011610


	//   ....[153]....
        /*07c4*/ 	.word	0x00011680


	//   ....[154]....
        /*07c8*/ 	.word	0x000116f0


	//   ....[155]....
        /*07cc*/ 	.word	0x00011760


	//   ....[156]....
        /*07d0*/ 	.word	0x000117c0


	//   ....[157]....
        /*07d4*/ 	.word	0x00011830


	//   ....[158]....
        /*07d8*/ 	.word	0x000118a0


	//   ....[159]....
        /*07dc*/ 	.word	0x00011910


	//   ....[160]....
        /*07e0*/ 	.word	0x00011970


	//   ....[161]....
        /*07e4*/ 	.word	0x000119e0


	//   ....[162]....
        /*07e8*/ 	.word	0x00011a40


	//   ....[163]....
        /*07ec*/ 	.word	0x00011ab0


	//   ....[164]....
        /*07f0*/ 	.word	0x00011b20


	//   ....[165]....
        /*07f4*/ 	.word	0x00011b90


	//   ....[166]....
        /*07f8*/ 	.word	0x00011bf0


	//   ....[167]....
        /*07fc*/ 	.word	0x00011c60


	//   ....[168]....
        /*0800*/ 	.word	0x00011cd0


	//   ....[169]....
        /*0804*/ 	.word	0x00011ec0


	//   ....[170]....
        /*0808*/ 	.word	0x000120b0


	//   ....[171]....
        /*080c*/ 	.word	0x00012550


	//   ....[172]....
        /*0810*/ 	.word	0x000125a0


	//   ....[173]....
        /*0814*/ 	.word	0x000125f0


	//   ....[174]....
        /*0818*/ 	.word	0x00012640


	//   ....[175]....
        /*081c*/ 	.word	0x00012690


	//   ....[176]....
        /*0820*/ 	.word	0x000126e0


	//   ....[177]....
        /*0824*/ 	.word	0x00012730


	//   ....[178]....
        /*0828*/ 	.word	0x00012780


	//   ....[179]....
        /*082c*/ 	.word	0x000127f0


	//   ....[180]....
        /*0830*/ 	.word	0x00012860


	//   ....[181]....
        /*0834*/ 	.word	0x000128d0


	//   ....[182]....
        /*0838*/ 	.word	0x00012930


	//   ....[183]....
        /*083c*/ 	.word	0x000129a0


	//   ....[184]....
        /*0840*/ 	.word	0x00012a10


	//   ....[185]....
        /*0844*/ 	.word	0x00012a80


	//   ....[186]....
        /*0848*/ 	.word	0x00012ae0


	//   ....[187]....
        /*084c*/ 	.word	0x00012b40


	//   ....[188]....
        /*0850*/ 	.word	0x00012ba0


	//   ....[189]....
        /*0854*/ 	.word	0x00012d70


	//   ....[190]....
        /*0858*/ 	.word	0x00012f40


	//   ....[191]....
        /*085c*/ 	.word	0x00013400


	//   ....[192]....
        /*0860*/ 	.word	0x00013440


	//   ....[193]....
        /*0864*/ 	.word	0x00013490


	//   ....[194]....
        /*0868*/ 	.word	0x000134d0


	//   ....[195]....
        /*086c*/ 	.word	0x00013520


	//   ....[196]....
        /*0870*/ 	.word	0x00013560


	//   ....[197]....
        /*0874*/ 	.word	0x000135b0


	//   ....[198]....
        /*0878*/ 	.word	0x000135f0


	//   ....[199]....
        /*087c*/ 	.word	0x00013640


	//   ....[200]....
        /*0880*/ 	.word	0x000136a0


	//   ....[201]....
        /*0884*/ 	.word	0x00013700


	//   ....[202]....
        /*0888*/ 	.word	0x00013770


	//   ....[203]....
        /*088c*/ 	.word	0x000137e0


	//   ....[204]....
        /*0890*/ 	.word	0x00013850


	//   ....[205]....
        /*0894*/ 	.word	0x000138b0


	//   ....[206]....
        /*0898*/ 	.word	0x00013900


	//   ....[207]....
        /*089c*/ 	.word	0x00013940


	//   ....[208]....
        /*08a0*/ 	.word	0x00013990


	//   ....[209]....
        /*08a4*/ 	.word	0x000139d0


	//   ....[210]....
        /*08a8*/ 	.word	0x00013a20


	//   ....[211]....
        /*08ac*/ 	.word	0x00013a60


	//   ....[212]....
        /*08b0*/ 	.word	0x00013ab0


	//   ....[213]....
        /*08b4*/ 	.word	0x00013af0


	//   ....[214]....
        /*08b8*/ 	.word	0x00013b40


	//   ....[215]....
        /*08bc*/ 	.word	0x00013b90


	//   ....[216]....
        /*08c0*/ 	.word	0x00013be0


	//   ....[217]....
        /*08c4*/ 	.word	0x00013c30


	//   ....[218]....
        /*08c8*/ 	.word	0x00013c80


	//   ....[219]....
        /*08cc*/ 	.word	0x00013cd0


	//   ....[220]....
        /*08d0*/ 	.word	0x00013d20


	//   ....[221]....
        /*08d4*/ 	.word	0x00013d70


	//   ....[222]....
        /*08d8*/ 	.word	0x00013de0


	//   ....[223]....
        /*08dc*/ 	.word	0x00013e50


	//   ....[224]....
        /*08e0*/ 	.word	0x00013ec0


	//   ....[225]....
        /*08e4*/ 	.word	0x00013f20


	//   ....[226]....
        /*08e8*/ 	.word	0x00013f90


	//   ....[227]....
        /*08ec*/ 	.word	0x00014000


	//   ....[228]....
        /*08f0*/ 	.word	0x00014070


	//   ....[229]....
        /*08f4*/ 	.word	0x000140d0


	//   ....[230]....
        /*08f8*/ 	.word	0x00014140


	//   ....[231]....
        /*08fc*/ 	.word	0x000141b0


	//   ....[232]....
        /*0900*/ 	.word	0x00014220


	//   ....[233]....
        /*0904*/ 	.word	0x00014280


	//   ....[234]....
        /*0908*/ 	.word	0x000142f0


	//   ....[235]....
        /*090c*/ 	.word	0x00014360


	//   ....[236]....
        /*0910*/ 	.word	0x000143d0


	//   ....[237]....
        /*0914*/ 	.word	0x00014430


	//   ....[238]....
        /*0918*/ 	.word	0x000144a0


	//   ....[239]....
        /*091c*/ 	.word	0x00014510


	//   ....[240]....
        /*0920*/ 	.word	0x00014580


	//   ....[241]....
        /*0924*/ 	.word	0x000145e0


	//   ....[242]....
        /*0928*/ 	.word	0x00014650


	//   ....[243]....
        /*092c*/ 	.word	0x000146c0


	//   ....[244]....
        /*0930*/ 	.word	0x00014730


	//   ....[245]....
        /*0934*/ 	.word	0x00014790


	//   ....[246]....
        /*0938*/ 	.word	0x00014800


	//   ....[247]....
        /*093c*/ 	.word	0x00014870


	//   ....[248]....
        /*0940*/ 	.word	0x000148c0


	//   ....[249]....
        /*0944*/ 	.word	0x00014900


	//   ....[250]....
        /*0948*/ 	.word	0x00014950


	//   ....[251]....
        /*094c*/ 	.word	0x000149a0


	//   ....[252]....
        /*0950*/ 	.word	0x000149f0


	//   ....[253]....
        /*0954*/ 	.word	0x00014a60


	//   ....[254]....
        /*0958*/ 	.word	0x00014ab0


	//   ....[255]....
        /*095c*/ 	.word	0x00014b00


	//   ....[0]....
        /*0960*/ 	.word	0x00014b50


	//   ....[1]....
        /*0964*/ 	.word	0x00014ba0


	//   ....[2]....
        /*0968*/ 	.word	0x00014bf0


	//   ....[3]....
        /*096c*/ 	.word	0x00014c60


	//   ....[4]....
        /*0970*/ 	.word	0x00014cb0


	//   ....[5]....
        /*0974*/ 	.word	0x00014d20


	//   ....[6]....
        /*0978*/ 	.word	0x00014d80


	//   ....[7]....
        /*097c*/ 	.word	0x00014df0


	//----- nvinfo : EIATTR_EXIT_INSTR_OFFSETS
	.align		4
.L_548:
        /*0980*/ 	.byte	0x04, 0x1c
        /*0982*/ 	.short	(.L_550 - .L_549)


	//   ....[0]....
.L_549:
        /*0984*/ 	.word	0x00000fe0


	//   ....[1]....
        /*0988*/ 	.word	0x00011270


	//----- nvinfo : EIATTR_MAX_THREADS
	.align		4
.L_550:
        /*098c*/ 	.byte	0x04, 0x05
        /*098e*/ 	.short	(.L_552 - .L_551)
.L_551:
        /*0990*/ 	.word	0x00000080
        /*0994*/ 	.word	0x00000001
        /*0998*/ 	.word	0x00000001


	//----- nvinfo : EIATTR_CRS_STACK_SIZE
	.align		4
.L_552:
        /*099c*/ 	.byte	0x04, 0x1e
        /*099e*/ 	.short	(.L_554 - .L_553)
.L_553:
        /*09a0*/ 	.word	0x00000000
.L_554:


//--------------------- .nv.info._ZN7cutlass13device_kernelIN5flash19enable_sm80_to_sm89INS1_16FlashAttnFwdSm80INS1_25CollectiveMainloopFwdSm80ILi4ELi1ELb0EN4cute5tupleIJNS5_1CILi128EEENS7_ILi48EEENS7_ILi96EEEEEELi96ENS_10bfloat16_tEfNS_4arch4Sm80ELb1ELb0ELb0ELb1ELb1ELb1ELb1ELb1EEENS1_21CollectiveEpilogueFwdINS6_IJS8_SA_S9_EEENS6_IJNS7_ILi1EEESI_SI_EEESC_SE_Li128ELb1ELb1ELb1ELb0EEENS1_36VarlenDynamicPersistentTileSchedulerILi128ELi48ELi128ELi128ELb1ELb1ELb0ELb1ELb1ELb1EEEEEEEEEvNT_6ParamsE --------------------------
	.section	.nv.info._ZN7cutlass13device_kernelIN5flash19enable_sm80_to_sm89INS1_16FlashAttnFwdSm80INS1_25CollectiveMainloopFwdSm80ILi4ELi1ELb0EN4cute5tupleIJNS5_1CILi128EEENS7_ILi48EEENS7_ILi96EEEEEELi96ENS_10bfloat16_tEfNS_4arch4Sm80ELb1ELb0ELb0ELb1ELb1ELb1ELb1ELb1EEENS1_21CollectiveEpilogueFwdINS6_IJS8_SA_S9_EEENS6_IJNS7_ILi1EEESI_SI_EEESC_SE_Li128ELb1ELb1ELb1ELb0EEENS1_36VarlenDynamicPersistentTileSchedulerILi128ELi48ELi128ELi128ELb1ELb1ELb0ELb1ELb1ELb1EEEEEEEEEvNT_6ParamsE,"",@"SHT_CUDA_INFO"
	.sectionflags	@""
	.align	4


	//----- nvinfo : EIATTR_CUDA_API_VERSION
	.align		4
        /*0000*/ 	.byte	0x04, 0x37
        /*0002*/ 	.short	(.L_556 - .L_555)
.L_555:
        /*0004*/ 	.word	0x00000082


	//----- nvinfo : EIATTR_SW2861232_WAR
	.align		4
.L_556:
        /*0008*/ 	.byte	0x01, 0x35
	.zero		2


	//----- nvinfo : EIATTR_PARAM_CBANK
	.align		4
        /*000c*/ 	.byte	0x04, 0x0a
        /*000e*/ 	.short	(.L_558 - .L_557)
	.align		4
.L_557:
        /*0010*/ 	.word	index@(.nv.constant0._ZN7cutlass13device_kernelIN5flash19enable_sm80_to_sm89INS1_16FlashAttnFwdSm80INS1_25CollectiveMainloopFwdSm80ILi4ELi1ELb0EN4cute5tupleIJNS5_1CILi128EEENS7_ILi48EEENS7_ILi96EEEEEELi96ENS_10bfloat16_tEfNS_4arch4Sm80ELb1ELb0ELb0ELb1ELb1ELb1ELb1ELb1EEENS1_21CollectiveEpilogueFwdINS6_IJS8_SA_S9_EEENS6_IJNS7_ILi1EEESI_SI_EEESC_SE_Li128ELb1ELb1ELb1ELb0EEENS1_36VarlenDynamicPersistentTileSchedulerILi128ELi48ELi128ELi128ELb1ELb1ELb0ELb1ELb1ELb1EEEEEEEEEvNT_6ParamsE)
        /*0014*/ 	.short	0x0160
        /*0016*/ 	.short	0x0438


	//----- nvinfo : EIATTR_CBANK_PARAM_SIZE
	.align		4
.L_558:
        /*0018*/ 	.byte	0x03, 0x19
        /*001a*/ 	.short	0x0438


	//----- nvinfo : EIATTR_KPARAM_INFO
	.align		4
        /*001c*/ 	.byte	0x04, 0x17
        /*001e*/ 	.short	(.L_560 - .L_559)
.L_559:
        /*0020*/ 	.word	0x00000000
        /*0024*/ 	.short	0x0000
        /*0026*/ 	.short	0x0000
        /*0028*/ 	.byte	0x00, 0xf0, 0xe1, 0x10


	//----- nvinfo : EIATTR_MAXREG_COUNT
	.align		4
.L_560:
        /*002c*/ 	.byte	0x03, 0x1b
        /*002e*/ 	.short	0x00ff


	//----- nvinfo : EIATTR_NUM_BARRIERS
	.align		4
        /*0030*/ 	.byte	0x02, 0x4c
        /*0032*/ 	.byte	0x06
	.zero		1


	//----- nvinfo : EIATTR_ANNOTATIONS
	.align		4
        /*0034*/ 	.byte	0x04, 0x55
        /*0036*/ 	.short	(.L_562 - .L_561)


	//   ....[0]....
.L_561:
        /* <DEDUP_REMOVED lines=213> */


	//----- nvinfo : EIATTR_MERCURY_ISA_VERSION
	.align		4
.L_562:
        /*0d70*/ 	.byte	0x03, 0x5f
        /*0d72*/ 	.short	0x0000


	//----- nvinfo : EIATTR_INT_WARP_WIDE_INSTR_OFFSETS
	.align		4
        /*0d74*/ 	.byte	0x04, 0x31
        /*0d76*/ 	.short	(.L_564 - .L_563)


	//   ....[0]....
.L_563:
        /*0d78*/ 	.word	0x00019e50


	//   ....[1]....
        /*0d7c*/ 	.word	0x00019ed0


	//----- nvinfo : EIATTR_COOP_GROUP_MASK_REGIDS
	.align		4
.L_564:
        /*0d80*/ 	.byte	0x04, 0x29
        /*0d82*/ 	.short	(.L_566 - .L_565)


	//   ....[0]....
.L_565:
        /*0d84*/ 	.word	0xffffffff


	//   ....[1]....
        /*0d88*/ 	.word	0xffffffff


	//   ....[2]....
        /*0d8c*/ 	.word	0xffffffff


	//   ....[3]....
        /*0d90*/ 	.word	0xffffffff


	//   ....[4]....
        /*0d94*/ 	.word	0xffffffff


	//   ....[5]....
        /*0d98*/ 	.word	0xffffffff


	//   ....[6]....
        /*0d9c*/ 	.word	0xffffffff


	//   ....[7]....
        /*0da0*/ 	.word	0xffffffff


	//   ....[8]....
        /*0da4*/ 	.word	0xffffffff


	//   ....[9]....
        /*0da8*/ 	.word	0xffffffff


	//   ....[10]....
        /*0dac*/ 	.word	0xffffffff


	//   ....[11]....
        /*0db0*/ 	.word	0xffffffff


	//   ....[12]....
        /*0db4*/ 	.word	0xffffffff


	//   ....[13]....
        /*0db8*/ 	.word	0xffffffff


	//   ....[14]....
        /*0dbc*/ 	.word	0xffffffff


	//   ....[15]....
        /*0dc0*/ 	.word	0xffffffff


	//   ....[16]....
        /*0dc4*/ 	.word	0xffffffff


	//   ....[17]....
        /*0dc8*/ 	.word	0xffffffff


	//   ....[18]....
        /*0dcc*/ 	.word	0xffffffff


	//   ....[19]....
        /*0dd0*/ 	.word	0xffffffff


	//   ....[20]....
        /*0dd4*/ 	.word	0xffffffff


	//   ....[21]....
        /*0dd8*/ 	.word	0xffffffff


	//   ....[22]....
        /*0ddc*/ 	.word	0xffffffff


	//   ....[23]....
        /*0de0*/ 	.word	0xffffffff


	//   ....[24]....
        /*0de4*/ 	.word	0xffffffff


	//   ....[25]....
        /*0de8*/ 	.word	0xffffffff


	//   ....[26]....
        /*0dec*/ 	.word	0xffffffff


	//   ....[27]....
        /*0df0*/ 	.word	0xffffffff


	//   ....[28]....
        /*0df4*/ 	.word	0xffffffff


	//   ....[29]....
        /*0df8*/ 	.word	0xffffffff


	//   ....[30]....
        /*0dfc*/ 	.word	0xffffffff


	//   ....[31]....
        /*0e00*/ 	.word	0xffffffff


	//   ....[32]....
        /*0e04*/ 	.word	0xffffffff


	//   ....[33]....
        /*0e08*/ 	.word	0xffffffff


	//   ....[34]....
        /*0e0c*/ 	.word	0xffffffff


	//   ....[35]....
        /*0e10*/ 	.word	0xffffffff


	//   ....[36]....
        /*0e14*/ 	.word	0xffffffff


	//   ....[37]....
        /*0e18*/ 	.word	0xffffffff


	//   ....[38]....
        /*0e1c*/ 	.word	0xffffffff


	//   ....[39]....
        /*0e20*/ 	.word	0xffffffff


	//   ....[40]....
        /*0e24*/ 	.word	0xffffffff


	//   ....[41]....
        /*0e28*/ 	.word	0xffffffff


	//   ....[42]....
        /*0e2c*/ 	.word	0xffffffff


	//   ....[43]....
        /*0e30*/ 	.word	0xffffffff


	//   ....[44]....
        /*0e34*/ 	.word	0xffffffff


	//   ....[45]....
        /*0e38*/ 	.word	0xffffffff


	//   ....[46]....
        /*0e3c*/ 	.word	0xffffffff


	//   ....[47]....
        /*0e40*/ 	.word	0xffffffff


	//   ....[48]....
        /*0e44*/ 	.word	0xffffffff


	//   ....[49]....
        /*0e48*/ 	.word	0xffffffff


	//   ....[50]....
        /*0e4c*/ 	.word	0xffffffff


	//   ....[51]....
        /*0e50*/ 	.word	0xffffffff


	//   ....[52]....
        /*0e54*/ 	.word	0xffffffff


	//   ....[53]....
        /*0e58*/ 	.word	0xffffffff


	//   ....[54]....
        /*0e5c*/ 	.word	0xffffffff


	//   ....[55]....
        /*0e60*/ 	.word	0xffffffff


	//   ....[56]....
        /*0e64*/ 	.word	0xffffffff


	//   ....[57]....
        /*0e68*/ 	.word	0xffffffff


	//   ....[58]....
        /*0e6c*/ 	.word	0xffffffff


	//   ....[59]....
        /*0e70*/ 	.word	0xffffffff


	//   ....[60]....
        /*0e74*/ 	.word	0xffffffff


	//   ....[61]....
        /*0e78*/ 	.word	0xffffffff


	//   ....[62]....
        /*0e7c*/ 	.word	0xffffffff


	//   ....[63]....
        /*0e80*/ 	.word	0xffffffff


	//   ....[64]....
        /*0e84*/ 	.word	0xffffffff


	//   ....[65]....
        /*0e88*/ 	.word	0xffffffff


	//   ....[66]....
        /*0e8c*/ 	.word	0xffffffff


	//   ....[67]....
        /*0e90*/ 	.word	0xffffffff


	//   ....[68]....
        /*0e94*/ 	.word	0xffffffff


	//   ....[69]....
        /*0e98*/ 	.word	0xffffffff


	//   ....[70]....
        /*0e9c*/ 	.word	0xffffffff


	//   ....[71]....
        /*0ea0*/ 	.word	0xffffffff


	//   ....[72]....
        /*0ea4*/ 	.word	0xffffffff


	//   ....[73]....
        /*0ea8*/ 	.word	0xffffffff


	//   ....[74]....
        /*0eac*/ 	.word	0xffffffff


	//   ....[75]....
        /*0eb0*/ 	.word	0xffffffff


	//   ....[76]....
        /*0eb4*/ 	.word	0xffffffff


	//   ....[77]....
        /*0eb8*/ 	.word	0xffffffff


	//   ....[78]....
        /*0ebc*/ 	.word	0xffffffff


	//   ....[79]....
        /*0ec0*/ 	.word	0xffffffff


	//   ....[80]....
        /*0ec4*/ 	.word	0xffffffff


	//   ....[81]....
        /*0ec8*/ 	.word	0xffffffff


	//   ....[82]....
        /*0ecc*/ 	.word	0xffffffff


	//   ....[83]....
        /*0ed0*/ 	.word	0xffffffff


	//   ....[84]....
        /*0ed4*/ 	.word	0xffffffff


	//   ....[85]....
        /*0ed8*/ 	.word	0xffffffff


	//   ....[86]....
        /*0edc*/ 	.word	0xffffffff


	//   ....[87]....
        /*0ee0*/ 	.word	0xffffffff


	//   ....[88]....
        /*0ee4*/ 	.word	0xffffffff


	//   ....[89]....
        /*0ee8*/ 	.word	0xffffffff


	//   ....[90]....
        /*0eec*/ 	.word	0xffffffff


	//   ....[91]....
        /*0ef0*/ 	.word	0xffffffff


	//   ....[92]....
        /*0ef4*/ 	.word	0xffffffff


	//   ....[93]....
        /*0ef8*/ 	.word	0xffffffff


	//   ....[94]....
        /*0efc*/ 	.word	0xffffffff


	//   ....[95]....
        /*0f00*/ 	.word	0xffffffff


	//   ....[96]....
        /*0f04*/ 	.word	0xffffffff


	//   ....[97]....
        /*0f08*/ 	.word	0xffffffff


	//   ....[98]....
        /*0f0c*/ 	.word	0xffffffff


	//   ....[99]....
        /*0f10*/ 	.word	0xffffffff


	//   ....[100]....
        /*0f14*/ 	.word	0xffffffff


	//   ....[101]....
        /*0f18*/ 	.word	0xffffffff


	//   ....[102]....
        /*0f1c*/ 	.word	0xffffffff


	//   ....[103]....
        /*0f20*/ 	.word	0xffffffff


	//   ....[104]....
        /*0f24*/ 	.word	0xffffffff


	//   ....[105]....
        /*0f28*/ 	.word	0xffffffff


	//   ....[106]....
        /*0f2c*/ 	.word	0xffffffff


	//   ....[107]....
        /*0f30*/ 	.word	0xffffffff


	//   ....[108]....
        /*0f34*/ 	.word	0xffffffff


	//   ....[109]....
        /*0f38*/ 	.word	0xffffffff


	//   ....[110]....
        /*0f3c*/ 	.word	0xffffffff


	//   ....[111]....
        /*0f40*/ 	.word	0xffffffff


	//   ....[112]....
        /*0f44*/ 	.word	0xffffffff


	//   ....[113]....
        /*0f48*/ 	.word	0xffffffff


	//   ....[114]....
        /*0f4c*/ 	.word	0xffffffff


	//   ....[115]....
        /*0f50*/ 	.word	0xffffffff


	//   ....[116]....
        /*0f54*/ 	.word	0xffffffff


	//   ....[117]....
        /*0f58*/ 	.word	0xffffffff


	//   ....[118]....
        /*0f5c*/ 	.word	0xffffffff


	//   ....[119]....
        /*0f60*/ 	.word	0xffffffff


	//   ....[120]....
        /*0f64*/ 	.word	0xffffffff


	//   ....[121]....
        /*0f68*/ 	.word	0xffffffff


	//   ....[122]....
        /*0f6c*/ 	.word	0xffffffff


	//   ....[123]....
        /*0f70*/ 	.word	0xffffffff


	//   ....[124]....
        /*0f74*/ 	.word	0xffffffff


	//   ....[125]....
        /*0f78*/ 	.word	0xffffffff


	//   ....[126]....
        /*0f7c*/ 	.word	0xffffffff


	//   ....[127]....
        /*0f80*/ 	.word	0xffffffff


	//   ....[128]....
        /*0f84*/ 	.word	0xffffffff


	//   ....[129]....
        /*0f88*/ 	.word	0xffffffff


	//   ....[130]....
        /*0f8c*/ 	.word	0xffffffff


	//   ....[131]....
        /*0f90*/ 	.word	0xffffffff


	//   ....[132]....
        /*0f94*/ 	.word	0xffffffff


	//   ....[133]....
        /*0f98*/ 	.word	0xffffffff


	//   ....[134]....
        /*0f9c*/ 	.word	0xffffffff


	//   ....[135]....
        /*0fa0*/ 	.word	0xffffffff


	//   ....[136]....
        /*0fa4*/ 	.word	0xffffffff


	//   ....[137]....
        /*0fa8*/ 	.word	0xffffffff


	//   ....[138]....
        /*0fac*/ 	.word	0xffffffff


	//   ....[139]....
        /*0fb0*/ 	.word	0xffffffff


	//   ....[140]....
        /*0fb4*/ 	.word	0xffffffff


	//   ....[141]....
        /*0fb8*/ 	.word	0xffffffff


	//   ....[142]....
        /*0fbc*/ 	.word	0xffffffff


	//   ....[143]....
        /*0fc0*/ 	.word	0xffffffff


	//   ....[144]....
        /*0fc4*/ 	.word	0xffffffff


	//   ....[145]....
        /*0fc8*/ 	.word	0xffffffff


	//   ....[146]....
        /*0fcc*/ 	.word	0xffffffff


	//   ....[147]....
        /*0fd0*/ 	.word	0xffffffff


	//   ....[148]....
        /*0fd4*/ 	.word	0xffffffff


	//   ....[149]....
        /*0fd8*/ 	.word	0xffffffff


	//   ....[150]....
        /*0fdc*/ 	.word	0xffffffff


	//   ....[151]....
        /*0fe0*/ 	.word	0xffffffff


	//   ....[152]....
        /*0fe4*/ 	.word	0xffffffff


	//   ....[153]....
        /*0fe8*/ 	.word	0xffffffff


	//   ....[154]....
        /*0fec*/ 	.word	0xffffffff


	//   ....[155]....
        /*0ff0*/ 	.word	0xffffffff


	//   ....[156]....
        /*0ff4*/ 	.word	0xffffffff


	//   ....[157]....
        /*0ff8*/ 	.word	0xffffffff


	//   ....[158]....
        /*0ffc*/ 	.word	0xffffffff


	//   ....[159]....
        /*1000*/ 	.word	0xffffffff


	//   ....[160]....
        /*1004*/ 	.word	0xffffffff


	//   ....[161]....
        /*1008*/ 	.word	0xffffffff


	//   ....[162]....
        /*100c*/ 	.word	0xffffffff


	//   ....[163]....
        /*1010*/ 	.word	0xffffffff


	//   ....[164]....
        /*1014*/ 	.word	0xffffffff


	//   ....[165]....
        /*1018*/ 	.word	0xffffffff


	//   ....[166]....
        /*101c*/ 	.word	0xffffffff


	//   ....[167]....
        /*1020*/ 	.word	0xffffffff


	//   ....[168]....
        /*1024*/ 	.word	0xffffffff


	//   ....[169]....
        /*1028*/ 	.word	0xffffffff


	//   ....[170]....
        /*102c*/ 	.word	0xffffffff


	//   ....[171]....
        /*1030*/ 	.word	0xffffffff


	//   ....[172]....
        /*1034*/ 	.word	0xffffffff


	//   ....[173]....
        /*1038*/ 	.word	0xffffffff


	//   ....[174]....
        /*103c*/ 	.word	0xffffffff


	//   ....[175]....
        /*1040*/ 	.word	0xffffffff


	//   ....[176]....
        /*1044*/ 	.word	0xffffffff


	//   ....[177]....
        /*1048*/ 	.word	0xffffffff


	//   ....[178]....
        /*104c*/ 	.word	0xffffffff


	//   ....[179]....
        /*1050*/ 	.word	0xffffffff


	//   ....[180]....
        /*1054*/ 	.word	0xffffffff


	//   ....[181]....
        /*1058*/ 	.word	0xffffffff


	//   ....[182]....
        /*105c*/ 	.word	0xffffffff


	//   ....[183]....
        /*1060*/ 	.word	0xffffffff


	//   ....[184]....
        /*1064*/ 	.word	0xffffffff


	//   ....[185]....
        /*1068*/ 	.word	0xffffffff


	//   ....[186]....
        /*106c*/ 	.word	0xffffffff


	//   ....[187]....
        /*1070*/ 	.word	0xffffffff


	//   ....[188]....
        /*1074*/ 	.word	0xffffffff


	//   ....[189]....
        /*1078*/ 	.word	0xffffffff


	//   ....[190]....
        /*107c*/ 	.word	0xffffffff


	//   ....[191]....
        /*1080*/ 	.word	0xffffffff


	//   ....[192]....
        /*1084*/ 	.word	0xffffffff


	//   ....[193]....
        /*1088*/ 	.word	0xffffffff


	//   ....[194]....
        /*108c*/ 	.word	0xffffffff


	//   ....[195]....
        /*1090*/ 	.word	0xffffffff


	//   ....[196]....
        /*1094*/ 	.word	0xffffffff


	//   ....[197]....
        /*1098*/ 	.word	0xffffffff


	//   ....[198]....
        /*109c*/ 	.word	0xffffffff


	//   ....[199]....
        /*10a0*/ 	.word	0xffffffff


	//   ....[200]....
        /*10a4*/ 	.word	0xffffffff


	//   ....[201]....
        /*10a8*/ 	.word	0xffffffff


	//   ....[202]....
        /*10ac*/ 	.word	0xffffffff


	//   ....[203]....
        /*10b0*/ 	.word	0xffffffff


	//   ....[204]....
        /*10b4*/ 	.word	0xffffffff


	//   ....[205]....
        /*10b8*/ 	.word	0xffffffff


	//   ....[206]....
        /*10bc*/ 	.word	0xffffffff


	//   ....[207]....
        /*10c0*/ 	.word	0xffffffff


	//   ....[208]....
        /*10c4*/ 	.word	0xffffffff


	//   ....[209]....
        /*10c8*/ 	.word	0xffffffff


	//   ....[210]....
        /*10cc*/ 	.word	0xffffffff


	//   ....[211]....
        /*10d0*/ 	.word	0xffffffff


	//   ....[212]....
        /*10d4*/ 	.word	0xffffffff


	//   ....[213]....
        /*10d8*/ 	.word	0xffffffff


	//   ....[214]....
        /*10dc*/ 	.word	0xffffffff


	//   ....[215]....
        /*10e0*/ 	.word	0xffffffff


	//   ....[216]....
        /*10e4*/ 	.word	0xffffffff


	//   ....[217]....
        /*10e8*/ 	.word	0xffffffff


	//   ....[218]....
        /*10ec*/ 	.word	0xffffffff


	//   ....[219]....
        /*10f0*/ 	.word	0xffffffff


	//   ....[220]....
        /*10f4*/ 	.word	0xffffffff


	//   ....[221]....
        /*10f8*/ 	.word	0xffffffff


	//   ....[222]....
        /*10fc*/ 	.word	0xffffffff


	//   ....[223]....
        /*1100*/ 	.word	0xffffffff


	//   ....[224]....
        /*1104*/ 	.word	0xffffffff


	//   ....[225]....
        /*1108*/ 	.word	0xffffffff


	//   ....[226]....
        /*110c*/ 	.word	0xffffffff


	//   ....[227]....
        /*1110*/ 	.word	0xffffffff


	//   ....[228]....
        /*1114*/ 	.word	0xffffffff


	//   ....[229]....
        /*1118*/ 	.word	0xffffffff


	//   ....[230]....
        /*111c*/ 	.word	0xffffffff


	//   ....[231]....
        /*1120*/ 	.word	0xffffffff


	//   ....[232]....
        /*1124*/ 	.word	0xffffffff


	//   ....[233]....
        /*1128*/ 	.word	0xffffffff


	//   ....[234]....
        /*112c*/ 	.word	0xffffffff


	//   ....[235]....
        /*1130*/ 	.word	0xffffffff


	//   ....[236]....
        /*1134*/ 	.word	0xffffffff


	//   ....[237]....
        /*1138*/ 	.word	0xffffffff


	//   ....[238]....
        /*113c*/ 	.word	0xffffffff


	//   ....[239]....
        /*1140*/ 	.word	0xffffffff


	//   ....[240]....
        /*1144*/ 	.word	0xffffffff


	//   ....[241]....
        /*1148*/ 	.word	0xffffffff


	//   ....[242]....
        /*114c*/ 	.word	0xffffffff


	//   ....[243]....
        /*1150*/ 	.word	0xffffffff


	//   ....[244]....
        /*1154*/ 	.word	0xffffffff


	//   ....[245]....
        /*1158*/ 	.word	0xffffffff


	//   ....[246]....
        /*115c*/ 	.word	0xffffffff


	//   ....[247]....
        /*1160*/ 	.word	0xffffffff


	//   ....[248]....
        /*1164*/ 	.word	0xffffffff


	//   ....[249]....
        /*1168*/ 	.word	0xffffffff


	//   ....[250]....
        /*116c*/ 	.word	0xffffffff


	//   ....[251]....
        /*1170*/ 	.word	0xffffffff


	//   ....[252]....
        /*1174*/ 	.word	0xffffffff


	//   ....[253]....
        /*1178*/ 	.word	0xffffffff


	//   ....[254]....
        /*117c*/ 	.word	0xffffffff


	//   ....[255]....
        /*1180*/ 	.word	0xffffffff


	//   ....[0]....
        /*1184*/ 	.word	0xffffffff


	//   ....[1]....
        /*1188*/ 	.word	0xffffffff


	//   ....[2]....
        /*118c*/ 	.word	0xffffffff


	//   ....[3]....
        /*1190*/ 	.word	0xffffffff


	//   ....[4]....
        /*1194*/ 	.word	0xffffffff


	//   ....[5]....
        /*1198*/ 	.word	0xffffffff


	//   ....[6]....
        /*119c*/ 	.word	0xffffffff


	//   ....[7]....
        /*11a0*/ 	.word	0xffffffff


	//   ....[8]....
        /*11a4*/ 	.word	0xffffffff


	//   ....[9]....
        /*11a8*/ 	.word	0xffffffff


	//   ....[10]....
        /*11ac*/ 	.word	0xffffffff


	//   ....[11]....
        /*11b0*/ 	.word	0xffffffff


	//   ....[12]....
        /*11b4*/ 	.word	0xffffffff


	//   ....[13]....
        /*11b8*/ 	.word	0xffffffff


	//   ....[14]....
        /*11bc*/ 	.word	0xffffffff


	//   ....[15]....
        /*11c0*/ 	.word	0xffffffff


	//   ....[16]....
        /*11c4*/ 	.word	0xffffffff


	//   ....[17]....
        /*11c8*/ 	.word	0xffffffff


	//   ....[18]....
        /*11cc*/ 	.word	0xffffffff


	//   ....[19]....
        /*11d0*/ 	.word	0xffffffff


	//   ....[20]....
        /*11d4*/ 	.word	0xffffffff


	//   ....[21]....
        /*11d8*/ 	.word	0xffffffff


	//   ....[22]....
        /*11dc*/ 	.word	0xffffffff


	//   ....[23]....
        /*11e0*/ 	.word	0xffffffff


	//   ....[24]....
        /*11e4*/ 	.word	0xffffffff


	//   ....[25]....
        /*11e8*/ 	.word	0xffffffff


	//   ....[26]....
        /*11ec*/ 	.word	0xffffffff


	//   ....[27]....
        /*11f0*/ 	.word	0xffffffff


	//   ....[28]....
        /*11f4*/ 	.word	0xffffffff


	//   ....[29]....
        /*11f8*/ 	.word	0xffffffff


	//   ....[30]....
        /*11fc*/ 	.word	0xffffffff


	//   ....[31]....
        /*1200*/ 	.word	0xffffffff


	//----- nvinfo : EIATTR_COOP_GROUP_INSTR_OFFSETS
	.align		4
.L_566:
        /*1204*/ 	.byte	0x04, 0x28
        /*1206*/ 	.short	(.L_568 - .L_567)


	//   ....[0]....
.L_567:
        /*1208*/ 	.word	0x00000050


	//   ....[1]....
        /*120c*/ 	.word	0x00000200


	//   ....[2]....
        /*1210*/ 	.word	0x00000230


	//   ....[3]....
        /*1214*/ 	.word	0x00000260


	//   ....[4]....
        /*1218*/ 	.word	0x00000290


	//   ....[5]....
        /*121c*/ 	.word	0x000002c0


	//   ....[6]....
        /*1220*/ 	.word	0x000002f0


	//   ....[7]....
        /*1224*/ 	.word	0x00000450


	//   ....[8]....
        /*1228*/ 	.word	0x00000490


	//   ....[9]....
        /*122c*/ 	.word	0x000004c0


	//   ....[10]....
        /*1230*/ 	.word	0x000004f0


	//   ....[11]....
        /*1234*/ 	.word	0x00000520


	//   ....[12]....
        /*1238*/ 	.word	0x00000550


	//   ....[13]....
        /*123c*/ 	.word	0x000005e0


	//   ....[14]....
        /*1240*/ 	.word	0x00000630


	//   ....[15]....
        /*1244*/ 	.word	0x00000650


	//   ....[16]....
        /*1248*/ 	.word	0x000006b0


	//   ....[17]....
        /*124c*/ 	.word	0x00004080


	//   ....[18]....
        /*1250*/ 	.word	0x00004090


	//   ....[19]....
        /*1254*/ 	.word	0x00005c60


	//   ....[20]....
        /*1258*/ 	.word	0x00005c70


	//   ....[21]....
        /*125c*/ 	.word	0x000075e0


	//   ....[22]....
        /*1260*/ 	.word	0x00007600


	//   ....[23]....
        /*1264*/ 	.word	0x00007c20


	//   ....[24]....
        /*1268*/ 	.word	0x00007c40


	//   ....[25]....
        /*126c*/ 	.word	0x00008c60


	//   ....[26]....
        /*1270*/ 	.word	0x00008c80


	//   ....[27]....
        /*1274*/ 	.word	0x00008e20


	//   ....[28]....
        /*1278*/ 	.word	0x00008e30


	//   ....[29]....
        /*127c*/ 	.word	0x00008fd0


	//   ....[30]....
        /*1280*/ 	.word	0x00008ff0


	//   ....[31]....
        /*1284*/ 	.word	0x00009190


	//   ....[32]....
        /*1288*/ 	.word	0x000091a0


	//   ....[33]....
        /*128c*/ 	.word	0x000096e0


	//   ....[34]....
        /*1290*/ 	.word	0x000096f0


	//   ....[35]....
        /*1294*/ 	.word	0x00009700


	//   ....[36]....
        /*1298*/ 	.word	0x00009710


	//   ....[37]....
        /*129c*/ 	.word	0x00009ba0


	//   ....[38]....
        /*12a0*/ 	.word	0x00009bc0


	//   ....[39]....
        /*12a4*/ 	.word	0x00009be0


	//   ....[40]....
        /*12a8*/ 	.word	0x00009c00


	//   ....[41]....
        /*12ac*/ 	.word	0x0000a120


	//   ....[42]....
        /*12b0*/ 	.word	0x0000a390


	//   ....[43]....
        /*12b4*/ 	.word	0x0000a3d0


	//   ....[44]....
        /*12b8*/ 	.word	0x0000a3f0


	//   ....[45]....
        /*12bc*/ 	.word	0x0000d210


	//   ....[46]....
        /*12c0*/ 	.word	0x0000d230


	//   ....[47]....
        /*12c4*/ 	.word	0x0000d250


	//   ....[48]....
        /*12c8*/ 	.word	0x0000d270


	//   ....[49]....
        /*12cc*/ 	.word	0x0000d5c0


	//   ....[50]....
        /*12d0*/ 	.word	0x0000d830


	//   ....[51]....
        /*12d4*/ 	.word	0x0000d870


	//   ....[52]....
        /*12d8*/ 	.word	0x0000d8b0


	//   ....[53]....
        /*12dc*/ 	.word	0x000108d0


	//   ....[54]....
        /*12e0*/ 	.word	0x00010900


	//   ....[55]....
        /*12e4*/ 	.word	0x00010ac0


	//   ....[56]....
        /*12e8*/ 	.word	0x00010ad0


	//   ....[57]....
        /*12ec*/ 	.word	0x000114c0


	//   ....[58]....
        /*12f0*/ 	.word	0x000114e0


	//   ....[59]....
        /*12f4*/ 	.word	0x00011660


	//   ....[60]....
        /*12f8*/ 	.word	0x00011670


	//   ....[61]....
        /*12fc*/ 	.word	0x00011890


	//   ....[62]....
        /*1300*/ 	.word	0x00011a50


	//   ....[63]....
        /*1304*/ 	.word	0x00011a60


	//   ....[64]....
        /*1308*/ 	.word	0x00011a70


	//   ....[65]....
        /*130c*/ 	.word	0x00012200


	//   ....[66]....
        /*1310*/ 	.word	0x00012220


	//   ....[67]....
        /*1314*/ 	.word	0x00012240


	//   ....[68]....
        /*1318*/ 	.word	0x00012250


	//   ....[69]....
        /*131c*/ 	.word	0x00012280


	//   ....[70]....
        /*1320*/ 	.word	0x000122a0


	//   ....[71]....
        /*1324*/ 	.word	0x000122c0


	//   ....[72]....
        /*1328*/ 	.word	0x000122d0


	//   ....[73]....
        /*132c*/ 	.word	0x00013740


	//   ....[74]....
        /*1330*/ 	.word	0x00013760


	//   ....[75]....
        /*1334*/ 	.word	0x000138d0


	//   ....[76]....
        /*1338*/ 	.word	0x000138e0


	//   ....[77]....
        /*133c*/ 	.word	0x000142a0


	//   ....[78]....
        /*1340*/ 	.word	0x000142c0


	//   ....[79]....
        /*1344*/ 	.word	0x00014410


	//   ....[80]....
        /*1348*/ 	.word	0x00014420


	//   ....[81]....
        /*134c*/ 	.word	0x00014640


	//   ....[82]....
        /*1350*/ 	.word	0x000147f0


	//   ....[83]....
        /*1354*/ 	.word	0x00014800


	//   ....[84]....
        /*1358*/ 	.word	0x00014810


	//   ....[85]....
        /*135c*/ 	.word	0x00014d90


	//   ....[86]....
        /*1360*/ 	.word	0x00014db0


	//   ....[87]....
        /*1364*/ 	.word	0x00014e90


	//   ....[88]....
        /*1368*/ 	.word	0x00014eb0


	//   ....[89]....
        /*136c*/ 	.word	0x00014f90


	//   ....[90]....
        /*1370*/ 	.word	0x00014fb0


	//   ....[91]....
        /*1374*/ 	.word	0x00015090


	//   ....[92]....
        /*1378*/ 	.word	0x000150b0


	//   ....[93]....
        /*137c*/ 	.word	0x00016b60


	//   ....[94]....
        /*1380*/ 	.word	0x00016bb0


	//   ....[95]....
        /*1384*/ 	.word	0x00016ce0


	//   ....[96]....
        /*1388*/ 	.word	0x00016cf0


	//   ....[97]....
        /*138c*/ 	.word	0x000176b0


	//   ....[98]....
        /*1390*/ 	.word	0x000176d0


	//   ....[99]....
        /*1394*/ 	.word	0x000177c0


	//   ....[100]....
        /*1398*/ 	.word	0x000177d0


	//   ....[101]....
        /*139c*/ 	.word	0x00017bd0


	//   ....[102]....
        /*13a0*/ 	.word	0x00017c00


	//   ....[103]....
        /*13a4*/ 	.word	0x00017c20


	//   ....[104]....
        /*13a8*/ 	.word	0x00017c40


	//   ....[105]....
        /*13ac*/ 	.word	0x00017c60


	//   ....[106]....
        /*13b0*/ 	.word	0x00017c80


	//   ....[107]....
        /*13b4*/ 	.word	0x00017ca0


	//   ....[108]....
        /*13b8*/ 	.word	0x00017cc0


	//   ....[109]....
        /*13bc*/ 	.word	0x00019490


	//   ....[110]....
        /*13c0*/ 	.word	0x000194c0


	//   ....[111]....
        /*13c4*/ 	.word	0x000194d0


	//   ....[112]....
        /*13c8*/ 	.word	0x000194e0


	//   ....[113]....
        /*13cc*/ 	.word	0x000194f0


	//   ....[114]....
        /*13d0*/ 	.word	0x00019520


	//   ....[115]....
        /*13d4*/ 	.word	0x00019540


	//   ....[116]....
        /*13d8*/ 	.word	0x00019560


	//   ....[117]....
        /*13dc*/ 	.word	0x0001ab30


	//   ....[118]....
        /*13e0*/ 	.word	0x0001ab40


	//   ....[119]....
        /*13e4*/ 	.word	0x0001ab60


	//   ....[120]....
        /*13e8*/ 	.word	0x0001ab70


	//   ....[121]....
        /*13ec*/ 	.word	0x0001ab80


	//   ....[122]....
        /*13f0*/ 	.word	0x0001ab90


	//   ....[123]....
        /*13f4*/ 	.word	0x0001abb0


	//   ....[124]....
        /*13f8*/ 	.word	0x0001abc0


	//   ....[125]....
        /*13fc*/ 	.word	0x0001b030


	//   ....[126]....
        /*1400*/ 	.word	0x0001b050


	//   ....[127]....
        /*1404*/ 	.word	0x0001b1c0


	//   ....[128]....
        /*1408*/ 	.word	0x0001b1d0


	//   ....[129]....
        /*140c*/ 	.word	0x0001b350


	//   ....[130]....
        /*1410*/ 	.word	0x0001b370


	//   ....[131]....
        /*1414*/ 	.word	0x0001b4f0


	//   ....[132]....
        /*1418*/ 	.word	0x0001b500


	//   ....[133]....
        /*141c*/ 	.word	0x0001b870


	//   ....[134]....
        /*1420*/ 	.word	0x0001b890


	//   ....[135]....
        /*1424*/ 	.word	0x0001bd60


	//   ....[136]....
        /*1428*/ 	.word	0x0001bd70


	//   ....[137]....
        /*142c*/ 	.word	0x0001c240


	//   ....[138]....
        /*1430*/ 	.word	0x0001c260


	//   ....[139]....
        /*1434*/ 	.word	0x0001c740


	//   ....[140]....
        /*1438*/ 	.word	0x0001c750


	//   ....[141]....
        /*143c*/ 	.word	0x0001d420


	//   ....[142]....
        /*1440*/ 	.word	0x0001d440


	//   ....[143]....
        /*1444*/ 	.word	0x0001d5c0


	//   ....[144]....
        /*1448*/ 	.word	0x0001d5d0


	//   ....[145]....
        /*144c*/ 	.word	0x0001d750


	//   ....[146]....
        /*1450*/ 	.word	0x0001d770


	//   ....[147]....
        /*1454*/ 	.word	0x0001d8f0


	//   ....[148]....
        /*1458*/ 	.word	0x0001d900


	//   ....[149]....
        /*145c*/ 	.word	0x0001db40


	//   ....[150]....
        /*1460*/ 	.word	0x0001db60


	//   ....[151]....
        /*1464*/ 	.word	0x0001dc90


	//   ....[152]....
        /*1468*/ 	.word	0x0001dcd0


	//   ....[153]....
        /*146c*/ 	.word	0x0001dd00


	//   ....[154]....
        /*1470*/ 	.word	0x0001dd30


	//   ....[155]....
        /*1474*/ 	.word	0x0001dd60


	//   ....[156]....
        /*1478*/ 	.word	0x0001dd90


	//   ....[157]....
        /*147c*/ 	.word	0x0001df00


	//   ....[158]....
        /*1480*/ 	.word	0x0001df40


	//   ....[159]....
        /*1484*/ 	.word	0x0001df70


	//   ....[160]....
        /*1488*/ 	.word	0x0001dfa0


	//   ....[161]....
        /*148c*/ 	.word	0x0001dfd0


	//   ....[162]....
        /*1490*/ 	.word	0x0001e000


	//   ....[163]....
        /*1494*/ 	.word	0x0001e090


	//   ....[164]....
        /*1498*/ 	.word	0x0001e0f0


	//   ....[165]....
        /*149c*/ 	.word	0x0001e100


	//   ....[166]....
        /*14a0*/ 	.word	0x0001e160


	//   ....[167]....
        /*14a4*/ 	.word	0x0001ebc0


	//   ....[168]....
        /*14a8*/ 	.word	0x0001ec20


	//   ....[169]....
        /*14ac*/ 	.word	0x0001ec70


	//   ....[170]....
        /*14b0*/ 	.word	0x0001ecc0


	//   ....[171]....
        /*14b4*/ 	.word	0x0001ed10


	//   ....[172]....
        /*14b8*/ 	.word	0x0001ed80


	//   ....[173]....
        /*14bc*/ 	.word	0x0001edd0


	//   ....[174]....
        /*14c0*/ 	.word	0x0001ee40


	//   ....[175]....
        /*14c4*/ 	.word	0x0001eeb0


	//   ....[176]....
        /*14c8*/ 	.word	0x0001ef20


	//   ....[177]....
        /*14cc*/ 	.word	0x0001ef90


	//   ....[178]....
        /*14d0*/ 	.word	0x0001f000


	//   ....[179]....
        /*14d4*/ 	.word	0x0001f070


	//   ....[180]....
        /*14d8*/ 	.word	0x0001f0d0


	//   ....[181]....
        /*14dc*/ 	.word	0x0001f140


	//   ....[182]....
        /*14e0*/ 	.word	0x0001f1b0


	//   ....[183]....
        /*14e4*/ 	.word	0x0001f220


	//   ....[184]....
        /*14e8*/ 	.word	0x0001f280


	//   ....[185]....
        /*14ec*/ 	.word	0x0001f2f0


	//   ....[186]....
        /*14f0*/ 	.word	0x0001f350


	//   ....[187]....
        /*14f4*/ 	.word	0x0001f3c0


	//   ....[188]....
        /*14f8*/ 	.word	0x0001f430


	//   ....[189]....
        /*14fc*/ 	.word	0x0001f4a0


	//   ....[190]....
        /*1500*/ 	.word	0x0001f500


	//   ....[191]....
        /*1504*/ 	.word	0x0001f570


	//   ....[192]....
        /*1508*/ 	.word	0x0001f5e0


	//   ....[193]....
        /*150c*/ 	.word	0x0001f7d0


	//   ....[194]....
        /*1510*/ 	.word	0x0001f9c0


	//   ....[195]....
        /*1514*/ 	.word	0x0001fe60


	//   ....[196]....
        /*1518*/ 	.word	0x0001feb0


	//   ....[197]....
        /*151c*/ 	.word	0x0001ff00


	//   ....[198]....
        /*1520*/ 	.word	0x0001ff50


	//   ....[199]....
        /*1524*/ 	.word	0x0001ffa0


	//   ....[200]....
        /*1528*/ 	.word	0x0001fff0


	//   ....[201]....
        /*152c*/ 	.word	0x00020040


	//   ....[202]....
        /*1530*/ 	.word	0x00020090


	//   ....[203]....
        /*1534*/ 	.word	0x00020100


	//   ....[204]....
        /*1538*/ 	.word	0x00020170


	//   ....[205]....
        /*153c*/ 	.word	0x000201e0


	//   ....[206]....
        /*1540*/ 	.word	0x00020240


	//   ....[207]....
        /*1544*/ 	.word	0x000202b0


	//   ....[208]....
        /*1548*/ 	.word	0x00020320


	//   ....[209]....
        /*154c*/ 	.word	0x00020390


	//   ....[210]....
        /*1550*/ 	.word	0x000203f0


	//   ....[211]....
        /*1554*/ 	.word	0x00020460


	//   ....[212]....
        /*1558*/ 	.word	0x000204d0


	//   ....[213]....
        /*155c*/ 	.word	0x000206b0


	//   ....[214]....
        /*1560*/ 	.word	0x00020890


	//   ....[215]....
        /*1564*/ 	.word	0x00020d50


	//   ....[216]....
        /*1568*/ 	.word	0x00020d90


	//   ....[217]....
        /*156c*/ 	.word	0x00020de0


	//   ....[218]....
        /*1570*/ 	.word	0x00020e20


	//   ....[219]....
        /*1574*/ 	.word	0x00020e70


	//   ....[220]....
        /*1578*/ 	.word	0x00020eb0


	//   ....[221]....
        /*157c*/ 	.word	0x00020f00


	//   ....[222]....
        /*1580*/ 	.word	0x00020f40


	//   ....[223]....
        /*1584*/ 	.word	0x00020fa0


	//   ....[224]....
        /*1588*/ 	.word	0x00021010


	//   ....[225]....
        /*158c*/ 	.word	0x00021070


	//   ....[226]....
        /*1590*/ 	.word	0x000210e0


	//   ....[227]....
        /*1594*/ 	.word	0x00021150


	//   ....[228]....
        /*1598*/ 	.word	0x000211c0


	//   ....[229]....
        /*159c*/ 	.word	0x00021220


	//   ....[230]....
        /*15a0*/ 	.word	0x00021270


	//   ....[231]....
        /*15a4*/ 	.word	0x000212b0


	//   ....[232]....
        /*15a8*/ 	.word	0x00021300


	//   ....[233]....
        /*15ac*/ 	.word	0x00021340


	//   ....[234]....
        /*15b0*/ 	.word	0x00021390


	//   ....[235]....
        /*15b4*/ 	.word	0x000213d0


	//   ....[236]....
        /*15b8*/ 	.word	0x00021420


	//   ....[237]....
        /*15bc*/ 	.word	0x00021460


	//   ....[238]....
        /*15c0*/ 	.word	0x000214b0


	//   ....[239]....
        /*15c4*/ 	.word	0x000214f0


	//   ....[240]....
        /*15c8*/ 	.word	0x00021540


	//   ....[241]....
        /*15cc*/ 	.word	0x00021590


	//   ....[242]....
        /*15d0*/ 	.word	0x000215e0


	//   ....[243]....
        /*15d4*/ 	.word	0x00021630


	//   ....[244]....
        /*15d8*/ 	.word	0x00021680


	//   ....[245]....
        /*15dc*/ 	.word	0x000216d0


	//   ....[246]....
        /*15e0*/ 	.word	0x00021740


	//   ....[247]....
        /*15e4*/ 	.word	0x000217b0


	//   ....[248]....
        /*15e8*/ 	.word	0x00021820


	//   ....[249]....
        /*15ec*/ 	.word	0x00021880


	//   ....[250]....
        /*15f0*/ 	.word	0x000218f0


	//   ....[251]....
        /*15f4*/ 	.word	0x00021960


	//   ....[252]....
        /*15f8*/ 	.word	0x000219d0


	//   ....[253]....
        /*15fc*/ 	.word	0x00021a30


	//   ....[254]....
        /*1600*/ 	.word	0x00021aa0


	//   ....[255]....
        /*1604*/ 	.word	0x00021b10


	//   ....[0]....
        /*1608*/ 	.word	0x00021b80


	//   ....[1]....
        /*160c*/ 	.word	0x00021be0


	//   ....[2]....
        /*1610*/ 	.word	0x00021c50


	//   ....[3]....
        /*1614*/ 	.word	0x00021cc0


	//   ....[4]....
        /*1618*/ 	.word	0x00021d30


	//   ....[5]....
        /*161c*/ 	.word	0x00021d90


	//   ....[6]....
        /*1620*/ 	.word	0x00021e00


	//   ....[7]....
        /*1624*/ 	.word	0x00021e70


	//   ....[8]....
        /*1628*/ 	.word	0x00021ee0


	//   ....[9]....
        /*162c*/ 	.word	0x00021f40


	//   ....[10]....
        /*1630*/ 	.word	0x00021fb0


	//   ....[11]....
        /*1634*/ 	.word	0x00022020


	//   ....[12]....
        /*1638*/ 	.word	0x00022090


	//   ....[13]....
        /*163c*/ 	.word	0x000220f0


	//   ....[14]....
        /*1640*/ 	.word	0x00022160


	//   ....[15]....
        /*1644*/ 	.word	0x000221d0


	//   ....[16]....
        /*1648*/ 	.word	0x00022220


	//   ....[17]....
        /*164c*/ 	.word	0x00022260


	//   ....[18]....
        /*1650*/ 	.word	0x000222b0


	//   ....[19]....
        /*1654*/ 	.word	0x00022300


	//   ....[20]....
        /*1658*/ 	.word	0x00022350


	//   ....[21]....
        /*165c*/ 	.word	0x000223c0


	//   ....[22]....
        /*1660*/ 	.word	0x00022410


	//   ....[23]....
        /*1664*/ 	.word	0x00022460


	//   ....[24]....
        /*1668*/ 	.word	0x000224b0


	//   ....[25]....
        /*166c*/ 	.word	0x00022500


	//   ....[26]....
        /*1670*/ 	.word	0x00022550


	//   ....[27]....
        /*1674*/ 	.word	0x000225c0


	//   ....[28]....
        /*1678*/ 	.word	0x00022610


	//   ....[29]....
        /*167c*/ 	.word	0x00022680


	//   ....[30]....
        /*1680*/ 	.word	0x000226e0


	//   ....[31]....
        /*1684*/ 	.word	0x00022750


	//----- nvinfo : EIATTR_EXIT_INSTR_OFFSETS
	.align		4
.L_568:
        /*1688*/ 	.byte	0x04, 0x1c
        /*168a*/ 	.short	(.L_570 - .L_569)


	//   ....[0]....
.L_569:
        /*168c*/ 	.word	0x000010d0


	//   ....[1]....
        /*1690*/ 	.word	0x0001eb80


	//----- nvinfo : EIATTR_MAX_THREADS
	.align		4
.L_570:
        /*1694*/ 	.byte	0x04, 0x05
        /*1696*/ 	.short	(.L_572 - .L_571)
.L_571:
        /*1698*/ 	.word	0x00000080
        /*169c*/ 	.word	0x00000001
        /*16a0*/ 	.word	0x00000001


	//----- nvinfo : EIATTR_CRS_STACK_SIZE
	.align		4
.L_572:
        /*16a4*/ 	.byte	0x04, 0x1e
        /*16a6*/ 	.short	(.L_574 - .L_573)
.L_573:
        /*16a8*/ 	.word	0x00000000
.L_574:


//--------------------- .nv.callgraph             --------------------------
	.section	.nv.callgraph,"",@"SHT_CUDA_CALLGRAPH"
	.align	4
	.sectionentsize	8
	.align		4
        /*0000*/ 	.word	0x00000000
	.align		4
        /*0004*/ 	.word	0xffffffff
	.align		4
        /*0008*/ 	.word	0x00000000
	.align		4
        /*000c*/ 	.word	0xfffffffe
	.align		4
        /*0010*/ 	.word	0x00000000
	.align		4
        /*0014*/ 	.word	0xfffffffd
	.align		4
        /*0018*/ 	.word	0x00000000
	.align		4
        /*001c*/ 	.word	0xfffffffc


//--------------------- .nv.rel.action            --------------------------
	.section	.nv.rel.action,"",@"SHT_CUDA_RELOCINFO"
	.align	8
	.sectionentsize	8
        /*0000*/ 	.byte	0x73, 0x00, 0x00, 0x00, 0x00, 0x00, 0x00, 0x00, 0x00, 0x00, 0x00, 0x11, 0x25, 0x00, 0x05, 0x36


//--------------------- .nv.constant4             --------------------------
	.section	.nv.constant4,"a",@progbits
	.align	8
	.align		8
.nv.constant4:
        /*0000*/ 	.dword	_ZN88_INTERNAL_261a9f89_52_flash_fwd_hdim96_bf16_paged_split_softcapall_sm80_cu_58b58f81_29164cuda3std3__45__cpo5beginE
	.align		8
        /*0008*/ 	.dword	_ZN88_INTERNAL_261a9f89_52_flash_fwd_hdim96_bf16_paged_split_softcapall_sm80_cu_58b58f81_29164cuda3std3__45__cpo3endE
	.align		8
        /*0010*/ 	.dword	_ZN88_INTERNAL_261a9f89_52_flash_fwd_hdim96_bf16_paged_split_softcapall_sm80_cu_58b58f81_29164cuda3std3__45__cpo6cbeginE
	.align		8
        /*0018*/ 	.dword	_ZN88_INTERNAL_261a9f89_52_flash_fwd_hdim96_bf16_paged_split_softcapall_sm80_cu_58b58f81_29164cuda3std3__45__cpo4cendE
	.align		8
        /*0020*/ 	.dword	_ZN88_INTERNAL_261a9f89_52_flash_fwd_hdim96_bf16_paged_split_softcapall_sm80_cu_58b58f81_29164cuda3std3__490_GLOBAL__N__261a9f89_52_flash_fwd_hdim96_bf16_paged_split_softcapall_sm80_cu_58b58f81_29166ignoreE
	.align		8
        /*0028*/ 	.dword	_ZN88_INTERNAL_261a9f89_52_flash_fwd_hdim96_bf16_paged_split_softcapall_sm80_cu_58b58f81_29164cuda3std3__419piecewise_constructE
	.align		8
        /*0030*/ 	.dword	_ZN88_INTERNAL_261a9f89_52_flash_fwd_hdim96_bf16_paged_split_softcapall_sm80_cu_58b58f81_29164cuda3std3__48in_placeE
	.align		8
        /*0038*/ 	.dword	_ZN88_INTERNAL_261a9f89_52_flash_fwd_hdim96_bf16_paged_split_softcapall_sm80_cu_58b58f81_29164cuda3std6ranges3__45__cpo4swapE
	.align		8
        /*0040*/ 	.dword	_ZN88_INTERNAL_261a9f89_52_flash_fwd_hdim96_bf16_paged_split_softcapall_sm80_cu_58b58f81_29164cuda3std6ranges3__45__cpo9iter_moveE
	.align		8
        /*0048*/ 	.dword	_ZN88_INTERNAL_261a9f89_52_flash_fwd_hdim96_bf16_paged_split_softcapall_sm80_cu_58b58f81_29164cute7productE
	.align		8
        /*0050*/ 	.dword	_ZN88_INTERNAL_261a9f89_52_flash_fwd_hdim96_bf16_paged_split_softcapall_sm80_cu_58b58f81_29164cute1_E


//--------------------- .nv.constant0._ZN7cutlass13device_kernelIN5flash19enable_sm80_to_sm89INS1_16FlashAttnFwdSm80INS1_25CollectiveMainloopFwdSm80ILi4ELi1ELb0EN4cute5tupleIJNS5_1CILi128EEENS7_ILi64EEENS7_ILi96EEEEEELi96ENS_10bfloat16_tEfNS_4arch4Sm80ELb0ELb0ELb1ELb0ELb1ELb0ELb1ELb1EEENS1_21CollectiveEpilogueFwdINS6_IJS8_SA_S9_EEENS6_IJNS7_ILi1EEESI_SI_EEESC_SE_Li128ELb0ELb1ELb1ELb0EEENS1_19SingleTileSchedulerILb0ELb1ELb1ELi128EEEEEEEEEvNT_6ParamsE --------------------------
	.section	.nv.constant0._ZN7cutlass13device_kernelIN5flash19enable_sm80_to_sm89INS1_16FlashAttnFwdSm80INS1_25CollectiveMainloopFwdSm80ILi4ELi1ELb0EN4cute5tupleIJNS5_1CILi128EEENS7_ILi64EEENS7_ILi96EEEEEELi96ENS_10bfloat16_tEfNS_4arch4Sm80ELb0ELb0ELb1ELb0ELb1ELb0ELb1ELb1EEENS1_21CollectiveEpilogueFwdINS6_IJS8_SA_S9_EEENS6_IJNS7_ILi1EEESI_SI_EEESC_SE_Li128ELb0ELb1ELb1ELb0EEENS1_19SingleTileSchedulerILb0ELb1ELb1ELi128EEEEEEEEEvNT_6ParamsE,"a",@progbits
	.sectionflags	@""
	.align	4
.nv.constant0._ZN7cutlass13device_kernelIN5flash19enable_sm80_to_sm89INS1_16FlashAttnFwdSm80INS1_25CollectiveMainloopFwdSm80ILi4ELi1ELb0EN4cute5tupleIJNS5_1CILi128EEENS7_ILi64EEENS7_ILi96EEEEEELi96ENS_10bfloat16_tEfNS_4arch4Sm80ELb0ELb0ELb1ELb0ELb1ELb0ELb1ELb1EEENS1_21CollectiveEpilogueFwdINS6_IJS8_SA_S9_EEENS6_IJNS7_ILi1EEESI_SI_EEESC_SE_Li128ELb0ELb1ELb1ELb0EEENS1_19SingleTileSchedulerILb0ELb1ELb1ELi128EEEEEEEEEvNT_6ParamsE:
	.zero		1400


//--------------------- .nv.constant0._ZN7cutlass13device_kernelIN5flash19enable_sm80_to_sm89INS1_16FlashAttnFwdSm80INS1_25CollectiveMainloopFwdSm80ILi4ELi1ELb0EN4cute5tupleIJNS5_1CILi128EEENS7_ILi48EEENS7_ILi96EEEEEELi96ENS_10bfloat16_tEfNS_4arch4Sm80ELb0ELb0ELb1ELb1ELb1ELb0ELb1ELb1EEENS1_21CollectiveEpilogueFwdINS6_IJS8_SA_S9_EEENS6_IJNS7_ILi1EEESI_SI_EEESC_SE_Li128ELb1ELb1ELb1ELb0EEENS1_36VarlenDynamicPersistentTileSchedulerILi128ELi48ELi128ELi128ELb1ELb1ELb0ELb0ELb1ELb1EEEEEEEEEvNT_6ParamsE --------------------------
	.section	.nv.constant0._ZN7cutlass13device_kernelIN5flash19enable_sm80_to_sm89INS1_16FlashAttnFwdSm80INS1_25CollectiveMainloopFwdSm80ILi4ELi1ELb0EN4cute5tupleIJNS5_1CILi128EEENS7_ILi48EEENS7_ILi96EEEEEELi96ENS_10bfloat16_tEfNS_4arch4Sm80ELb0ELb0ELb1ELb1ELb1ELb0ELb1ELb1EEENS1_21CollectiveEpilogueFwdINS6_IJS8_SA_S9_EEENS6_IJNS7_ILi1EEESI_SI_EEESC_SE_Li128ELb1ELb1ELb1ELb0EEENS1_36VarlenDynamicPersistentTileSchedulerILi128ELi48ELi128ELi128ELb1ELb1ELb0ELb0ELb1ELb1EEEEEEEEEvNT_6ParamsE,"a",@progbits
	.sectionflags	@""
	.align	4
.nv.constant0._ZN7cutlass13device_kernelIN5flash19enable_sm80_to_sm89INS1_16FlashAttnFwdSm80INS1_25CollectiveMainloopFwdSm80ILi4ELi1ELb0EN4cute5tupleIJNS5_1CILi128EEENS7_ILi48EEENS7_ILi96EEEEEELi96ENS_10bfloat16_tEfNS_4arch4Sm80ELb0ELb0ELb1ELb1ELb1ELb0ELb1ELb1EEENS1_21CollectiveEpilogueFwdINS6_IJS8_SA_S9_EEENS6_IJNS7_ILi1EEESI_SI_EEESC_SE_Li128ELb1ELb1ELb1ELb0EEENS1_36VarlenDynamicPersistentTileSchedulerILi128ELi48ELi128ELi128ELb1ELb1ELb0ELb0ELb1ELb1EEEEEEEEEvNT_6ParamsE:
	.zero		1432


//--------------------- .nv.constant0._ZN7cutlass13device_kernelIN5flash19enable_sm80_to_sm89INS1_16FlashAttnFwdSm80INS1_25CollectiveMainloopFwdSm80ILi4ELi1ELb0EN4cute5tupleIJNS5_1CILi128EEENS7_ILi48EEENS7_ILi96EEEEEELi96ENS_10bfloat16_tEfNS_4arch4Sm80ELb0ELb0ELb1ELb1ELb1ELb1ELb1ELb1EEENS1_21CollectiveEpilogueFwdINS6_IJS8_SA_S9_EEENS6_IJNS7_ILi1EEESI_SI_EEESC_SE_Li128ELb1ELb1ELb1ELb0EEENS1_36VarlenDynamicPersistentTileSchedulerILi128ELi48ELi128ELi128ELb1ELb1ELb0ELb0ELb1ELb1EEEEEEEEEvNT_6ParamsE --------------------------
	.section	.nv.constant0._ZN7cutlass13device_kernelIN5flash19enable_sm80_to_sm89INS1_16FlashAttnFwdSm80INS1_25CollectiveMainloopFwdSm80ILi4ELi1ELb0EN4cute5tupleIJNS5_1CILi128EEENS7_ILi48EEENS7_ILi96EEEEEELi96ENS_10bfloat16_tEfNS_4arch4Sm80ELb0ELb0ELb1ELb1ELb1ELb1ELb1ELb1EEENS1_21CollectiveEpilogueFwdINS6_IJS8_SA_S9_EEENS6_IJNS7_ILi1EEESI_SI_EEESC_SE_Li128ELb1ELb1ELb1ELb0EEENS1_36VarlenDynamicPersistentTileSchedulerILi128ELi48ELi128ELi128ELb1ELb1ELb0ELb0ELb1ELb1EEEEEEEEEvNT_6ParamsE,"a",@progbits
	.sectionflags	@""
	.align	4
.nv.constant0._ZN7cutlass13device_kernelIN5flash19enable_sm80_to_sm89INS1_16FlashAttnFwdSm80INS1_25CollectiveMainloopFwdSm80ILi4ELi1ELb0EN4cute5tupleIJNS5_1CILi128EEENS7_ILi48EEENS7_ILi96EEEEEELi96ENS_10bfloat16_tEfNS_4arch4Sm80ELb0ELb0ELb1ELb1ELb1ELb1ELb1ELb1EEENS1_21CollectiveEpilogueFwdINS6_IJS8_SA_S9_EEENS6_IJNS7_ILi1EEESI_SI_EEESC_SE_Li128ELb1ELb1ELb1ELb0EEENS1_36VarlenDynamicPersistentTileSchedulerILi128ELi48ELi128ELi128ELb1ELb1ELb0ELb0ELb1ELb1EEEEEEEEEvNT_6ParamsE:
	.zero		1432


//--------------------- .nv.constant0._ZN7cutlass13device_kernelIN5flash19enable_sm80_to_sm89INS1_16FlashAttnFwdSm80INS1_25CollectiveMainloopFwdSm80ILi4ELi1ELb0EN4cute5tupleIJNS5_1CILi128EEENS7_ILi48EEENS7_ILi96EEEEEELi96ENS_10bfloat16_tEfNS_4arch4Sm80ELb0ELb1ELb1ELb0ELb1ELb0ELb1ELb1EEENS1_21CollectiveEpilogueFwdINS6_IJS8_SA_S9_EEENS6_IJNS7_ILi1EEESI_SI_EEESC_SE_Li128ELb0ELb1ELb1ELb0EEENS1_19SingleTileSchedulerILb0ELb1ELb1ELi128EEEEEEEEEvNT_6ParamsE --------------------------
	.section	.nv.constant0._ZN7cutlass13device_kernelIN5flash19enable_sm80_to_sm89INS1_16FlashAttnFwdSm80INS1_25CollectiveMainloopFwdSm80ILi4ELi1ELb0EN4cute5tupleIJNS5_1CILi128EEENS7_ILi48EEENS7_ILi96EEEEEELi96ENS_10bfloat16_tEfNS_4arch4Sm80ELb0ELb1ELb1ELb0ELb1ELb0ELb1ELb1EEENS1_21CollectiveEpilogueFwdINS6_IJS8_SA_S9_EEENS6_IJNS7_ILi1EEESI_SI_EEESC_SE_Li128ELb0ELb1ELb1ELb0EEENS1_19SingleTileSchedulerILb0ELb1ELb1ELi128EEEEEEEEEvNT_6ParamsE,"a",@progbits
	.sectionflags	@""
	.align	4
.nv.constant0._ZN7cutlass13device_kernelIN5flash19enable_sm80_to_sm89INS1_16FlashAttnFwdSm80INS1_25CollectiveMainloopFwdSm80ILi4ELi1ELb0EN4cute5tupleIJNS5_1CILi128EEENS7_ILi48EEENS7_ILi96EEEEEELi96ENS_10bfloat16_tEfNS_4arch4Sm80ELb0ELb1ELb1ELb0ELb1ELb0ELb1ELb1EEENS1_21CollectiveEpilogueFwdINS6_IJS8_SA_S9_EEENS6_IJNS7_ILi1EEESI_SI_EEESC_SE_Li128ELb0ELb1ELb1ELb0EEENS1_19SingleTileSchedulerILb0ELb1ELb1ELi128EEEEEEEEEvNT_6ParamsE:
	.zero		1400


//--------------------- .nv.constant0._ZN7cutlass13device_kernelIN5flash19enable_sm80_to_sm89INS1_16FlashAttnFwdSm80INS1_25CollectiveMainloopFwdSm80ILi4ELi1ELb0EN4cute5tupleIJNS5_1CILi128EEENS7_ILi48EEENS7_ILi96EEEEEELi96ENS_10bfloat16_tEfNS_4arch4Sm80ELb0ELb1ELb1ELb1ELb1ELb0ELb1ELb1EEENS1_21CollectiveEpilogueFwdINS6_IJS8_SA_S9_EEENS6_IJNS7_ILi1EEESI_SI_EEESC_SE_Li128ELb1ELb1ELb1ELb0EEENS1_36VarlenDynamicPersistentTileSchedulerILi128ELi48ELi128ELi128ELb1ELb1ELb0ELb1ELb0ELb1EEEEEEEEEvNT_6ParamsE --------------------------
	.section	.nv.constant0._ZN7cutlass13device_kernelIN5flash19enable_sm80_to_sm89INS1_16FlashAttnFwdSm80INS1_25CollectiveMainloopFwdSm80ILi4ELi1ELb0EN4cute5tupleIJNS5_1CILi128EEENS7_ILi48EEENS7_ILi96EEEEEELi96ENS_10bfloat16_tEfNS_4arch4Sm80ELb0ELb1ELb1ELb1ELb1ELb0ELb1ELb1EEENS1_21CollectiveEpilogueFwdINS6_IJS8_SA_S9_EEENS6_IJNS7_ILi1EEESI_SI_EEESC_SE_Li128ELb1ELb1ELb1ELb0EEENS1_36VarlenDynamicPersistentTileSchedulerILi128ELi48ELi128ELi128ELb1ELb1ELb0ELb1ELb0ELb1EEEEEEEEEvNT_6ParamsE,"a",@progbits
	.sectionflags	@""
	.align	4
.nv.constant0._ZN7cutlass13device_kernelIN5flash19enable_sm80_to_sm89INS1_16FlashAttnFwdSm80INS1_25CollectiveMainloopFwdSm80ILi4ELi1ELb0EN4cute5tupleIJNS5_1CILi128EEENS7_ILi48EEENS7_ILi96EEEEEELi96ENS_10bfloat16_tEfNS_4arch4Sm80ELb0ELb1ELb1ELb1ELb1ELb0ELb1ELb1EEENS1_21CollectiveEpilogueFwdINS6_IJS8_SA_S9_EEENS6_IJNS7_ILi1EEESI_SI_EEESC_SE_Li128ELb1ELb1ELb1ELb0EEENS1_36VarlenDynamicPersistentTileSchedulerILi128ELi48ELi128ELi128ELb1ELb1ELb0ELb1ELb0ELb1EEEEEEEEEvNT_6ParamsE:
	.zero		1432


//--------------------- .nv.constant0._ZN7cutlass13device_kernelIN5flash19enable_sm80_to_sm89INS1_16FlashAttnFwdSm80INS1_25CollectiveMainloopFwdSm80ILi4ELi1ELb0EN4cute5tupleIJNS5_1CILi128EEENS7_ILi48EEENS7_ILi96EEEEEELi96ENS_10bfloat16_tEfNS_4arch4Sm80ELb0ELb1ELb1ELb1ELb1ELb1ELb1ELb1EEENS1_21CollectiveEpilogueFwdINS6_IJS8_SA_S9_EEENS6_IJNS7_ILi1EEESI_SI_EEESC_SE_Li128ELb1ELb1ELb1ELb0EEENS1_36VarlenDynamicPersistentTileSchedulerILi128ELi48ELi128ELi128ELb1ELb1ELb0ELb1ELb0ELb1EEEEEEEEEvNT_6ParamsE --------------------------
	.section	.nv.constant0._ZN7cutlass13device_kernelIN5flash19enable_sm80_to_sm89INS1_16FlashAttnFwdSm80INS1_25CollectiveMainloopFwdSm80ILi4ELi1ELb0EN4cute5tupleIJNS5_1CILi128EEENS7_ILi48EEENS7_ILi96EEEEEELi96ENS_10bfloat16_tEfNS_4arch4Sm80ELb0ELb1ELb1ELb1ELb1ELb1ELb1ELb1EEENS1_21CollectiveEpilogueFwdINS6_IJS8_SA_S9_EEENS6_IJNS7_ILi1EEESI_SI_EEESC_SE_Li128ELb1ELb1ELb1ELb0EEENS1_36VarlenDynamicPersistentTileSchedulerILi128ELi48ELi128ELi128ELb1ELb1ELb0ELb1ELb0ELb1EEEEEEEEEvNT_6ParamsE,"a",@progbits
	.sectionflags	@""
	.align	4
.nv.constant0._ZN7cutlass13device_kernelIN5flash19enable_sm80_to_sm89INS1_16FlashAttnFwdSm80INS1_25CollectiveMainloopFwdSm80ILi4ELi1ELb0EN4cute5tupleIJNS5_1CILi128EEENS7_ILi48EEENS7_ILi96EEEEEELi96ENS_10bfloat16_tEfNS_4arch4Sm80ELb0ELb1ELb1ELb1ELb1ELb1ELb1ELb1EEENS1_21CollectiveEpilogueFwdINS6_IJS8_SA_S9_EEENS6_IJNS7_ILi1EEESI_SI_EEESC_SE_Li128ELb1ELb1ELb1ELb0EEENS1_36VarlenDynamicPersistentTileSchedulerILi128ELi48ELi128ELi128ELb1ELb1ELb0ELb1ELb0ELb1EEEEEEEEEvNT_6ParamsE:
	.zero		1432


//--------------------- .nv.constant0._ZN7cutlass13device_kernelIN5flash19enable_sm80_to_sm89INS1_16FlashAttnFwdSm80INS1_25CollectiveMainloopFwdSm80ILi4ELi1ELb0EN4cute5tupleIJNS5_1CILi128EEENS7_ILi64EEENS7_ILi96EEEEEELi96ENS_10bfloat16_tEfNS_4arch4Sm80ELb1ELb0ELb1ELb0ELb1ELb0ELb1ELb1EEENS1_21CollectiveEpilogueFwdINS6_IJS8_SA_S9_EEENS6_IJNS7_ILi1EEESI_SI_EEESC_SE_Li128ELb0ELb1ELb1ELb0EEENS1_30DynamicPersistentTileSchedulerILi128ELi128ELb1ELb1ELb0EEEEEEEEEvNT_6ParamsE --------------------------
	.section	.nv.constant0._ZN7cutlass13device_kernelIN5flash19enable_sm80_to_sm89INS1_16FlashAttnFwdSm80INS1_25CollectiveMainloopFwdSm80ILi4ELi1ELb0EN4cute5tupleIJNS5_1CILi128EEENS7_ILi64EEENS7_ILi96EEEEEELi96ENS_10bfloat16_tEfNS_4arch4Sm80ELb1ELb0ELb1ELb0ELb1ELb0ELb1ELb1EEENS1_21CollectiveEpilogueFwdINS6_IJS8_SA_S9_EEENS6_IJNS7_ILi1EEESI_SI_EEESC_SE_Li128ELb0ELb1ELb1ELb0EEENS1_30DynamicPersistentTileSchedulerILi128ELi128ELb1ELb1ELb0EEEEEEEEEvNT_6ParamsE,"a",@progbits
	.sectionflags	@""
	.align	4
.nv.constant0._ZN7cutlass13device_kernelIN5flash19enable_sm80_to_sm89INS1_16FlashAttnFwdSm80INS1_25CollectiveMainloopFwdSm80ILi4ELi1ELb0EN4cute5tupleIJNS5_1CILi128EEENS7_ILi64EEENS7_ILi96EEEEEELi96ENS_10bfloat16_tEfNS_4arch4Sm80ELb1ELb0ELb1ELb0ELb1ELb0ELb1ELb1EEENS1_21CollectiveEpilogueFwdINS6_IJS8_SA_S9_EEENS6_IJNS7_ILi1EEESI_SI_EEESC_SE_Li128ELb0ELb1ELb1ELb0EEENS1_30DynamicPersistentTileSchedulerILi128ELi128ELb1ELb1ELb0EEEEEEEEEvNT_6ParamsE:
	.zero		1416


//--------------------- .nv.constant0._ZN7cutlass13device_kernelIN5flash19enable_sm80_to_sm89INS1_16FlashAttnFwdSm80INS1_25CollectiveMainloopFwdSm80ILi4ELi1ELb0EN4cute5tupleIJNS5_1CILi128EEENS7_ILi48EEENS7_ILi96EEEEEELi96ENS_10bfloat16_tEfNS_4arch4Sm80ELb1ELb0ELb1ELb1ELb1ELb0ELb1ELb1EEENS1_21CollectiveEpilogueFwdINS6_IJS8_SA_S9_EEENS6_IJNS7_ILi1EEESI_SI_EEESC_SE_Li128ELb1ELb1ELb1ELb0EEENS1_36VarlenDynamicPersistentTileSchedulerILi128ELi48ELi128ELi128ELb1ELb1ELb0ELb1ELb1ELb1EEEEEEEEEvNT_6ParamsE --------------------------
	.section	.nv.constant0._ZN7cutlass13device_kernelIN5flash19enable_sm80_to_sm89INS1_16FlashAttnFwdSm80INS1_25CollectiveMainloopFwdSm80ILi4ELi1ELb0EN4cute5tupleIJNS5_1CILi128EEENS7_ILi48EEENS7_ILi96EEEEEELi96ENS_10bfloat16_tEfNS_4arch4Sm80ELb1ELb0ELb1ELb1ELb1ELb0ELb1ELb1EEENS1_21CollectiveEpilogueFwdINS6_IJS8_SA_S9_EEENS6_IJNS7_ILi1EEESI_SI_EEESC_SE_Li128ELb1ELb1ELb1ELb0EEENS1_36VarlenDynamicPersistentTileSchedulerILi128ELi48ELi128ELi128ELb1ELb1ELb0ELb1ELb1ELb1EEEEEEEEEvNT_6ParamsE,"a",@progbits
	.sectionflags	@""
	.align	4
.nv.constant0._ZN7cutlass13device_kernelIN5flash19enable_sm80_to_sm89INS1_16FlashAttnFwdSm80INS1_25CollectiveMainloopFwdSm80ILi4ELi1ELb0EN4cute5tupleIJNS5_1CILi128EEENS7_ILi48EEENS7_ILi96EEEEEELi96ENS_10bfloat16_tEfNS_4arch4Sm80ELb1ELb0ELb1ELb1ELb1ELb0ELb1ELb1EEENS1_21CollectiveEpilogueFwdINS6_IJS8_SA_S9_EEENS6_IJNS7_ILi1EEESI_SI_EEESC_SE_Li128ELb1ELb1ELb1ELb0EEENS1_36VarlenDynamicPersistentTileSchedulerILi128ELi48ELi128ELi128ELb1ELb1ELb0ELb1ELb1ELb1EEEEEEEEEvNT_6ParamsE:
	.zero		1432


//--------------------- .nv.constant0._ZN7cutlass13device_kernelIN5flash19enable_sm80_to_sm89INS1_16FlashAttnFwdSm80INS1_25CollectiveMainloopFwdSm80ILi4ELi1ELb0EN4cute5tupleIJNS5_1CILi128EEENS7_ILi48EEENS7_ILi96EEEEEELi96ENS_10bfloat16_tEfNS_4arch4Sm80ELb1ELb0ELb1ELb1ELb1ELb1ELb1ELb1EEENS1_21CollectiveEpilogueFwdINS6_IJS8_SA_S9_EEENS6_IJNS7_ILi1EEESI_SI_EEESC_SE_Li128ELb1ELb1ELb1ELb0EEENS1_36VarlenDynamicPersistentTileSchedulerILi128ELi48ELi128ELi128ELb1ELb1ELb0ELb1ELb1ELb1EEEEEEEEEvNT_6ParamsE --------------------------
	.section	.nv.constant0._ZN7cutlass13device_kernelIN5flash19enable_sm80_to_sm89INS1_16FlashAttnFwdSm80INS1_25CollectiveMainloopFwdSm80ILi4ELi1ELb0EN4cute5tupleIJNS5_1CILi128EEENS7_ILi48EEENS7_ILi96EEEEEELi96ENS_10bfloat16_tEfNS_4arch4Sm80ELb1ELb0ELb1ELb1ELb1ELb1ELb1ELb1EEENS1_21CollectiveEpilogueFwdINS6_IJS8_SA_S9_EEENS6_IJNS7_ILi1EEESI_SI_EEESC_SE_Li128ELb1ELb1ELb1ELb0EEENS1_36VarlenDynamicPersistentTileSchedulerILi128ELi48ELi128ELi128ELb1ELb1ELb0ELb1ELb1ELb1EEEEEEEEEvNT_6ParamsE,"a",@progbits
	.sectionflags	@""
	.align	4
.nv.constant0._ZN7cutlass13device_kernelIN5flash19enable_sm80_to_sm89INS1_16FlashAttnFwdSm80INS1_25CollectiveMainloopFwdSm80ILi4ELi1ELb0EN4cute5tupleIJNS5_1CILi128EEENS7_ILi48EEENS7_ILi96EEEEEELi96ENS_10bfloat16_tEfNS_4arch4Sm80ELb1ELb0ELb1ELb1ELb1ELb1ELb1ELb1EEENS1_21CollectiveEpilogueFwdINS6_IJS8_SA_S9_EEENS6_IJNS7_ILi1EEESI_SI_EEESC_SE_Li128ELb1ELb1ELb1ELb0EEENS1_36VarlenDynamicPersistentTileSchedulerILi128ELi48ELi128ELi128ELb1ELb1ELb0ELb1ELb1ELb1EEEEEEEEEvNT_6ParamsE:
	.zero		1432


//--------------------- .nv.constant0._ZN7cutlass13device_kernelIN5flash19enable_sm80_to_sm89INS1_16FlashAttnFwdSm80INS1_25CollectiveMainloopFwdSm80ILi4ELi1ELb0EN4cute5tupleIJNS5_1CILi128EEENS7_ILi64EEENS7_ILi96EEEEEELi96ENS_10bfloat16_tEfNS_4arch4Sm80ELb0ELb0ELb0ELb0ELb1ELb0ELb1ELb1EEENS1_21CollectiveEpilogueFwdINS6_IJS8_SA_S9_EEENS6_IJNS7_ILi1EEESI_SI_EEESC_SE_Li128ELb0ELb1ELb1ELb0EEENS1_19SingleTileSchedulerILb0ELb1ELb1ELi128EEEEEEEEEvNT_6ParamsE --------------------------
	.section	.nv.constant0._ZN7cutlass13device_kernelIN5flash19enable_sm80_to_sm89INS1_16FlashAttnFwdSm80INS1_25CollectiveMainloopFwdSm80ILi4ELi1ELb0EN4cute5tupleIJNS5_1CILi128EEENS7_ILi64EEENS7_ILi96EEEEEELi96ENS_10bfloat16_tEfNS_4arch4Sm80ELb0ELb0ELb0ELb0ELb1ELb0ELb1ELb1EEENS1_21CollectiveEpilogueFwdINS6_IJS8_SA_S9_EEENS6_IJNS7_ILi1EEESI_SI_EEESC_SE_Li128ELb0ELb1ELb1ELb0EEENS1_19SingleTileSchedulerILb0ELb1ELb1ELi128EEEEEEEEEvNT_6ParamsE,"a",@progbits
	.sectionflags	@""
	.align	4
.nv.constant0._ZN7cutlass13device_kernelIN5flash19enable_sm80_to_sm89INS1_16FlashAttnFwdSm80INS1_25CollectiveMainloopFwdSm80ILi4ELi1ELb0EN4cute5tupleIJNS5_1CILi128EEENS7_ILi64EEENS7_ILi96EEEEEELi96ENS_10bfloat16_tEfNS_4arch4Sm80ELb0ELb0ELb0ELb0ELb1ELb0ELb1ELb1EEENS1_21CollectiveEpilogueFwdINS6_IJS8_SA_S9_EEENS6_IJNS7_ILi1EEESI_SI_EEESC_SE_Li128ELb0ELb1ELb1ELb0EEENS1_19SingleTileSchedulerILb0ELb1ELb1ELi128EEEEEEEEEvNT_6ParamsE:
	.zero		1400


//--------------------- .nv.constant0._ZN7cutlass13device_kernelIN5flash19enable_sm80_to_sm89INS1_16FlashAttnFwdSm80INS1_25CollectiveMainloopFwdSm80ILi4ELi1ELb0EN4cute5tupleIJNS5_1CILi128EEENS7_ILi48EEENS7_ILi96EEEEEELi96ENS_10bfloat16_tEfNS_4arch4Sm80ELb0ELb0ELb0ELb1ELb1ELb0ELb1ELb1EEENS1_21CollectiveEpilogueFwdINS6_IJS8_SA_S9_EEENS6_IJNS7_ILi1EEESI_SI_EEESC_SE_Li128ELb1ELb1ELb1ELb0EEENS1_36VarlenDynamicPersistentTileSchedulerILi128ELi48ELi128ELi128ELb1ELb1ELb0ELb0ELb1ELb1EEEEEEEEEvNT_6ParamsE --------------------------
	.section	.nv.constant0._ZN7cutlass13device_kernelIN5flash19enable_sm80_to_sm89INS1_16FlashAttnFwdSm80INS1_25CollectiveMainloopFwdSm80ILi4ELi1ELb0EN4cute5tupleIJNS5_1CILi128EEENS7_ILi48EEENS7_ILi96EEEEEELi96ENS_10bfloat16_tEfNS_4arch4Sm80ELb0ELb0ELb0ELb1ELb1ELb0ELb1ELb1EEENS1_21CollectiveEpilogueFwdINS6_IJS8_SA_S9_EEENS6_IJNS7_ILi1EEESI_SI_EEESC_SE_Li128ELb1ELb1ELb1ELb0EEENS1_36VarlenDynamicPersistentTileSchedulerILi128ELi48ELi128ELi128ELb1ELb1ELb0ELb0ELb1ELb1EEEEEEEEEvNT_6ParamsE,"a",@progbits
	.sectionflags	@""
	.align	4
.nv.constant0._ZN7cutlass13device_kernelIN5flash19enable_sm80_to_sm89INS1_16FlashAttnFwdSm80INS1_25CollectiveMainloopFwdSm80ILi4ELi1ELb0EN4cute5tupleIJNS5_1CILi128EEENS7_ILi48EEENS7_ILi96EEEEEELi96ENS_10bfloat16_tEfNS_4arch4Sm80ELb0ELb0ELb0ELb1ELb1ELb0ELb1ELb1EEENS1_21CollectiveEpilogueFwdINS6_IJS8_SA_S9_EEENS6_IJNS7_ILi1EEESI_SI_EEESC_SE_Li128ELb1ELb1ELb1ELb0EEENS1_36VarlenDynamicPersistentTileSchedulerILi128ELi48ELi128ELi128ELb1ELb1ELb0ELb0ELb1ELb1EEEEEEEEEvNT_6ParamsE:
	.zero		1432


//--------------------- .nv.constant0._ZN7cutlass13device_kernelIN5flash19enable_sm80_to_sm89INS1_16FlashAttnFwdSm80INS1_25CollectiveMainloopFwdSm80ILi4ELi1ELb0EN4cute5tupleIJNS5_1CILi128EEENS7_ILi48EEENS7_ILi96EEEEEELi96ENS_10bfloat16_tEfNS_4arch4Sm80ELb0ELb0ELb0ELb1ELb1ELb1ELb1ELb1EEENS1_21CollectiveEpilogueFwdINS6_IJS8_SA_S9_EEENS6_IJNS7_ILi1EEESI_SI_EEESC_SE_Li128ELb1ELb1ELb1ELb0EEENS1_36VarlenDynamicPersistentTileSchedulerILi128ELi48ELi128ELi128ELb1ELb1ELb0ELb0ELb1ELb1EEEEEEEEEvNT_6ParamsE --------------------------
	.section	.nv.constant0._ZN7cutlass13device_kernelIN5flash19enable_sm80_to_sm89INS1_16FlashAttnFwdSm80INS1_25CollectiveMainloopFwdSm80ILi4ELi1ELb0EN4cute5tupleIJNS5_1CILi128EEENS7_ILi48EEENS7_ILi96EEEEEELi96ENS_10bfloat16_tEfNS_4arch4Sm80ELb0ELb0ELb0ELb1ELb1ELb1ELb1ELb1EEENS1_21CollectiveEpilogueFwdINS6_IJS8_SA_S9_EEENS6_IJNS7_ILi1EEESI_SI_EEESC_SE_Li128ELb1ELb1ELb1ELb0EEENS1_36VarlenDynamicPersistentTileSchedulerILi128ELi48ELi128ELi128ELb1ELb1ELb0ELb0ELb1ELb1EEEEEEEEEvNT_6ParamsE,"a",@progbits
	.sectionflags	@""
	.align	4
.nv.constant0._ZN7cutlass13device_kernelIN5flash19enable_sm80_to_sm89INS1_16FlashAttnFwdSm80INS1_25CollectiveMainloopFwdSm80ILi4ELi1ELb0EN4cute5tupleIJNS5_1CILi128EEENS7_ILi48EEENS7_ILi96EEEEEELi96ENS_10bfloat16_tEfNS_4arch4Sm80ELb0ELb0ELb0ELb1ELb1ELb1ELb1ELb1EEENS1_21CollectiveEpilogueFwdINS6_IJS8_SA_S9_EEENS6_IJNS7_ILi1EEESI_SI_EEESC_SE_Li128ELb1ELb1ELb1ELb0EEENS1_36VarlenDynamicPersistentTileSchedulerILi128ELi48ELi128ELi128ELb1ELb1ELb0ELb0ELb1ELb1EEEEEEEEEvNT_6ParamsE:
	.zero		1432


//--------------------- .nv.constant0._ZN7cutlass13device_kernelIN5flash19enable_sm80_to_sm89INS1_16FlashAttnFwdSm80INS1_25CollectiveMainloopFwdSm80ILi4ELi1ELb0EN4cute5tupleIJNS5_1CILi128EEENS7_ILi48EEENS7_ILi96EEEEEELi96ENS_10bfloat16_tEfNS_4arch4Sm80ELb0ELb1ELb0ELb0ELb1ELb0ELb1ELb1EEENS1_21CollectiveEpilogueFwdINS6_IJS8_SA_S9_EEENS6_IJNS7_ILi1EEESI_SI_EEESC_SE_Li128ELb0ELb1ELb1ELb0EEENS1_19SingleTileSchedulerILb0ELb1ELb1ELi128EEEEEEEEEvNT_6ParamsE --------------------------
	.section	.nv.constant0._ZN7cutlass13device_kernelIN5flash19enable_sm80_to_sm89INS1_16FlashAttnFwdSm80INS1_25CollectiveMainloopFwdSm80ILi4ELi1ELb0EN4cute5tupleIJNS5_1CILi128EEENS7_ILi48EEENS7_ILi96EEEEEELi96ENS_10bfloat16_tEfNS_4arch4Sm80ELb0ELb1ELb0ELb0ELb1ELb0ELb1ELb1EEENS1_21CollectiveEpilogueFwdINS6_IJS8_SA_S9_EEENS6_IJNS7_ILi1EEESI_SI_EEESC_SE_Li128ELb0ELb1ELb1ELb0EEENS1_19SingleTileSchedulerILb0ELb1ELb1ELi128EEEEEEEEEvNT_6ParamsE,"a",@progbits
	.sectionflags	@""
	.align	4
.nv.constant0._ZN7cutlass13device_kernelIN5flash19enable_sm80_to_sm89INS1_16FlashAttnFwdSm80INS1_25CollectiveMainloopFwdSm80ILi4ELi1ELb0EN4cute5tupleIJNS5_1CILi128EEENS7_ILi48EEENS7_ILi96EEEEEELi96ENS_10bfloat16_tEfNS_4arch4Sm80ELb0ELb1ELb0ELb0ELb1ELb0ELb1ELb1EEENS1_21CollectiveEpilogueFwdINS6_IJS8_SA_S9_EEENS6_IJNS7_ILi1EEESI_SI_EEESC_SE_Li128ELb0ELb1ELb1ELb0EEENS1_19SingleTileSchedulerILb0ELb1ELb1ELi128EEEEEEEEEvNT_6ParamsE:
	.zero		1400


//--------------------- .nv.constant0._ZN7cutlass13device_kernelIN5flash19enable_sm80_to_sm89INS1_16FlashAttnFwdSm80INS1_25CollectiveMainloopFwdSm80ILi4ELi1ELb0EN4cute5tupleIJNS5_1CILi128EEENS7_ILi48EEENS7_ILi96EEEEEELi96ENS_10bfloat16_tEfNS_4arch4Sm80ELb0ELb1ELb0ELb1ELb1ELb0ELb1ELb1EEENS1_21CollectiveEpilogueFwdINS6_IJS8_SA_S9_EEENS6_IJNS7_ILi1EEESI_SI_EEESC_SE_Li128ELb1ELb1ELb1ELb0EEENS1_36VarlenDynamicPersistentTileSchedulerILi128ELi48ELi128ELi128ELb1ELb1ELb0ELb1ELb0ELb1EEEEEEEEEvNT_6ParamsE --------------------------
	.section	.nv.constant0._ZN7cutlass13device_kernelIN5flash19enable_sm80_to_sm89INS1_16FlashAttnFwdSm80INS1_25CollectiveMainloopFwdSm80ILi4ELi1ELb0EN4cute5tupleIJNS5_1CILi128EEENS7_ILi48EEENS7_ILi96EEEEEELi96ENS_10bfloat16_tEfNS_4arch4Sm80ELb0ELb1ELb0ELb1ELb1ELb0ELb1ELb1EEENS1_21CollectiveEpilogueFwdINS6_IJS8_SA_S9_EEENS6_IJNS7_ILi1EEESI_SI_EEESC_SE_Li128ELb1ELb1ELb1ELb0EEENS1_36VarlenDynamicPersistentTileSchedulerILi128ELi48ELi128ELi128ELb1ELb1ELb0ELb1ELb0ELb1EEEEEEEEEvNT_6ParamsE,"a",@progbits
	.sectionflags	@""
	.align	4
.nv.constant0._ZN7cutlass13device_kernelIN5flash19enable_sm80_to_sm89INS1_16FlashAttnFwdSm80INS1_25CollectiveMainloopFwdSm80ILi4ELi1ELb0EN4cute5tupleIJNS5_1CILi128EEENS7_ILi48EEENS7_ILi96EEEEEELi96ENS_10bfloat16_tEfNS_4arch4Sm80ELb0ELb1ELb0ELb1ELb1ELb0ELb1ELb1EEENS1_21CollectiveEpilogueFwdINS6_IJS8_SA_S9_EEENS6_IJNS7_ILi1EEESI_SI_EEESC_SE_Li128ELb1ELb1ELb1ELb0EEENS1_36VarlenDynamicPersistentTileSchedulerILi128ELi48ELi128ELi128ELb1ELb1ELb0ELb1ELb0ELb1EEEEEEEEEvNT_6ParamsE:
	.zero		1432


//--------------------- .nv.constant0._ZN7cutlass13device_kernelIN5flash19enable_sm80_to_sm89INS1_16FlashAttnFwdSm80INS1_25CollectiveMainloopFwdSm80ILi4ELi1ELb0EN4cute5tupleIJNS5_1CILi128EEENS7_ILi48EEENS7_ILi96EEEEEELi96ENS_10bfloat16_tEfNS_4arch4Sm80ELb0ELb1ELb0ELb1ELb1ELb1ELb1ELb1EEENS1_21CollectiveEpilogueFwdINS6_IJS8_SA_S9_EEENS6_IJNS7_ILi1EEESI_SI_EEESC_SE_Li128ELb1ELb1ELb1ELb0EEENS1_36VarlenDynamicPersistentTileSchedulerILi128ELi48ELi128ELi128ELb1ELb1ELb0ELb1ELb0ELb1EEEEEEEEEvNT_6ParamsE --------------------------
	.section	.nv.constant0._ZN7cutlass13device_kernelIN5flash19enable_sm80_to_sm89INS1_16FlashAttnFwdSm80INS1_25CollectiveMainloopFwdSm80ILi4ELi1ELb0EN4cute5tupleIJNS5_1CILi128EEENS7_ILi48EEENS7_ILi96EEEEEELi96ENS_10bfloat16_tEfNS_4arch4Sm80ELb0ELb1ELb0ELb1ELb1ELb1ELb1ELb1EEENS1_21CollectiveEpilogueFwdINS6_IJS8_SA_S9_EEENS6_IJNS7_ILi1EEESI_SI_EEESC_SE_Li128ELb1ELb1ELb1ELb0EEENS1_36VarlenDynamicPersistentTileSchedulerILi128ELi48ELi128ELi128ELb1ELb1ELb0ELb1ELb0ELb1EEEEEEEEEvNT_6ParamsE,"a",@progbits
	.sectionflags	@""
	.align	4
.nv.constant0._ZN7cutlass13device_kernelIN5flash19enable_sm80_to_sm89INS1_16FlashAttnFwdSm80INS1_25CollectiveMainloopFwdSm80ILi4ELi1ELb0EN4cute5tupleIJNS5_1CILi128EEENS7_ILi48EEENS7_ILi96EEEEEELi96ENS_10bfloat16_tEfNS_4arch4Sm80ELb0ELb1ELb0ELb1ELb1ELb1ELb1ELb1EEENS1_21CollectiveEpilogueFwdINS6_IJS8_SA_S9_EEENS6_IJNS7_ILi1EEESI_SI_EEESC_SE_Li128ELb1ELb1ELb1ELb0EEENS1_36VarlenDynamicPersistentTileSchedulerILi128ELi48ELi128ELi128ELb1ELb1ELb0ELb1ELb0ELb1EEEEEEEEEvNT_6ParamsE:
	.zero		1432


//--------------------- .nv.constant0._ZN7cutlass13device_kernelIN5flash19enable_sm80_to_sm89INS1_16FlashAttnFwdSm80INS1_25CollectiveMainloopFwdSm80ILi4ELi1ELb0EN4cute5tupleIJNS5_1CILi128EEENS7_ILi64EEENS7_ILi96EEEEEELi96ENS_10bfloat16_tEfNS_4arch4Sm80ELb1ELb0ELb0ELb0ELb1ELb0ELb1ELb1EEENS1_21CollectiveEpilogueFwdINS6_IJS8_SA_S9_EEENS6_IJNS7_ILi1EEESI_SI_EEESC_SE_Li128ELb0ELb1ELb1ELb0EEENS1_30DynamicPersistentTileSchedulerILi128ELi128ELb1ELb1ELb0EEEEEEEEEvNT_6ParamsE --------------------------
	.section	.nv.constant0._ZN7cutlass13device_kernelIN5flash19enable_sm80_to_sm89INS1_16FlashAttnFwdSm80INS1_25CollectiveMainloopFwdSm80ILi4ELi1ELb0EN4cute5tupleIJNS5_1CILi128EEENS7_ILi64EEENS7_ILi96EEEEEELi96ENS_10bfloat16_tEfNS_4arch4Sm80ELb1ELb0ELb0ELb0ELb1ELb0ELb1ELb1EEENS1_21CollectiveEpilogueFwdINS6_IJS8_SA_S9_EEENS6_IJNS7_ILi1EEESI_SI_EEESC_SE_Li128ELb0ELb1ELb1ELb0EEENS1_30DynamicPersistentTileSchedulerILi128ELi128ELb1ELb1ELb0EEEEEEEEEvNT_6ParamsE,"a",@progbits
	.sectionflags	@""
	.align	4
.nv.constant0._ZN7cutlass13device_kernelIN5flash19enable_sm80_to_sm89INS1_16FlashAttnFwdSm80INS1_25CollectiveMainloopFwdSm80ILi4ELi1ELb0EN4cute5tupleIJNS5_1CILi128EEENS7_ILi64EEENS7_ILi96EEEEEELi96ENS_10bfloat16_tEfNS_4arch4Sm80ELb1ELb0ELb0ELb0ELb1ELb0ELb1ELb1EEENS1_21CollectiveEpilogueFwdINS6_IJS8_SA_S9_EEENS6_IJNS7_ILi1EEESI_SI_EEESC_SE_Li128ELb0ELb1ELb1ELb0EEENS1_30DynamicPersistentTileSchedulerILi128ELi128ELb1ELb1ELb0EEEEEEEEEvNT_6ParamsE:
	.zero		1416


//--------------------- .nv.constant0._ZN7cutlass13device_kernelIN5flash19enable_sm80_to_sm89INS1_16FlashAttnFwdSm80INS1_25CollectiveMainloopFwdSm80ILi4ELi1ELb0EN4cute5tupleIJNS5_1CILi128EEENS7_ILi48EEENS7_ILi96EEEEEELi96ENS_10bfloat16_tEfNS_4arch4Sm80ELb1ELb0ELb0ELb1ELb1ELb0ELb1ELb1EEENS1_21CollectiveEpilogueFwdINS6_IJS8_SA_S9_EEENS6_IJNS7_ILi1EEESI_SI_EEESC_SE_Li128ELb1ELb1ELb1ELb0EEENS1_36VarlenDynamicPersistentTileSchedulerILi128ELi48ELi128ELi128ELb1ELb1ELb0ELb1ELb1ELb1EEEEEEEEEvNT_6ParamsE --------------------------
	.section	.nv.constant0._ZN7cutlass13device_kernelIN5flash19enable_sm80_to_sm89INS1_16FlashAttnFwdSm80INS1_25CollectiveMainloopFwdSm80ILi4ELi1ELb0EN4cute5tupleIJNS5_1CILi128EEENS7_ILi48EEENS7_ILi96EEEEEELi96ENS_10bfloat16_tEfNS_4arch4Sm80ELb1ELb0ELb0ELb1ELb1ELb0ELb1ELb1EEENS1_21CollectiveEpilogueFwdINS6_IJS8_SA_S9_EEENS6_IJNS7_ILi1EEESI_SI_EEESC_SE_Li128ELb1ELb1ELb1ELb0EEENS1_36VarlenDynamicPersistentTileSchedulerILi128ELi48ELi128ELi128ELb1ELb1ELb0ELb1ELb1ELb1EEEEEEEEEvNT_6ParamsE,"a",@progbits
	.sectionflags	@""
	.align	4
.nv.constant0._ZN7cutlass13device_kernelIN5flash19enable_sm80_to_sm89INS1_16FlashAttnFwdSm80INS1_25CollectiveMainloopFwdSm80ILi4ELi1ELb0EN4cute5tupleIJNS5_1CILi128EEENS7_ILi48EEENS7_ILi96EEEEEELi96ENS_10bfloat16_tEfNS_4arch4Sm80ELb1ELb0ELb0ELb1ELb1ELb0ELb1ELb1EEENS1_21CollectiveEpilogueFwdINS6_IJS8_SA_S9_EEENS6_IJNS7_ILi1EEESI_SI_EEESC_SE_Li128ELb1ELb1ELb1ELb0EEENS1_36VarlenDynamicPersistentTileSchedulerILi128ELi48ELi128ELi128ELb1ELb1ELb0ELb1ELb1ELb1EEEEEEEEEvNT_6ParamsE:
	.zero		1432


//--------------------- .nv.constant0._ZN7cutlass13device_kernelIN5flash19enable_sm80_to_sm89INS1_16FlashAttnFwdSm80INS1_25CollectiveMainloopFwdSm80ILi4ELi1ELb0EN4cute5tupleIJNS5_1CILi128EEENS7_ILi48EEENS7_ILi96EEEEEELi96ENS_10bfloat16_tEfNS_4arch4Sm80ELb1ELb0ELb0ELb1ELb1ELb1ELb1ELb1EEENS1_21CollectiveEpilogueFwdINS6_IJS8_SA_S9_EEENS6_IJNS7_ILi1EEESI_SI_EEESC_SE_Li128ELb1ELb1ELb1ELb0EEENS1_36VarlenDynamicPersistentTileSchedulerILi128ELi48ELi128ELi128ELb1ELb1ELb0ELb1ELb1ELb1EEEEEEEEEvNT_6ParamsE --------------------------
	.section	.nv.constant0._ZN7cutlass13device_kernelIN5flash19enable_sm80_to_sm89INS1_16FlashAttnFwdSm80INS1_25CollectiveMainloopFwdSm80ILi4ELi1ELb0EN4cute5tupleIJNS5_1CILi128EEENS7_ILi48EEENS7_ILi96EEEEEELi96ENS_10bfloat16_tEfNS_4arch4Sm80ELb1ELb0ELb0ELb1ELb1ELb1ELb1ELb1EEENS1_21CollectiveEpilogueFwdINS6_IJS8_SA_S9_EEENS6_IJNS7_ILi1EEESI_SI_EEESC_SE_Li128ELb1ELb1ELb1ELb0EEENS1_36VarlenDynamicPersistentTileSchedulerILi128ELi48ELi128ELi128ELb1ELb1ELb0ELb1ELb1ELb1EEEEEEEEEvNT_6ParamsE,"a",@progbits
	.sectionflags	@""
	.align	4
.nv.constant0._ZN7cutlass13device_kernelIN5flash19enable_sm80_to_sm89INS1_16FlashAttnFwdSm80INS1_25CollectiveMainloopFwdSm80ILi4ELi1ELb0EN4cute5tupleIJNS5_1CILi128EEENS7_ILi48EEENS7_ILi96EEEEEELi96ENS_10bfloat16_tEfNS_4arch4Sm80ELb1ELb0ELb0ELb1ELb1ELb1ELb1ELb1EEENS1_21CollectiveEpilogueFwdINS6_IJS8_SA_S9_EEENS6_IJNS7_ILi1EEESI_SI_EEESC_SE_Li128ELb1ELb1ELb1ELb0EEENS1_36VarlenDynamicPersistentTileSchedulerILi128ELi48ELi128ELi128ELb1ELb1ELb0ELb1ELb1ELb1EEEEEEEEEvNT_6ParamsE:
	.zero		1432


//--------------------- .text._ZN7cutlass13device_kernelIN5flash19enable_sm80_to_sm89INS1_16FlashAttnFwdSm80INS1_25CollectiveMainloopFwdSm80ILi4ELi1ELb0EN4cute5tupleIJNS5_1CILi128EEENS7_ILi64EEENS7_ILi96EEEEEELi96ENS_10bfloat16_tEfNS_4arch4Sm80ELb0ELb0ELb1ELb0ELb1ELb0ELb1ELb1EEENS1_21CollectiveEpilogueFwdINS6_IJS8_SA_S9_EEENS6_IJNS7_ILi1EEESI_SI_EEESC_SE_Li128ELb0ELb1ELb1ELb0EEENS1_19SingleTileSchedulerILb0ELb1ELb1ELi128EEEEEEEEEvNT_6ParamsE --------------------------
	.section	.text._ZN7cutlass13device_kernelIN5flash19enable_sm80_to_sm89INS1_16FlashAttnFwdSm80INS1_25CollectiveMainloopFwdSm80ILi4ELi1ELb0EN4cute5tupleIJNS5_1CILi128EEENS7_ILi64EEENS7_ILi96EEEEEELi96ENS_10bfloat16_tEfNS_4arch4Sm80ELb0ELb0ELb1ELb0ELb1ELb0ELb1ELb1EEENS1_21CollectiveEpilogueFwdINS6_IJS8_SA_S9_EEENS6_IJNS7_ILi1EEESI_SI_EEESC_SE_Li128ELb0ELb1ELb1ELb0EEENS1_19SingleTileSchedulerILb0ELb1ELb1ELi128EEEEEEEEEvNT_6ParamsE,"ax",@progbits
	.sectioninfo	@"SHI_REGISTERS=255"
	.align	128
.text._ZN7cutlass13device_kernelIN5flash19enable_sm80_to_sm89INS1_16FlashAttnFwdSm80INS1_25CollectiveMainloopFwdSm80ILi4ELi1ELb0EN4cute5tupleIJNS5_1CILi128EEENS7_ILi64EEENS7_ILi96EEEEEELi96ENS_10bfloat16_tEfNS_4arch4Sm80ELb0ELb0ELb1ELb0ELb1ELb0ELb1ELb1EEENS1_21CollectiveEpilogueFwdINS6_IJS8_SA_S9_EEENS6_IJNS7_ILi1EEESI_SI_EEESC_SE_Li128ELb0ELb1ELb1ELb0EEENS1_19SingleTileSchedulerILb0ELb1ELb1ELi128EEEEEEEEEvNT_6ParamsE:
        .type           _ZN7cutlass13device_kernelIN5flash19enable_sm80_to_sm89INS1_16FlashAttnFwdSm80INS1_25CollectiveMainloopFwdSm80ILi4ELi1ELb0EN4cute5tupleIJNS5_1CILi128EEENS7_ILi64EEENS7_ILi96EEEEEELi96ENS_10bfloat16_tEfNS_4arch4Sm80ELb0ELb0ELb1ELb0ELb1ELb0ELb1ELb1EEENS1_21CollectiveEpilogueFwdINS6_IJS8_SA_S9_EEENS6_IJNS7_ILi1EEESI_SI_EEESC_SE_Li128ELb0ELb1ELb1ELb0EEENS1_19SingleTileSchedulerILb0ELb1ELb1ELi128EEEEEEEEEvNT_6ParamsE,@function
        .size           _ZN7cutlass13device_kernelIN5flash19enable_sm80_to_sm89INS1_16FlashAttnFwdSm80INS1_25CollectiveMainloopFwdSm80ILi4ELi1ELb0EN4cute5tupleIJNS5_1CILi128EEENS7_ILi64EEENS7_ILi96EEEEEELi96ENS_10bfloat16_tEfNS_4arch4Sm80ELb0ELb0ELb1ELb0ELb1ELb0ELb1ELb1EEENS1_21CollectiveEpilogueFwdINS6_IJS8_SA_S9_EEENS6_IJNS7_ILi1EEESI_SI_EEESC_SE_Li128ELb0ELb1ELb1ELb0EEENS1_19SingleTileSchedulerILb0ELb1ELb1ELi128EEEEEEEEEvNT_6ParamsE,(.L_x_3628 - _ZN7cutlass13device_kernelIN5flash19enable_sm80_to_sm89INS1_16FlashAttnFwdSm80INS1_25CollectiveMainloopFwdSm80ILi4ELi1ELb0EN4cute5tupleIJNS5_1CILi128EEENS7_ILi64EEENS7_ILi96EEEEEELi96ENS_10bfloat16_tEfNS_4arch4Sm80ELb0ELb0ELb1ELb0ELb1ELb0ELb1ELb1EEENS1_21CollectiveEpilogueFwdINS6_IJS8_SA_S9_EEENS6_IJNS7_ILi1EEESI_SI_EEESC_SE_Li128ELb0ELb1ELb1ELb0EEENS1_19SingleTileSchedulerILb0ELb1ELb1ELi128EEEEEEEEEvNT_6ParamsE)
        .other          _ZN7cutlass13device_kernelIN5flash19enable_sm80_to_sm89INS1_16FlashAttnFwdSm80INS1_25CollectiveMainloopFwdSm80ILi4ELi1ELb0EN4cute5tupleIJNS5_1CILi128EEENS7_ILi64EEENS7_ILi96EEEEEELi96ENS_10bfloat16_tEfNS_4arch4Sm80ELb0ELb0ELb1ELb0ELb1ELb0ELb1ELb1EEENS1_21CollectiveEpilogueFwdINS6_IJS8_SA_S9_EEENS6_IJNS7_ILi1EEESI_SI_EEESC_SE_Li128ELb0ELb1ELb1ELb0EEENS1_19SingleTileSchedulerILb0ELb1ELb1ELi128EEEEEEEEEvNT_6ParamsE,@"STO_CUDA_ENTRY STV_DEFAULT"
_ZN7cutlass13device_kernelIN5flash19enable_sm80_to_sm89INS1_16FlashAttnFwdSm80INS1_25CollectiveMainloopFwdSm80ILi4ELi1ELb0EN4cute5tupleIJNS5_1CILi128EEENS7_ILi64EEENS7_ILi96EEEEEELi96ENS_10bfloat16_tEfNS_4arch4Sm80ELb0ELb0ELb1ELb0ELb1ELb0ELb1ELb1EEENS1_21CollectiveEpilogueFwdINS6_IJS8_SA_S9_EEENS6_IJNS7_ILi1EEESI_SI_EEESC_SE_Li128ELb0ELb1ELb1ELb0EEENS1_19SingleTileSchedulerILb0ELb1ELb1ELi128EEEEEEEEEvNT_6ParamsE:
[----:B------:R-:W-:-:S03]  /*0000*/  MOV R1, c[0x0][0x28] ;  /* 0x00000a0000017a02 */ /* 0x000fc60000000f00 */
[----:B------:R-:W1:Y:S01]  /*0010*/  S2R R176, SR_TID.X ;  /* 0x0000000000b07919 */ /* 0x000e620000002100 */
[----:B------:R-:W-:-:S03]  /*0020*/  IADD3 R1, R1, -0x60, RZ ;  /* 0xffffffa001017810 */ /* 0x000fc60007ffe0ff */
[----:B------:R-:W2:Y:S04]  /*0030*/  S2R R2, SR_CTAID.Y ;  /* 0x0000000000027919 */ /* 0x000ea80000002600 */
[----:B------:R-:W3:Y:S01]  /*0040*/  S2R R25, SR_CTAID.Z ;  /* 0x0000000000197919 */ /* 0x000ee20000002700 */
[----:B-1----:R-:W-:-:S06]  /*0050*/  SHF.R.U32.HI R0, RZ, 0x5, R176 ;  /* 0x00000005ff007819 */ /* 0x002fcc00000116b0 */
[----:B------:R-:W1:Y:S02]  /*0060*/  SHFL.IDX PT, R0, R0, RZ, 0x1f ;  /* 0x00001fff00007589 */ /* 0x000e6400000e0000 */
[----:B-1----:R-:W-:-:S13]  /*0070*/  ISETP.NE.AND P0, PT, R0, RZ, PT ;  /* 0x000000ff0000720c */ /* 0x002fda0003f05270 */
[----:B------:R-:W-:Y:S05]  /*0080*/  @!P0 BRA `(.L_x_0) ;  /* 0x0000008000008947 */ /* 0x000fea0003800000 */
[----:B--23--:R1:W-:Y:S01]  /*0090*/  STL [R1+0x30], R2 ;  /* 0x0000300201007387 */ /* 0x00c3e20000100800 */
[----:B------:R-:W-:-:S04]  /*00a0*/  MOV R0, c[0x0][0x550] ;  /* 0x0001540000007a02 */ /* 0x000fc80000000f00 */
[----:B------:R-:W-:-:S13]  /*00b0*/  ISETP.NE.AND P0, PT, R0, 0x1, PT ;  /* 0x000000010000780c */ /* 0x000fda0003f05270 */
[----:B------:R-:W-:Y:S05]  /*00c0*/  @!P0 BRA `(.L_x_1) ;  /* 0x000000a000008947 */ /* 0x000fea0003800000 */
[----:B------:R-:W-:-:S05]  /*00d0*/  IMAD.HI.U32 R0, R2, c[0x0][0x554], RZ ;  /* 0x0001550002007a27 */ /* 0x000fca00078e00ff */
[----:B------:R-:W-:-:S05]  /*00e0*/  SHF.R.U32.HI R0, RZ, c[0x0][0x558], R0 ;  /* 0x00015600ff007a19 */ /* 0x000fca0000011600 */
[----:B------:R2:W-:Y:S01]  /*00f0*/  STL [R1+0x30], R0 ;  /* 0x0000300001007387 */ /* 0x0005e20000100800 */
[----:B------:R-:W-:Y:S05]  /*0100*/  BRA `(.L_x_1) ;  /* 0x0000006000007947 */ /* 0x000fea0003800000 */
.L_x_0:
[----:B--23--:R-:W-:Y:S01]  /*0110*/  IMAD.MOV.U32 R0, RZ, RZ, c[0x0][0x550] ;  /* 0x00015400ff007624 */ /* 0x00cfe200078e00ff */
[----:B------:R-:W-:-:S04]  /*0120*/  MOV R3, R2 ;  /* 0x0000000200037202 */ /* 0x000fc80000000f00 */
[----:B------:R-:W-:-:S13]  /*0130*/  ISETP.NE.AND P0, PT, R0, 0x1, PT ;  /* 0x000000010000780c */ /* 0x000fda0003f05270 */
[----:B------:R-:W-:-:S05]  /*0140*/  @P0 IMAD.HI.U32 R0, R2, c[0x0][0x554], RZ ;  /* 0x0001550002000a27 */ /* 0x000fca00078e00ff */
[----:B------:R-:W-:-:S05]  /*0150*/  @P0 SHF.R.U32.HI R3, RZ, c[0x0][0x558], R0 ;  /* 0x00015600ff030a19 */ /* 0x000fca0000011600 */
[----:B------:R1:W-:Y:S02]  /*0160*/  STL [R1+0x30], R3 ;  /* 0x0000300301007387 */ /* 0x0003e40000100800 */
.L_x_1:
[----:B------:R-:W3:Y:S01]  /*0170*/  LDL R27, [R1+0x30] ;  /* 0x00003000011b7983 */ /* 0x000ee20000100800 */
[----:B------:R-:W-:Y:S02]  /*0180*/  ISETP.GE.AND P0, PT, R25, RZ, PT ;  /* 0x000000ff1900720c */ /* 0x000fe40003f06270 */
[----:B--23--:R-:W-:-:S05]  /*0190*/  IADD3 R0, -R27, RZ, RZ ;  /* 0x000000ff1b007210 */ /* 0x00cfca0007ffe1ff */
[----:B------:R-:W-:-:S06]  /*01a0*/  IMAD R11, R0, c[0x0][0x550], R2 ;  /* 0x00015400000b7a24 */ /* 0x000fcc00078e0202 */
[----:B------:R-:W-:Y:S05]  /*01b0*/  @!P0 EXIT ;  /* 0x000000000000894d */ /* 0x000fea0003800000 */
[----:B------:R-:W-:Y:S01]  /*01c0*/  ISETP.NE.U32.AND P0, PT, RZ, c[0x0][0x370], PT ;  /* 0x0000dc00ff007a0c */ /* 0x000fe20003f05070 */
[----:B------:R-:W-:Y:S01]  /*01d0*/  IMAD.MOV.U32 R178, RZ, RZ, RZ ;  /* 0x000000ffffb27224 */ /* 0x000fe200078e00ff */
[----:B------:R-:W-:Y:S02]  /*01e0*/  ULDC.64 UR6, c[0x0][0x118] ;  /* 0x0000460000067ab9 */ /* 0x000fe40000000a00 */
[----:B------:R-:W-:-:S13]  /*01f0*/  ISETP.NE.AND.EX P0, PT, RZ, c[0x0][0x374], PT, P0 ;  /* 0x0000dd00ff007a0c */ /* 0x000fda0003f05300 */
[----:B-1----:R-:W-:-:S04]  /*0200*/  @P0 IMAD.MOV.U32 R2, RZ, RZ, 0x4 ;  /* 0x00000004ff020424 */ /* 0x002fc800078e00ff */
[----:B------:R-:W-:-:S05]  /*0210*/  @P0 IMAD.WIDE R2, R25, R2, c[0x0][0x370] ;  /* 0x0000dc0019020625 */ /* 0x000fca00078e0202 */
[----:B------:R1:W2:Y:S01]  /*0220*/  @P0 LDG.E R178, [R2.64] ;  /* 0x0000000602b20981 */ /* 0x0002a2000c1e1900 */
[----:B------:R-:W-:-:S04]  /*0230*/  IMAD.MOV.U32 R0, RZ, RZ, c[0x0][0x2ac] ;  /* 0x0000ab00ff007624 */ /* 0x000fc800078e00ff */
[----:B------:R-:W-:-:S05]  /*0240*/  IMAD R26, R0, c[0x0][0x1d0], RZ ;  /* 0x00007400001a7a24 */ /* 0x000fca00078e02ff */
[C---:B------:R-:W-:Y:S02]  /*0250*/  ISETP.GE.AND P0, PT, R26.reuse, 0x1, PT ;  /* 0x000000011a00780c */ /* 0x040fe40003f06270 */
[----:B-1----:R-:W-:-:S04]  /*0260*/  IADD3 R2, R26, 0x3f, RZ ;  /* 0x0000003f1a027810 */ /* 0x002fc80007ffe0ff */
[----:B------:R-:W-:-:S04]  /*0270*/  SHF.R.S32.HI R0, RZ, 0x1f, R2 ;  /* 0x0000001fff007819 */ /* 0x000fc80000011402 */
[----:B------:R-:W-:Y:S01]  /*0280*/  LEA.HI R2, R0, R2, RZ, 0x6 ;  /* 0x0000000200027211 */ /* 0x000fe200078f30ff */
[----:B------:R-:W-:-:S03]  /*0290*/  IMAD.MOV.U32 R0, RZ, RZ, RZ ;  /* 0x000000ffff007224 */ /* 0x000fc600078e00ff */
[----:B------:R-:W-:Y:S01]  /*02a0*/  SHF.R.S32.HI R10, RZ, 0x6, R2 ;  /* 0x00000006ff0a7819 */ /* 0x000fe20000011402 */
[----:B--2---:R1:W-:Y:S01]  /*02b0*/  STL [R1+0x34], R178 ;  /* 0x000034b201007387 */ /* 0x0043e20000100800 */
[----:B------:R-:W-:Y:S05]  /*02c0*/  @!P0 BRA `(.L_x_2) ;  /* 0x0000020000008947 */ /* 0x000fea0003800000 */
[----:B------:R-:W-:-:S04]  /*02d0*/  SHF.R.U32.HI R0, RZ, 0x10, R11 ;  /* 0x00000010ff007819 */ /* 0x000fc8000001160b */
[----:B------:R-:W-:-:S04]  /*02e0*/  ISETP.NE.AND P0, PT, R0, RZ, PT ;  /* 0x000000ff0000720c */ /* 0x000fc80003f05270 */
[----:B------:R-:W-:-:S04]  /*02f0*/  SEL R5, R0, c[0x0][0x338], P0 ;  /* 0x0000ce0000057a07 */ /* 0x000fc80000000000 */
[----:B------:R-:W-:Y:S02]  /*0300*/  IABS R0, R5 ;  /* 0x0000000500007213 */ /* 0x000fe40000000000 */
[----:B------:R-:W-:-:S03]  /*0310*/  IADD3 R7, R10, -0x1, R5 ;  /* 0xffffffff0a077810 */ /* 0x000fc60007ffe005 */
[----:B------:R-:W-:Y:S01]  /*0320*/  IMAD.MOV.U32 R4, RZ, RZ, R0 ;  /* 0x000000ffff047224 */ /* 0x000fe200078e0000 */
[----:B------:R-:W-:-:S03]  /*0330*/  IABS R9, R7 ;  /* 0x0000000700097213 */ /* 0x000fc60000000000 */
[----:B------:R-:W2:Y:S08]  /*0340*/  I2F.RP R2, R4 ;  /* 0x0000000400027306 */ /* 0x000eb00000209400 */
[----:B--2---:R-:W2:Y:S02]  /*0350*/  MUFU.RCP R2, R2 ;  /* 0x0000000200027308 */ /* 0x004ea40000001000 */
[----:B--2---:R-:W-:-:S06]  /*0360*/  IADD3 R2, R2, 0xffffffe, RZ ;  /* 0x0ffffffe02027810 */ /* 0x004fcc0007ffe0ff */
[----:B------:R-:W2:Y:S02]  /*0370*/  F2I.FTZ.U32.TRUNC.NTZ R3, R2 ;  /* 0x0000000200037305 */ /* 0x000ea4000021f000 */
[----:B--2---:R-:W-:Y:S02]  /*0380*/  IMAD.MOV R0, RZ, RZ, -R3 ;  /* 0x000000ffff007224 */ /* 0x004fe400078e0a03 */
[----:B------:R-:W-:Y:S02]  /*0390*/  IMAD.MOV.U32 R2, RZ, RZ, RZ ;  /* 0x000000ffff027224 */ /* 0x000fe400078e00ff */
[----:B------:R-:W-:Y:S01]  /*03a0*/  IMAD.MOV.U32 R6, RZ, RZ, R0 ;  /* 0x000000ffff067224 */ /* 0x000fe200078e0000 */
[----:B------:R-:W-:-:S03]  /*03b0*/  IABS R0, R5 ;  /* 0x0000000500007213 */ /* 0x000fc60000000000 */
[----:B------:R-:W-:Y:S02]  /*03c0*/  IMAD R6, R6, R4, RZ ;  /* 0x0000000406067224 */ /* 0x000fe400078e02ff */
[----:B------:R-:W-:Y:S02]  /*03d0*/  IMAD.MOV R8, RZ, RZ, -R0 ;  /* 0x000000ffff087224 */ /* 0x000fe400078e0a00 */
[----:B------:R-:W-:-:S04]  /*03e0*/  IMAD.HI.U32 R0, R3, R6, R2 ;  /* 0x0000000603007227 */ /* 0x000fc800078e0002 */
[----:B------:R-:W-:Y:S02]  /*03f0*/  IMAD.MOV.U32 R2, RZ, RZ, R9 ;  /* 0x000000ffff027224 */ /* 0x000fe400078e0009 */
[----:B------:R-:W-:Y:S02]  /*0400*/  IMAD.MOV.U32 R3, RZ, RZ, R8 ;  /* 0x000000ffff037224 */ /* 0x000fe400078e0008 */
[----:B------:R-:W-:-:S04]  /*0410*/  IMAD.HI.U32 R0, R0, R2, RZ ;  /* 0x0000000200007227 */ /* 0x000fc800078e00ff */
[----:B------:R-:W-:-:S05]  /*0420*/  IMAD R2, R0, R3, R2 ;  /* 0x0000000300027224 */ /* 0x000fca00078e0202 */
[----:B------:R-:W-:-:S13]  /*0430*/  ISETP.GT.U32.AND P1, PT, R4, R2, PT ;  /* 0x000000020400720c */ /* 0x000fda0003f24070 */
[----:B------:R-:W-:Y:S01]  /*0440*/  @!P1 IMAD.IADD R2, R2, 0x1, -R4 ;  /* 0x0000000102029824 */ /* 0x000fe200078e0a04 */
[----:B------:R-:W-:Y:S02]  /*0450*/  @!P1 IADD3 R0, R0, 0x1, RZ ;  /* 0x0000000100009810 */ /* 0x000fe40007ffe0ff */
[----:B------:R-:W-:Y:S02]  /*0460*/  ISETP.NE.AND P1, PT, R5, RZ, PT ;  /* 0x000000ff0500720c */ /* 0x000fe40003f25270 */
[----:B------:R-:W-:Y:S02]  /*0470*/  ISETP.GE.U32.AND P2, PT, R2, R4, PT ;  /* 0x000000040200720c */ /* 0x000fe40003f46070 */
[----:B------:R-:W-:-:S04]  /*0480*/  LOP3.LUT R2, R7, R5, RZ, 0x3c, !PT ;  /* 0x0000000507027212 */ /* 0x000fc800078e3cff */
[----:B------:R-:W-:-:S07]  /*0490*/  ISETP.GE.AND P0, PT, R2, RZ, PT ;  /* 0x000000ff0200720c */ /* 0x000fce0003f06270 */
[----:B------:R-:W-:-:S06]  /*04a0*/  @P2 IADD3 R0, R0, 0x1, RZ ;  /* 0x0000000100002810 */ /* 0x000fcc0007ffe0ff */
[----:B------:R-:W-:Y:S01]  /*04b0*/  @!P0 IMAD.MOV R0, RZ, RZ, -R0 ;  /* 0x000000ffff008224 */ /* 0x000fe200078e0a00 */
[----:B------:R-:W-:Y:S02]  /*04c0*/  @!P1 LOP3.LUT R0, RZ, R5, RZ, 0x33, !PT ;  /* 0x00000005ff009212 */ /* 0x000fe400078e33ff */
.L_x_2:
[----:B------:R-:W-:Y:S01]  /*04d0*/  LOP3.LUT R2, R11, 0xffff, RZ, 0xc0, !PT ;  /* 0x0000ffff0b027812 */ /* 0x000fe200078ec0ff */
[----:B------:R-:W-:Y:S01]  /*04e0*/  CS2R R20, SRZ ;  /* 0x0000000000147805 */ /* 0x000fe2000001ff00 */
[----:B------:R-:W-:Y:S01]  /*04f0*/  PLOP3.LUT P4, PT, PT, PT, PT, 0x80, 0x0 ;  /* 0x000000000000781c */ /* 0x000fe20003f8f070 */
[----:B------:R-:W-:Y:S01]  /*0500*/  CS2R R18, SRZ ;  /* 0x0000000000127805 */ /* 0x000fe2000001ff00 */
[----:B------:R-:W-:Y:S01]  /*0510*/  CS2R R94, SRZ ;  /* 0x00000000005e7805 */ /* 0x000fe2000001ff00 */
[----:B------:R-:W-:Y:S01]  /*0520*/  IMAD R181, R2, R0, RZ ;  /* 0x0000000002b57224 */ /* 0x000fe200078e02ff */
[----:B------:R-:W-:Y:S01]  /*0530*/  CS2R R92, SRZ ;  /* 0x00000000005c7805 */ /* 0x000fe2000001ff00 */
[----:B------:R-:W-:Y:S01]  /*0540*/  CS2R R98, SRZ ;  /* 0x0000000000627805 */ /* 0x000fe2000001ff00 */
[----:B------:R-:W-:Y:S01]  /*0550*/  CS2R R96, SRZ ;  /* 0x0000000000607805 */ /* 0x000fe2000001ff00 */
[----:B------:R-:W-:Y:S01]  /*0560*/  IMAD.IADD R0, R181, 0x1, R0 ;  /* 0x00000001b5007824 */ /* 0x000fe200078e0200 */
[----:B------:R2:W-:Y:S01]  /*0570*/  STL [R1+0x2c], R181 ;  /* 0x00002cb501007387 */ /* 0x0005e20000100800 */
[----:B------:R-:W-:Y:S01]  /*0580*/  CS2R R90, SRZ ;  /* 0x00000000005a7805 */ /* 0x000fe2000001ff00 */
[----:B------:R-:W-:Y:S01]  /*0590*/  CS2R R88, SRZ ;  /* 0x0000000000587805 */ /* 0x000fe2000001ff00 */
[----:B------:R-:W-:Y:S01]  /*05a0*/  CS2R R86, SRZ ;  /* 0x0000000000567805 */ /* 0x000fe2000001ff00 */
[----:B------:R-:W-:Y:S01]  /*05b0*/  IMNMX R180, R10, R0, PT ;  /* 0x000000000ab47217 */ /* 0x000fe20003800200 */
[----:B------:R-:W-:Y:S01]  /*05c0*/  CS2R R84, SRZ ;  /* 0x0000000000547805 */ /* 0x000fe2000001ff00 */
[----:B------:R-:W-:Y:S01]  /*05d0*/  CS2R R78, SRZ ;  /* 0x00000000004e7805 */ /* 0x000fe2000001ff00 */
[----:B------:R-:W-:Y:S01]  /*05e0*/  CS2R R76, SRZ ;  /* 0x00000000004c7805 */ /* 0x000fe2000001ff00 */
[----:B------:R-:W-:Y:S01]  /*05f0*/  ISETP.GT.AND P0, PT, R180, R181, PT ;  /* 0x000000b5b400720c */ /* 0x000fe20003f04270 */
[----:B------:R-:W-:Y:S01]  /*0600*/  CS2R R82, SRZ ;  /* 0x0000000000527805 */ /* 0x000fe2000001ff00 */
        /* <DEDUP_REMOVED lines=37> */
[----:B------:R-:W-:Y:S05]  /*0860*/  @!P0 BRA `(.L_x_3) ;  /* 0x000092d000008947 */ /* 0x000fea0003800000 */
[----:B--2---:R-:W-:-:S04]  /*0870*/  ISETP.NE.U32.AND P2, PT, RZ, c[0x0][0x340], PT ;  /* 0x0000d000ff007a0c */ /* 0x004fc80003f45070 */
[----:B------:R-:W-:-:S13]  /*0880*/  ISETP.NE.AND.EX P2, PT, RZ, c[0x0][0x344], PT, P2 ;  /* 0x0000d100ff007a0c */ /* 0x000fda0003f45320 */
[----:B------:R-:W-:-:S04]  /*0890*/  @P2 IMAD.MOV.U32 R2, RZ, RZ, 0x4 ;  /* 0x00000004ff022424 */ /* 0x000fc800078e00ff */
[----:B------:R-:W-:-:S05]  /*08a0*/  @P2 IMAD.WIDE R2, R25, R2, c[0x0][0x340] ;  /* 0x0000d00019022625 */ /* 0x000fca00078e0202 */
[----:B------:R2:W5:Y:S01]  /*08b0*/  @P2 LDG.E R14, [R2.64] ;  /* 0x00000006020e2981 */ /* 0x000562000c1e1900 */
[----:B------:R-:W-:Y:S01]  /*08c0*/  SHF.R.S32.HI R9, RZ, 0x1f, R176 ;  /* 0x0000001fff097819 */ /* 0x000fe200000114b0 */
[----:B------:R-:W-:Y:S01]  /*08d0*/  IMAD.MOV.U32 R0, RZ, RZ, c[0x0][0x2c4] ;  /* 0x0000b100ff007624 */ /* 0x000fe200078e00ff */
[----:B------:R-:W-:Y:S01]  /*08e0*/  SHF.R.S32.HI R6, RZ, 0x1f, R25 ;  /* 0x0000001fff067819 */ /* 0x000fe20000011419 */
[----:B------:R-:W3:Y:S01]  /*08f0*/  S2R R15, SR_CTAID.X ;  /* 0x00000000000f7919 */ /* 0x000ee20000002500 */
[CC--:B------:R-:W-:Y:S01]  /*0900*/  LEA.HI R24, R9.reuse, R176.reuse, RZ, 0x3 ;  /* 0x000000b009187211 */ /* 0x0c0fe200078f18ff */
[----:B------:R-:W-:Y:S01]  /*0910*/  ULDC UR5, c[0x0][0x2c4] ;  /* 0x0000b10000057ab9 */ /* 0x000fe20000000800 */
[----:B------:R-:W-:Y:S01]  /*0920*/  ISETP.NE.AND P0, PT, R0, 0x1, PT ;  /* 0x000000010000780c */ /* 0x000fe20003f05270 */
[----:B------:R-:W-:Y:S01]  /*0930*/  IMAD R6, R6, c[0x0][0x1c0], RZ ;  /* 0x0000700006067a24 */ /* 0x000fe200078e02ff */
[----:B------:R-:W-:Y:S01]  /*0940*/  SHF.R.S32.HI R0, RZ, 0x1f, R27 ;  /* 0x0000001fff007819 */ /* 0x000fe2000001141b */
[----:B------:R-:W-:Y:S01]  /*0950*/  ULDC UR4, c[0x0][0x168] ;  /* 0x00005a0000047ab9 */ /* 0x000fe20000000800 */
[-C--:B------:R-:W-:Y:S01]  /*0960*/  LEA.HI R19, R9, R176.reuse, RZ, 0x4 ;  /* 0x000000b009137211 */ /* 0x080fe200078f20ff */
[----:B------:R-:W-:Y:S01]  /*0970*/  IMAD R6, R25, c[0x0][0x1c4], R6 ;  /* 0x0000710019067a24 */ /* 0x000fe200078e0206 */
[----:B------:R-:W-:Y:S01]  /*0980*/  SHF.R.S32.HI R22, RZ, 0x3, R24 ;  /* 0x00000003ff167819 */ /* 0x000fe20000011418 */
[----:B------:R-:W-:Y:S01]  /*0990*/  IMAD R0, R0, c[0x0][0x1b8], RZ ;  /* 0x00006e0000007a24 */ /* 0x000fe200078e02ff */
[----:B------:R-:W-:Y:S01]  /*09a0*/  UIMAD UR4, UR5, UR4, URZ ;  /* 0x00000004050472a4 */ /* 0x000fe2000f8e023f */
[----:B------:R-:W-:Y:S01]  /*09b0*/  LEA.HI R166, R9, R176, RZ, 0x5 ;  /* 0x000000b009a67211 */ /* 0x000fe200078f28ff */
[----:B------:R-:W-:Y:S01]  /*09c0*/  BSSY B0, `(.L_x_4) ;  /* 0x000004e000007945 */ /* 0x000fe20003800000 */
[----:B------:R-:W-:-:S02]  /*09d0*/  IMAD R0, R27, c[0x0][0x1bc], R0 ;  /* 0x00006f001b007a24 */ /* 0x000fc400078e0200 */
[----:B------:R-:W-:Y:S02]  /*09e0*/  SHF.R.S32.HI R23, RZ, 0x5, R166 ;  /* 0x00000005ff177819 */ /* 0x000fe400000114a6 */
[----:B--2---:R-:W-:-:S04]  /*09f0*/  LEA.HI R3, R9, R176, RZ, 0x2 ;  /* 0x000000b009037211 */ /* 0x004fc800078f10ff */
[----:B------:R-:W-:Y:S02]  /*0a00*/  LOP3.LUT R2, R3, 0xfffffffc, RZ, 0xc0, !PT ;  /* 0xfffffffc03027812 */ /* 0x000fe400078ec0ff */
[----:B------:R-:W-:-:S03]  /*0a10*/  SHF.R.S32.HI R13, RZ, 0x2, R3 ;  /* 0x00000002ff0d7819 */ /* 0x000fc60000011403 */
[----:B------:R-:W-:Y:S02]  /*0a20*/  IMAD.IADD R8, R176, 0x1, -R2 ;  /* 0x00000001b0087824 */ /* 0x000fe400078e0a02 */
[----:B------:R-:W-:-:S04]  /*0a30*/  IMAD.WIDE.U32 R2, R27, c[0x0][0x1b8], RZ ;  /* 0x00006e001b027a25 */ /* 0x000fc800078e00ff */
[----:B------:R-:W-:Y:S02]  /*0a40*/  IMAD R177, R8, 0x20, R13 ;  /* 0x0000002008b17824 */ /* 0x000fe400078e020d */
[----:B------:R-:W-:Y:S02]  /*0a50*/  IMAD.IADD R3, R3, 0x1, R0 ;  /* 0x0000000103037824 */ /* 0x000fe400078e0200 */
[----:B---3--:R-:W-:Y:S01]  /*0a60*/  IMAD R4, R15, 0x80, R177 ;  /* 0x000000800f047824 */ /* 0x008fe200078e02b1 */
[----:B------:R2:W-:Y:S01]  /*0a70*/  STL [R1+0x18], R177 ;  /* 0x000018b101007387 */ /* 0x0005e20000100800 */
[----:B------:R-:W-:-:S04]  /*0a80*/  IMAD.WIDE.U32 R2, R25, c[0x0][0x1c0], R2 ;  /* 0x0000700019027a25 */ /* 0x000fc800078e0002 */
[----:B------:R-:W-:-:S04]  /*0a90*/  @P0 IMAD.HI.U32 R5, R4, c[0x0][0x2c8], RZ ;  /* 0x0000b20004050a27 */ /* 0x000fc800078e00ff */
[----:B------:R-:W-:Y:S01]  /*0aa0*/  IMAD.MOV.U32 R0, RZ, RZ, R4 ;  /* 0x000000ffff007224 */ /* 0x000fe200078e0004 */
[----:B------:R-:W-:Y:S01]  /*0ab0*/  @P0 SHF.R.U32.HI R0, RZ, c[0x0][0x2cc], R5 ;  /* 0x0000b300ff000a19 */ /* 0x000fe20000011605 */
[----:B------:R-:W-:Y:S02]  /*0ac0*/  IMAD.IADD R3, R3, 0x1, R6 ;  /* 0x0000000103037824 */ /* 0x000fe400078e0206 */
[----:B------:R-:W-:Y:S01]  /*0ad0*/  IMAD.SHL.U32 R64, R8, 0x8, RZ ;  /* 0x0000000808407824 */ /* 0x000fe200078e00ff */
[--C-:B------:R-:W-:Y:S01]  /*0ae0*/  SHF.R.S32.HI R7, RZ, 0x1f, R0.reuse ;  /* 0x0000001fff077819 */ /* 0x100fe20000011400 */
[----:B------:R-:W-:Y:S02]  /*0af0*/  IMAD.MOV R5, RZ, RZ, -R0 ;  /* 0x000000ffff057224 */ /* 0x000fe400078e0a00 */
[----:B------:R-:W-:Y:S01]  /*0b00*/  IMAD.WIDE.U32 R2, R0, c[0x0][0x1b0], R2 ;  /* 0x00006c0000027a25 */ /* 0x000fe200078e0002 */
[C---:B------:R-:W-:Y:S02]  /*0b10*/  IADD3 R18, R64.reuse, 0x20, RZ ;  /* 0x0000002040127810 */ /* 0x040fe40007ffe0ff */
[C---:B------:R-:W-:Y:S01]  /*0b20*/  IADD3 R49, R64.reuse, 0x40, RZ ;  /* 0x0000004040317810 */ /* 0x040fe20007ffe0ff */
[----:B------:R-:W-:Y:S01]  /*0b30*/  IMAD R5, R5, c[0x0][0x2c4], R4 ;  /* 0x0000b10005057a24 */ /* 0x000fe200078e0204 */
[----:B------:R-:W-:Y:S01]  /*0b40*/  ISETP.GE.AND P5, PT, R64, c[0x0][0x198], PT ;  /* 0x0000660040007a0c */ /* 0x000fe20003fa6270 */
[----:B------:R-:W-:Y:S01]  /*0b50*/  IMAD R7, R7, c[0x0][0x1b0], RZ ;  /* 0x00006c0007077a24 */ /* 0x000fe200078e02ff */
[----:B------:R-:W-:Y:S01]  /*0b60*/  ISETP.GE.AND P4, PT, R18, c[0x0][0x198], PT ;  /* 0x0000660012007a0c */ /* 0x000fe20003f86270 */
[----:B------:R-:W-:Y:S01]  /*0b70*/  IMAD R15, R15, 0x80, R13 ;  /* 0x000000800f0f7824 */ /* 0x000fe200078e020d */
[----:B------:R-:W-:Y:S01]  /*0b80*/  SHF.R.S32.HI R4, RZ, 0x1f, R5 ;  /* 0x0000001fff047819 */ /* 0x000fe20000011405 */
[----:B------:R-:W-:Y:S01]  /*0b90*/  IMAD R0, R0, c[0x0][0x1b4], R7 ;  /* 0x00006d0000007a24 */ /* 0x000fe200078e0207 */
[----:B------:R-:W-:-:S02]  /*0ba0*/  LEA.HI R7, R13, R13, RZ, 0x1 ;  /* 0x0000000d0d077211 */ /* 0x000fc400078f08ff */
[----:B------:R-:W-:Y:S01]  /*0bb0*/  ISETP.GE.AND P3, PT, R49, c[0x0][0x198], PT ;  /* 0x0000660031007a0c */ /* 0x000fe20003f66270 */
[----:B------:R-:W-:Y:S02]  /*0bc0*/  IMAD.IADD R3, R3, 0x1, R0 ;  /* 0x0000000103037824 */ /* 0x000fe400078e0200 */
[----:B------:R-:W-:Y:S01]  /*0bd0*/  IMAD R0, R4, c[0x0][0x1a8], RZ ;  /* 0x00006a0004007a24 */ /* 0x000fe200078e02ff */
[----:B------:R-:W-:Y:S01]  /*0be0*/  LOP3.LUT R4, R19, 0xfffffff0, RZ, 0xc0, !PT ;  /* 0xfffffff013047812 */ /* 0x000fe200078ec0ff */
[----:B------:R-:W-:-:S04]  /*0bf0*/  IMAD.WIDE.U32 R2, R5, c[0x0][0x1a8], R2 ;  /* 0x00006a0005027a25 */ /* 0x000fc800078e0002 */
[----:B------:R-:W-:Y:S01]  /*0c00*/  IMAD R0, R5, c[0x0][0x1ac], R0 ;  /* 0x00006b0005007a24 */ /* 0x000fe200078e0200 */
[----:B------:R-:W-:Y:S01]  /*0c10*/  LEA R12, P0, R2, c[0x0][0x160], 0x1 ;  /* 0x00005800020c7a11 */ /* 0x000fe200078008ff */
[----:B------:R-:W-:Y:S02]  /*0c20*/  IMAD.IADD R16, R176, 0x1, -R4 ;  /* 0x00000001b0107824 */ /* 0x000fe400078e0a04 */
[----:B------:R-:W-:Y:S02]  /*0c30*/  IMAD.IADD R0, R3, 0x1, R0 ;  /* 0x0000000103007824 */ /* 0x000fe400078e0200 */
[----:B------:R-:W-:Y:S01]  /*0c40*/  IMAD.SHL.U32 R3, R22, 0x40, RZ ;  /* 0x0000004016037824 */ /* 0x000fe200078e00ff */
[----:B------:R-:W-:Y:S02]  /*0c50*/  LEA.HI R17, R16, R16, RZ, 0x1 ;  /* 0x0000001010117211 */ /* 0x000fe400078f08ff */
[----:B------:R-:W-:Y:S02]  /*0c60*/  LEA.HI.X R11, R2, c[0x0][0x164], R0, 0x1, P0 ;  /* 0x00005900020b7a11 */ /* 0x000fe400000f0c00 */
[----:B------:R-:W-:-:S02]  /*0c70*/  LOP3.LUT R0, R3, 0xc0, RZ, 0xc0, !PT ;  /* 0x000000c003007812 */ /* 0x000fc400078ec0ff */
[--C-:B------:R-:W-:Y:S02]  /*0c80*/  SHF.R.S32.HI R5, RZ, 0x1, R17.reuse ;  /* 0x00000001ff057819 */ /* 0x100fe40000011411 */
[----:B------:R-:W-:Y:S02]  /*0c90*/  SHF.R.U32.HI R3, RZ, 0x3, R0 ;  /* 0x00000003ff037819 */ /* 0x000fe40000011600 */
[----:B------:R-:W-:Y:S02]  /*0ca0*/  LOP3.LUT R0, R0, 0x18, R64, 0xf8, !PT ;  /* 0x0000001800007812 */ /* 0x000fe400078ef840 */
[----:B------:R-:W-:Y:S02]  /*0cb0*/  SHF.R.S32.HI R2, RZ, 0x1f, R17 ;  /* 0x0000001fff027819 */ /* 0x000fe40000011411 */
[----:B------:R-:W-:Y:S02]  /*0cc0*/  LOP3.LUT R6, R0, R3, RZ, 0x3c, !PT ;  /* 0x0000000300067212 */ /* 0x000fe400078e3cff */
[----:B------:R-:W-:Y:S01]  /*0cd0*/  LEA.HI R0, R2, R5, RZ, 0x2 ;  /* 0x0000000502007211 */ /* 0x000fe200078f10ff */
[----:B------:R2:W3:Y:S01]  /*0ce0*/  SHFL.IDX PT, R3, R11, RZ, 0x1c1f ;  /* 0x001c1fff0b037589 */ /* 0x0004e200000e0000 */
[----:B------:R-:W-:-:S02]  /*0cf0*/  ISETP.GE.AND P0, PT, R15, UR4, PT ;  /* 0x000000040f007c0c */ /* 0x000fc4000bf06270 */
[----:B------:R-:W-:Y:S01]  /*0d00*/  LOP3.LUT R4, R0, 0xfffffffc, RZ, 0xc0, !PT ;  /* 0xfffffffc00047812 */ /* 0x000fe200078ec0ff */
[----:B------:R2:W4:Y:S01]  /*0d10*/  SHFL.IDX PT, R2, R12, RZ, 0x1c1f ;  /* 0x001c1fff0c027589 */ /* 0x00052200000e0000 */
[----:B------:R-:W-:-:S03]  /*0d20*/  LOP3.LUT R0, R7, 0x7fffffe, RZ, 0xc0, !PT ;  /* 0x07fffffe07007812 */ /* 0x000fc600078ec0ff */
[----:B------:R-:W-:Y:S02]  /*0d30*/  IMAD.IADD R21, R5, 0x1, -R4 ;  /* 0x0000000105157824 */ /* 0x000fe400078e0a04 */
[----:B------:R-:W-:Y:S02]  /*0d40*/  IMAD.IADD R0, R13, 0x1, -R0 ;  /* 0x000000010d007824 */ /* 0x000fe400078e0a00 */
[----:B------:R-:W-:Y:S01]  /*0d50*/  IMAD.MOV.U32 R4, RZ, RZ, 0x10 ;  /* 0x00000010ff047424 */ /* 0x000fe200078e00ff */
[----:B------:R-:W-:Y:S01]  /*0d60*/  LOP3.LUT P1, RZ, R21, 0x2, RZ, 0xc0, !PT ;  /* 0x0000000215ff7812 */ /* 0x000fe2000782c0ff */
[----:B------:R-:W-:-:S03]  /*0d70*/  IMAD R0, R23, 0x8, R0 ;  /* 0x0000000817007824 */ /* 0x000fc600078e0200 */
[----:B------:R-:W-:Y:S01]  /*0d80*/  SEL R4, R4, 0xfffffff0, !P1 ;  /* 0xfffffff004047807 */ /* 0x000fe20004800000 */
[----:B------:R-:W-:Y:S02]  /*0d90*/  IMAD.U32 R226, R0, 0x20, R6 ;  /* 0x0000002000e27824 */ /* 0x000fe400078e0006 */
[----:B------:R-:W-:Y:S01]  /*0da0*/  @!P2 IMAD.MOV.U32 R14, RZ, RZ, R25 ;  /* 0x000000ffff0ea224 */ /* 0x000fe200078e0019 */
[----:B------:R-:W-:Y:S05]  /*0db0*/  @P0 BRA `(.L_x_5) ;  /* 0x000000e000000947 */ /* 0x000fea0003800000 */
[----:B--234-:R-:W-:Y:S01]  /*0dc0*/  SHF.R.S32.HI R5, RZ, 0x1f, R18 ;  /* 0x0000001fff057819 */ /* 0x01cfe20000011412 */
[----:B------:R-:W-:Y:S01]  /*0dd0*/  IMAD.WIDE R8, R64, 0x2, R2 ;  /* 0x0000000240087825 */ /* 0x000fe200078e0202 */
[----:B------:R-:W-:Y:S02]  /*0de0*/  SHF.R.S32.HI R0, RZ, 0x1f, R49 ;  /* 0x0000001fff007819 */ /* 0x000fe40000011431 */
[----:B------:R-:W-:Y:S02]  /*0df0*/  LEA.HI R5, R5, R18, RZ, 0x3 ;  /* 0x0000001205057211 */ /* 0x000fe400078f18ff */
[----:B------:R-:W-:-:S02]  /*0e00*/  LEA.HI R0, R0, R49, RZ, 0x3 ;  /* 0x0000003100007211 */ /* 0x000fc400078f18ff */
[----:B------:R-:W-:Y:S02]  /*0e10*/  LOP3.LUT R5, R5, 0xfffffff8, RZ, 0xc0, !PT ;  /* 0xfffffff805057812 */ /* 0x000fe400078ec0ff */
[----:B------:R-:W-:Y:S01]  /*0e20*/  LOP3.LUT R10, R0, 0xfffffff8, RZ, 0xc0, !PT ;  /* 0xfffffff8000a7812 */ /* 0x000fe200078ec0ff */
[----:B------:R-:W-:Y:S02]  /*0e30*/  IMAD.SHL.U32 R0, R226, 0x2, RZ ;  /* 0x00000002e2007824 */ /* 0x000fe400078e00ff */
[----:B------:R-:W-:-:S03]  /*0e40*/  IMAD.WIDE R6, R5, 0x2, R2 ;  /* 0x0000000205067825 */ /* 0x000fc600078e0202 */
[----:B------:R-:W-:Y:S01]  /*0e50*/  @!PT LDS RZ, [RZ] ;  /* 0x00000000fffff984 */ /* 0x000fe20000000800 */
[----:B------:R2:W-:Y:S01]  /*0e60*/  LDGSTS.E.BYPASS.LTC128B.128 [R0+0x6100], [R8.64], !P5 ;  /* 0x0610000008007fae */ /* 0x0005e2000e901d46 */
[----:B------:R-:W-:-:S03]  /*0e70*/  IMAD.WIDE R2, R10, 0x2, R2 ;  /* 0x000000020a027825 */ /* 0x000fc600078e0202 */
[----:B------:R2:W-:Y:S04]  /*0e80*/  LDGSTS.E.BYPASS.LTC128B.128 [R0+0x8100], [R6.64], !P4 ;  /* 0x0810000006007fae */ /* 0x0005e8000e101d46 */
[----:B------:R2:W-:Y:S02]  /*0e90*/  LDGSTS.E.BYPASS.LTC128B.128 [R0+0xa100], [R2.64], !P3 ;  /* 0x0a10000002007fae */ /* 0x0005e4000d901d46 */
.L_x_5:
[----:B--234-:R-:W-:Y:S05]  /*0ea0*/  BSYNC B0 ;  /* 0x0000000000007941 */ /* 0x01cfea0003800000 */
.L_x_4:
[----:B------:R-:W-:Y:S01]  /*0eb0*/  IADD3 R0, R15, 0x20, RZ ;  /* 0x000000200f007810 */ /* 0x000fe20007ffe0ff */
[----:B------:R2:W3:Y:S01]  /*0ec0*/  SHFL.IDX PT, R3, R11, 0x1, 0x1c1f ;  /* 0x003c1f000b037f89 */ /* 0x0004e200000e0000 */
[----:B------:R-:W-:Y:S02]  /*0ed0*/  BSSY B0, `(.L_x_6) ;  /* 0x0000012000007945 */ /* 0x000fe40003800000 */
[----:B------:R-:W-:Y:S01]  /*0ee0*/  ISETP.GE.AND P0, PT, R0, UR4, PT ;  /* 0x0000000400007c0c */ /* 0x000fe2000bf06270 */
[----:B------:R2:W4:-:S12]  /*0ef0*/  SHFL.IDX PT, R2, R12, 0x1, 0x1c1f ;  /* 0x003c1f000c027f89 */ /* 0x00051800000e0000 */
[----:B------:R-:W-:Y:S05]  /*0f00*/  @P0 BRA `(.L_x_7) ;  /* 0x000000e000000947 */ /* 0x000fea0003800000 */
[----:B------:R-:W-:Y:S01]  /*0f10*/  SHF.R.S32.HI R5, RZ, 0x1f, R18 ;  /* 0x0000001fff057819 */ /* 0x000fe20000011412 */
[----:B---34-:R-:W-:Y:S01]  /*0f20*/  IMAD.WIDE R8, R64, 0x2, R2 ;  /* 0x0000000240087825 */ /* 0x018fe200078e0202 */
[----:B------:R-:W-:Y:S02]  /*0f30*/  SHF.R.S32.HI R0, RZ, 0x1f, R49 ;  /* 0x0000001fff007819 */ /* 0x000fe40000011431 */
[----:B------:R-:W-:Y:S02]  /*0f40*/  LEA.HI R5, R5, R18, RZ, 0x3 ;  /* 0x0000001205057211 */ /* 0x000fe400078f18ff */
[----:B------:R-:W-:Y:S02]  /*0f50*/  LEA.HI R0, R0, R49, RZ, 0x3 ;  /* 0x0000003100007211 */ /* 0x000fe400078f18ff */
[----:B------:R-:W-:Y:S02]  /*0f60*/  LOP3.LUT R5, R5, 0xfffffff8, RZ, 0xc0, !PT ;  /* 0xfffffff805057812 */ /* 0x000fe400078ec0ff */
[----:B------:R-:W-:Y:S01]  /*0f70*/  LOP3.LUT R10, R0, 0xfffffff8, RZ, 0xc0, !PT ;  /* 0xfffffff8000a7812 */ /* 0x000fe200078ec0ff */
[----:B------:R-:W-:-:S02]  /*0f80*/  IMAD.SHL.U32 R0, R226, 0x2, RZ ;  /* 0x00000002e2007824 */ /* 0x000fc400078e00ff */
[----:B------:R-:W-:-:S03]  /*0f90*/  IMAD.WIDE R6, R5, 0x2, R2 ;  /* 0x0000000205067825 */ /* 0x000fc600078e0202 */
[----:B------:R-:W-:Y:S01]  /*0fa0*/  @!PT LDS RZ, [RZ] ;  /* 0x00000000fffff984 */ /* 0x000fe20000000800 */
[----:B------:R3:W-:Y:S01]  /*0fb0*/  LDGSTS.E.BYPASS.LTC128B.128 [R0+0x6900], [R8.64], !P5 ;  /* 0x0690000008007fae */ /* 0x0007e2000e901d46 */
[----:B------:R-:W-:-:S03]  /*0fc0*/  IMAD.WIDE R2, R10, 0x2, R2 ;  /* 0x000000020a027825 */ /* 0x000fc600078e0202 */
[----:B------:R3:W-:Y:S04]  /*0fd0*/  LDGSTS.E.BYPASS.LTC128B.128 [R0+0x8900], [R6.64], !P4 ;  /* 0x0890000006007fae */ /* 0x0007e8000e101d46 */
[----:B------:R3:W-:Y:S02]  /*0fe0*/  LDGSTS.E.BYPASS.LTC128B.128 [R0+0xa900], [R2.64], !P3 ;  /* 0x0a90000002007fae */ /* 0x0007e4000d901d46 */
.L_x_7:
[----:B------:R-:W-:Y:S05]  /*0ff0*/  BSYNC B0 ;  /* 0x0000000000007941 */ /* 0x000fea0003800000 */
.L_x_6:
[----:B---3--:R-:W-:Y:S01]  /*1000*/  IADD3 R0, R15, 0x40, RZ ;  /* 0x000000400f007810 */ /* 0x008fe20007ffe0ff */
[----:B------:R3:W1:Y:S01]  /*1010*/  SHFL.IDX PT, R3, R11, 0x2, 0x1c1f ;  /* 0x005c1f000b037f89 */ /* 0x00066200000e0000 */
[----:B------:R-:W-:Y:S02]  /*1020*/  BSSY B0, `(.L_x_8) ;  /* 0x0000012000007945 */ /* 0x000fe40003800000 */
[----:B------:R-:W-:Y:S01]  /*1030*/  ISETP.GE.AND P0, PT, R0, UR4, PT ;  /* 0x0000000400007c0c */ /* 0x000fe2000bf06270 */
[----:B----4-:R3:W4:-:S12]  /*1040*/  SHFL.IDX PT, R2, R12, 0x2, 0x1c1f ;  /* 0x005c1f000c027f89 */ /* 0x01071800000e0000 */
[----:B------:R-:W-:Y:S05]  /*1050*/  @P0 BRA `(.L_x_9) ;  /* 0x000000e000000947 */ /* 0x000fea0003800000 */
[----:B------:R-:W-:Y:S01]  /*1060*/  SHF.R.S32.HI R5, RZ, 0x1f, R18 ;  /* 0x0000001fff057819 */ /* 0x000fe20000011412 */
[----:B-1--4-:R-:W-:Y:S01]  /*1070*/  IMAD.WIDE R8, R64, 0x2, R2 ;  /* 0x0000000240087825 */ /* 0x012fe200078e0202 */
        /* <DEDUP_REMOVED lines=12> */
.L_x_9:
[----:B------:R-:W-:Y:S05]  /*1140*/  BSYNC B0 ;  /* 0x0000000000007941 */ /* 0x000fea0003800000 */
.L_x_8:
[----:B-1----:R-:W-:Y:S01]  /*1150*/  MOV R0, c[0x0][0x2b8] ;  /* 0x0000ae0000007a02 */ /* 0x002fe20000000f00 */
[----:B----4-:R-:W-:Y:S01]  /*1160*/  SHFL.IDX PT, R2, R12, 0x3, 0x1c1f ;  /* 0x007c1f000c027f89 */ /* 0x010fe200000e0000 */
[----:B------:R-:W-:Y:S01]  /*1170*/  IADD3 R165, R180, -0x1, RZ ;  /* 0xffffffffb4a57810 */ /* 0x000fe20007ffe0ff */
[----:B-----5:R-:W-:Y:S01]  /*1180*/  IMAD.WIDE.U32 R174, R14, c[0x0][0x2b0], RZ ;  /* 0x0000ac000eae7a25 */ /* 0x020fe200078e00ff */
[----:B------:R-:W-:Y:S01]  /*1190*/  ISETP.NE.AND P0, PT, R0, 0x1, PT ;  /* 0x000000010000780c */ /* 0x000fe20003f05270 */
[----:B------:R-:W1:Y:S01]  /*11a0*/  SHFL.IDX PT, R3, R11, 0x3, 0x1c1f ;  /* 0x007c1f000b037f89 */ /* 0x000e6200000e0000 */
[----:B------:R-:W-:-:S02]  /*11b0*/  LEA R0, R165, R177, 0x6 ;  /* 0x000000b1a5007211 */ /* 0x000fc400078e30ff */
[----:B------:R-:W-:Y:S02]  /*11c0*/  SHF.R.S32.HI R5, RZ, 0x1f, R14 ;  /* 0x0000001fff057819 */ /* 0x000fe4000001140e */
[----:B------:R-:W-:Y:S02]  /*11d0*/  IADD3 R7, R15, 0x60, RZ ;  /* 0x000000600f077810 */ /* 0x000fe40007ffe0ff */
[----:B------:R-:W-:Y:S01]  /*11e0*/  SHF.R.S32.HI R9, RZ, 0x1f, R49 ;  /* 0x0000001fff097819 */ /* 0x000fe20000011431 */
[----:B------:R-:W-:Y:S01]  /*11f0*/  IMAD R5, R5, c[0x0][0x2b0], RZ ;  /* 0x0000ac0005057a24 */ /* 0x000fe200078e02ff */
[----:B------:R-:W-:Y:S02]  /*1200*/  IADD3 R10, R0, R178, RZ ;  /* 0x000000b2000a7210 */ /* 0x000fe40007ffe0ff */
[----:B------:R-:W-:Y:S01]  /*1210*/  SHF.L.U32 R226, R226, 0x1, RZ ;  /* 0x00000001e2e27819 */ /* 0x000fe200000006ff */
[----:B------:R-:W-:Y:S01]  /*1220*/  IMAD R8, R14, c[0x0][0x2b4], R5 ;  /* 0x0000ad000e087a24 */ /* 0x000fe200078e0205 */
[----:B------:R-:W-:Y:S01]  /*1230*/  ISETP.GE.AND P6, PT, R0, R26, PT ;  /* 0x0000001a0000720c */ /* 0x000fe20003fc6270 */
[----:B------:R-:W-:Y:S01]  /*1240*/  @P0 IMAD.HI.U32 R6, R10, c[0x0][0x2bc], RZ ;  /* 0x0000af000a060a27 */ /* 0x000fe200078e00ff */
[----:B------:R-:W-:Y:S01]  /*1250*/  ISETP.GE.AND P2, PT, R7, UR4, PT ;  /* 0x0000000407007c0c */ /* 0x000fe2000bf46270 */
[----:B------:R-:W-:Y:S01]  /*1260*/  STL.64 [R1+0x40], R174 ;  /* 0x000040ae01007387 */ /* 0x000fe20000100a00 */
[----:B------:R-:W-:Y:S01]  /*1270*/  LEA.HI R9, R9, R49, RZ, 0x3 ;  /* 0x0000003109097211 */ /* 0x000fe200078f18ff */
[----:B------:R-:W-:Y:S01]  /*1280*/  IMAD.MOV.U32 R0, RZ, RZ, R10 ;  /* 0x000000ffff007224 */ /* 0x000fe200078e000a */
[----:B------:R-:W-:-:S02]  /*1290*/  @P0 SHF.R.U32.HI R0, RZ, c[0x0][0x2c0], R6 ;  /* 0x0000b000ff000a19 */ /* 0x000fc40000011606 */
[----:B------:R-:W-:Y:S02]  /*12a0*/  SHF.R.S32.HI R6, RZ, 0x1f, R18 ;  /* 0x0000001fff067819 */ /* 0x000fe40000011412 */
[----:B------:R-:W-:Y:S02]  /*12b0*/  LOP3.LUT R184, R9, 0xfffffff8, RZ, 0xc0, !PT ;  /* 0xfffffff809b87812 */ /* 0x000fe400078ec0ff */
[----:B------:R-:W-:Y:S02]  /*12c0*/  LEA.HI R5, R6, R18, RZ, 0x3 ;  /* 0x0000001206057211 */ /* 0x000fe400078f18ff */
[----:B------:R-:W-:Y:S01]  /*12d0*/  IADD3 R171, R175, R8, RZ ;  /* 0x00000008afab7210 */ /* 0x000fe20007ffe0ff */
[----:B-1----:R-:W-:Y:S01]  /*12e0*/  @!P2 IMAD.WIDE R6, R64, 0x2, R2 ;  /* 0x000000024006a825 */ /* 0x002fe200078e0202 */
[----:B------:R-:W-:Y:S02]  /*12f0*/  LOP3.LUT R183, R5, 0xfffffff8, RZ, 0xc0, !PT ;  /* 0xfffffff805b77812 */ /* 0x000fe400078ec0ff */
[----:B------:R-:W-:-:S02]  /*1300*/  ISETP.GT.OR P6, PT, R177, 0x3f, P6 ;  /* 0x0000003fb100780c */ /* 0x000fc400037c4670 */
[----:B------:R-:W-:Y:S01]  /*1310*/  MOV R227, RZ ;  /* 0x000000ff00e37202 */ /* 0x000fe20000000f00 */
[--C-:B------:R-:W-:Y:S01]  /*1320*/  @!P2 IMAD.WIDE R8, R183, 0x2, R2.reuse ;  /* 0x00000002b708a825 */ /* 0x100fe200078e0202 */
[----:B------:R-:W-:Y:S01]  /*1330*/  @!PT LDS RZ, [RZ] ;  /* 0x00000000fffff984 */ /* 0x000fe20000000800 */
[----:B------:R1:W-:Y:S03]  /*1340*/  @!P2 LDGSTS.E.BYPASS.LTC128B.128 [R226+0x7900], [R6.64], !P5 ;  /* 0x0790000006e2afae */ /* 0x0003e6000e901d46 */
[----:B------:R-:W-:Y:S01]  /*1350*/  @!P2 IMAD.WIDE R2, R184, 0x2, R2 ;  /* 0x00000002b802a825 */ /* 0x000fe200078e0202 */
[----:B------:R4:W-:Y:S04]  /*1360*/  @!P2 LDGSTS.E.BYPASS.LTC128B.128 [R226+0x9900], [R8.64], !P4 ;  /* 0x0990000008e2afae */ /* 0x0009e8000e101d46 */
[----:B------:R2:W-:Y:S01]  /*1370*/  @!P2 LDGSTS.E.BYPASS.LTC128B.128 [R226+0xb900], [R2.64], !P3 ;  /* 0x0b90000002e2afae */ /* 0x0005e2000d901d46 */
[----:B------:R-:W-:-:S03]  /*1380*/  @!P6 IADD3 R5, P1, R0, R174, RZ ;  /* 0x000000ae0005e210 */ /* 0x000fc60007f3e0ff */
[----:B------:R-:W0:Y:S01]  /*1390*/  LDGDEPBAR ;  /* 0x00000000000079af */ /* 0x000e220000000000 */
[----:B------:R-:W-:-:S04]  /*13a0*/  IMAD.WIDE.U32 R172, R27, c[0x0][0x1e8], RZ ;  /* 0x00007a001bac7a25 */ /* 0x000fc800078e00ff */
[----:B------:R-:W-:Y:S01]  /*13b0*/  IMAD R162, R165, -0x40, R26 ;  /* 0xffffffc0a5a27824 */ /* 0x000fe200078e021a */
[----:B------:R-:W-:Y:S01]  /*13c0*/  SHF.R.S32.HI R14, RZ, 0x4, R19 ;  /* 0x00000004ff0e7819 */ /* 0x000fe20000011413 */
[----:B------:R-:W-:Y:S01]  /*13d0*/  IMAD.WIDE.U32 R28, R27, c[0x0][0x210], RZ ;  /* 0x000084001b1c7a25 */ /* 0x000fe200078e00ff */
[----:B------:R-:W-:Y:S01]  /*13e0*/  STL [R1+0x54], R171 ;  /* 0x000054ab01007387 */ /* 0x000fe20000100800 */
[----:B-1----:R-:W-:Y:S02]  /*13f0*/  @!P6 LEA.HI.X.SX32 R7, R0, R171, 0x1, P1 ;  /* 0x000000ab0007e211 */ /* 0x002fe400008f0eff */
[----:B------:R-:W-:-:S04]  /*1400*/  @!P6 LEA R6, P1, R5, c[0x0][0x2a0], 0x2 ;  /* 0x0000a8000506ea11 */ /* 0x000fc800078210ff */
[----:B------:R-:W-:Y:S01]  /*1410*/  @!P6 LEA.HI.X R7, R5, c[0x0][0x2a4], R7, 0x2, P1 ;  /* 0x0000a9000507ea11 */ /* 0x000fe200008f1407 */
[----:B------:R-:W-:Y:S06]  /*1420*/  BAR.SYNC.DEFER_BLOCKING 0x0 ;  /* 0x0000000000007b1d */ /* 0x000fec0000010000 */
[----:B---3--:R-:W3:Y:S01]  /*1430*/  @!P6 LDG.E R227, [R6.64] ;  /* 0x0000000606e3e981 */ /* 0x008ee2000c1e1900 */
[----:B------:R-:W-:Y:S01]  /*1440*/  IMAD.MOV R0, RZ, RZ, -R0 ;  /* 0x000000ffff007224 */ /* 0x000fe200078e0a00 */
[----:B----4-:R-:W-:Y:S01]  /*1450*/  SHF.R.S32.HI R9, RZ, 0x1f, R27 ;  /* 0x0000001fff097819 */ /* 0x010fe2000001141b */
[----:B------:R-:W-:Y:S01]  /*1460*/  IMAD.IADD R48, R162, 0x1, -R13 ;  /* 0x00000001a2307824 */ /* 0x000fe200078e0a0d */
[----:B------:R-:W-:Y:S01]  /*1470*/  ISETP.GE.AND P3, PT, R64, c[0x0][0x1d4], PT ;  /* 0x0000750040007a0c */ /* 0x000fe20003f66270 */
[----:B------:R-:W-:Y:S01]  /*1480*/  IMAD R230, R0, c[0x0][0x2b8], R10 ;  /* 0x0000ae0000e67a24 */ /* 0x000fe200078e020a */
[----:B------:R-:W-:Y:S01]  /*1490*/  ISETP.GE.AND P2, PT, R18, c[0x0][0x1d4], PT ;  /* 0x0000750012007a0c */ /* 0x000fe20003f46270 */
[----:B------:R-:W-:Y:S01]  /*14a0*/  STL.64 [R1+0x38], R172 ;  /* 0x000038ac01007387 */ /* 0x000fe20000100a00 */
[----:B------:R-:W-:Y:S01]  /*14b0*/  ISETP.GE.AND P5, PT, R48, 0x1, PT ;  /* 0x000000013000780c */ /* 0x000fe20003fa6270 */
[----:B--2---:R-:W-:Y:S01]  /*14c0*/  IMAD.WIDE.U32 R2, R230, c[0x0][0x1e0], RZ ;  /* 0x00007800e6027a25 */ /* 0x004fe200078e00ff */
[----:B------:R-:W-:-:S02]  /*14d0*/  SHF.R.S32.HI R5, RZ, 0x1f, R230 ;  /* 0x0000001fff057819 */ /* 0x000fc400000114e6 */
[----:B------:R-:W-:Y:S02]  /*14e0*/  LOP3.LUT R12, R24, 0xfffffff8, RZ, 0xc0, !PT ;  /* 0xfffffff8180c7812 */ /* 0x000fe400078ec0ff */
[----:B------:R-:W-:Y:S01]  /*14f0*/  SHF.R.S32.HI R11, RZ, 0x1f, R16 ;  /* 0x0000001fff0b7819 */ /* 0x000fe20000011410 */
[C---:B------:R-:W-:Y:S01]  /*1500*/  IMAD R0, R5.reuse, c[0x0][0x1e0], RZ ;  /* 0x0000780005007a24 */ /* 0x040fe200078e02ff */
[----:B------:R-:W-:Y:S01]  /*1510*/  IADD3 R12, -R12, R176, RZ ;  /* 0x000000b00c0c7210 */ /* 0x000fe20007ffe1ff */
[----:B------:R-:W-:Y:S01]  /*1520*/  IMAD R5, R5, c[0x0][0x208], RZ ;  /* 0x0000820005057a24 */ /* 0x000fe200078e02ff */
[----:B------:R-:W-:Y:S01]  /*1530*/  ISETP.GT.AND P6, PT, R48, 0x20, PT ;  /* 0x000000203000780c */ /* 0x000fe20003fc4270 */
[----:B------:R-:W-:Y:S01]  /*1540*/  IMAD R0, R230, c[0x0][0x1e4], R0 ;  /* 0x00007900e6007a24 */ /* 0x000fe200078e0200 */
[----:B------:R-:W-:Y:S01]  /*1550*/  LEA.HI R13, R12, R12, RZ, 0x1 ;  /* 0x0000000c0c0d7211 */ /* 0x000fe200078f08ff */
[----:B------:R-:W-:Y:S01]  /*1560*/  IMAD R5, R230, c[0x0][0x20c], R5 ;  /* 0x00008300e6057a24 */ /* 0x000fe200078e0205 */
[----:B------:R-:W-:-:S02]  /*1570*/  SHF.R.S32.HI R169, RZ, 0x1f, R64 ;  /* 0x0000001fffa97819 */ /* 0x000fc40000011440 */
[----:B------:R-:W-:Y:S01]  /*1580*/  IADD3 R3, R3, R0, RZ ;  /* 0x0000000003037210 */ /* 0x000fe20007ffe0ff */
[----:B------:R-:W-:Y:S01]  /*1590*/  IMAD R0, R9, c[0x0][0x1e8], RZ ;  /* 0x00007a0009007a24 */ /* 0x000fe200078e02ff */
[----:B------:R-:W-:Y:S02]  /*15a0*/  SHF.R.S32.HI R168, RZ, 0x1f, R183 ;  /* 0x0000001fffa87819 */ /* 0x000fe400000114b7 */
[----:B------:R-:W-:Y:S01]  /*15b0*/  SHF.R.S32.HI R167, RZ, 0x1f, R184 ;  /* 0x0000001fffa77819 */ /* 0x000fe200000114b8 */
[----:B------:R-:W-:-:S05]  /*15c0*/  IMAD R0, R27, c[0x0][0x1ec], R0 ;  /* 0x00007b001b007a24 */ /* 0x000fca00078e0200 */
[----:B------:R-:W-:-:S05]  /*15d0*/  IADD3 R170, R173, R0, RZ ;  /* 0x00000000adaa7210 */ /* 0x000fca0007ffe0ff */
[----:B------:R-:W-:Y:S04]  /*15e0*/  STL [R1+0x50], R170 ;  /* 0x000050aa01007387 */ /* 0x000fe80000100800 */
[----:B------:R-:W-:Y:S01]  /*15f0*/  STL.64 [R1+0x48], R28 ;  /* 0x0000481c01007387 */ /* 0x000fe20000100a00 */
[----:B---3--:R-:W-:Y:S01]  /*1600*/  SHF.R.S32.HI R10, RZ, 0x1f, R227 ;  /* 0x0000001fff0a7819 */ /* 0x008fe200000114e3 */
[----:B------:R-:W-:-:S04]  /*1610*/  IMAD.WIDE.U32 R6, R227, c[0x0][0x1f0], R2 ;  /* 0x00007c00e3067a25 */ /* 0x000fc800078e0002 */
[----:B------:R-:W-:Y:S01]  /*1620*/  IMAD R8, R10, c[0x0][0x1f0], RZ ;  /* 0x00007c000a087a24 */ /* 0x000fe200078e02ff */
[----:B------:R-:W-:Y:S01]  /*1630*/  IADD3 R0, P1, R172, R6, RZ ;  /* 0x00000006ac007210 */ /* 0x000fe20007f3e0ff */
[----:B------:R-:W-:-:S04]  /*1640*/  IMAD.WIDE.U32 R2, R230, c[0x0][0x208], RZ ;  /* 0x00008200e6027a25 */ /* 0x000fc800078e00ff */
[----:B------:R-:W-:Y:S01]  /*1650*/  IMAD R8, R227, c[0x0][0x1f4], R8 ;  /* 0x00007d00e3087a24 */ /* 0x000fe200078e0208 */
[----:B------:R-:W-:Y:S02]  /*1660*/  IADD3 R3, R3, R5, RZ ;  /* 0x0000000503037210 */ /* 0x000fe40007ffe0ff */
[----:B------:R-:W-:Y:S02]  /*1670*/  LOP3.LUT R5, R17, 0x7fffffe, RZ, 0xc0, !PT ;  /* 0x07fffffe11057812 */ /* 0x000fe400078ec0ff */
[----:B------:R-:W-:Y:S01]  /*1680*/  IADD3.X R6, R170, R7, R8, P1, !PT ;  /* 0x00000007aa067210 */ /* 0x000fe20000ffe408 */
[----:B------:R-:W-:Y:S01]  /*1690*/  IMAD.WIDE.U32 R2, R227, c[0x0][0x218], R2 ;  /* 0x00008600e3027a25 */ /* 0x000fe200078e0002 */
[----:B------:R-:W-:Y:S02]  /*16a0*/  LEA R15, P1, R0, c[0x0][0x1c8], 0x1 ;  /* 0x00007200000f7a11 */ /* 0x000fe400078208ff */
[----:B------:R-:W-:Y:S02]  /*16b0*/  IADD3 R150, R16, -R5, RZ ;  /* 0x8000000510967210 */ /* 0x000fe40007ffe0ff */
[----:B------:R-:W-:Y:S01]  /*16c0*/  LEA.HI.X R20, R0, c[0x0][0x1cc], R6, 0x1, P1 ;  /* 0x0000730000147a11 */ /* 0x000fe200008f0c06 */
[----:B------:R-:W-:Y:S01]  /*16d0*/  IMAD R0, R9, c[0x0][0x210], RZ ;  /* 0x0000840009007a24 */ /* 0x000fe200078e02ff */
[----:B------:R-:W-:Y:S01]  /*16e0*/  SHFL.IDX PT, R6, R15, RZ, 0x1c1f ;  /* 0x001c1fff0f067589 */ /* 0x000fe200000e0000 */
[----:B------:R-:W-:-:S02]  /*16f0*/  LEA.HI R8, R19, R14, RZ, 0x1 ;  /* 0x0000000e13087211 */ /* 0x000fc400078f08ff */
[----:B------:R-:W-:Y:S01]  /*1700*/  IMAD R5, R27, c[0x0][0x214], R0 ;  /* 0x000085001b057a24 */ /* 0x000fe200078e0200 */
[----:B------:R-:W1:Y:S01]  /*1710*/  SHFL.IDX PT, R7, R20, RZ, 0x1c1f ;  /* 0x001c1fff14077589 */ /* 0x000e6200000e0000 */
[----:B------:R-:W-:Y:S01]  /*1720*/  IMAD R0, R10, c[0x0][0x218], RZ ;  /* 0x000086000a007a24 */ /* 0x000fe200078e02ff */
[----:B------:R-:W-:Y:S02]  /*1730*/  LOP3.LUT R8, R8, 0xfffffffe, RZ, 0xc0, !PT ;  /* 0xfffffffe08087812 */ /* 0x000fe400078ec0ff */
[----:B------:R-:W-:Y:S01]  /*1740*/  IADD3 R9, R29, R5, RZ ;  /* 0x000000051d097210 */ /* 0x000fe20007ffe0ff */
[----:B------:R-:W-:Y:S01]  /*1750*/  IMAD R0, R227, c[0x0][0x21c], R0 ;  /* 0x00008700e3007a24 */ /* 0x000fe200078e0200 */
[----:B------:R-:W-:Y:S01]  /*1760*/  IADD3 R5, P1, R28, R2, RZ ;  /* 0x000000021c057210 */ /* 0x000fe20007f3e0ff */
[----:B------:R-:W-:Y:S01]  /*1770*/  IMAD.IADD R14, R14, 0x1, -R8 ;  /* 0x000000010e0e7824 */ /* 0x000fe200078e0a08 */
[----:B------:R-:W-:Y:S01]  /*1780*/  LEA.HI R19, R11, R16, RZ, 0x3 ;  /* 0x000000100b137211 */ /* 0x000fe200078f18ff */
[----:B------:R2:W-:Y:S01]  /*1790*/  STL [R1+0x58], R9 ;  /* 0x0000580901007387 */ /* 0x0005e20000100800 */
[----:B------:R-:W-:-:S02]  /*17a0*/  IADD3.X R10, R9, R3, R0, P1, !PT ;  /* 0x00000003090a7210 */ /* 0x000fc40000ffe400 */
[----:B------:R-:W-:Y:S02]  /*17b0*/  LOP3.LUT R11, R13, 0x7fffffe, RZ, 0xc0, !PT ;  /* 0x07fffffe0d0b7812 */ /* 0x000fe400078ec0ff */
[C---:B------:R-:W-:Y:S02]  /*17c0*/  LEA R0, P1, R5.reuse, c[0x0][0x1f8], 0x1 ;  /* 0x00007e0005007a11 */ /* 0x040fe400078208ff */
[----:B------:R-:W-:Y:S02]  /*17d0*/  IADD3 R17, R12, -R11, RZ ;  /* 0x8000000b0c117210 */ /* 0x000fe40007ffe0ff */
[----:B------:R-:W-:Y:S01]  /*17e0*/  LEA.HI.X R11, R5, c[0x0][0x1fc], R10, 0x1, P1 ;  /* 0x00007f00050b7a11 */ /* 0x000fe200008f0c0a */
[----:B------:R-:W-:Y:S01]  /*17f0*/  SHFL.IDX PT, R16, R0, RZ, 0x1c1f ;  /* 0x001c1fff00107589 */ /* 0x000fe200000e0000 */
[----:B------:R-:W-:Y:S01]  /*1800*/  SHF.L.U32 R5, R21, 0x6, RZ ;  /* 0x0000000615057819 */ /* 0x000fe200000006ff */
[----:B------:R-:W-:Y:S01]  /*1810*/  IMAD R17, R14, 0x8, R17 ;  /* 0x000000080e117824 */ /* 0x000fe200078e0211 */
[----:B------:R-:W-:Y:S01]  /*1820*/  ISETP.GE.AND P1, PT, R49, c[0x0][0x1d4], PT ;  /* 0x0000750031007a0c */ /* 0x000fe20003f26270 */
[----:B------:R3:W-:Y:S01]  /*1830*/  SHFL.IDX PT, R10, R0, 0x1, 0x1c1f ;  /* 0x003c1f00000a7f89 */ /* 0x0007e200000e0000 */
[----:B-1----:R-:W-:Y:S01]  /*1840*/  @P5 IMAD.WIDE R2, R183, 0x2, R6 ;  /* 0x00000002b7025825 */ /* 0x002fe200078e0206 */
[----:B------:R-:W-:-:S02]  /*1850*/  LOP3.LUT R5, R5, 0xc0, RZ, 0xc0, !PT ;  /* 0x000000c005057812 */ /* 0x000fc400078ec0ff */
[----:B------:R-:W-:Y:S04]  /*1860*/  SHFL.IDX PT, R12, R11, RZ, 0x1c1f ;  /* 0x001c1fff0b0c7589 */ /* 0x000fe800000e0000 */
[----:B------:R-:W-:Y:S01]  /*1870*/  SHFL.IDX PT, R11, R11, 0x1, 0x1c1f ;  /* 0x003c1f000b0b7f89 */ /* 0x000fe200000e0000 */
[----:B--2---:R-:W-:-:S04]  /*1880*/  @P5 IMAD.WIDE R8, R64, 0x2, R6 ;  /* 0x0000000240085825 */ /* 0x004fc800078e0206 */
[----:B------:R-:W-:Y:S01]  /*1890*/  @P5 IMAD.WIDE R6, R184, 0x2, R6 ;  /* 0x00000002b8065825 */ /* 0x000fe200078e0206 */
[----:B------:R1:W-:Y:S04]  /*18a0*/  @P5 LDGSTS.E.BYPASS.LTC128B.128 [R226+0x3100], [R8.64], !P3 ;  /* 0x0310000008e25fae */ /* 0x0003e8000d901d46 */
[----:B------:R2:W-:Y:S01]  /*18b0*/  @P5 LDGSTS.E.BYPASS.LTC128B.128 [R226+0x4100], [R2.64], !P2 ;  /* 0x0410000002e25fae */ /* 0x0005e2000d101d46 */
[----:B---3--:R-:W-:-:S03]  /*18c0*/  SHF.R.S32.HI R0, RZ, 0x1, R13 ;  /* 0x00000001ff007819 */ /* 0x008fc6000001140d */
[----:B------:R3:W-:Y:S01]  /*18d0*/  @P5 LDGSTS.E.BYPASS.LTC128B.128 [R226+0x5100], [R6.64], !P1 ;  /* 0x0510000006e25fae */ /* 0x0007e2000c901d46 */
[C---:B------:R-:W-:Y:S02]  /*18e0*/  LOP3.LUT P4, RZ, R0.reuse, 0x2, RZ, 0xc0, !PT ;  /* 0x0000000200ff7812 */ /* 0x040fe4000788c0ff */
[----:B------:R-:W-:-:S04]  /*18f0*/  SHF.L.U32 R0, R0, 0x6, RZ ;  /* 0x0000000600007819 */ /* 0x000fc800000006ff */
[----:B------:R-:W-:Y:S02]  /*1900*/  LOP3.LUT R0, R0, 0xc0, RZ, 0xc0, !PT ;  /* 0x000000c000007812 */ /* 0x000fe400078ec0ff */
[----:B-1----:R-:W-:Y:S02]  /*1910*/  SHF.L.U32 R8, R14, 0x3, RZ ;  /* 0x000000030e087819 */ /* 0x002fe400000006ff */
[----:B------:R-:W-:Y:S01]  /*1920*/  SHF.L.U32 R9, R22, 0x3, RZ ;  /* 0x0000000316097819 */ /* 0x000fe200000006ff */
[----:B--2---:R1:W-:Y:S01]  /*1930*/  SHFL.IDX PT, R2, R15, 0x1, 0x1c1f ;  /* 0x003c1f000f027f89 */ /* 0x0043e200000e0000 */
[----:B------:R-:W-:Y:S02]  /*1940*/  LOP3.LUT R8, R5, 0x8, R8, 0xf8, !PT ;  /* 0x0000000805087812 */ /* 0x000fe400078ef808 */
[----:B------:R-:W-:Y:S01]  /*1950*/  SHF.R.U32.HI R5, RZ, 0x3, R5 ;  /* 0x00000003ff057819 */ /* 0x000fe20000011605 */
[----:B------:R-:W3:Y:S03]  /*1960*/  SHFL.IDX PT, R3, R20, 0x1, 0x1c1f ;  /* 0x003c1f0014037f89 */ /* 0x000ee600000e0000 */
[----:B------:R-:W-:-:S02]  /*1970*/  LOP3.LUT R149, R8, R5, RZ, 0x3c, !PT ;  /* 0x0000000508957212 */ /* 0x000fc400078e3cff */
[----:B------:R-:W-:Y:S02]  /*1980*/  LOP3.LUT R5, R0, 0x8, R9, 0xf8, !PT ;  /* 0x0000000800057812 */ /* 0x000fe400078ef809 */
[----:B------:R-:W-:-:S04]  /*1990*/  SHF.R.U32.HI R0, RZ, 0x3, R0 ;  /* 0x00000003ff007819 */ /* 0x000fc80000011600 */
[----:B------:R-:W-:Y:S02]  /*19a0*/  LOP3.LUT R5, R5, R0, RZ, 0x3c, !PT ;  /* 0x0000000005057212 */ /* 0x000fe400078e3cff */
[----:B------:R-:W-:-:S04]  /*19b0*/  SHF.L.U32 R0, R19, 0x5, RZ ;  /* 0x0000000513007819 */ /* 0x000fc800000006ff */
[----:B------:R-:W-:Y:S01]  /*19c0*/  LOP3.LUT R148, R0, 0xffffff00, RZ, 0xc0, !PT ;  /* 0xffffff0000947812 */ /* 0x000fe200078ec0ff */
[----:B-1----:R-:W-:-:S03]  /*19d0*/  IMAD.WIDE R14, R64, 0x2, RZ ;  /* 0x00000002400e7825 */ /* 0x002fc600078e02ff */
[----:B------:R-:W-:Y:S01]  /*19e0*/  LEA R0, R23, R148, 0x9 ;  /* 0x0000009417007211 */ /* 0x000fe200078e48ff */
[--C-:B---3--:R-:W-:Y:S01]  /*19f0*/  @P6 IMAD.WIDE R6, R64, 0x2, R2.reuse ;  /* 0x0000000240066825 */ /* 0x108fe200078e0202 */
[----:B------:R-:W-:Y:S02]  /*1a00*/  IADD3 R50, P5, R16, R14, RZ ;  /* 0x0000000e10327210 */ /* 0x000fe40007fbe0ff */
[----:B------:R-:W-:Y:S01]  /*1a10*/  LEA R0, R150, R0, 0x5 ;  /* 0x0000000096007211 */ /* 0x000fe200078e28ff */
[--C-:B------:R-:W-:Y:S01]  /*1a20*/  @P6 IMAD.WIDE R8, R183, 0x2, R2.reuse ;  /* 0x00000002b7086825 */ /* 0x100fe200078e0202 */
[----:B------:R1:W-:Y:S01]  /*1a30*/  @P6 LDGSTS.E.BYPASS.LTC128B.128 [R226+0x3900], [R6.64], !P3 ;  /* 0x0390000006e26fae */ /* 0x0003e2000d901d46 */
[----:B------:R-:W-:Y:S02]  /*1a40*/  IADD3.X R51, R12, R15, RZ, P5, !PT ;  /* 0x0000000f0c337210 */ /* 0x000fe40002ffe4ff */
[----:B------:R-:W-:Y:S01]  /*1a50*/  @P6 IMAD.WIDE R2, R184, 0x2, R2 ;  /* 0x00000002b8026825 */ /* 0x000fe200078e0202 */
[----:B------:R2:W-:Y:S01]  /*1a60*/  @P6 LDGSTS.E.BYPASS.LTC128B.128 [R226+0x4900], [R8.64], !P2 ;  /* 0x0490000008e26fae */ /* 0x0005e2000d101d46 */
[----:B------:R-:W-:-:S02]  /*1a70*/  IADD3 R46, P5, R14, R10, RZ ;  /* 0x0000000a0e2e7210 */ /* 0x000fc40007fbe0ff */
[----:B------:R-:W-:Y:S01]  /*1a80*/  IMAD.IADD R0, R149, 0x1, R0 ;  /* 0x0000000195007824 */ /* 0x000fe200078e0200 */
[----:B------:R3:W-:Y:S02]  /*1a90*/  @P6 LDGSTS.E.BYPASS.LTC128B.128 [R226+0x5900], [R2.64], !P1 ;  /* 0x0590000002e26fae */ /* 0x0007e4000c901d46 */
[----:B------:R-:W-:Y:S02]  /*1aa0*/  IMAD.X R47, R15, 0x1, R11, P5 ;  /* 0x000000010f2f7824 */ /* 0x000fe400028e060b */
[----:B------:R-:W0:Y:S01]  /*1ab0*/  LDGDEPBAR ;  /* 0x00000000000079af */ /* 0x000e220000000000 */
[----:B------:R-:W-:-:S05]  /*1ac0*/  SHF.L.U32 R224, R0, 0x1, RZ ;  /* 0x0000000100e07819 */ /* 0x000fca00000006ff */
[----:B------:R-:W-:Y:S02]  /*1ad0*/  IMAD R225, R4, 0x2, R224 ;  /* 0x0000000204e17824 */ /* 0x000fe400078e02e0 */
[----:B-1----:R-:W-:-:S04]  /*1ae0*/  IMAD.WIDE R6, R183, 0x2, RZ ;  /* 0x00000002b7067825 */ /* 0x002fc800078e02ff */
[----:B--2---:R-:W-:Y:S01]  /*1af0*/  IMAD.WIDE R8, R184, 0x2, RZ ;  /* 0x00000002b8087825 */ /* 0x004fe200078e02ff */
[----:B------:R-:W-:Y:S02]  /*1b00*/  IADD3 R38, P5, R6, R10, RZ ;  /* 0x0000000a06267210 */ /* 0x000fe40007fbe0ff */
[----:B------:R-:W-:Y:S01]  /*1b10*/  IADD3 R44, P6, R16, R6, RZ ;  /* 0x00000006102c7210 */ /* 0x000fe20007fde0ff */
[----:B------:R-:W-:-:S04]  /*1b20*/  DEPBAR.LE SB0, 0x1 ;  /* 0x000080400000791a */ /* 0x000fc80000000000 */
[----:B------:R-:W-:-:S04]  /*1b30*/  DEPBAR.LE SB0, 0x0 ;  /* 0x000080000000791a */ /* 0x000fc80000000000 */
[----:B------:R-:W-:Y:S01]  /*1b40*/  BAR.SYNC.DEFER_BLOCKING 0x0 ;  /* 0x0000000000007b1d */ /* 0x000fe20000010000 */
[-C--:B------:R-:W-:Y:S01]  /*1b50*/  IADD3.X R39, R7, R11.reuse, RZ, P5, !PT ;  /* 0x0000000b07277210 */ /* 0x080fe20002ffe4ff */
[----:B------:R-:W-:Y:S01]  /*1b60*/  IMAD.X R45, R12, 0x1, R7, P6 ;  /* 0x000000010c2d7824 */ /* 0x000fe200030e0607 */
[----:B------:R-:W-:Y:S02]  /*1b70*/  IADD3 R6, P5, R8, R10, RZ ;  /* 0x0000000a08067210 */ /* 0x000fe40007fbe0ff */
[----:B---3--:R-:W-:Y:S02]  /*1b80*/  MOV R2, 0x10 ;  /* 0x0000001000027802 */ /* 0x008fe40000000f00 */
[----:B------:R-:W-:Y:S02]  /*1b90*/  IADD3.X R7, R9, R11, RZ, P5, !PT ;  /* 0x0000000b09077210 */ /* 0x000fe40002ffe4ff */
[----:B------:R-:W-:Y:S02]  /*1ba0*/  ISETP.GE.AND P5, PT, R64, c[0x0][0x1d4], PT ;  /* 0x0000750040007a0c */ /* 0x000fe40003fa6270 */
[----:B------:R-:W-:-:S02]  /*1bb0*/  LEA R3, R17, R5, 0x5 ;  /* 0x0000000511037211 */ /* 0x000fc400078e28ff */
[----:B------:R-:W-:Y:S02]  /*1bc0*/  SEL R2, R2, 0xfffffff0, !P4 ;  /* 0xfffffff002027807 */ /* 0x000fe40006000000 */
[----:B------:R-:W-:Y:S02]  /*1bd0*/  ISETP.LT.OR P4, PT, R48, 0x1, P5 ;  /* 0x000000013000780c */ /* 0x000fe40002f81670 */
[----:B------:R-:W-:Y:S02]  /*1be0*/  SHF.L.U32 R220, R3, 0x1, RZ ;  /* 0x0000000103dc7819 */ /* 0x000fe400000006ff */
[----:B------:R-:W-:Y:S02]  /*1bf0*/  IADD3 R36, P6, R16, R8, RZ ;  /* 0x0000000810247210 */ /* 0x000fe40007fde0ff */
[----:B------:R-:W-:Y:S02]  /*1c00*/  LEA R0, R2, R220, 0x1 ;  /* 0x000000dc02007211 */ /* 0x000fe400078e08ff */
[----:B------:R-:W-:Y:S01]  /*1c10*/  IADD3.X R37, R12, R9, RZ, P6, !PT ;  /* 0x000000090c257210 */ /* 0x000fe200037fe4ff */
[----:B------:R-:W-:Y:S01]  /*1c20*/  LDSM.16.M88.4 R20, [R220+0x3100] ;  /* 0x00310000dc14783b */ /* 0x000fe20000000200 */
[----:B------:R-:W-:-:S02]  /*1c30*/  ISETP.GE.AND P6, PT, R18, c[0x0][0x1d4], PT ;  /* 0x0000750012007a0c */ /* 0x000fc40003fc6270 */
[----:B------:R-:W-:Y:S01]  /*1c40*/  ISETP.GE.AND P5, PT, R49, c[0x0][0x1d4], PT ;  /* 0x0000750031007a0c */ /* 0x000fe20003fa6270 */
[----:B------:R-:W-:Y:S04]  /*1c50*/  LDSM.16.M88.4 R52, [R0+0x3100] ;  /* 0x003100000034783b */ /* 0x000fe80000000200 */
[----:B------:R-:W-:Y:S04]  /*1c60*/  LDSM.16.M88.4 R84, [R0+0x3500] ;  /* 0x003500000054783b */ /* 0x000fe80000000200 */
[----:B------:R-:W-:Y:S04]  /*1c70*/  LDSM.16.M88.4 R100, [R0+0x3900] ;  /* 0x003900000064783b */ /* 0x000fe80000000200 */
[----:B------:R1:W-:Y:S04]  /*1c80*/  LDSM.16.M88.4 R112, [R0+0x3d00] ;  /* 0x003d00000070783b */ /* 0x0003e80000000200 */
[----:B------:R-:W2:Y:S04]  /*1c90*/  LDSM.16.M88.4 R8, [R224+0x7100] ;  /* 0x00710000e008783b */ /* 0x000ea80000000200 */
[----:B------:R-:W3:Y:S04]  /*1ca0*/  LDSM.16.M88.4 R32, [R220+0x3500] ;  /* 0x00350000dc20783b */ /* 0x000ee80000000200 */
[----:B------:R-:W4:Y:S04]  /*1cb0*/  LDSM.16.M88.4 R28, [R220+0x3900] ;  /* 0x00390000dc1c783b */ /* 0x000f280000000200 */
[----:B------:R-:W4:Y:S04]  /*1cc0*/  LDSM.16.M88.4 R24, [R220+0x3d00] ;  /* 0x003d0000dc18783b */ /* 0x000f280000000200 */
[----:B------:R-:W4:Y:S01]  /*1cd0*/  LDSM.16.M88.4 R12, [R224+0x6100] ;  /* 0x00610000e00c783b */ /* 0x000f220000000200 */
[----:B-1----:R-:W-:-:S03]  /*1ce0*/  IADD3 R0, R220, 0x3100, RZ ;  /* 0x00003100dc007810 */ /* 0x002fc60007ffe0ff */
[----:B------:R-:W1:Y:S01]  /*1cf0*/  LDSM.16.M88.4 R40, [R225+0x6100] ;  /* 0x00610000e128783b */ /* 0x000e620000000200 */
[----:B------:R-:W-:-:S03]  /*1d00*/  LEA R223, R2, R0, 0x1 ;  /* 0x0000000002df7211 */ /* 0x000fc600078e08ff */
[----:B------:R-:W1:Y:S04]  /*1d10*/  LDSM.16.M88.4 R16, [R225+0x7100] ;  /* 0x00710000e110783b */ /* 0x000e680000000200 */
[----:B------:R-:W-:Y:S01]  /*1d20*/  @!PT LDS RZ, [RZ] ;  /* 0x00000000fffff984 */ /* 0x000fe20000000800 */
[----:B------:R-:W-:Y:S01]  /*1d30*/  @!PT LDS RZ, [RZ] ;  /* 0x00000000fffff984 */ /* 0x000fe20000000800 */
[----:B------:R-:W-:Y:S01]  /*1d40*/  @!PT LDS RZ, [RZ] ;  /* 0x00000000fffff984 */ /* 0x000fe20000000800 */
[----:B------:R1:W-:Y:S01]  /*1d50*/  LDGSTS.E.BYPASS.LTC128B.128 [R226+0x100], [R50.64], !P4 ;  /* 0x0010000032e27fae */ /* 0x0003e2000e101d46 */
[C---:B------:R-:W-:Y:S02]  /*1d60*/  ISETP.LT.OR P4, PT, R48.reuse, 0x1, P6 ;  /* 0x000000013000780c */ /* 0x040fe40003781670 */
[C---:B------:R-:W-:Y:S01]  /*1d70*/  ISETP.LT.OR P6, PT, R48.reuse, 0x21, P6 ;  /* 0x000000213000780c */ /* 0x040fe200037c1670 */
[----:B--2---:R-:W-:Y:S10]  /*1d80*/  HMMA.16816.F32.BF16 R56, R8, R20, RZ ;  /* 0x000000140838723c */ /* 0x004ff400000418ff */
[----:B------:R2:W-:Y:S01]  /*1d90*/  LDGSTS.E.BYPASS.LTC128B.128 [R226+0x1100], [R44.64], !P4 ;  /* 0x011000002ce27fae */ /* 0x0005e2000e101d46 */
[----:B------:R-:W-:-:S02]  /*1da0*/  ISETP.LT.OR P4, PT, R48, 0x1, P5 ;  /* 0x000000013000780c */ /* 0x000fc40002f81670 */
[----:B------:R-:W-:Y:S01]  /*1db0*/  ISETP.LT.OR P5, PT, R48, 0x21, P5 ;  /* 0x000000213000780c */ /* 0x000fe20002fa1670 */
[C---:B---3--:R-:W-:Y:S10]  /*1dc0*/  HMMA.16816.F32.BF16 R104, R8.reuse, R32, RZ ;  /* 0x000000200868723c */ /* 0x048ff400000418ff */
[----:B------:R3:W-:Y:S01]  /*1dd0*/  LDGSTS.E.BYPASS.LTC128B.128 [R226+0x2100], [R36.64], !P4 ;  /* 0x0210000024e27fae */ /* 0x0007e2000e101d46 */
[----:B------:R-:W-:Y:S01]  /*1de0*/  ISETP.GE.AND P4, PT, R64, c[0x0][0x1d4], PT ;  /* 0x0000750040007a0c */ /* 0x000fe20003f86270 */
[----:B----4-:R-:W-:Y:S03]  /*1df0*/  HMMA.16816.F32.BF16 R92, R8, R28, RZ ;  /* 0x0000001c085c723c */ /* 0x010fe600000418ff */
[----:B------:R-:W-:-:S05]  /*1e00*/  ISETP.LT.OR P4, PT, R48, 0x21, P4 ;  /* 0x000000213000780c */ /* 0x000fca0002781670 */
[C---:B------:R-:W-:Y:S08]  /*1e10*/  HMMA.16816.F32.BF16 R76, R8.reuse, R24, RZ ;  /* 0x00000018084c723c */ /* 0x040ff000000418ff */
[----:B------:R-:W-:Y:S01]  /*1e20*/  HMMA.16816.F32.BF16 R108, R8, R22, RZ ;  /* 0x00000016086c723c */ /* 0x000fe200000418ff */
[----:B------:R2:W-:Y:S01]  /*1e30*/  LDGSTS.E.BYPASS.LTC128B.128 [R226+0x900], [R46.64], !P4 ;  /* 0x009000002ee27fae */ /* 0x0005e2000e101d46 */
[----:B------:R-:W-:-:S03]  /*1e40*/  ISETP.GT.AND P4, PT, R165, R181, PT ;  /* 0x000000b5a500720c */ /* 0x000fc60003f84270 */
[----:B------:R3:W-:Y:S01]  /*1e50*/  LDGSTS.E.BYPASS.LTC128B.128 [R226+0x1900], [R38.64], !P6 ;  /* 0x0190000026e27fae */ /* 0x0007e2000f101d46 */
[----:B------:R-:W-:Y:S02]  /*1e60*/  ISETP.GT.AND P6, PT, R177, 0x3f, PT ;  /* 0x0000003fb100780c */ /* 0x000fe40003fc4270 */
[C---:B------:R-:W-:Y:S01]  /*1e70*/  HMMA.16816.F32.BF16 R96, R8.reuse, R34, RZ ;  /* 0x000000220860723c */ /* 0x040fe200000418ff */
[----:B------:R4:W-:Y:S04]  /*1e80*/  LDGSTS.E.BYPASS.LTC128B.128 [R226+0x2900], [R6.64], !P5 ;  /* 0x0290000006e27fae */ /* 0x0009e8000e901d46 */
[----:B------:R-:W-:Y:S03]  /*1e90*/  LDSM.16.M88.4 R68, [R220+0x4100] ;  /* 0x00410000dc44783b */ /* 0x000fe60000000200 */
[C---:B------:R-:W-:Y:S01]  /*1ea0*/  HMMA.16816.F32.BF16 R88, R8.reuse, R30, RZ ;  /* 0x0000001e0858723c */ /* 0x040fe200000418ff */
[----:B------:R-:W-:Y:S04]  /*1eb0*/  LDSM.16.M88.4 R60, [R223+0x1000] ;  /* 0x00100000df3c783b */ /* 0x000fe80000000200 */
[----:B------:R-:W0:Y:S03]  /*1ec0*/  LDGDEPBAR ;  /* 0x00000000000079af */ /* 0x000e260000000000 */
[----:B------:R-:W-:Y:S08]  /*1ed0*/  HMMA.16816.F32.BF16 R72, R8, R26, RZ ;  /* 0x0000001a0848723c */ /* 0x000ff000000418ff */
[C---:B------:R-:W-:Y:S01]  /*1ee0*/  HMMA.16816.F32.BF16 R8, R12.reuse, R20, RZ ;  /* 0x000000140c08723c */ /* 0x040fe200000418ff */
[----:B---3--:R-:W3:Y:S07]  /*1ef0*/  LDSM.16.M88.4 R36, [R224+0x8100] ;  /* 0x00810000e024783b */ /* 0x008eee0000000200 */
[C---:B------:R-:W-:Y:S08]  /*1f00*/  HMMA.16816.F32.BF16 R80, R12.reuse, R22, RZ ;  /* 0x000000160c50723c */ /* 0x040ff000000418ff */
[C---:B------:R-:W-:Y:S08]  /*1f10*/  HMMA.16816.F32.BF16 R20, R12.reuse, R32, RZ ;  /* 0x000000200c14723c */ /* 0x040ff000000418ff */
[----:B------:R-:W-:Y:S01]  /*1f20*/  HMMA.16816.F32.BF16 R120, R12, R34, RZ ;  /* 0x000000220c78723c */ /* 0x000fe200000418ff */
[----:B------:R-:W3:Y:S07]  /*1f30*/  LDSM.16.M88.4 R32, [R224+0x9100] ;  /* 0x00910000e020783b */ /* 0x000eee0000000200 */
[----:B-1----:R-:W-:Y:S08]  /*1f40*/  HMMA.16816.F32.BF16 R8, R40, R52, R8 ;  /* 0x000000342808723c */ /* 0x002ff00000041808 */
[C---:B--2---:R-:W-:Y:S08]  /*1f50*/  HMMA.16816.F32.BF16 R44, R12.reuse, R28, RZ ;  /* 0x0000001c0c2c723c */ /* 0x044ff000000418ff */
[C---:B------:R-:W-:Y:S01]  /*1f60*/  HMMA.16816.F32.BF16 R128, R12.reuse, R30, RZ ;  /* 0x0000001e0c80723c */ /* 0x040fe200000418ff */
[----:B------:R-:W1:Y:S07]  /*1f70*/  LDSM.16.M88.4 R28, [R225+0x8100] ;  /* 0x00810000e11c783b */ /* 0x000e6e0000000200 */
[C---:B------:R-:W-:Y:S08]  /*1f80*/  HMMA.16816.F32.BF16 R116, R12.reuse, R24, RZ ;  /* 0x000000180c74723c */ /* 0x040ff000000418ff */
[----:B------:R-:W-:Y:S01]  /*1f90*/  HMMA.16816.F32.BF16 R124, R12, R26, RZ ;  /* 0x0000001a0c7c723c */ /* 0x000fe200000418ff */
[----:B------:R-:W2:Y:S07]  /*1fa0*/  LDSM.16.M88.4 R24, [R225+0x9100] ;  /* 0x00910000e118783b */ /* 0x000eae0000000200 */
[----:B------:R-:W-:Y:S08]  /*1fb0*/  HMMA.16816.F32.BF16 R12, R16, R52, R56 ;  /* 0x00000034100c723c */ /* 0x000ff00000041838 */
[----:B---3--:R-:W-:Y:S08]  /*1fc0*/  HMMA.16816.F32.BF16 R8, R36, R68, R8 ;  /* 0x000000442408723c */ /* 0x008ff00000041808 */
[C---:B------:R-:W-:Y:S08]  /*1fd0*/  HMMA.16816.F32.BF16 R140, R16.reuse, R100, R92 ;  /* 0x00000064108c723c */ /* 0x040ff0000004185c */
[----:B------:R-:W-:Y:S08]  /*1fe0*/  HMMA.16816.F32.BF16 R108, R16, R54, R108 ;  /* 0x00000036106c723c */ /* 0x000ff0000004186c */
[C---:B------:R-:W-:Y:S01]  /*1ff0*/  HMMA.16816.F32.BF16 R92, R40.reuse, R84, R20 ;  /* 0x00000054285c723c */ /* 0x040fe20000041814 */
[----:B------:R-:W-:Y:S07]  /*2000*/  LDSM.16.M88.4 R20, [R224+0xa100] ;  /* 0x00a10000e014783b */ /* 0x000fee0000000200 */
[----:B------:R-:W-:Y:S01]  /*2010*/  HMMA.16816.F32.BF16 R80, R40, R54, R80 ;  /* 0x000000362850723c */ /* 0x000fe20000041850 */
[----:B------:R-:W3:Y:S07]  /*2020*/  LDSM.16.M88.4 R52, [R220+0x5100] ;  /* 0x00510000dc34783b */ /* 0x000eee0000000200 */
[----:B------:R-:W-:Y:S01]  /*2030*/  HMMA.16816.F32.BF16 R48, R32, R68, R12 ;  /* 0x000000442030723c */ /* 0x000fe2000004180c */
[----:B------:R-:W-:Y:S07]  /*2040*/  LDSM.16.M88.4 R12, [R225+0xa100] ;  /* 0x00a10000e10c783b */ /* 0x000fee0000000200 */
[C---:B------:R-:W-:Y:S08]  /*2050*/  HMMA.16816.F32.BF16 R104, R16.reuse, R84, R104 ;  /* 0x000000541068723c */ /* 0x040ff00000041868 */
[C---:B------:R-:W-:Y:S08]  /*2060*/  HMMA.16816.F32.BF16 R152, R16.reuse, R112, R76 ;  /* 0x000000701098723c */ /* 0x040ff0000004184c */
[C---:B------:R-:W-:Y:S08]  /*2070*/  HMMA.16816.F32.BF16 R136, R16.reuse, R86, R96 ;  /* 0x000000561088723c */ /* 0x040ff00000041860 */
[C---:B------:R-:W-:Y:S08]  /*2080*/  HMMA.16816.F32.BF16 R144, R16.reuse, R102, R88 ;  /* 0x000000661090723c */ /* 0x040ff00000041858 */
[----:B------:R-:W-:Y:S01]  /*2090*/  HMMA.16816.F32.BF16 R156, R16, R114, R72 ;  /* 0x00000072109c723c */ /* 0x000fe20000041848 */
[----:B------:R-:W3:Y:S07]  /*20a0*/  LDSM.16.M88.4 R16, [R224+0xb100] ;  /* 0x00b10000e010783b */ /* 0x000eee0000000200 */
[----:B-1----:R-:W-:Y:S01]  /*20b0*/  HMMA.16816.F32.BF16 R72, R28, R60, R8 ;  /* 0x0000003c1c48723c */ /* 0x002fe20000041808 */
[----:B------:R-:W-:Y:S07]  /*20c0*/  LDSM.16.M88.4 R8, [R225+0xb100] ;  /* 0x00b10000e108783b */ /* 0x000fee0000000200 */
[----:B------:R-:W-:Y:S01]  /*20d0*/  HMMA.16816.F32.BF16 R132, R40, R100, R44 ;  /* 0x000000642884723c */ /* 0x000fe2000004182c */
[----:B------:R-:W1:Y:S07]  /*20e0*/  LDSM.16.M88.4 R44, [R223+0x2000] ;  /* 0x00200000df2c783b */ /* 0x000e6e0000000200 */
[----:B--2---:R-:W-:Y:S01]  /*20f0*/  HMMA.16816.F32.BF16 R56, R24, R60, R48 ;  /* 0x0000003c1838723c */ /* 0x004fe20000041830 */
[----:B------:R-:W2:Y:S07]  /*2100*/  LDSM.16.M88.4 R48, [R220+0x4500] ;  /* 0x00450000dc30783b */ /* 0x000eae0000000200 */
[----:B------:R-:W-:Y:S08]  /*2110*/  HMMA.16816.F32.BF16 R80, R36, R70, R80 ;  /* 0x000000462450723c */ /* 0x000ff00000041850 */
[----:B------:R-:W-:Y:S08]  /*2120*/  HMMA.16816.F32.BF16 R96, R40, R86, R120 ;  /* 0x000000562860723c */ /* 0x000ff00000041878 */
[----:B------:R-:W-:Y:S08]  /*2130*/  HMMA.16816.F32.BF16 R84, R32, R70, R108 ;  /* 0x000000462054723c */ /* 0x000ff0000004186c */
[-C--:B---3--:R-:W-:Y:S08]  /*2140*/  HMMA.16816.F32.BF16 R76, R20, R52.reuse, R72 ;  /* 0x00000034144c723c */ /* 0x088ff00000041848 */
[----:B------:R-:W-:Y:S01]  /*2150*/  HMMA.16816.F32.BF16 R68, R16, R52, R56 ;  /* 0x000000341044723c */ /* 0x000fe20000041838 */
[----:B------:R-:W3:Y:S07]  /*2160*/  LDSM.16.M88.4 R56, [R223+0x1400] ;  /* 0x00140000df38783b */ /* 0x000eee0000000200 */
[-C--:B------:R-:W-:Y:S08]  /*2170*/  HMMA.16816.F32.BF16 R72, R28, R62.reuse, R80 ;  /* 0x0000003e1c48723c */ /* 0x080ff00000041850 */
[----:B------:R-:W-:Y:S08]  /*2180*/  HMMA.16816.F32.BF16 R80, R24, R62, R84 ;  /* 0x0000003e1850723c */ /* 0x000ff00000041854 */
[----:B-1----:R-:W-:Y:S08]  /*2190*/  HMMA.16816.F32.BF16 R88, R12, R44, R76 ;  /* 0x0000002c0c58723c */ /* 0x002ff0000004184c */
[----:B--2---:R-:W-:Y:S08]  /*21a0*/  HMMA.16816.F32.BF16 R76, R36, R48, R92 ;  /* 0x00000030244c723c */ /* 0x004ff0000004185c */
[C---:B------:R-:W-:Y:S08]  /*21b0*/  HMMA.16816.F32.BF16 R116, R40.reuse, R112, R116 ;  /* 0x000000702874723c */ /* 0x040ff00000041874 */
[----:B------:R-:W-:Y:S01]  /*21c0*/  HMMA.16816.F32.BF16 R128, R40, R102, R128 ;  /* 0x000000662880723c */ /* 0x000fe20000041880 */
[----:B------:R-:W-:-:S04]  /*21d0*/  FMUL.FTZ R0, R88, c[0x0][0x320] ;  /* 0x0000c80058007a20 */ /* 0x000fc80000410000 */
[----:B------:R1:W2:Y:S03]  /*21e0*/  MUFU.TANH R164, R0 ;  /* 0x0000000000a47308 */ /* 0x0002a60000002400 */
[----:B------:R-:W-:Y:S01]  /*21f0*/  HMMA.16816.F32.BF16 R124, R40, R114, R124 ;  /* 0x00000072287c723c */ /* 0x000fe2000004187c */
[----:B------:R-:W2:Y:S07]  /*2200*/  LDSM.16.M88.4 R40, [R220+0x5500] ;  /* 0x00550000dc28783b */ /* 0x000eae0000000200 */
[----:B------:R-:W-:Y:S01]  /*2210*/  HMMA.16816.F32.BF16 R84, R8, R44, R68 ;  /* 0x0000002c0854723c */ /* 0x000fe20000041844 */
[----:B-1----:R-:W-:-:S07]  /*2220*/  FMUL.FTZ R0, R89, c[0x0][0x320] ;  /* 0x0000c80059007a20 */ /* 0x002fce0000410000 */
[-C--:B------:R-:W-:Y:S01]  /*2230*/  HMMA.16816.F32.BF16 R68, R20, R54.reuse, R72 ;  /* 0x000000361444723c */ /* 0x080fe20000041848 */
[----:B------:R1:W1:Y:S07]  /*2240*/  MUFU.TANH R163, R0 ;  /* 0x0000000000a37308 */ /* 0x00026e0000002400 */
[----:B------:R-:W-:Y:S01]  /*2250*/  HMMA.16816.F32.BF16 R72, R16, R54, R80 ;  /* 0x000000361048723c */ /* 0x000fe20000041850 */
[----:B------:R-:W2:Y:S07]  /*2260*/  LDSM.16.M88.4 R52, [R223+0x2400] ;  /* 0x00240000df34783b */ /* 0x000eae0000000200 */
[----:B------:R-:W-:Y:S01]  /*2270*/  HMMA.16816.F32.BF16 R60, R32, R48, R104 ;  /* 0x00000030203c723c */ /* 0x000fe20000041868 */
[----:B-1----:R-:W-:-:S04]  /*2280*/  FMUL.FTZ R0, R90, c[0x0][0x320] ;  /* 0x0000c8005a007a20 */ /* 0x002fc80000410000 */
[----:B------:R1:W1:Y:S03]  /*2290*/  MUFU.TANH R161, R0 ;  /* 0x0000000000a17308 */ /* 0x0002660000002400 */
[----:B---3--:R-:W-:Y:S08]  /*22a0*/  HMMA.16816.F32.BF16 R76, R28, R56, R76 ;  /* 0x000000381c4c723c */ /* 0x008ff0000004184c */
[----:B------:R-:W-:Y:S01]  /*22b0*/  HMMA.16816.F32.BF16 R80, R12, R46, R68 ;  /* 0x0000002e0c50723c */ /* 0x000fe20000041844 */
[----:B-1----:R-:W-:-:S07]  /*22c0*/  FMUL.FTZ R0, R91, c[0x0][0x320] ;  /* 0x0000c8005b007a20 */ /* 0x002fce0000410000 */
[----:B------:R-:W-:Y:S01]  /*22d0*/  HMMA.16816.F32.BF16 R92, R8, R46, R72 ;  /* 0x0000002e085c723c */ /* 0x000fe20000041848 */
[----:B------:R1:W3:Y:S07]  /*22e0*/  MUFU.TANH R160, R0 ;  /* 0x0000000000a07308 */ /* 0x0002ee0000002400 */
[----:B------:R-:W-:Y:S01]  /*22f0*/  HMMA.16816.F32.BF16 R68, R24, R56, R60 ;  /* 0x000000381844723c */ /* 0x000fe2000004183c */
[----:B------:R-:W3:Y:S07]  /*2300*/  LDSM.16.M88.4 R60, [R220+0x4900] ;  /* 0x00490000dc3c783b */ /* 0x000eee0000000200 */
[----:B------:R-:W-:Y:S01]  /*2310*/  HMMA.16816.F32.BF16 R44, R36, R50, R96 ;  /* 0x00000032242c723c */ /* 0x000fe20000041860 */
[----:B-1----:R-:W-:-:S04]  /*2320*/  FMUL.FTZ R0, R84, c[0x0][0x320] ;  /* 0x0000c80054007a20 */ /* 0x002fc80000410000 */
[----:B------:R1:W1:Y:S03]  /*2330*/  MUFU.TANH R151, R0 ;  /* 0x0000000000977308 */ /* 0x0002660000002400 */
[----:B--2---:R-:W-:Y:S08]  /*2340*/  HMMA.16816.F32.BF16 R72, R20, R40, R76 ;  /* 0x000000281448723c */ /* 0x004ff0000004184c */
[----:B------:R-:W-:Y:S01]  /*2350*/  HMMA.16816.F32.BF16 R76, R32, R50, R136 ;  /* 0x00000032204c723c */ /* 0x000fe20000041888 */
[----:B-1----:R-:W-:-:S07]  /*2360*/  FMUL.FTZ R0, R85, c[0x0][0x320] ;  /* 0x0000c80055007a20 */ /* 0x002fce0000410000 */
[----:B------:R-:W-:Y:S01]  /*2370*/  HMMA.16816.F32.BF16 R68, R16, R40, R68 ;  /* 0x000000281044723c */ /* 0x000fe20000041844 */
[----:B------:R1:W2:Y:S07]  /*2380*/  MUFU.TANH R123, R0 ;  /* 0x00000000007b7308 */ /* 0x0002ae0000002400 */
[----:B------:R-:W-:Y:S01]  /*2390*/  HMMA.16816.F32.BF16 R48, R28, R58, R44 ;  /* 0x0000003a1c30723c */ /* 0x000fe2000004182c */
[----:B------:R-:W2:Y:S01]  /*23a0*/  LDSM.16.M88.4 R44, [R223+0x1800] ;  /* 0x00180000df2c783b */ /* 0x000ea20000000200 */
[----:B-1----:R-:W-:-:S04]  /*23b0*/  FMUL.FTZ R0, R86, c[0x0][0x320] ;  /* 0x0000c80056007a20 */ /* 0x002fc80000410000 */
[----:B------:R1:W1:Y:S10]  /*23c0*/  MUFU.TANH R122, R0 ;  /* 0x00000000007a7308 */ /* 0x0002740000002400 */
[----:B------:R-:W-:Y:S08]  /*23d0*/  HMMA.16816.F32.BF16 R88, R8, R52, R68 ;  /* 0x000000340858723c */ /* 0x000ff00000041844 */
[----:B------:R-:W-:Y:S01]  /*23e0*/  HMMA.16816.F32.BF16 R68, R20, R42, R48 ;  /* 0x0000002a1444723c */ /* 0x000fe20000041830 */
[----:B-1----:R-:W-:-:S07]  /*23f0*/  FMUL.FTZ R0, R87, c[0x0][0x320] ;  /* 0x0000c80057007a20 */ /* 0x002fce0000410000 */
[----:B---3--:R-:W-:Y:S01]  /*2400*/  HMMA.16816.F32.BF16 R48, R32, R60, R140 ;  /* 0x0000003c2030723c */ /* 0x008fe2000004188c */
[----:B------:R1:W3:-:S15]  /*2410*/  MUFU.TANH R120, R0 ;  /* 0x0000000000787308 */ /* 0x0002de0000002400 */
[----:B------:R-:W-:Y:S01]  /*2420*/  HMMA.16816.F32.BF16 R84, R12, R54, R68 ;  /* 0x000000360c54723c */ /* 0x000fe20000041844 */
[----:B-1----:R-:W-:-:S04]  /*2430*/  FMUL.FTZ R0, R80, c[0x0][0x320] ;  /* 0x0000c80050007a20 */ /* 0x002fc80000410000 */
[----:B------:R1:W1:Y:S03]  /*2440*/  MUFU.TANH R121, R0 ;  /* 0x0000000000797308 */ /* 0x0002660000002400 */
[----:B------:R-:W-:Y:S01]  /*2450*/  HMMA.16816.F32.BF16 R68, R36, R62, R128 ;  /* 0x0000003e2444723c */ /* 0x000fe20000041880 */
[----:B-1----:R-:W-:-:S04]  /*2460*/  FMUL.FTZ R0, R81, c[0x0][0x320] ;  /* 0x0000c80051007a20 */ /* 0x002fc80000410000 */
[----:B------:R1:W1:Y:S02]  /*2470*/  MUFU.TANH R115, R0 ;  /* 0x0000000000737308 */ /* 0x0002640000002400 */
[----:B-1----:R-:W-:-:S06]  /*2480*/  FMUL.FTZ R0, R82, c[0x0][0x320] ;  /* 0x0000c80052007a20 */ /* 0x002fcc0000410000 */
[----:B------:R1:W1:Y:S02]  /*2490*/  MUFU.TANH R114, R0 ;  /* 0x0000000000727308 */ /* 0x0002640000002400 */
[----:B-1----:R-:W-:Y:S02]  /*24a0*/  FMUL.FTZ R0, R83, c[0x0][0x320] ;  /* 0x0000c80053007a20 */ /* 0x002fe40000410000 */
[----:B------:R-:W-:Y:S04]  /*24b0*/  HMMA.16816.F32.BF16 R80, R12, R52, R72 ;  /* 0x000000340c50723c */ /* 0x000fe80000041848 */
[----:B------:R1:W1:Y:S04]  /*24c0*/  MUFU.TANH R113, R0 ;  /* 0x0000000000717308 */ /* 0x0002680000002400 */
[----:B------:R-:W-:Y:S01]  /*24d0*/  HMMA.16816.F32.BF16 R72, R24, R58, R76 ;  /* 0x0000003a1848723c */ /* 0x000fe2000004184c */
[----:B------:R-:W3:Y:S07]  /*24e0*/  LDSM.16.M88.4 R56, [R220+0x5900] ;  /* 0x00590000dc38783b */ /* 0x000eee0000000200 */
[----:B------:R-:W-:Y:S01]  /*24f0*/  HMMA.16816.F32.BF16 R76, R36, R60, R132 ;  /* 0x0000003c244c723c */ /* 0x000fe20000041884 */
[----:B-1----:R-:W-:-:S04]  /*2500*/  FMUL.FTZ R0, R92, c[0x0][0x320] ;  /* 0x0000c8005c007a20 */ /* 0x002fc80000410000 */
[----:B------:R1:W1:Y:S03]  /*2510*/  MUFU.TANH R112, R0 ;  /* 0x0000000000707308 */ /* 0x0002660000002400 */
[----:B------:R-:W-:Y:S08]  /*2520*/  HMMA.16816.F32.BF16 R60, R32, R62, R144 ;  /* 0x0000003e203c723c */ /* 0x000ff00000041890 */
[----:B------:R-:W-:Y:S01]  /*2530*/  HMMA.16816.F32.BF16 R72, R16, R42, R72 ;  /* 0x0000002a1048723c */ /* 0x000fe20000041848 */
[----:B------:R-:W-:Y:S01]  /*2540*/  LDSM.16.M88.4 R40, [R223+0x2800] ;  /* 0x00280000df28783b */ /* 0x000fe20000000200 */
[----:B-1----:R-:W-:-:S06]  /*2550*/  FMUL.FTZ R0, R93, c[0x0][0x320] ;  /* 0x0000c8005d007a20 */ /* 0x002fcc0000410000 */
[----:B--2---:R-:W-:Y:S01]  /*2560*/  HMMA.16816.F32.BF16 R76, R28, R44, R76 ;  /* 0x0000002c1c4c723c */ /* 0x004fe2000004184c */
[----:B------:R1:W2:Y:S02]  /*2570*/  MUFU.TANH R111, R0 ;  /* 0x00000000006f7308 */ /* 0x0002a40000002400 */
[----:B-1----:R-:W-:-:S06]  /*2580*/  FMUL.FTZ R0, R94, c[0x0][0x320] ;  /* 0x0000c8005e007a20 */ /* 0x002fcc0000410000 */
[----:B------:R1:W1:Y:S02]  /*2590*/  MUFU.TANH R110, R0 ;  /* 0x00000000006e7308 */ /* 0x0002640000002400 */
[----:B-1----:R-:W-:-:S05]  /*25a0*/  FMUL.FTZ R0, R95, c[0x0][0x320] ;  /* 0x0000c8005f007a20 */ /* 0x002fca0000410000 */
[----:B------:R-:W-:Y:S01]  /*25b0*/  HMMA.16816.F32.BF16 R92, R8, R54, R72 ;  /* 0x00000036085c723c */ /* 0x000fe20000041848 */
[----:B------:R1:W1:Y:S07]  /*25c0*/  MUFU.TANH R108, R0 ;  /* 0x00000000006c7308 */ /* 0x00026e0000002400 */
[----:B---3--:R-:W-:Y:S08]  /*25d0*/  HMMA.16816.F32.BF16 R52, R20, R56, R76 ;  /* 0x000000381434723c */ /* 0x008ff0000004184c */
[----:B------:R-:W-:Y:S01]  /*25e0*/  HMMA.16816.F32.BF16 R76, R28, R46, R68 ;  /* 0x0000002e1c4c723c */ /* 0x000fe20000041844 */
[----:B-1----:R-:W-:-:S04]  /*25f0*/  FMUL.FTZ R0, R80, c[0x0][0x320] ;  /* 0x0000c80050007a20 */ /* 0x002fc80000410000 */
[----:B------:R1:W3:Y:S03]  /*2600*/  MUFU.TANH R109, R0 ;  /* 0x00000000006d7308 */ /* 0x0002e60000002400 */
[----:B------:R-:W-:Y:S01]  /*2610*/  HMMA.16816.F32.BF16 R68, R24, R46, R60 ;  /* 0x0000002e1844723c */ /* 0x000fe2000004183c */
[----:B-1----:R-:W-:-:S04]  /*2620*/  FMUL.FTZ R0, R81, c[0x0][0x320] ;  /* 0x0000c80051007a20 */ /* 0x002fc80000410000 */
[----:B------:R1:W1:Y:S02]  /*2630*/  MUFU.TANH R106, R0 ;  /* 0x00000000006a7308 */ /* 0x0002640000002400 */
[----:B-1----:R-:W-:-:S06]  /*2640*/  FMUL.FTZ R0, R82, c[0x0][0x320] ;  /* 0x0000c80052007a20 */ /* 0x002fcc0000410000 */
[----:B------:R1:W1:Y:S02]  /*2650*/  MUFU.TANH R107, R0 ;  /* 0x00000000006b7308 */ /* 0x0002640000002400 */
[----:B-1----:R-:W-:Y:S02]  /*2660*/  FMUL.FTZ R0, R83, c[0x0][0x320] ;  /* 0x0000c80053007a20 */ /* 0x002fe40000410000 */
[----:B------:R-:W-:Y:S01]  /*2670*/  HMMA.16816.F32.BF16 R80, R24, R44, R48 ;  /* 0x0000002c1850723c */ /* 0x000fe20000041830 */
[----:B------:R-:W1:Y:S03]  /*2680*/  LDSM.16.M88.4 R48, [R220+0x4d00] ;  /* 0x004d0000dc30783b */ /* 0x000e660000000200 */
[----:B------:R2:W1:Y:S01]  /*2690*/  MUFU.TANH R105, R0 ;  /* 0x0000000000697308 */ /* 0x0004620000002400 */
[----:B------:R-:W-:Y:S01]  /*26a0*/  LDSM.16.M88.4 R44, [R220+0x5d00] ;  /* 0x005d0000dc2c783b */ /* 0x000fe20000000200 */
[----:B--2---:R-:W-:-:S06]  /*26b0*/  FMUL.FTZ R0, R88, c[0x0][0x320] ;  /* 0x0000c80058007a20 */ /* 0x004fcc0000410000 */
[----:B------:R2:W1:-:S12]  /*26c0*/  MUFU.TANH R104, R0 ;  /* 0x0000000000687308 */ /* 0x0004580000002400 */
[----:B------:R-:W-:Y:S01]  /*26d0*/  HMMA.16816.F32.BF16 R72, R16, R56, R80 ;  /* 0x000000381048723c */ /* 0x000fe20000041850 */
[----:B--2---:R-:W-:-:S07]  /*26e0*/  FMUL.FTZ R0, R89, c[0x0][0x320] ;  /* 0x0000c80059007a20 */ /* 0x004fce0000410000 */
[-C--:B-1----:R-:W-:Y:S01]  /*26f0*/  HMMA.16816.F32.BF16 R60, R36, R48.reuse, R116 ;  /* 0x00000030243c723c */ /* 0x082fe20000041874 */
[----:B------:R1:W2:Y:S07]  /*2700*/  MUFU.TANH R101, R0 ;  /* 0x0000000000657308 */ /* 0x0002ae0000002400 */
[----:B------:R-:W-:Y:S08]  /*2710*/  HMMA.16816.F32.BF16 R80, R32, R48, R152 ;  /* 0x000000302050723c */ /* 0x000ff00000041898 */
[----:B------:R-:W-:Y:S01]  /*2720*/  HMMA.16816.F32.BF16 R36, R36, R50, R124 ;  /* 0x000000322424723c */ /* 0x000fe2000004187c */
[----:B-1----:R-:W-:-:S04]  /*2730*/  FMUL.FTZ R0, R90, c[0x0][0x320] ;  /* 0x0000c8005a007a20 */ /* 0x002fc80000410000 */
[----:B------:R1:W1:Y:S03]  /*2740*/  MUFU.TANH R100, R0 ;  /* 0x0000000000647308 */ /* 0x0002660000002400 */
[----:B------:R-:W-:Y:S01]  /*2750*/  HMMA.16816.F32.BF16 R32, R32, R50, R156 ;  /* 0x000000322020723c */ /* 0x000fe2000004189c */
[----:B-1----:R-:W-:-:S07]  /*2760*/  FMUL.FTZ R0, R91, c[0x0][0x320] ;  /* 0x0000c8005b007a20 */ /* 0x002fce0000410000 */
[----:B------:R-:W-:Y:S01]  /*2770*/  HMMA.16816.F32.BF16 R88, R8, R40, R72 ;  /* 0x000000280858723c */ /* 0x000fe20000041848 */
[----:B------:R1:W1:Y:S07]  /*2780*/  MUFU.TANH R65, R0 ;  /* 0x0000000000417308 */ /* 0x00026e0000002400 */
[-C--:B------:R-:W-:Y:S08]  /*2790*/  HMMA.16816.F32.BF16 R72, R20, R58.reuse, R76 ;  /* 0x0000003a1448723c */ /* 0x080ff0000004184c */
[----:B------:R-:W-:Y:S01]  /*27a0*/  HMMA.16816.F32.BF16 R76, R16, R58, R68 ;  /* 0x0000003a104c723c */ /* 0x000fe20000041844 */
[----:B------:R-:W-:Y:S01]  /*27b0*/  LDSM.16.M88.4 R56, [R223+0x2c00] ;  /* 0x002c0000df38783b */ /* 0x000fe20000000200 */
[----:B-1----:R-:W-:-:S04]  /*27c0*/  FMUL.FTZ R0, R84, c[0x0][0x320] ;  /* 0x0000c80054007a20 */ /* 0x002fc80000410000 */
[----:B------:R1:W1:Y:S10]  /*27d0*/  MUFU.TANH R102, R0 ;  /* 0x0000000000667308 */ /* 0x0002740000002400 */
[----:B------:R-:W-:Y:S01]  /*27e0*/  HMMA.16816.F32.BF16 R72, R12, R42, R72 ;  /* 0x0000002a0c48723c */ /* 0x000fe20000041848 */
[----:B-1----:R-:W-:-:S07]  /*27f0*/  FMUL.FTZ R0, R85, c[0x0][0x320] ;  /* 0x0000c80055007a20 */ /* 0x002fce0000410000 */
[----:B------:R-:W-:Y:S01]  /*2800*/  HMMA.16816.F32.BF16 R76, R8, R42, R76 ;  /* 0x0000002a084c723c */ /* 0x000fe2000004184c */
[----:B------:R1:W1:Y:S02]  /*2810*/  MUFU.TANH R103, R0 ;  /* 0x0000000000677308 */ /* 0x0002640000002400 */
[----:B-1----:R-:W-:-:S06]  /*2820*/  FMUL.FTZ R0, R86, c[0x0][0x320] ;  /* 0x0000c80056007a20 */ /* 0x002fcc0000410000 */
[----:B------:R1:W1:Y:S02]  /*2830*/  MUFU.TANH R99, R0 ;  /* 0x0000000000637308 */ /* 0x0002640000002400 */
[----:B-1----:R-:W-:Y:S02]  /*2840*/  FMUL.FTZ R0, R87, c[0x0][0x320] ;  /* 0x0000c80057007a20 */ /* 0x002fe40000410000 */
[----:B------:R-:W-:Y:S01]  /*2850*/  HMMA.16816.F32.BF16 R84, R12, R40, R52 ;  /* 0x000000280c54723c */ /* 0x000fe20000041834 */
[----:B------:R-:W1:Y:S03]  /*2860*/  LDSM.16.M88.4 R52, [R223+0x1c00] ;  /* 0x001c0000df34783b */ /* 0x000e660000000200 */
[----:B------:R2:W1:Y:S01]  /*2870*/  MUFU.TANH R98, R0 ;  /* 0x0000000000627308 */ /* 0x0004620000002400 */
[----:B------:R-:W-:-:S04]  /*2880*/  DEPBAR.LE SB0, 0x0 ;  /* 0x000080000000791a */ /* 0x000fc80000000000 */
[----:B--2---:R-:W-:-:S04]  /*2890*/  FMUL.FTZ R0, R92, c[0x0][0x320] ;  /* 0x0000c8005c007a20 */ /* 0x004fc80000410000 */
[----:B------:R2:W1:Y:S02]  /*28a0*/  MUFU.TANH R97, R0 ;  /* 0x0000000000617308 */ /* 0x0004640000002400 */
[----:B--2---:R-:W-:Y:S01]  /*28b0*/  FMUL.FTZ R0, R93, c[0x0][0x320] ;  /* 0x0000c8005d007a20 */ /* 0x004fe20000410000 */
[-C--:B-1----:R-:W-:Y:S05]  /*28c0*/  HMMA.16816.F32.BF16 R60, R28, R52.reuse, R60 ;  /* 0x000000341c3c723c */ /* 0x082fea000004183c */
[----:B------:R1:W2:Y:S03]  /*28d0*/  MUFU.TANH R96, R0 ;  /* 0x0000000000607308 */ /* 0x0002a60000002400 */
[----:B------:R-:W-:Y:S08]  /*28e0*/  HMMA.16816.F32.BF16 R68, R24, R52, R80 ;  /* 0x000000341844723c */ /* 0x000ff00000041850 */
[----:B------:R-:W-:Y:S01]  /*28f0*/  HMMA.16816.F32.BF16 R28, R28, R54, R36 ;  /* 0x000000361c1c723c */ /* 0x000fe20000041824 */
[----:B-1----:R-:W-:-:S04]  /*2900*/  FMUL.FTZ R0, R94, c[0x0][0x320] ;  /* 0x0000c8005e007a20 */ /* 0x002fc80000410000 */
[----:B------:R1:W1:Y:S03]  /*2910*/  MUFU.TANH R66, R0 ;  /* 0x0000000000427308 */ /* 0x0002660000002400 */
[-C--:B------:R-:W-:Y:S08]  /*2920*/  HMMA.16816.F32.BF16 R60, R20, R44.reuse, R60 ;  /* 0x0000002c143c723c */ /* 0x080ff0000004183c */
[----:B------:R-:W-:Y:S01]  /*2930*/  HMMA.16816.F32.BF16 R36, R16, R44, R68 ;  /* 0x0000002c1024723c */ /* 0x000fe20000041844 */
[----:B-1----:R-:W-:-:S07]  /*2940*/  FMUL.FTZ R0, R95, c[0x0][0x320] ;  /* 0x0000c8005f007a20 */ /* 0x002fce0000410000 */
[----:B------:R-:W-:Y:S01]  /*2950*/  HMMA.16816.F32.BF16 R24, R24, R54, R32 ;  /* 0x000000361818723c */ /* 0x000fe20000041820 */
[----:B------:R1:W1:Y:S07]  /*2960*/  MUFU.TANH R67, R0 ;  /* 0x0000000000437308 */ /* 0x00026e0000002400 */
[----:B------:R-:W-:Y:S08]  /*2970*/  HMMA.16816.F32.BF16 R60, R12, R56, R60 ;  /* 0x000000380c3c723c */ /* 0x000ff0000004183c */
[----:B------:R-:W-:Y:S01]  /*2980*/  HMMA.16816.F32.BF16 R20, R20, R46, R28 ;  /* 0x0000002e1414723c */ /* 0x000fe2000004181c */
[----:B-1----:R-:W-:-:S04]  /*2990*/  FMUL.FTZ R0, R84, c[0x0][0x320] ;  /* 0x0000c80054007a20 */ /* 0x002fc80000410000 */
[----:B------:R1:W1:Y:S03]  /*29a0*/  MUFU.TANH R93, R0 ;  /* 0x00000000005d7308 */ /* 0x0002660000002400 */
[----:B------:R-:W-:Y:S08]  /*29b0*/  HMMA.16816.F32.BF16 R28, R8, R56, R36 ;  /* 0x00000038081c723c */ /* 0x000ff00000041824 */
[----:B------:R-:W-:Y:S01]  /*29c0*/  HMMA.16816.F32.BF16 R16, R16, R46, R24 ;  /* 0x0000002e1010723c */ /* 0x000fe20000041818 */
[----:B-1----:R-:W-:-:S07]  /*29d0*/  FMUL.FTZ R0, R85, c[0x0][0x320] ;  /* 0x0000c80055007a20 */ /* 0x002fce0000410000 */
[----:B------:R-:W-:Y:S01]  /*29e0*/  HMMA.16816.F32.BF16 R12, R12, R58, R20 ;  /* 0x0000003a0c0c723c */ /* 0x000fe20000041814 */
[----:B------:R1:W1:-:S15]  /*29f0*/  MUFU.TANH R94, R0 ;  /* 0x00000000005e7308 */ /* 0x00025e0000002400 */
[----:B------:R-:W-:Y:S01]  /*2a00*/  HMMA.16816.F32.BF16 R8, R8, R58, R16 ;  /* 0x0000003a0808723c */ /* 0x000fe20000041810 */
[----:B-1----:R-:W-:-:S04]  /*2a10*/  FMUL.FTZ R0, R86, c[0x0][0x320] ;  /* 0x0000c80056007a20 */ /* 0x002fc80000410000 */
[----:B------:R1:W1:Y:S02]  /*2a20*/  MUFU.TANH R92, R0 ;  /* 0x00000000005c7308 */ /* 0x0002640000002400 */
[----:B-1----:R-:W-:-:S06]  /*2a30*/  FMUL.FTZ R0, R87, c[0x0][0x320] ;  /* 0x0000c80057007a20 */ /* 0x002fcc0000410000 */
        /* <DEDUP_REMOVED lines=57> */
[----:B-1----:R-:W-:-:S04]  /*2dd0*/  LEA R0, R150, R148, 0x5 ;  /* 0x0000009496007211 */ /* 0x002fc800078e28ff */
[----:B------:R-:W-:Y:S01]  /*2de0*/  IADD3 R0, R149, R0, RZ ;  /* 0x0000000095007210 */ /* 0x000fe20007ffe0ff */
[----:B------:R-:W-:Y:S06]  /*2df0*/  BAR.SYNC.DEFER_BLOCKING 0x0 ;  /* 0x0000000000007b1d */ /* 0x000fec0000010000 */
[----:B------:R-:W-:Y:S05]  /*2e00*/  @!P4 BRA `(.L_x_10) ;  /* 0x000004200000c947 */ /* 0x000fea0003800000 */
[----:B--234-:R-:W-:Y:S02]  /*2e10*/  IMAD R3, R165, 0x40, R178 ;  /* 0x00000040a5037824 */ /* 0x01cfe400078e02b2 */
[----:B------:R-:W-:-:S03]  /*2e20*/  IMAD.MOV.U32 R227, RZ, RZ, RZ ;  /* 0x000000ffffe37224 */ /* 0x000fc600078e00ff */
[----:B------:R-:W-:-:S05]  /*2e30*/  IADD3 R3, R3, -0x40, R177 ;  /* 0xffffffc003037810 */ /* 0x000fca0007ffe0b1 */
[----:B------:R-:W-:-:S04]  /*2e40*/  @P0 IMAD.HI.U32 R5, R3, c[0x0][0x2bc], RZ ;  /* 0x0000af0003050a27 */ /* 0x000fc800078e00ff */
[----:B------:R-:W-:Y:S01]  /*2e50*/  IMAD.MOV.U32 R2, RZ, RZ, R3 ;  /* 0x000000ffff027224 */ /* 0x000fe200078e0003 */
[----:B------:R-:W-:-:S04]  /*2e60*/  @P0 SHF.R.U32.HI R2, RZ, c[0x0][0x2c0], R5 ;  /* 0x0000b000ff020a19 */ /* 0x000fc80000011605 */
[----:B------:R-:W-:-:S04]  /*2e70*/  @!P6 IADD3 R5, P4, R2, R174, RZ ;  /* 0x000000ae0205e210 */ /* 0x000fc80007f9e0ff */
[----:B------:R-:W-:Y:S02]  /*2e80*/  @!P6 LEA.HI.X.SX32 R7, R2, R171, 0x1, P4 ;  /* 0x000000ab0207e211 */ /* 0x000fe400020f0eff */
[----:B------:R-:W-:-:S04]  /*2e90*/  @!P6 LEA R6, P4, R5, c[0x0][0x2a0], 0x2 ;  /* 0x0000a8000506ea11 */ /* 0x000fc800078810ff */
[----:B------:R-:W-:-:S05]  /*2ea0*/  @!P6 LEA.HI.X R7, R5, c[0x0][0x2a4], R7, 0x2, P4 ;  /* 0x0000a9000507ea11 */ /* 0x000fca00020f1407 */
[----:B------:R1:W2:Y:S01]  /*2eb0*/  @!P6 LDG.E R227, [R6.64] ;  /* 0x0000000606e3e981 */ /* 0x0002a2000c1e1900 */
[----:B------:R-:W-:Y:S01]  /*2ec0*/  IMAD.MOV R2, RZ, RZ, -R2 ;  /* 0x000000ffff027224 */ /* 0x000fe200078e0a02 */
[----:B------:R-:W-:Y:S01]  /*2ed0*/  SEL R20, RZ, 0x10, P3 ;  /* 0x00000010ff147807 */ /* 0x000fe20001800000 */
[----:B------:R-:W-:Y:S01]  /*2ee0*/  IMAD.SHL.U32 R8, R64, 0x2, RZ ;  /* 0x0000000240087824 */ /* 0x000fe200078e00ff */
[----:B------:R-:W-:Y:S01]  /*2ef0*/  SEL R21, RZ, 0x10, P2 ;  /* 0x00000010ff157807 */ /* 0x000fe20001000000 */
[----:B------:R-:W-:Y:S01]  /*2f00*/  IMAD R230, R2, c[0x0][0x2b8], R3 ;  /* 0x0000ae0002e67a24 */ /* 0x000fe200078e0203 */
[----:B------:R-:W-:Y:S02]  /*2f10*/  SEL R19, RZ, 0x10, P1 ;  /* 0x00000010ff137807 */ /* 0x000fe40000800000 */
[----:B------:R-:W-:Y:S02]  /*2f20*/  IADD3 R12, -R21, 0x10, RZ ;  /* 0x00000010150c7810 */ /* 0x000fe40007ffe1ff */
[----:B------:R-:W-:-:S02]  /*2f30*/  SHF.R.S32.HI R2, RZ, 0x1f, R230 ;  /* 0x0000001fff027819 */ /* 0x000fc400000114e6 */
[----:B------:R-:W-:Y:S02]  /*2f40*/  SHF.L.U64.HI R9, R64, 0x1, R169 ;  /* 0x0000000140097819 */ /* 0x000fe400000102a9 */
[----:B------:R-:W-:Y:S01]  /*2f50*/  LOP3.LUT R12, R12, 0xf, RZ, 0xc0, !PT ;  /* 0x0000000f0c0c7812 */ /* 0x000fe200078ec0ff */
[----:B------:R-:W-:Y:S01]  /*2f60*/  IMAD R5, R2, c[0x0][0x1e0], RZ ;  /* 0x0000780002057a24 */ /* 0x000fe200078e02ff */
[----:B------:R-:W-:Y:S01]  /*2f70*/  IADD3 R10, -R19, 0x10, RZ ;  /* 0x00000010130a7810 */ /* 0x000fe20007ffe1ff */
[----:B------:R-:W-:Y:S01]  /*2f80*/  IMAD.WIDE.U32 R2, R230, c[0x0][0x1e0], RZ ;  /* 0x00007800e6027a25 */ /* 0x000fe200078e00ff */
[----:B------:R-:W-:Y:S02]  /*2f90*/  SHF.L.U64.HI R18, R184, 0x1, R167 ;  /* 0x00000001b8127819 */ /* 0x000fe400000102a7 */
[----:B------:R-:W-:Y:S01]  /*2fa0*/  LOP3.LUT R10, R10, 0xf, RZ, 0xc0, !PT ;  /* 0x0000000f0a0a7812 */ /* 0x000fe200078ec0ff */
[----:B------:R-:W-:-:S04]  /*2fb0*/  IMAD R5, R230, c[0x0][0x1e4], R5 ;  /* 0x00007900e6057a24 */ /* 0x000fc800078e0205 */
[----:B------:R-:W-:Y:S01]  /*2fc0*/  IMAD.IADD R3, R3, 0x1, R5 ;  /* 0x0000000103037824 */ /* 0x000fe200078e0205 */
[----:B-1----:R-:W-:Y:S02]  /*2fd0*/  IADD3 R6, -R20, 0x10, RZ ;  /* 0x0000001014067810 */ /* 0x002fe40007ffe1ff */
[----:B------:R-:W-:Y:S02]  /*2fe0*/  SHF.L.U64.HI R7, R183, 0x1, R168 ;  /* 0x00000001b7077819 */ /* 0x000fe400000102a8 */
[----:B--2---:R-:W-:Y:S01]  /*2ff0*/  SHF.R.S32.HI R5, RZ, 0x1f, R227 ;  /* 0x0000001fff057819 */ /* 0x004fe200000114e3 */
[----:B------:R-:W-:-:S04]  /*3000*/  IMAD.WIDE.U32 R2, R227, c[0x0][0x1f0], R2 ;  /* 0x00007c00e3027a25 */ /* 0x000fc800078e0002 */
[----:B------:R-:W-:Y:S01]  /*3010*/  IMAD R5, R5, c[0x0][0x1f0], RZ ;  /* 0x00007c0005057a24 */ /* 0x000fe200078e02ff */
[----:B------:R-:W-:-:S03]  /*3020*/  IADD3 R2, P4, R172, R2, RZ ;  /* 0x00000002ac027210 */ /* 0x000fc60007f9e0ff */
[----:B------:R-:W-:-:S05]  /*3030*/  IMAD R5, R227, c[0x0][0x1f4], R5 ;  /* 0x00007d00e3057a24 */ /* 0x000fca00078e0205 */
[----:B------:R-:W-:Y:S02]  /*3040*/  IADD3.X R3, R170, R3, R5, P4, !PT ;  /* 0x00000003aa037210 */ /* 0x000fe400027fe405 */
[----:B------:R-:W-:-:S04]  /*3050*/  LEA R5, P4, R2, c[0x0][0x1c8], 0x1 ;  /* 0x0000720002057a11 */ /* 0x000fc800078808ff */
[----:B------:R-:W-:Y:S01]  /*3060*/  LEA.HI.X R17, R2, c[0x0][0x1cc], R3, 0x1, P4 ;  /* 0x0000730002117a11 */ /* 0x000fe200020f0c03 */
[----:B------:R-:W-:Y:S04]  /*3070*/  SHFL.IDX PT, R16, R5, RZ, 0x1c1f ;  /* 0x001c1fff05107589 */ /* 0x000fe800000e0000 */
[----:B------:R1:W2:Y:S04]  /*3080*/  SHFL.IDX PT, R2, R5, 0x1, 0x1c1f ;  /* 0x003c1f0005027f89 */ /* 0x0002a800000e0000 */
[----:B------:R-:W3:Y:S04]  /*3090*/  SHFL.IDX PT, R3, R17, 0x1, 0x1c1f ;  /* 0x003c1f0011037f89 */ /* 0x000ee800000e0000 */
[----:B------:R-:W4:Y:S01]  /*30a0*/  SHFL.IDX PT, R17, R17, RZ, 0x1c1f ;  /* 0x001c1fff11117589 */ /* 0x000f2200000e0000 */
[----:B-1----:R-:W-:Y:S01]  /*30b0*/  LOP3.LUT R5, R6, 0xf, RZ, 0xc0, !PT ;  /* 0x0000000f06057812 */ /* 0x002fe200078ec0ff */
[----:B------:R-:W-:-:S03]  /*30c0*/  IMAD.SHL.U32 R6, R183, 0x2, RZ ;  /* 0x00000002b7067824 */ /* 0x000fc600078e00ff */
[----:B--2---:R-:W-:Y:S01]  /*30d0*/  IADD3 R14, P5, P4, R5, R2, R8 ;  /* 0x00000002050e7210 */ /* 0x004fe20007cbe008 */
[----:B------:R-:W-:-:S03]  /*30e0*/  IMAD.SHL.U32 R5, R184, 0x2, RZ ;  /* 0x00000002b8057824 */ /* 0x000fc600078e00ff */
[----:B---3--:R-:W-:Y:S02]  /*30f0*/  IADD3.X R15, RZ, R3, R9, P5, P4 ;  /* 0x00000003ff0f7210 */ /* 0x008fe40002fe8409 */
[----:B------:R-:W-:-:S04]  /*3100*/  IADD3 R12, P5, P4, R12, R2, R6 ;  /* 0x000000020c0c7210 */ /* 0x000fc80007cbe006 */
[----:B------:R-:W-:Y:S02]  /*3110*/  IADD3.X R13, RZ, R3, R7, P5, P4 ;  /* 0x00000003ff0d7210 */ /* 0x000fe40002fe8407 */
[----:B------:R-:W-:-:S04]  /*3120*/  IADD3 R10, P5, P4, R10, R2, R5 ;  /* 0x000000020a0a7210 */ /* 0x000fc80007cbe005 */
[----:B------:R-:W-:Y:S02]  /*3130*/  IADD3.X R11, RZ, R3, R18, P5, P4 ;  /* 0x00000003ff0b7210 */ /* 0x000fe40002fe8412 */
[C---:B------:R-:W-:Y:S02]  /*3140*/  IADD3 R8, P5, R16.reuse, R8, RZ ;  /* 0x0000000810087210 */ /* 0x040fe40007fbe0ff */
[----:B------:R-:W-:-:S03]  /*3150*/  IADD3 R6, P4, R16, R6, RZ ;  /* 0x0000000610067210 */ /* 0x000fc60007f9e0ff */
[C---:B----4-:R-:W-:Y:S01]  /*3160*/  IMAD.X R9, R17.reuse, 0x1, R9, P5 ;  /* 0x0000000111097824 */ /* 0x050fe200028e0609 */
[----:B------:R-:W-:Y:S01]  /*3170*/  ISETP.NE.U32.AND P5, PT, R20, RZ, PT ;  /* 0x000000ff1400720c */ /* 0x000fe20003fa5070 */
[C---:B------:R-:W-:Y:S01]  /*3180*/  IMAD.X R7, R17.reuse, 0x1, R7, P4 ;  /* 0x0000000111077824 */ /* 0x040fe200020e0607 */
[----:B------:R-:W-:Y:S02]  /*3190*/  IADD3 R2, P4, R16, R5, RZ ;  /* 0x0000000510027210 */ /* 0x000fe40007f9e0ff */
[----:B------:R1:W-:Y:S03]  /*31a0*/  LDGSTS.E.BYPASS.LTC128B.128 [R226+0x3100], [R8.64], !P3 ;  /* 0x0310000008e27fae */ /* 0x0003e6000d901d46 */
[----:B------:R-:W-:Y:S01]  /*31b0*/  IMAD.X R3, R17, 0x1, R18, P4 ;  /* 0x0000000111037824 */ /* 0x000fe200020e0612 */
[----:B------:R1:W-:Y:S01]  /*31c0*/  LDGSTS.E.BYPASS.LTC128B.128 [R226+0x4100], [R6.64], !P2 ;  /* 0x0410000006e27fae */ /* 0x0003e2000d101d46 */
[----:B------:R-:W-:-:S03]  /*31d0*/  ISETP.NE.U32.AND P4, PT, R21, RZ, PT ;  /* 0x000000ff1500720c */ /* 0x000fc60003f85070 */
[----:B------:R1:W-:Y:S04]  /*31e0*/  LDGSTS.E.BYPASS.LTC128B.128 [R226+0x5100], [R2.64], !P1 ;  /* 0x0510000002e27fae */ /* 0x0003e8000c901d46 */
[----:B------:R1:W-:Y:S01]  /*31f0*/  LDGSTS.E.BYPASS.LTC128B.128.ZFILL [R226+0x3900], [R14.64], P5 ;  /* 0x039000000ee27fae */ /* 0x0003e2000a941d46 */
[----:B------:R-:W-:-:S05]  /*3200*/  ISETP.NE.U32.AND P5, PT, R19, RZ, PT ;  /* 0x000000ff1300720c */ /* 0x000fca0003fa5070 */
[----:B------:R1:W-:Y:S08]  /*3210*/  LDGSTS.E.BYPASS.LTC128B.128.ZFILL [R226+0x4900], [R12.64], P4 ;  /* 0x049000000ce27fae */ /* 0x0003f0000a141d46 */
[----:B------:R1:W-:Y:S02]  /*3220*/  LDGSTS.E.BYPASS.LTC128B.128.ZFILL [R226+0x5900], [R10.64], P5 ;  /* 0x059000000ae27fae */ /* 0x0003e4000a941d46 */
.L_x_10:
[----:B-1234-:R-:W-:Y:S01]  /*3230*/  LOP3.LUT R2, R166, 0xffffffe0, RZ, 0xc0, !PT ;  /* 0xffffffe0a6027812 */ /* 0x01efe200078ec0ff */
[----:B------:R-:W-:Y:S01]  /*3240*/  IMAD.SHL.U32 R221, R0, 0x2, RZ ;  /* 0x0000000200dd7824 */ /* 0x000fe200078e00ff */
[----:B------:R-:W0:Y:S03]  /*3250*/  LDGDEPBAR ;  /* 0x00000000000079af */ /* 0x000e260000000000 */
[----:B------:R-:W-:-:S02]  /*3260*/  IMAD.IADD R2, R176, 0x1, -R2 ;  /* 0x00000001b0027824 */ /* 0x000fc400078e0a02 */
[----:B------:R-:W-:-:S03]  /*3270*/  IMAD R222, R4, 0x2, R221 ;  /* 0x0000000204de7824 */ /* 0x000fc600078e02dd */
[----:B------:R-:W-:-:S04]  /*3280*/  SHF.R.S32.HI R3, RZ, 0x1f, R2 ;  /* 0x0000001fff037819 */ /* 0x000fc80000011402 */
[----:B------:R-:W-:-:S04]  /*3290*/  LEA.HI R3, R3, R2, RZ, 0x2 ;  /* 0x0000000203037211 */ /* 0x000fc800078f10ff */
[----:B------:R-:W-:-:S05]  /*32a0*/  LOP3.LUT R3, R3, 0x7ffffffc, RZ, 0xc0, !PT ;  /* 0x7ffffffc03037812 */ /* 0x000fca00078ec0ff */
[----:B------:R-:W-:-:S04]  /*32b0*/  IMAD.IADD R2, R2, 0x1, -R3 ;  /* 0x0000000102027824 */ /* 0x000fc800078e0a03 */
[----:B------:R-:W-:-:S05]  /*32c0*/  IMAD R2, R2, -0x2, R162 ;  /* 0xfffffffe02027824 */ /* 0x000fca00078e02a2 */
[C---:B------:R-:W-:Y:S02]  /*32d0*/  ISETP.GT.AND P4, PT, R2.reuse, RZ, PT ;  /* 0x000000ff0200720c */ /* 0x040fe40003f84270 */
[----:B------:R-:W-:Y:S02]  /*32e0*/  ISETP.GT.AND P5, PT, R2, 0x1, PT ;  /* 0x000000010200780c */ /* 0x000fe40003fa4270 */
[----:B------:R-:W-:Y:S02]  /*32f0*/  FSEL R15, R122, -INF , P4 ;  /* 0xff8000007a0f7808 */ /* 0x000fe40002000000 */
[----:B------:R-:W-:Y:S02]  /*3300*/  FSEL R10, R151, -INF , P4 ;  /* 0xff800000970a7808 */ /* 0x000fe40002000000 */
[----:B------:R-:W-:Y:S02]  /*3310*/  FSEL R39, R161, -INF , P4 ;  /* 0xff800000a1277808 */ /* 0x000fe40002000000 */
[----:B------:R-:W-:-:S02]  /*3320*/  FSEL R32, R164, -INF , P4 ;  /* 0xff800000a4207808 */ /* 0x000fc40002000000 */
[----:B------:R-:W-:Y:S02]  /*3330*/  ISETP.GT.AND P4, PT, R2, 0x8, PT ;  /* 0x000000080200780c */ /* 0x000fe40003f84270 */
[----:B------:R-:W-:Y:S02]  /*3340*/  FSEL R11, R123, -INF , P5 ;  /* 0xff8000007b0b7808 */ /* 0x000fe40002800000 */
[----:B------:R-:W-:Y:S02]  /*3350*/  FSEL R16, R120, -INF , P5 ;  /* 0xff80000078107808 */ /* 0x000fe40002800000 */
[----:B------:R-:W-:Y:S02]  /*3360*/  FSEL R44, R160, -INF , P5 ;  /* 0xff800000a02c7808 */ /* 0x000fe40002800000 */
[----:B------:R-:W-:Y:S02]  /*3370*/  FSEL R36, R163, -INF , P5 ;  /* 0xff800000a3247808 */ /* 0x000fe40002800000 */
[----:B------:R-:W-:-:S02]  /*3380*/  ISETP.GT.AND P5, PT, R2, 0x9, PT ;  /* 0x000000090200780c */ /* 0x000fc40003fa4270 */
[----:B------:R-:W-:Y:S02]  /*3390*/  FSEL R13, R112, -INF , P4 ;  /* 0xff800000700d7808 */ /* 0x000fe40002000000 */
[----:B------:R-:W-:Y:S02]  /*33a0*/  FMNMX.FTZ R3, R10, R11, !PT ;  /* 0x0000000b0a037209 */ /* 0x000fe40007810000 */
        /* <DEDUP_REMOVED lines=30> */
[----:B------:R-:W-:Y:S02]  /*3590*/  FMNMX.FTZ R5, R15, R16, !PT ;  /* 0x000000100f057209 */ /* 0x000fe40007810000 */
[----:B------:R-:W-:Y:S02]  /*35a0*/  FSEL R67, R67, -INF , P5 ;  /* 0xff80000043437808 */ /* 0x000fe40002800000 */
[----:B------:R-:W-:Y:S02]  /*35b0*/  FSEL R130, R98, -INF , P5 ;  /* 0xff80000062827808 */ /* 0x000fe40002800000 */
[----:B------:R-:W-:-:S02]  /*35c0*/  FSEL R106, R103, -INF , P5 ;  /* 0xff800000676a7808 */ /* 0x000fc40002800000 */
[----:B------:R-:W-:Y:S02]  /*35d0*/  ISETP.GT.AND P5, PT, R2, 0x21, PT ;  /* 0x000000210200780c */ /* 0x000fe40003fa4270 */
[----:B------:R-:W-:Y:S02]  /*35e0*/  FSEL R131, R85, -INF , P4 ;  /* 0xff80000055837808 */ /* 0x000fe40002000000 */
[----:B------:R-:W-:Y:S02]  /*35f0*/  FMNMX.FTZ R3, R50, R3, !PT ;  /* 0x0000000332037209 */ /* 0x000fe40007810000 */
[----:B------:R-:W-:Y:S02]  /*3600*/  FMNMX.FTZ R5, R17, R5, !PT ;  /* 0x0000000511057209 */ /* 0x000fe40007810000 */
[----:B------:R-:W-:Y:S02]  /*3610*/  FSEL R155, R82, -INF , P4 ;  /* 0xff800000529b7808 */ /* 0x000fe40002000000 */
[----:B------:R-:W-:-:S02]  /*3620*/  FSEL R189, R92, -INF , P4 ;  /* 0xff8000005cbd7808 */ /* 0x000fc40002000000 */
[----:B------:R-:W-:Y:S02]  /*3630*/  FSEL R171, R93, -INF , P4 ;  /* 0xff8000005dab7808 */ /* 0x000fe40002000000 */
[----:B------:R-:W-:Y:S02]  /*3640*/  ISETP.GT.AND P4, PT, R2, 0x28, PT ;  /* 0x000000280200780c */ /* 0x000fe40003f84270 */
[----:B------:R-:W-:Y:S02]  /*3650*/  FSEL R154, R84, -INF , P5 ;  /* 0xff800000549a7808 */ /* 0x000fe40002800000 */
[----:B------:R-:W-:Y:S02]  /*3660*/  FMNMX.FTZ R3, R131, R3, !PT ;  /* 0x0000000383037209 */ /* 0x000fe40007810000 */
[----:B------:R-:W-:Y:S02]  /*3670*/  FMNMX.FTZ R5, R28, R5, !PT ;  /* 0x000000051c057209 */ /* 0x000fe40007810000 */
[----:B------:R-:W-:-:S02]  /*3680*/  FSEL R168, R81, -INF , P5 ;  /* 0xff80000051a87808 */ /* 0x000fc40002800000 */
[----:B------:R-:W-:Y:S02]  /*3690*/  FSEL R191, R86, -INF , P5 ;  /* 0xff80000056bf7808 */ /* 0x000fe40002800000 */
[----:B------:R-:W-:Y:S02]  /*36a0*/  FSEL R186, R94, -INF , P5 ;  /* 0xff8000005eba7808 */ /* 0x000fe40002800000 */
[----:B------:R-:W-:Y:S02]  /*36b0*/  ISETP.GT.AND P5, PT, R2, 0x29, PT ;  /* 0x000000290200780c */ /* 0x000fe40003fa4270 */
[----:B------:R-:W-:Y:S02]  /*36c0*/  FSEL R153, R69, -INF , P4 ;  /* 0xff80000045997808 */ /* 0x000fe40002000000 */
[----:B------:R-:W-:Y:S02]  /*36d0*/  FMNMX.FTZ R3, R154, R3, !PT ;  /* 0x000000039a037209 */ /* 0x000fe40007810000 */
[----:B------:R-:W-:-:S02]  /*36e0*/  FMNMX.FTZ R5, R51, R5, !PT ;  /* 0x0000000533057209 */ /* 0x000fc40007810000 */
[----:B------:R-:W-:Y:S02]  /*36f0*/  FSEL R169, R53, -INF , P4 ;  /* 0xff80000035a97808 */ /* 0x000fe40002000000 */
[----:B------:R-:W-:Y:S02]  /*3700*/  FSEL R190, R72, -INF , P4 ;  /* 0xff80000048be7808 */ /* 0x000fe40002000000 */
[----:B------:R-:W-:Y:S02]  /*3710*/  FSEL R188, R80, -INF , P4 ;  /* 0xff80000050bc7808 */ /* 0x000fe40002000000 */
[----:B------:R-:W-:Y:S02]  /*3720*/  ISETP.GT.AND P4, PT, R2, 0x30, PT ;  /* 0x000000300200780c */ /* 0x000fe40003f84270 */
[----:B------:R-:W-:Y:S02]  /*3730*/  FSEL R152, R68, -INF , P5 ;  /* 0xff80000044987808 */ /* 0x000fe40002800000 */
[----:B------:R-:W-:-:S02]  /*3740*/  FMNMX.FTZ R3, R153, R3, !PT ;  /* 0x0000000399037209 */ /* 0x000fc40007810000 */
[----:B------:R-:W-:Y:S02]  /*3750*/  FMNMX.FTZ R5, R65, R5, !PT ;  /* 0x0000000541057209 */ /* 0x000fe40007810000 */
[----:B------:R-:W-:Y:S02]  /*3760*/  FSEL R170, R41, -INF , P5 ;  /* 0xff80000029aa7808 */ /* 0x000fe40002800000 */
[----:B------:R-:W-:Y:S02]  /*3770*/  FSEL R192, R70, -INF , P5 ;  /* 0xff80000046c07808 */ /* 0x000fe40002800000 */
[----:B------:R-:W-:Y:S02]  /*3780*/  FSEL R187, R73, -INF , P5 ;  /* 0xff80000049bb7808 */ /* 0x000fe40002800000 */
[----:B------:R-:W-:Y:S02]  /*3790*/  ISETP.GT.AND P5, PT, R2, 0x31, PT ;  /* 0x000000310200780c */ /* 0x000fe40003fa4270 */
[----:B------:R-:W-:-:S02]  /*37a0*/  FSEL R207, R33, -INF , P4 ;  /* 0xff80000021cf7808 */ /* 0x000fc40002000000 */
[----:B------:R-:W-:Y:S02]  /*37b0*/  FMNMX.FTZ R3, R152, R3, !PT ;  /* 0x0000000398037209 */ /* 0x000fe40007810000 */
        /* <DEDUP_REMOVED lines=15> */
[----:B------:R-:W-:Y:S02]  /*38b0*/  FMNMX.FTZ R6, R32, R36, !PT ;  /* 0x0000002420067209 */ /* 0x000fe40007810000 */
[----:B------:R-:W-:-:S02]  /*38c0*/  FSEL R206, R22, -INF , P5 ;  /* 0xff80000016ce7808 */ /* 0x000fc40002800000 */
[----:B------:R-:W-:Y:S01]  /*38d0*/  FMNMX.FTZ R2, R204, R2, !PT ;  /* 0x00000002cc027209 */ /* 0x000fe20007810000 */
[----:B------:R-:W-:Y:S01]  /*38e0*/  LDSM.16.MT88.4 R20, [R221+0x1100] ;  /* 0x00110000dd14783b */ /* 0x000fe20000004200 */
[----:B------:R-:W-:Y:S02]  /*38f0*/  FMNMX.FTZ R3, R168, R3, !PT ;  /* 0x00000003a8037209 */ /* 0x000fe40007810000 */
[----:B------:R-:W-:Y:S02]  /*3900*/  FMNMX.FTZ R5, R37, R6, !PT ;  /* 0x0000000625057209 */ /* 0x000fe40007810000 */
[----:B------:R-:W-:Y:S02]  /*3910*/  FMNMX.FTZ R6, R206, R2, !PT ;  /* 0x00000002ce067209 */ /* 0x000fe40007810000 */
[----:B------:R-:W-:Y:S02]  /*3920*/  FMNMX.FTZ R2, R169, R3, !PT ;  /* 0x00000003a9027209 */ /* 0x000fe40007810000 */
[----:B------:R-:W-:Y:S01]  /*3930*/  FMNMX.FTZ R5, R38, R5, !PT ;  /* 0x0000000526057209 */ /* 0x000fe20007810000 */
[----:B------:R-:W1:Y:S01]  /*3940*/  SHFL.BFLY PT, R103, R6, 0x2, 0x1f ;  /* 0x0c401f0006677f89 */ /* 0x000e6200000e0000 */
[----:B------:R-:W-:-:S02]  /*3950*/  FMNMX.FTZ R2, R170, R2, !PT ;  /* 0x00000002aa027209 */ /* 0x000fc40007810000 */
[----:B------:R-:W-:Y:S02]  /*3960*/  FMNMX.FTZ R3, R100, R5, !PT ;  /* 0x0000000564037209 */ /* 0x000fe40007810000 */
[----:B------:R-:W-:Y:S02]  /*3970*/  FMNMX.FTZ R2, R215, R2, !PT ;  /* 0x00000002d7027209 */ /* 0x000fe40007810000 */
[----:B------:R-:W-:Y:S02]  /*3980*/  FMNMX.FTZ R3, R101, R3, !PT ;  /* 0x0000000365037209 */ /* 0x000fe40007810000 */
[----:B------:R-:W-:Y:S02]  /*3990*/  FSEL R208, R25, -INF , P4 ;  /* 0xff80000019d07808 */ /* 0x000fe40002000000 */
[----:B------:R-:W-:Y:S02]  /*39a0*/  FMNMX.FTZ R2, R214, R2, !PT ;  /* 0x00000002d6027209 */ /* 0x000fe40007810000 */
[----:B------:R-:W-:-:S02]  /*39b0*/  FMNMX.FTZ R3, R102, R3, !PT ;  /* 0x0000000366037209 */ /* 0x000fc40007810000 */
[----:B------:R-:W-:Y:S02]  /*39c0*/  FSEL R209, R24, -INF , P5 ;  /* 0xff80000018d17808 */ /* 0x000fe40002800000 */
[----:B------:R-:W-:Y:S01]  /*39d0*/  FMNMX.FTZ R2, R208, R2, !PT ;  /* 0x00000002d0027209 */ /* 0x000fe20007810000 */
[----:B------:R-:W-:Y:S01]  /*39e0*/  LDSM.16.MT88.4 R24, [R221+0x100] ;  /* 0x00010000dd18783b */ /* 0x000fe20000004200 */
[----:B------:R-:W-:Y:S02]  /*39f0*/  FMNMX.FTZ R3, R106, R3, !PT ;  /* 0x000000036a037209 */ /* 0x000fe40007810000 */
[----:B------:R-:W-:Y:S02]  /*3a00*/  FMNMX.FTZ R5, R39, R44, !PT ;  /* 0x0000002c27057209 */ /* 0x000fe40007810000 */
[----:B------:R-:W-:Y:S02]  /*3a10*/  FMNMX.FTZ R8, R209, R2, !PT ;  /* 0x00000002d1087209 */ /* 0x000fe40007810000 */
[----:B------:R-:W-:-:S02]  /*3a20*/  FMNMX.FTZ R3, R171, R3, !PT ;  /* 0x00000003ab037209 */ /* 0x000fc40007810000 */
[----:B------:R-:W-:Y:S01]  /*3a30*/  FMNMX.FTZ R5, R45, R5, !PT ;  /* 0x000000052d057209 */ /* 0x000fe20007810000 */
[----:B------:R-:W2:Y:S01]  /*3a40*/  SHFL.BFLY PT, R7, R8, 0x2, 0x1f ;  /* 0x0c401f0008077f89 */ /* 0x000ea200000e0000 */
[----:B------:R-:W-:Y:S02]  /*3a50*/  FMNMX.FTZ R2, R186, R3, !PT ;  /* 0x00000003ba027209 */ /* 0x000fe40007810000 */
[----:B------:R-:W-:Y:S02]  /*3a60*/  FMNMX.FTZ R3, R46, R5, !PT ;  /* 0x000000052e037209 */ /* 0x000fe40007810000 */
[----:B-1----:R-:W-:Y:S02]  /*3a70*/  FMNMX.FTZ R103, R6, R103, !PT ;  /* 0x0000006706677209 */ /* 0x002fe40007810000 */
        /* <DEDUP_REMOVED lines=11> */
[----:B------:R-:W-:Y:S02]  /*3b30*/  FMNMX.FTZ R2, R216, R2, !PT ;  /* 0x00000002d8027209 */ /* 0x000fe40007810000 */
[----:B------:R-:W-:Y:S02]  /*3b40*/  FMNMX.FTZ R3, R189, R3, !PT ;  /* 0x00000003bd037209 */ /* 0x000fe40007810000 */
[----:B------:R-:W-:Y:S02]  /*3b50*/  FMNMX.FTZ R6, R217, R2, !PT ;  /* 0x00000002d9067209 */ /* 0x000fe40007810000 */
[----:B--2---:R-:W-:Y:S02]  /*3b60*/  FMNMX.FTZ R8, R8, R7, !PT ;  /* 0x0000000708087209 */ /* 0x004fe40007810000 */
[----:B------:R-:W-:Y:S01]  /*3b70*/  FMNMX.FTZ R2, R191, R3, !PT ;  /* 0x00000003bf027209 */ /* 0x000fe20007810000 */
[----:B------:R-:W2:Y:S01]  /*3b80*/  SHFL.BFLY PT, R7, R6, 0x2, 0x1f ;  /* 0x0c401f0006077f89 */ /* 0x000ea200000e0000 */
[----:B-1----:R-:W-:-:S02]  /*3b90*/  FMNMX.FTZ R103, R103, R5, !PT ;  /* 0x0000000567677209 */ /* 0x002fc40007810000 */
[----:B------:R-:W-:Y:S01]  /*3ba0*/  FMNMX.FTZ R2, R190, R2, !PT ;  /* 0x00000002be027209 */ /* 0x000fe20007810000 */
[----:B------:R-:W1:Y:S01]  /*3bb0*/  SHFL.BFLY PT, R9, R8, 0x1, 0x1f ;  /* 0x0c201f0008097f89 */ /* 0x000e6200000e0000 */
[----:B------:R-:W-:Y:S01]  /*3bc0*/  FSEL R231, R43, -INF , P4 ;  /* 0xff8000002be77808 */ /* 0x000fe20002000000 */
[C---:B------:R-:W-:Y:S01]  /*3bd0*/  FMUL.FTZ R12, R103.reuse, c[0x0][0x2d0] ;  /* 0x0000b400670c7a20 */ /* 0x040fe20000410000 */
[----:B------:R-:W-:Y:S01]  /*3be0*/  FMNMX.FTZ R2, R192, R2, !PT ;  /* 0x00000002c0027209 */ /* 0x000fe20007810000 */
[----:B------:R-:W-:Y:S01]  /*3bf0*/  LDSM.16.MT88.4 R40, [R222+0x2100] ;  /* 0x00210000de28783b */ /* 0x000fe20000004200 */
[----:B------:R-:W-:Y:S02]  /*3c00*/  FSETP.NEU.FTZ.AND P4, PT, R103, -INF , PT ;  /* 0xff8000006700780b */ /* 0x000fe40003f9d000 */
[----:B------:R-:W-:Y:S02]  /*3c10*/  FMNMX.FTZ R2, R252, R2, !PT ;  /* 0x00000002fc027209 */ /* 0x000fe40007810000 */
[----:B------:R-:W-:-:S02]  /*3c20*/  FSEL R12, R12, RZ, P4 ;  /* 0x000000ff0c0c7208 */ /* 0x000fc40002000000 */
[----:B------:R-:W-:Y:S02]  /*3c30*/  FMNMX.FTZ R5, R251, R2, !PT ;  /* 0x00000002fb057209 */ /* 0x000fe40007810000 */
[----:B------:R-:W-:Y:S01]  /*3c40*/  FSEL R232, R52, -INF , P5 ;  /* 0xff80000034e87808 */ /* 0x000fe20002800000 */
[--C-:B------:R-:W-:Y:S01]  /*3c50*/  FFMA.FTZ R2, R10, c[0x0][0x2d0], -R12.reuse ;  /* 0x0000b4000a027a23 */ /* 0x100fe2000001080c */
[----:B------:R-:W-:Y:S01]  /*3c60*/  FMNMX.FTZ R5, R231, R5, !PT ;  /* 0x00000005e7057209 */ /* 0x000fe20007810000 */
[--C-:B------:R-:W-:Y:S02]  /*3c70*/  FFMA.FTZ R3, R11, c[0x0][0x2d0], -R12.reuse ;  /* 0x0000b4000b037a23 */ /* 0x100fe4000001080c */
[----:B------:R1:W-:Y:S01]  /*3c80*/  MUFU.EX2 R136, R2 ;  /* 0x0000000200887308 */ /* 0x0003e20000000800 */
[----:B------:R-:W-:Y:S02]  /*3c90*/  FMNMX.FTZ R5, R232, R5, !PT ;  /* 0x00000005e8057209 */ /* 0x000fe40007810000 */
[----:B--2---:R-:W-:Y:S01]  /*3ca0*/  FMNMX.FTZ R7, R6, R7, !PT ;  /* 0x0000000706077209 */ /* 0x004fe20007810000 */
[----:B------:R-:W-:-:S04]  /*3cb0*/  FFMA.FTZ R6, R13, c[0x0][0x2d0], -R12 ;  /* 0x0000b4000d067a23 */ /* 0x000fc8000001080c */
[----:B------:R2:W3:Y:S01]  /*3cc0*/  MUFU.EX2 R18, R3 ;  /* 0x0000000300127308 */ /* 0x0004e20000000800 */
[----:B-1----:R-:W-:-:S07]  /*3cd0*/  FMNMX.FTZ R2, R9, R8, !PT ;  /* 0x0000000809027209 */ /* 0x002fce0007810000 */
[----:B------:R1:W-:Y:S01]  /*3ce0*/  MUFU.EX2 R138, R6 ;  /* 0x00000006008a7308 */ /* 0x0003e20000000800 */
[----:B------:R-:W4:Y:S01]  /*3cf0*/  SHFL.BFLY PT, R8, R5, 0x2, 0x1f ;  /* 0x0c401f0005087f89 */ /* 0x000f2200000e0000 */
[----:B------:R-:W-:-:S03]  /*3d00*/  FSETP.NEU.FTZ.AND P4, PT, R2, -INF , PT ;  /* 0xff8000000200780b */ /* 0x000fc60003f9d000 */
[----:B------:R-:W5:Y:S01]  /*3d10*/  SHFL.BFLY PT, R9, R7, 0x1, 0x1f ;  /* 0x0c201f0007097f89 */ /* 0x000f6200000e0000 */
[----:B--2---:R-:W-:-:S05]  /*3d20*/  FMUL.FTZ R3, R2, c[0x0][0x2d0] ;  /* 0x0000b40002037a20 */ /* 0x004fca0000410000 */
[----:B------:R-:W-:Y:S01]  /*3d30*/  FSEL R3, R3, RZ, P4 ;  /* 0x000000ff03037208 */ /* 0x000fe20002000000 */
[----:B-1----:R-:W-:-:S04]  /*3d40*/  FFMA.FTZ R6, R14, c[0x0][0x2d0], -R12 ;  /* 0x0000b4000e067a23 */ /* 0x002fc8000001080c */
[--C-:B------:R-:W-:Y:S01]  /*3d50*/  FFMA.FTZ R0, R16, c[0x0][0x2d0], -R3.reuse ;  /* 0x0000b40010007a23 */ /* 0x100fe20000010803 */
[----:B------:R1:W-:Y:S01]  /*3d60*/  MUFU.EX2 R194, R6 ;  /* 0x0000000600c27308 */ /* 0x0003e20000000800 */
[----:B------:R-:W-:Y:S02]  /*3d70*/  FFMA.FTZ R4, R28, c[0x0][0x2d0], -R3 ;  /* 0x0000b4001c047a23 */ /* 0x000fe40000010803 */
[----:B------:R-:W-:Y:S01]  /*3d80*/  LDSM.16.MT88.4 R28, [R222+0x1100] ;  /* 0x00110000de1c783b */ /* 0x000fe20000004200 */
[----:B----4-:R-:W-:-:S04]  /*3d90*/  FMNMX.FTZ R5, R5, R8, !PT ;  /* 0x0000000805057209 */ /* 0x010fc80007810000 */
[----:B------:R2:W-:Y:S01]  /*3da0*/  MUFU.EX2 R14, R0 ;  /* 0x00000000000e7308 */ /* 0x0005e20000000800 */
[----:B-----5:R-:W-:-:S04]  /*3db0*/  FMNMX.FTZ R105, R7, R9, !PT ;  /* 0x0000000907697209 */ /* 0x020fc80007810000 */
[----:B------:R-:W-:Y:S01]  /*3dc0*/  FSETP.NEU.FTZ.AND P4, PT, R105, -INF , PT ;  /* 0xff8000006900780b */ /* 0x000fe20003f9d000 */
[--C-:B-1----:R-:W-:Y:S02]  /*3dd0*/  FFMA.FTZ R6, R15, c[0x0][0x2d0], -R3.reuse ;  /* 0x0000b4000f067a23 */ /* 0x102fe40000010803 */
[----:B------:R-:W-:Y:S01]  /*3de0*/  MUFU.EX2 R195, R4 ;  /* 0x0000000400c37308 */ /* 0x000fe20000000800 */
[----:B---3--:R-:W-:Y:S02]  /*3df0*/  IMAD.MOV.U32 R15, RZ, RZ, R18 ;  /* 0x000000ffff0f7224 */ /* 0x008fe400078e0012 */
[----:B--2---:R-:W-:-:S05]  /*3e00*/  FFMA.FTZ R0, R17, c[0x0][0x2d0], -R3 ;  /* 0x0000b40011007a23 */ /* 0x004fca0000010803 */
[----:B------:R1:W-:Y:S01]  /*3e10*/  MUFU.EX2 R137, R6 ;  /* 0x0000000600897308 */ /* 0x0003e20000000800 */
[----:B------:R-:W-:Y:S07]  /*3e20*/  LDSM.16.MT88.4 R16, [R222+0x100] ;  /* 0x00010000de10783b */ /* 0x000fee0000004200 */
[----:B------:R2:W3:Y:S01]  /*3e30*/  MUFU.EX2 R193, R0 ;  /* 0x0000000000c17308 */ /* 0x0004e20000000800 */
[----:B-1----:R-:W1:Y:S01]  /*3e40*/  SHFL.BFLY PT, R6, R5, 0x1, 0x1f ;  /* 0x0c201f0005067f89 */ /* 0x002e6200000e0000 */
[----:B--2---:R-:W-:Y:S01]  /*3e50*/  FMUL.FTZ R0, R105, c[0x0][0x2d0] ;  /* 0x0000b40069007a20 */ /* 0x004fe20000410000 */
[----:B---3--:R-:W-:-:S04]  /*3e60*/  F2FP.BF16.PACK_AB R7, R195, R193 ;  /* 0x000000c1c307723e */ /* 0x008fc800000010ff */
[----:B------:R-:W-:-:S05]  /*3e70*/  FSEL R0, R0, RZ, P4 ;  /* 0x000000ff00007208 */ /* 0x000fca0002000000 */
[--C-:B------:R-:W-:Y:S02]  /*3e80*/  FFMA.FTZ R4, R32, c[0x0][0x2d0], -R0.reuse ;  /* 0x0000b40020047a23 */ /* 0x100fe40000010800 */
[----:B------:R-:W2:Y:S01]  /*3e90*/  LDSM.16.MT88.4 R32, [R221+0x2100] ;  /* 0x00210000dd20783b */ /* 0x000ea20000004200 */
[--C-:B------:R-:W-:Y:S01]  /*3ea0*/  FFMA.FTZ R9, R37, c[0x0][0x2d0], -R0.reuse ;  /* 0x0000b40025097a23 */ /* 0x100fe20000010800 */
[----:B------:R3:W-:Y:S01]  /*3eb0*/  MUFU.EX2 R248, R4 ;  /* 0x0000000400f87308 */ /* 0x0007e20000000800 */
[----:B-1----:R-:W-:Y:S02]  /*3ec0*/  FMNMX.FTZ R104, R5, R6, !PT ;  /* 0x0000000605687209 */ /* 0x002fe40007810000 */
[----:B------:R-:W-:Y:S02]  /*3ed0*/  F2FP.BF16.PACK_AB R6, R194, R138 ;  /* 0x0000008ac206723e */ /* 0x000fe400000010ff */
[C---:B------:R-:W-:Y:S01]  /*3ee0*/  FSETP.NEU.FTZ.AND P4, PT, R104.reuse, -INF , PT ;  /* 0xff8000006800780b */ /* 0x040fe20003f9d000 */
[----:B------:R-:W-:Y:S01]  /*3ef0*/  FMUL.FTZ R8, R104, c[0x0][0x2d0] ;  /* 0x0000b40068087a20 */ /* 0x000fe20000410000 */
[----:B------:R-:W-:Y:S01]  /*3f00*/  F2FP.BF16.PACK_AB R5, R14, R137 ;  /* 0x000000890e05723e */ /* 0x000fe200000010ff */
[----:B------:R-:W-:Y:S03]  /*3f10*/  MUFU.EX2 R249, R9 ;  /* 0x0000000900f97308 */ /* 0x000fe60000000800 */
[----:B------:R-:W-:Y:S01]  /*3f20*/  FSEL R13, R8, RZ, P4 ;  /* 0x000000ff080d7208 */ /* 0x000fe20002000000 */
[----:B------:R-:W-:-:S02]  /*3f30*/  FFMA.FTZ R8, R38, c[0x0][0x2d0], -R0 ;  /* 0x0000b40026087a23 */ /* 0x000fc40000010800 */
[----:B---3--:R-:W-:Y:S02]  /*3f40*/  FFMA.FTZ R4, R36, c[0x0][0x2d0], -R0 ;  /* 0x0000b40024047a23 */ /* 0x008fe40000010800 */
[----:B------:R1:W3:Y:S08]  /*3f50*/  MUFU.EX2 R250, R8 ;  /* 0x0000000800fa7308 */ /* 0x0002f00000000800 */
[----:B------:R4:W-:Y:S01]  /*3f60*/  MUFU.EX2 R243, R4 ;  /* 0x0000000400f37308 */ /* 0x0009e20000000800 */
[----:B-1----:R-:W-:Y:S01]  /*3f70*/  FFMA.FTZ R8, R39, c[0x0][0x2d0], -R13 ;  /* 0x0000b40027087a23 */ /* 0x002fe2000001080d */
[----:B---3--:R-:W-:Y:S01]  /*3f80*/  F2FP.BF16.PACK_AB R10, R250, R249 ;  /* 0x000000f9fa0a723e */ /* 0x008fe200000010ff */
[----:B------:R-:W-:Y:S05]  /*3f90*/  LDSM.16.MT88.4 R36, [R222+0x2500] ;  /* 0x00250000de24783b */ /* 0x000fea0000004200 */
[----:B------:R1:W-:Y:S01]  /*3fa0*/  MUFU.EX2 R240, R8 ;  /* 0x0000000800f07308 */ /* 0x0003e20000000800 */
[----:B----4-:R-:W-:-:S07]  /*3fb0*/  F2FP.BF16.PACK_AB R4, R15, R136 ;  /* 0x000000880f04723e */ /* 0x010fce00000010ff */
[----:B------:R-:W-:Y:S01]  /*3fc0*/  HMMA.16816.F32.BF16 R124, R4, R24, RZ ;  /* 0x00000018047c723c */ /* 0x000fe200000418ff */
[----:B-1----:R-:W-:-:S07]  /*3fd0*/  FFMA.FTZ R8, R44, c[0x0][0x2d0], -R13 ;  /* 0x0000b4002c087a23 */ /* 0x002fce000001080d */
[C---:B------:R-:W-:Y:S01]  /*3fe0*/  HMMA.16816.F32.BF16 R120, R4.reuse, R16, RZ ;  /* 0x000000100478723c */ /* 0x040fe200000418ff */
[----:B------:R1:W3:Y:S07]  /*3ff0*/  MUFU.EX2 R239, R8 ;  /* 0x0000000800ef7308 */ /* 0x0002ee0000000800 */
[C---:B------:R-:W-:Y:S08]  /*4000*/  HMMA.16816.F32.BF16 R116, R4.reuse, R20, RZ ;  /* 0x000000140474723c */ /* 0x040ff000000418ff */
[----:B------:R-:W-:Y:S01]  /*4010*/  HMMA.16816.F32.BF16 R112, R4, R28, RZ ;  /* 0x0000001c0470723c */ /* 0x000fe200000418ff */
[----:B-1----:R-:W-:Y:S01]  /*4020*/  FFMA.FTZ R8, R45, c[0x0][0x2d0], -R13 ;  /* 0x0000b4002d087a23 */ /* 0x002fe2000001080d */
[----:B---3--:R-:W-:-:S03]  /*4030*/  F2FP.BF16.PACK_AB R9, R239, R240 ;  /* 0x000000f0ef09723e */ /* 0x008fc600000010ff */
[----:B------:R1:W-:Y:S03]  /*4040*/  MUFU.EX2 R242, R8 ;  /* 0x0000000800f27308 */ /* 0x0003e60000000800 */
[C---:B--2---:R-:W-:Y:S08]  /*4050*/  HMMA.16816.F32.BF16 R108, R4.reuse, R32, RZ ;  /* 0x00000020046c723c */ /* 0x044ff000000418ff */
[----:B------:R-:W-:Y:S01]  /*4060*/  HMMA.16816.F32.BF16 R96, R4, R40, RZ ;  /* 0x000000280460723c */ /* 0x000fe200000418ff */
[----:B-1----:R-:W-:-:S07]  /*4070*/  FFMA.FTZ R8, R46, c[0x0][0x2d0], -R13 ;  /* 0x0000b4002e087a23 */ /* 0x002fce000001080d */
[C---:B------:R-:W-:Y:S01]  /*4080*/  HMMA.16816.F32.BF16 R92, R4.reuse, R26, RZ ;  /* 0x0000001a045c723c */ /* 0x040fe200000418ff */
[----:B------:R1:W2:Y:S07]  /*4090*/  MUFU.EX2 R247, R8 ;  /* 0x0000000800f77308 */ /* 0x0002ae0000000800 */
[C---:B------:R-:W-:Y:S08]  /*40a0*/  HMMA.16816.F32.BF16 R88, R4.reuse, R18, RZ ;  /* 0x000000120458723c */ /* 0x040ff000000418ff */
[----:B------:R-:W-:Y:S01]  /*40b0*/  HMMA.16816.F32.BF16 R84, R4, R22, RZ ;  /* 0x000000160454723c */ /* 0x000fe200000418ff */
[----:B-1----:R-:W-:-:S02]  /*40c0*/  F2FP.BF16.PACK_AB R8, R243, R248 ;  /* 0x000000f8f308723e */ /* 0x002fc400000010ff */
[----:B--2---:R-:W-:-:S05]  /*40d0*/  F2FP.BF16.PACK_AB R11, R247, R242 ;  /* 0x000000f2f70b723e */ /* 0x004fca00000010ff */
[C---:B------:R-:W-:Y:S08]  /*40e0*/  HMMA.16816.F32.BF16 R80, R4.reuse, R30, RZ ;  /* 0x0000001e0450723c */ /* 0x040ff000000418ff */
[C---:B------:R-:W-:Y:S08]  /*40f0*/  HMMA.16816.F32.BF16 R76, R4.reuse, R34, RZ ;  /* 0x00000022044c723c */ /* 0x040ff000000418ff */
[----:B------:R-:W-:Y:S07]  /*4100*/  HMMA.16816.F32.BF16 R68, R4, R42, RZ ;  /* 0x0000002a0444723c */ /* 0x000fee00000418ff */
[--C-:B------:R-:W-:Y:S01]  /*4110*/  FFMA.FTZ R4, R47, c[0x0][0x2d0], -R12.reuse ;  /* 0x0000b4002f047a23 */ /* 0x100fe2000001080c */
[C---:B------:R-:W-:Y:S03]  /*4120*/  HMMA.16816.F32.BF16 R72, R8.reuse, R24, RZ ;  /* 0x000000180848723c */ /* 0x040fe600000418ff */
[----:B------:R1:W-:Y:S05]  /*4130*/  MUFU.EX2 R241, R4 ;  /* 0x0000000400f17308 */ /* 0x0003ea0000000800 */
[C---:B------:R-:W-:Y:S01]  /*4140*/  HMMA.16816.F32.BF16 R144, R8.reuse, R26, RZ ;  /* 0x0000001a0890723c */ /* 0x040fe200000418ff */
[----:B------:R-:W-:Y:S07]  /*4150*/  LDSM.16.MT88.4 R24, [R221+0x500] ;  /* 0x00050000dd18783b */ /* 0x000fee0000004200 */
[----:B------:R-:W-:Y:S01]  /*4160*/  HMMA.16816.F32.BF16 R60, R8, R16, RZ ;  /* 0x00000010083c723c */ /* 0x000fe200000418ff */
[----:B-1----:R-:W-:-:S04]  /*4170*/  FFMA.FTZ R4, R48, c[0x0][0x2d0], -R12 ;  /* 0x0000b40030047a23 */ /* 0x002fc8000001080c */
[----:B------:R1:W-:Y:S03]  /*4180*/  MUFU.EX2 R246, R4 ;  /* 0x0000000400f67308 */ /* 0x0003e60000000800 */
[C---:B------:R-:W-:Y:S01]  /*4190*/  HMMA.16816.F32.BF16 R140, R8.reuse, R18, RZ ;  /* 0x00000012088c723c */ /* 0x040fe200000418ff */
[----:B------:R-:W2:Y:S07]  /*41a0*/  LDSM.16.MT88.4 R16, [R221+0x1500] ;  /* 0x00150000dd10783b */ /* 0x000eae0000004200 */
[----:B------:R-:W-:Y:S01]  /*41b0*/  HMMA.16816.F32.BF16 R56, R8, R20, RZ ;  /* 0x000000140838723c */ /* 0x000fe200000418ff */
[----:B-1----:R-:W-:-:S07]  /*41c0*/  FFMA.FTZ R4, R49, c[0x0][0x2d0], -R12 ;  /* 0x0000b40031047a23 */ /* 0x002fce000001080c */
[C---:B------:R-:W-:Y:S01]  /*41d0*/  HMMA.16816.F32.BF16 R132, R8.reuse, R22, RZ ;  /* 0x000000160884723c */ /* 0x040fe200000418ff */
[----:B------:R-:W-:Y:S01]  /*41e0*/  LDSM.16.MT88.4 R20, [R222+0x500] ;  /* 0x00050000de14783b */ /* 0x000fe20000004200 */
[----:B------:R1:W-:Y:S06]  /*41f0*/  MUFU.EX2 R245, R4 ;  /* 0x0000000400f57308 */ /* 0x0003ec0000000800 */
[C---:B------:R-:W-:Y:S08]  /*4200*/  HMMA.16816.F32.BF16 R52, R8.reuse, R28, RZ ;  /* 0x0000001c0834723c */ /* 0x040ff000000418ff */
[----:B------:R-:W-:Y:S01]  /*4210*/  HMMA.16816.F32.BF16 R148, R8, R30, RZ ;  /* 0x0000001e0894723c */ /* 0x000fe200000418ff */
[----:B------:R-:W-:Y:S01]  /*4220*/  LDSM.16.MT88.4 R28, [R222+0x1500] ;  /* 0x00150000de1c783b */ /* 0x000fe20000004200 */
[----:B-1----:R-:W-:-:S04]  /*4230*/  FFMA.FTZ R4, R50, c[0x0][0x2d0], -R12 ;  /* 0x0000b40032047a23 */ /* 0x002fc8000001080c */
[----:B------:R1:W3:Y:S02]  /*4240*/  MUFU.EX2 R244, R4 ;  /* 0x0000000400f47308 */ /* 0x0002e40000000800 */
[C---:B------:R-:W-:Y:S08]  /*4250*/  HMMA.16816.F32.BF16 R160, R8.reuse, R34, RZ ;  /* 0x0000002208a0723c */ /* 0x040ff000000418ff */
[----:B------:R-:W-:Y:S01]  /*4260*/  HMMA.16816.F32.BF16 R44, R8, R40, RZ ;  /* 0x00000028082c723c */ /* 0x000fe200000418ff */
[----:B-1----:R-:W-:-:S07]  /*4270*/  FFMA.FTZ R4, R51, c[0x0][0x2d0], -R3 ;  /* 0x0000b40033047a23 */ /* 0x002fce0000010803 */
[C---:B------:R-:W-:Y:S01]  /*4280*/  HMMA.16816.F32.BF16 R164, R8.reuse, R42, RZ ;  /* 0x0000002a08a4723c */ /* 0x040fe200000418ff */
[----:B---3--:R-:W-:Y:S01]  /*4290*/  F2FP.BF16.PACK_AB R6, R244, R245 ;  /* 0x000000f5f406723e */ /* 0x008fe200000010ff */
[----:B------:R1:W-:Y:S06]  /*42a0*/  MUFU.EX2 R235, R4 ;  /* 0x0000000400eb7308 */ /* 0x0003ec0000000800 */
[----:B------:R-:W-:Y:S01]  /*42b0*/  HMMA.16816.F32.BF16 R48, R8, R32, RZ ;  /* 0x000000200830723c */ /* 0x000fe200000418ff */
[----:B------:R-:W3:Y:S06]  /*42c0*/  LDSM.16.MT88.4 R32, [R221+0x2500] ;  /* 0x00250000dd20783b */ /* 0x000eec0000004200 */
[----:B------:R-:W-:-:S04]  /*42d0*/  FFMA.FTZ R8, R102, c[0x0][0x2d0], -R0 ;  /* 0x0000b40066087a23 */ /* 0x000fc80000010800 */
[----:B------:R4:W-:Y:S01]  /*42e0*/  MUFU.EX2 R219, R8 ;  /* 0x0000000800db7308 */ /* 0x0009e20000000800 */
[----:B-1----:R-:W-:Y:S02]  /*42f0*/  FFMA.FTZ R4, R65, c[0x0][0x2d0], -R3 ;  /* 0x0000b40041047a23 */ /* 0x002fe40000010803 */
[----:B------:R-:W-:-:S05]  /*4300*/  IMAD.MOV.U32 R65, RZ, RZ, R138 ;  /* 0x000000ffff417224 */ /* 0x000fca00078e008a */
[----:B------:R1:W5:Y:S01]  /*4310*/  MUFU.EX2 R238, R4 ;  /* 0x0000000400ee7308 */ /* 0x0003620000000800 */
[----:B----4-:R-:W-:Y:S02]  /*4320*/  FFMA.FTZ R8, R106, c[0x0][0x2d0], -R0 ;  /* 0x0000b4006a087a23 */ /* 0x010fe40000010800 */
[----:B------:R-:W-:-:S05]  /*4330*/  IMAD.MOV.U32 R106, RZ, RZ, R181 ;  /* 0x000000ffff6a7224 */ /* 0x000fca00078e00b5 */
[----:B------:R4:W-:Y:S01]  /*4340*/  MUFU.EX2 R218, R8 ;  /* 0x0000000800da7308 */ /* 0x0009e20000000800 */
[----:B-1----:R-:W-:Y:S01]  /*4350*/  FFMA.FTZ R4, R66, c[0x0][0x2d0], -R3 ;  /* 0x0000b40042047a23 */ /* 0x002fe20000010803 */
[----:B-----5:R-:W-:Y:S01]  /*4360*/  F2FP.BF16.PACK_AB R5, R238, R235 ;  /* 0x000000ebee05723e */ /* 0x020fe200000010ff */
[----:B------:R-:W-:-:S05]  /*4370*/  IMAD.MOV.U32 R66, RZ, RZ, R137 ;  /* 0x000000ffff427224 */ /* 0x000fca00078e0089 */
[----:B------:R1:W-:Y:S01]  /*4380*/  MUFU.EX2 R237, R4 ;  /* 0x0000000400ed7308 */ /* 0x0003e20000000800 */
[----:B----4-:R-:W-:-:S07]  /*4390*/  FFMA.FTZ R8, R107, c[0x0][0x2d0], -R13 ;  /* 0x0000b4006b087a23 */ /* 0x010fce000001080d */
[----:B------:R4:W-:Y:S01]  /*43a0*/  MUFU.EX2 R212, R8 ;  /* 0x0000000800d47308 */ /* 0x0009e20000000800 */
[----:B-1----:R-:W-:Y:S02]  /*43b0*/  FFMA.FTZ R4, R67, c[0x0][0x2d0], -R3 ;  /* 0x0000b40043047a23 */ /* 0x002fe40000010803 */
[----:B------:R-:W-:-:S05]  /*43c0*/  IMAD.MOV.U32 R67, RZ, RZ, R14 ;  /* 0x000000ffff437224 */ /* 0x000fca00078e000e */
[----:B------:R1:W5:Y:S01]  /*43d0*/  MUFU.EX2 R236, R4 ;  /* 0x0000000400ec7308 */ /* 0x0003620000000800 */
[----:B------:R-:W-:Y:S02]  /*43e0*/  FFMA.FTZ R14, R169, c[0x0][0x2d0], -R3 ;  /* 0x0000b400a90e7a23 */ /* 0x000fe40000010803 */
[----:B----4-:R-:W-:Y:S02]  /*43f0*/  FFMA.FTZ R8, R128, c[0x0][0x2d0], -R13 ;  /* 0x0000b40080087a23 */ /* 0x010fe4000001080d */
[----:B------:R-:W-:-:S03]  /*4400*/  IMAD.MOV.U32 R128, RZ, RZ, R180 ;  /* 0x000000ffff807224 */ /* 0x000fc600078e00b4 */
[----:B------:R4:W-:Y:S01]  /*4410*/  MUFU.EX2 R213, R8 ;  /* 0x0000000800d57308 */ /* 0x0009e20000000800 */
[----:B-1----:R-:W-:Y:S01]  /*4420*/  FFMA.FTZ R4, R100, c[0x0][0x2d0], -R0 ;  /* 0x0000b40064047a23 */ /* 0x002fe20000010800 */
[----:B-----5:R-:W-:Y:S01]  /*4430*/  F2FP.BF16.PACK_AB R7, R236, R237 ;  /* 0x000000edec07723e */ /* 0x020fe200000010ff */
[----:B------:R-:W-:-:S05]  /*4440*/  IMAD.MOV.U32 R100, RZ, RZ, R136 ;  /* 0x000000ffff647224 */ /* 0x000fca00078e0088 */
[----:B------:R1:W-:Y:S01]  /*4450*/  MUFU.EX2 R229, R4 ;  /* 0x0000000400e57308 */ /* 0x0003e20000000800 */
[----:B----4-:R-:W-:-:S07]  /*4460*/  FFMA.FTZ R8, R129, c[0x0][0x2d0], -R13 ;  /* 0x0000b40081087a23 */ /* 0x010fce000001080d */
[----:B------:R4:W-:Y:S01]  /*4470*/  MUFU.EX2 R180, R14 ;  /* 0x0000000e00b47308 */ /* 0x0009e20000000800 */
[----:B-1----:R-:W-:-:S07]  /*4480*/  FFMA.FTZ R4, R101, c[0x0][0x2d0], -R0 ;  /* 0x0000b40065047a23 */ /* 0x002fce0000010800 */
[----:B------:R1:W-:Y:S08]  /*4490*/  MUFU.EX2 R211, R8 ;  /* 0x0000000800d37308 */ /* 0x0003f00000000800 */
[----:B------:R5:W2:Y:S01]  /*44a0*/  MUFU.EX2 R228, R4 ;  /* 0x0000000400e47308 */ /* 0x000aa20000000800 */
[----:B----4-:R-:W-:Y:S02]  /*44b0*/  FFMA.FTZ R14, R170, c[0x0][0x2d0], -R3 ;  /* 0x0000b400aa0e7a23 */ /* 0x010fe40000010803 */
[----:B-1----:R-:W-:-:S05]  /*44c0*/  FFMA.FTZ R8, R130, c[0x0][0x2d0], -R13 ;  /* 0x0000b40082087a23 */ /* 0x002fca000001080d */
[----:B------:R1:W-:Y:S01]  /*44d0*/  MUFU.EX2 R181, R14 ;  /* 0x0000000e00b57308 */ /* 0x0003e20000000800 */
[----:B-----5:R-:W-:-:S07]  /*44e0*/  F2FP.BF16.PACK_AB R4, R246, R241 ;  /* 0x000000f1f604723e */ /* 0x020fce00000010ff */
[----:B------:R4:W5:Y:S01]  /*44f0*/  MUFU.EX2 R210, R8 ;  /* 0x0000000800d27308 */ /* 0x0009620000000800 */
[----:B--2---:R-:W-:Y:S01]  /*4500*/  HMMA.16816.F32.BF16 R156, R4, R16, R116 ;  /* 0x00000010049c723c */ /* 0x004fe20000041874 */
[----:B-1----:R-:W-:-:S06]  /*4510*/  FFMA.FTZ R14, R171, c[0x0][0x2d0], -R0 ;  /* 0x0000b400ab0e7a23 */ /* 0x002fcc0000010800 */
[----:B------:R1:W-:Y:S01]  /*4520*/  MUFU.EX2 R107, R14 ;  /* 0x0000000e006b7308 */ /* 0x0003e20000000800 */
[----:B---3--:R-:W-:Y:S01]  /*4530*/  HMMA.16816.F32.BF16 R116, R4, R32, R108 ;  /* 0x000000200474723c */ /* 0x008fe2000004186c */
[----:B----4-:R-:W-:-:S06]  /*4540*/  FFMA.FTZ R8, R131, c[0x0][0x2d0], -R12 ;  /* 0x0000b40083087a23 */ /* 0x010fcc000001080c */
[----:B------:R2:W-:Y:S01]  /*4550*/  MUFU.EX2 R203, R8 ;  /* 0x0000000800cb7308 */ /* 0x0005e20000000800 */
[----:B------:R-:W-:Y:S01]  /*4560*/  HMMA.16816.F32.BF16 R172, R4, R20, R120 ;  /* 0x0000001404ac723c */ /* 0x000fe20000041878 */
[----:B-1----:R-:W-:-:S07]  /*4570*/  FFMA.FTZ R14, R186, c[0x0][0x2d0], -R0 ;  /* 0x0000b400ba0e7a23 */ /* 0x002fce0000010800 */
[----:B------:R-:W-:Y:S01]  /*4580*/  HMMA.16816.F32.BF16 R108, R4, R36, R96 ;  /* 0x00000024046c723c */ /* 0x000fe20000041860 */
[----:B------:R-:W-:Y:S01]  /*4590*/  IMAD.MOV.U32 R186, RZ, RZ, R106 ;  /* 0x000000ffffba7224 */ /* 0x000fe200078e006a */
[----:B------:R1:W-:Y:S01]  /*45a0*/  MUFU.EX2 R101, R14 ;  /* 0x0000000e00657308 */ /* 0x0003e20000000800 */
[----:B--2---:R-:W-:-:S05]  /*45b0*/  FFMA.FTZ R8, R154, c[0x0][0x2d0], -R12 ;  /* 0x0000b4009a087a23 */ /* 0x004fca000001080c */
[C---:B------:R-:W-:Y:S01]  /*45c0*/  HMMA.16816.F32.BF16 R176, R4.reuse, R24, R124 ;  /* 0x0000001804b0723c */ /* 0x040fe2000004187c */
[----:B------:R-:W-:Y:S01]  /*45d0*/  IMAD.MOV.U32 R154, RZ, RZ, R100 ;  /* 0x000000ffff9a7224 */ /* 0x000fe200078e0064 */
[----:B------:R2:W3:Y:S06]  /*45e0*/  MUFU.EX2 R202, R8 ;  /* 0x0000000800ca7308 */ /* 0x0004ec0000000800 */
[----:B------:R-:W-:Y:S01]  /*45f0*/  HMMA.16816.F32.BF16 R120, R4, R26, R92 ;  /* 0x0000001a0478723c */ /* 0x000fe2000004185c */
[----:B-1----:R-:W-:-:S04]  /*4600*/  FFMA.FTZ R14, R188, c[0x0][0x2d0], -R0 ;  /* 0x0000b400bc0e7a23 */ /* 0x002fc80000010800 */
[----:B------:R1:W-:Y:S03]  /*4610*/  MUFU.EX2 R102, R14 ;  /* 0x0000000e00667308 */ /* 0x0003e60000000800 */
[C---:B------:R-:W-:Y:S01]  /*4620*/  HMMA.16816.F32.BF16 R136, R4.reuse, R22, R88 ;  /* 0x000000160488723c */ /* 0x040fe20000041858 */
[----:B--2---:R-:W-:Y:S02]  /*4630*/  FFMA.FTZ R8, R153, c[0x0][0x2d0], -R12 ;  /* 0x0000b40099087a23 */ /* 0x004fe4000001080c */
[----:B------:R-:W-:Y:S02]  /*4640*/  IMAD.MOV.U32 R153, RZ, RZ, R67 ;  /* 0x000000ffff997224 */ /* 0x000fe400078e0043 */
[----:B------:R2:W-:Y:S03]  /*4650*/  MUFU.EX2 R201, R8 ;  /* 0x0000000800c97308 */ /* 0x0005e60000000800 */
        /* <DEDUP_REMOVED lines=8> */
[----:B------:R2:W-:Y:S06]  /*46e0*/  MUFU.EX2 R200, R8 ;  /* 0x0000000800c87308 */ /* 0x0005ec0000000800 */
[----:B------:R-:W-:Y:S01]  /*46f0*/  HMMA.16816.F32.BF16 R88, R4, R34, R76 ;  /* 0x000000220458723c */ /* 0x000fe2000004184c */
[----:B-1----:R-:W-:-:S04]  /*4700*/  FFMA.FTZ R14, R189, c[0x0][0x2d0], -R13 ;  /* 0x0000b400bd0e7a23 */ /* 0x002fc8000001080d */
[----:B------:R1:W-:Y:S03]  /*4710*/  MUFU.EX2 R100, R14 ;  /* 0x0000000e00647308 */ /* 0x0003e60000000800 */
[----:B------:R-:W-:Y:S01]  /*4720*/  HMMA.16816.F32.BF16 R84, R4, R38, R68 ;  /* 0x000000260454723c */ /* 0x000fe20000041844 */
[----:B--2---:R-:W-:-:S04]  /*4730*/  FFMA.FTZ R8, R155, c[0x0][0x2d0], -R3 ;  /* 0x0000b4009b087a23 */ /* 0x004fc80000010803 */
[----:B------:R2:W-:Y:S02]  /*4740*/  MUFU.EX2 R185, R8 ;  /* 0x0000000800b97308 */ /* 0x0005e40000000800 */
[----:B------:R-:W-:Y:S02]  /*4750*/  F2FP.BF16.PACK_AB R4, R228, R229 ;  /* 0x000000e5e404723e */ /* 0x000fe400000010ff */
[----:B------:R-:W-:Y:S02]  /*4760*/  F2FP.BF16.PACK_AB R5, R213, R212 ;  /* 0x000000d4d505723e */ /* 0x000fe400000010ff */
[----:B------:R-:W-:Y:S02]  /*4770*/  F2FP.BF16.PACK_AB R6, R218, R219 ;  /* 0x000000dbda06723e */ /* 0x000fe400000010ff */
[----:B-----5:R-:W-:Y:S01]  /*4780*/  F2FP.BF16.PACK_AB R7, R210, R211 ;  /* 0x000000d3d207723e */ /* 0x020fe200000010ff */
[----:B-1----:R-:W-:-:S04]  /*4790*/  FFMA.FTZ R14, R191, c[0x0][0x2d0], -R13 ;  /* 0x0000b400bf0e7a23 */ /* 0x002fc8000001080d */
[----:B------:R1:W-:Y:S02]  /*47a0*/  MUFU.EX2 R67, R14 ;  /* 0x0000000e00437308 */ /* 0x0003e40000000800 */
[----:B------:R-:W-:Y:S01]  /*47b0*/  HMMA.16816.F32.BF16 R80, R4, R24, R72 ;  /* 0x000000180450723c */ /* 0x000fe20000041848 */
[----:B--2---:R-:W-:-:S05]  /*47c0*/  FFMA.FTZ R8, R168, c[0x0][0x2d0], -R3 ;  /* 0x0000b400a8087a23 */ /* 0x004fca0000010803 */
[----:B------:R2:W4:Y:S02]  /*47d0*/  MUFU.EX2 R182, R8 ;  /* 0x0000000800b67308 */ /* 0x0005240000000800 */
[----:B------:R-:W-:Y:S01]  /*47e0*/  HMMA.16816.F32.BF16 R76, R4, R20, R60 ;  /* 0x00000014044c723c */ /* 0x000fe2000004183c */
[----:B-1----:R-:W-:-:S07]  /*47f0*/  FFMA.FTZ R14, R190, c[0x0][0x2d0], -R13 ;  /* 0x0000b400be0e7a23 */ /* 0x002fce000001080d */
[C---:B------:R-:W-:Y:S01]  /*4800*/  HMMA.16816.F32.BF16 R72, R4.reuse, R16, R56 ;  /* 0x000000100448723c */ /* 0x040fe20000041838 */
[----:B--2---:R-:W-:Y:S07]  /*4810*/  LDSM.16.MT88.4 R8, [R222+0x900] ;  /* 0x00090000de08783b */ /* 0x004fee0000004200 */
[C---:B------:R-:W-:Y:S08]  /*4820*/  HMMA.16816.F32.BF16 R68, R4.reuse, R28, R52 ;  /* 0x0000001c0444723c */ /* 0x040ff00000041834 */
[C---:B------:R-:W-:Y:S08]  /*4830*/  HMMA.16816.F32.BF16 R60, R4.reuse, R32, R48 ;  /* 0x00000020043c723c */ /* 0x040ff00000041830 */
[C---:B------:R-:W-:Y:S08]  /*4840*/  HMMA.16816.F32.BF16 R196, R4.reuse, R36, R44 ;  /* 0x0000002404c4723c */ /* 0x040ff0000004182c */
[C---:B------:R-:W-:Y:S01]  /*4850*/  HMMA.16816.F32.BF16 R40, R4.reuse, R30, R148 ;  /* 0x0000001e0428723c */ /* 0x040fe20000041894 */
[----:B------:R-:W1:Y:S07]  /*4860*/  LDSM.16.MT88.4 R28, [R221+0x2900] ;  /* 0x00290000dd1c783b */ /* 0x000e6e0000004200 */
[C---:B------:R-:W-:Y:S01]  /*4870*/  HMMA.16816.F32.BF16 R56, R4.reuse, R26, R144 ;  /* 0x0000001a0438723c */ /* 0x040fe20000041890 */
[----:B------:R-:W-:Y:S06]  /*4880*/  LDSM.16.MT88.4 R24, [R222+0x1900] ;  /* 0x00190000de18783b */ /* 0x000fec0000004200 */
[----:B------:R-:W-:Y:S01]  /*4890*/  IMAD.MOV.U32 R147, RZ, RZ, R66 ;  /* 0x000000ffff937224 */ /* 0x000fe200078e0042 */
[----:B------:R-:W-:Y:S01]  /*48a0*/  HMMA.16816.F32.BF16 R48, R4, R22, R140 ;  /* 0x000000160430723c */ /* 0x000fe2000004188c */
[----:B------:R-:W-:Y:S01]  /*48b0*/  LDSM.16.MT88.4 R20, [R221+0x1900] ;  /* 0x00190000dd14783b */ /* 0x000fe20000004200 */
[----:B------:R2:W-:Y:S01]  /*48c0*/  MUFU.EX2 R66, R14 ;  /* 0x0000000e00427308 */ /* 0x0005e20000000800 */
[----:B------:R-:W-:-:S02]  /*48d0*/  IMAD.MOV.U32 R146, RZ, RZ, R65 ;  /* 0x000000ffff927224 */ /* 0x000fc400078e0041 */
[----:B------:R-:W-:Y:S01]  /*48e0*/  IMAD.MOV.U32 R144, RZ, RZ, R194 ;  /* 0x000000ffff907224 */ /* 0x000fe200078e00c2 */
[----:B------:R-:W-:Y:S01]  /*48f0*/  LDSM.16.MT88.4 R140, [R222+0xd00] ;  /* 0x000d0000de8c783b */ /* 0x000fe20000004200 */
[----:B------:R-:W-:Y:S01]  /*4900*/  IMAD.MOV.U32 R145, RZ, RZ, R193 ;  /* 0x000000ffff917224 */ /* 0x000fe200078e00c1 */
[C---:B------:R-:W-:Y:S02]  /*4910*/  HMMA.16816.F32.BF16 R44, R4.reuse, R18, R132 ;  /* 0x00000012042c723c */ /* 0x040fe40000041884 */
[----:B------:R-:W5:Y:S06]  /*4920*/  LDSM.16.MT88.4 R16, [R221+0x900] ;  /* 0x00090000dd10783b */ /* 0x000f6c0000004200 */
[----:B------:R-:W-:Y:S01]  /*4930*/  HMMA.16816.F32.BF16 R52, R4, R34, R160 ;  /* 0x000000220434723c */ /* 0x000fe200000418a0 */
[----:B------:R-:W5:Y:S01]  /*4940*/  LDSM.16.MT88.4 R32, [R222+0x2900] ;  /* 0x00290000de20783b */ /* 0x000f620000004200 */
[----:B--2---:R-:W-:-:S04]  /*4950*/  FFMA.FTZ R14, R192, c[0x0][0x2d0], -R13 ;  /* 0x0000b400c00e7a23 */ /* 0x004fc8000001080d */
[----:B------:R-:W2:Y:S02]  /*4960*/  MUFU.EX2 R65, R14 ;  /* 0x0000000e00417308 */ /* 0x000ea40000000800 */
[----:B------:R-:W-:Y:S07]  /*4970*/  HMMA.16816.F32.BF16 R36, R4, R38, R164 ;  /* 0x000000260424723c */ /* 0x000fee00000418a4 */
[----:B---3--:R-:W-:Y:S02]  /*4980*/  F2FP.BF16.PACK_AB R4, R202, R203 ;  /* 0x000000cbca04723e */ /* 0x008fe400000010ff */
[----:B----4-:R-:W-:-:S02]  /*4990*/  F2FP.BF16.PACK_AB R5, R182, R185 ;  /* 0x000000b9b605723e */ /* 0x010fc400000010ff */
[----:B------:R-:W-:Y:S02]  /*49a0*/  F2FP.BF16.PACK_AB R6, R200, R201 ;  /* 0x000000c9c806723e */ /* 0x000fe400000010ff */
[----:B------:R-:W-:-:S07]  /*49b0*/  F2FP.BF16.PACK_AB R7, R181, R180 ;  /* 0x000000b4b507723e */ /* 0x000fce00000010ff */
[C---:B-1----:R-:W-:Y:S08]  /*49c0*/  HMMA.16816.F32.BF16 R188, R4.reuse, R28, R116 ;  /* 0x0000001c04bc723c */ /* 0x042ff00000041874 */
[C---:B-----5:R-:W-:Y:S08]  /*49d0*/  HMMA.16816.F32.BF16 R112, R4.reuse, R16, R176 ;  /* 0x000000100470723c */ /* 0x060ff000000418b0 */
[C---:B------:R-:W-:Y:S01]  /*49e0*/  HMMA.16816.F32.BF16 R132, R4.reuse, R8, R172 ;  /* 0x000000080484723c */ /* 0x040fe200000418ac */
[----:B------:R-:W-:Y:S07]  /*49f0*/  LDSM.16.MT88.4 R172, [R222+0x1d00] ;  /* 0x001d0000deac783b */ /* 0x000fee0000004200 */
[C---:B------:R-:W-:Y:S01]  /*4a00*/  HMMA.16816.F32.BF16 R148, R4.reuse, R20, R156 ;  /* 0x000000140494723c */ /* 0x040fe2000004189c */
[----:B------:R-:W1:Y:S07]  /*4a10*/  LDSM.16.MT88.4 R156, [R221+0x1d00] ;  /* 0x001d0000dd9c783b */ /* 0x000e6e0000004200 */
[C---:B------:R-:W-:Y:S01]  /*4a20*/  HMMA.16816.F32.BF16 R164, R4.reuse, R24, R124 ;  /* 0x0000001804a4723c */ /* 0x040fe2000004187c */
[----:B------:R-:W-:Y:S07]  /*4a30*/  LDSM.16.MT88.4 R124, [R221+0xd00] ;  /* 0x000d0000dd7c783b */ /* 0x000fee0000004200 */
[C---:B------:R-:W-:Y:S08]  /*4a40*/  HMMA.16816.F32.BF16 R192, R4.reuse, R32, R108 ;  /* 0x0000002004c0723c */ /* 0x040ff0000004186c */
[C---:B------:R-:W-:Y:S08]  /*4a50*/  HMMA.16816.F32.BF16 R120, R4.reuse, R18, R120 ;  /* 0x000000120478723c */ /* 0x040ff00000041878 */
[C---:B------:R-:W-:Y:S08]  /*4a60*/  HMMA.16816.F32.BF16 R136, R4.reuse, R10, R136 ;  /* 0x0000000a0488723c */ /* 0x040ff00000041888 */
[C---:B------:R-:W-:Y:S08]  /*4a70*/  HMMA.16816.F32.BF16 R96, R4.reuse, R22, R96 ;  /* 0x000000160460723c */ /* 0x040ff00000041860 */
[C---:B------:R-:W-:Y:S08]  /*4a80*/  HMMA.16816.F32.BF16 R168, R4.reuse, R26, R92 ;  /* 0x0000001a04a8723c */ /* 0x040ff0000004185c */
[C---:B------:R-:W-:Y:S08]  /*4a90*/  HMMA.16816.F32.BF16 R88, R4.reuse, R30, R88 ;  /* 0x0000001e0458723c */ /* 0x040ff00000041858 */
[----:B------:R-:W-:Y:S07]  /*4aa0*/  HMMA.16816.F32.BF16 R116, R4, R34, R84 ;  /* 0x000000220474723c */ /* 0x000fee0000041854 */
[----:B------:R-:W-:-:S02]  /*4ab0*/  F2FP.BF16.PACK_AB R4, R101, R107 ;  /* 0x0000006b6504723e */ /* 0x000fc400000010ff */
[----:B------:R-:W-:Y:S02]  /*4ac0*/  F2FP.BF16.PACK_AB R5, R67, R100 ;  /* 0x000000644305723e */ /* 0x000fe400000010ff */
[----:B------:R-:W-:Y:S02]  /*4ad0*/  F2FP.BF16.PACK_AB R6, R106, R102 ;  /* 0x000000666a06723e */ /* 0x000fe400000010ff */
[----:B--2---:R-:W-:-:S07]  /*4ae0*/  F2FP.BF16.PACK_AB R7, R65, R66 ;  /* 0x000000424107723e */ /* 0x004fce00000010ff */
[C---:B------:R-:W-:Y:S07]  /*4af0*/  HMMA.16816.F32.BF16 R128, R4.reuse, R8, R76 ;  /* 0x000000080480723c */ /* 0x040fee000004184c */
[----:B------:R-:W-:Y:S01]  /*4b00*/  FFMA.FTZ R8, R207, c[0x0][0x2d0], -R12 ;  /* 0x0000b400cf087a23 */ /* 0x000fe2000001080c */
[----:B------:R-:W-:Y:S01]  /*4b10*/  HMMA.16816.F32.BF16 R108, R4, R10, R48 ;  /* 0x0000000a046c723c */ /* 0x000fe20000041830 */
[----:B------:R-:W-:Y:S02]  /*4b20*/  IMAD.MOV.U32 R207, RZ, RZ, R145 ;  /* 0x000000ffffcf7224 */ /* 0x000fe400078e0091 */
[----:B------:R2:W-:Y:S01]  /*4b30*/  MUFU.EX2 R49, R8 ;  /* 0x0000000800317308 */ /* 0x0005e20000000800 */
[----:B------:R-:W-:-:S03]  /*4b40*/  FADD.FTZ R9, R240, R239 ;  /* 0x000000eff0097221 */ /* 0x000fc60000010000 */
[----:B------:R-:W-:Y:S01]  /*4b50*/  IMAD.MOV.U32 R50, RZ, RZ, R144 ;  /* 0x000000ffff327224 */ /* 0x000fe200078e0090 */
[----:B------:R-:W-:Y:S01]  /*4b60*/  HMMA.16816.F32.BF16 R160, R4, R18, R56 ;  /* 0x0000001204a0723c */ /* 0x000fe20000041838 */
[----:B------:R-:W-:Y:S02]  /*4b70*/  IMAD.MOV.U32 R10, RZ, RZ, R146 ;  /* 0x000000ffff0a7224 */ /* 0x000fe400078e0092 */
[----:B------:R-:W-:Y:S02]  /*4b80*/  IMAD.MOV.U32 R11, RZ, RZ, R147 ;  /* 0x000000ffff0b7224 */ /* 0x000fe400078e0093 */
[----:B------:R-:W-:-:S03]  /*4b90*/  IMAD.MOV.U32 R51, RZ, RZ, R152 ;  /* 0x000000ffff337224 */ /* 0x000fc600078e0098 */
[C---:B------:R-:W-:Y:S01]  /*4ba0*/  HMMA.16816.F32.BF16 R56, R4.reuse, R22, R44 ;  /* 0x000000160438723c */ /* 0x040fe2000004182c */
[----:B--2---:R-:W-:Y:S02]  /*4bb0*/  FFMA.FTZ R8, R205, c[0x0][0x2d0], -R12 ;  /* 0x0000b400cd087a23 */ /* 0x004fe4000001080c */
[----:B------:R-:W-:Y:S02]  /*4bc0*/  IMAD.MOV.U32 R205, RZ, RZ, R153 ;  /* 0x000000ffffcd7224 */ /* 0x000fe400078e0099 */
[----:B------:R2:W3:Y:S03]  /*4bd0*/  MUFU.EX2 R48, R8 ;  /* 0x0000000800307308 */ /* 0x0004e60000000800 */
[----:B------:R-:W-:Y:S01]  /*4be0*/  HMMA.16816.F32.BF16 R68, R4, R24, R68 ;  /* 0x000000180444723c */ /* 0x000fe20000041844 */
[----:B------:R-:W-:Y:S02]  /*4bf0*/  IMAD.MOV.U32 R46, RZ, RZ, R15 ;  /* 0x000000ffff2e7224 */ /* 0x000fe400078e000f */
[----:B------:R-:W-:-:S05]  /*4c00*/  IMAD.MOV.U32 R47, RZ, RZ, R154 ;  /* 0x000000ffff2f7224 */ /* 0x000fca00078e009a */
[----:B------:R-:W-:Y:S01]  /*4c10*/  HMMA.16816.F32.BF16 R144, R4, R20, R72 ;  /* 0x000000140490723c */ /* 0x000fe20000041848 */
[----:B--2---:R-:W-:-:S07]  /*4c20*/  FFMA.FTZ R8, R204, c[0x0][0x2d0], -R12 ;  /* 0x0000b400cc087a23 */ /* 0x004fce000001080c */
[C---:B------:R-:W-:Y:S01]  /*4c30*/  HMMA.16816.F32.BF16 R176, R4.reuse, R16, R80 ;  /* 0x0000001004b0723c */ /* 0x040fe20000041850 */
[----:B------:R-:W2:Y:S01]  /*4c40*/  LDSM.16.MT88.4 R80, [R221+0x2d00] ;  /* 0x002d0000dd50783b */ /* 0x000ea20000004200 */
[----:B---3--:R-:W-:Y:S01]  /*4c50*/  F2FP.BF16.PACK_AB R92, R48, R49 ;  /* 0x00000031305c723e */ /* 0x008fe200000010ff */
[----:B------:R3:W-:Y:S05]  /*4c60*/  MUFU.EX2 R44, R8 ;  /* 0x00000008002c7308 */ /* 0x0007ea0000000800 */
[C---:B------:R-:W-:Y:S08]  /*4c70*/  HMMA.16816.F32.BF16 R40, R4.reuse, R26, R40 ;  /* 0x0000001a0428723c */ /* 0x040ff00000041828 */
[----:B------:R-:W-:Y:S01]  /*4c80*/  HMMA.16816.F32.BF16 R60, R4, R28, R60 ;  /* 0x0000001c043c723c */ /* 0x000fe2000004183c */
[----:B---3--:R-:W-:-:S04]  /*4c90*/  FFMA.FTZ R8, R206, c[0x0][0x2d0], -R12 ;  /* 0x0000b400ce087a23 */ /* 0x008fc8000001080c */
[----:B------:R3:W4:Y:S03]  /*4ca0*/  MUFU.EX2 R24, R8 ;  /* 0x0000000800187308 */ /* 0x0007260000000800 */
[C---:B------:R-:W-:Y:S08]  /*4cb0*/  HMMA.16816.F32.BF16 R52, R4.reuse, R30, R52 ;  /* 0x0000001e0434723c */ /* 0x040ff00000041834 */
[----:B------:R-:W-:Y:S01]  /*4cc0*/  HMMA.16816.F32.BF16 R84, R4, R32, R196 ;  /* 0x000000200454723c */ /* 0x000fe200000418c4 */
[----:B---3--:R-:W-:-:S07]  /*4cd0*/  FFMA.FTZ R8, R215, c[0x0][0x2d0], -R3 ;  /* 0x0000b400d7087a23 */ /* 0x008fce0000010803 */
[----:B------:R-:W-:Y:S01]  /*4ce0*/  HMMA.16816.F32.BF16 R36, R4, R34, R36 ;  /* 0x000000220424723c */ /* 0x000fe20000041824 */
[----:B------:R-:W3:Y:S01]  /*4cf0*/  LDSM.16.MT88.4 R4, [R222+0x2d00] ;  /* 0x002d0000de04783b */ /* 0x000ee20000004200 */
[----:B----4-:R-:W-:Y:S01]  /*4d00*/  F2FP.BF16.PACK_AB R94, R24, R44 ;  /* 0x0000002c185e723e */ /* 0x010fe200000010ff */
[----:B------:R4:W-:Y:S02]  /*4d10*/  MUFU.EX2 R23, R8 ;  /* 0x0000000800177308 */ /* 0x0009e40000000800 */
[----:B----4-:R-:W-:-:S06]  /*4d20*/  FFMA.FTZ R8, R214, c[0x0][0x2d0], -R3 ;  /* 0x0000b400d6087a23 */ /* 0x010fcc0000010803 */
[----:B------:R4:W5:Y:S02]  /*4d30*/  MUFU.EX2 R22, R8 ;  /* 0x0000000800167308 */ /* 0x0009640000000800 */
[--C-:B----4-:R-:W-:Y:S01]  /*4d40*/  FFMA.FTZ R8, R208, c[0x0][0x2d0], -R3.reuse ;  /* 0x0000b400d0087a23 */ /* 0x110fe20000010803 */
[----:B-----5:R-:W-:Y:S01]  /*4d50*/  F2FP.BF16.PACK_AB R93, R22, R23 ;  /* 0x00000017165d723e */ /* 0x020fe200000010ff */
[----:B------:R-:W-:-:S04]  /*4d60*/  FFMA.FTZ R3, R209, c[0x0][0x2d0], -R3 ;  /* 0x0000b400d1037a23 */ /* 0x000fc80000010803 */
[----:B------:R4:W-:Y:S08]  /*4d70*/  MUFU.EX2 R20, R8 ;  /* 0x0000000800147308 */ /* 0x0009f00000000800 */
[----:B------:R5:W1:Y:S01]  /*4d80*/  MUFU.EX2 R21, R3 ;  /* 0x0000000300157308 */ /* 0x000a620000000800 */
[----:B----4-:R-:W-:-:S04]  /*4d90*/  FADD.FTZ R8, R47, R46 ;  /* 0x0000002e2f087221 */ /* 0x010fc80000010000 */
[----:B------:R-:W-:Y:S02]  /*4da0*/  FADD.FTZ R10, R10, R8 ;  /* 0x000000080a0a7221 */ /* 0x000fe40000010000 */
[----:B-----5:R-:W-:Y:S01]  /*4db0*/  FFMA.FTZ R3, R234, c[0x0][0x2d0], -R0 ;  /* 0x0000b400ea037a23 */ /* 0x020fe20000010800 */
[----:B-1----:R-:W-:-:S03]  /*4dc0*/  F2FP.BF16.PACK_AB R95, R21, R20 ;  /* 0x00000014155f723e */ /* 0x002fc600000010ff */
[----:B------:R1:W-:Y:S04]  /*4dd0*/  MUFU.EX2 R19, R3 ;  /* 0x0000000300137308 */ /* 0x0003e80000000800 */
[C---:B------:R-:W-:Y:S08]  /*4de0*/  HMMA.16816.F32.BF16 R152, R92.reuse, R158, R96 ;  /* 0x0000009e5c98723c */ /* 0x040ff00000041860 */
[----:B--2---:R-:W-:Y:S01]  /*4df0*/  HMMA.16816.F32.BF16 R76, R92, R82, R88 ;  /* 0x000000525c4c723c */ /* 0x004fe20000041858 */
[----:B-1----:R-:W-:-:S04]  /*4e00*/  FFMA.FTZ R3, R233, c[0x0][0x2d0], -R0 ;  /* 0x0000b400e9037a23 */ /* 0x002fc80000010800 */
[----:B------:R1:W2:Y:S03]  /*4e10*/  MUFU.EX2 R18, R3 ;  /* 0x0000000300127308 */ /* 0x0002a60000000800 */
[C---:B---3--:R-:W-:Y:S08]  /*4e20*/  HMMA.16816.F32.BF16 R88, R92.reuse, R4, R192 ;  /* 0x000000045c58723c */ /* 0x048ff000000418c0 */
[----:B------:R-:W-:Y:S01]  /*4e30*/  HMMA.16816.F32.BF16 R112, R92, R124, R112 ;  /* 0x0000007c5c70723c */ /* 0x000fe20000041870 */
[--C-:B-1----:R-:W-:Y:S01]  /*4e40*/  FFMA.FTZ R3, R216, c[0x0][0x2d0], -R0.reuse ;  /* 0x0000b400d8037a23 */ /* 0x102fe20000010800 */
[----:B--2---:R-:W-:Y:S01]  /*4e50*/  F2FP.BF16.PACK_AB R96, R18, R19 ;  /* 0x000000131260723e */ /* 0x004fe200000010ff */
[----:B------:R-:W-:-:S05]  /*4e60*/  FFMA.FTZ R0, R217, c[0x0][0x2d0], -R0 ;  /* 0x0000b400d9007a23 */ /* 0x000fca0000010800 */
[C---:B------:R-:W-:Y:S01]  /*4e70*/  HMMA.16816.F32.BF16 R120, R92.reuse, R126, R120 ;  /* 0x0000007e5c78723c */ /* 0x040fe20000041878 */
[----:B------:R1:W-:Y:S07]  /*4e80*/  MUFU.EX2 R17, R3 ;  /* 0x0000000300117308 */ /* 0x0003ee0000000800 */
[C---:B------:R-:W-:Y:S01]  /*4e90*/  HMMA.16816.F32.BF16 R132, R92.reuse, R140, R132 ;  /* 0x0000008c5c84723c */ /* 0x040fe20000041884 */
[----:B------:R2:W3:Y:S07]  /*4ea0*/  MUFU.EX2 R16, R0 ;  /* 0x0000000000107308 */ /* 0x0004ee0000000800 */
[----:B------:R-:W-:Y:S01]  /*4eb0*/  HMMA.16816.F32.BF16 R136, R92, R142, R136 ;  /* 0x0000008e5c88723c */ /* 0x000fe20000041888 */
[----:B-1----:R-:W-:-:S02]  /*4ec0*/  FADD.FTZ R3, R11, R205 ;  /* 0x000000cd0b037221 */ /* 0x002fc40000010000 */
[----:B------:R-:W-:Y:S02]  /*4ed0*/  FADD.FTZ R11, R242, R9 ;  /* 0x00000009f20b7221 */ /* 0x000fe40000010000 */
[----:B------:R-:W-:Y:S02]  /*4ee0*/  FADD.FTZ R9, R207, R3 ;  /* 0x00000003cf097221 */ /* 0x000fe40000010000 */
[----:B------:R-:W-:Y:S01]  /*4ef0*/  FADD.FTZ R3, R50, R10 ;  /* 0x0000000a32037221 */ /* 0x000fe20000010000 */
[----:B------:R-:W-:Y:S01]  /*4f00*/  HMMA.16816.F32.BF16 R148, R92, R156, R148 ;  /* 0x0000009c5c94723c */ /* 0x000fe20000041894 */
[----:B--2---:R-:W-:Y:S01]  /*4f10*/  FFMA.FTZ R0, R252, c[0x0][0x2d0], -R13 ;  /* 0x0000b400fc007a23 */ /* 0x004fe2000001080d */
[----:B---3--:R-:W-:-:S03]  /*4f20*/  F2FP.BF16.PACK_AB R98, R16, R17 ;  /* 0x000000111062723e */ /* 0x008fc600000010ff */
[----:B------:R1:W-:Y:S03]  /*4f30*/  MUFU.EX2 R12, R0 ;  /* 0x00000000000c7308 */ /* 0x0003e60000000800 */
[C---:B------:R-:W-:Y:S08]  /*4f40*/  HMMA.16816.F32.BF16 R164, R92.reuse, R172, R164 ;  /* 0x000000ac5ca4723c */ /* 0x040ff000000418a4 */
[----:B------:R-:W-:Y:S01]  /*4f50*/  HMMA.16816.F32.BF16 R168, R92, R174, R168 ;  /* 0x000000ae5ca8723c */ /* 0x000fe200000418a8 */
[----:B-1----:R-:W-:-:S07]  /*4f60*/  FFMA.FTZ R0, R251, c[0x0][0x2d0], -R13 ;  /* 0x0000b400fb007a23 */ /* 0x002fce000001080d */
[C---:B------:R-:W-:Y:S01]  /*4f70*/  HMMA.16816.F32.BF16 R72, R92.reuse, R80, R188 ;  /* 0x000000505c48723c */ /* 0x040fe200000418bc */
[----:B------:R1:W2:Y:S07]  /*4f80*/  MUFU.EX2 R14, R0 ;  /* 0x00000000000e7308 */ /* 0x0002ae0000000800 */
[----:B------:R-:W-:Y:S01]  /*4f90*/  HMMA.16816.F32.BF16 R92, R92, R6, R116 ;  /* 0x000000065c5c723c */ /* 0x000fe20000041874 */
[----:B-1----:R-:W-:Y:S01]  /*4fa0*/  FFMA.FTZ R0, R231, c[0x0][0x2d0], -R13 ;  /* 0x0000b400e7007a23 */ /* 0x002fe2000001080d */
[----:B--2---:R-:W-:-:S03]  /*4fb0*/  F2FP.BF16.PACK_AB R97, R14, R12 ;  /* 0x0000000c0e61723e */ /* 0x004fc600000010ff */
[----:B------:R1:W-:Y:S02]  /*4fc0*/  MUFU.EX2 R15, R0 ;  /* 0x00000000000f7308 */ /* 0x0003e40000000800 */
[----:B-1----:R-:W-:-:S06]  /*4fd0*/  FFMA.FTZ R0, R232, c[0x0][0x2d0], -R13 ;  /* 0x0000b400e8007a23 */ /* 0x002fcc000001080d */
[----:B------:R1:W2:Y:S02]  /*4fe0*/  MUFU.EX2 R13, R0 ;  /* 0x00000000000d7308 */ /* 0x0002a40000000800 */
[----:B-1----:R-:W-:Y:S01]  /*4ff0*/  FADD.FTZ R0, R248, R243 ;  /* 0x000000f3f8007221 */ /* 0x002fe20000010000 */
[----:B--2---:R-:W-:-:S03]  /*5000*/  F2FP.BF16.PACK_AB R99, R13, R15 ;  /* 0x0000000f0d63723e */ /* 0x004fc600000010ff */
[----:B------:R-:W-:-:S04]  /*5010*/  FADD.FTZ R0, R249, R0 ;  /* 0x00000000f9007221 */ /* 0x000fc80000010000 */
[----:B------:R-:W-:Y:S01]  /*5020*/  FADD.FTZ R8, R250, R0 ;  /* 0x00000000fa087221 */ /* 0x000fe20000010000 */
[----:B------:R-:W-:Y:S01]  /*5030*/  HMMA.16816.F32.BF16 R84, R96, R4, R84 ;  /* 0x000000046054723c */ /* 0x000fe20000041854 */
[----:B------:R-:W-:Y:S01]  /*5040*/  FADD.FTZ R0, R51, R9 ;  /* 0x0000000933007221 */ /* 0x000fe20000010000 */
[----:B------:R-:W-:Y:S01]  /*5050*/  IADD3 R250, R187, -0x2, RZ ;  /* 0xfffffffebbfa7810 */ /* 0x000fe20007ffe0ff */
[----:B------:R-:W-:-:S03]  /*5060*/  FADD.FTZ R8, R229, R8 ;  /* 0x00000008e5087221 */ /* 0x000fc60000010000 */
[----:B------:R-:W-:Y:S01]  /*5070*/  ISETP.GE.AND P4, PT, R250, R186, PT ;  /* 0x000000bafa00720c */ /* 0x000fe20003f86270 */
[----:B------:R-:W-:Y:S01]  /*5080*/  FADD.FTZ R4, R247, R11 ;  /* 0x0000000bf7047221 */ /* 0x000fe20000010000 */
[C---:B------:R-:W-:Y:S01]  /*5090*/  HMMA.16816.F32.BF16 R116, R96.reuse, R124, R176 ;  /* 0x0000007c6074723c */ /* 0x040fe200000418b0 */
[----:B------:R-:W-:Y:S02]  /*50a0*/  FADD.FTZ R5, R241, R3 ;  /* 0x00000003f1057221 */ /* 0x000fe40000010000 */
[----:B------:R-:W-:Y:S02]  /*50b0*/  FADD.FTZ R4, R212, R4 ;  /* 0x00000004d4047221 */ /* 0x000fe40000010000 */
[----:B------:R-:W-:Y:S02]  /*50c0*/  FADD.FTZ R3, R235, R0 ;  /* 0x00000000eb037221 */ /* 0x000fe40000010000 */
[----:B------:R-:W-:Y:S01]  /*50d0*/  FADD.FTZ R0, R228, R8 ;  /* 0x00000008e4007221 */ /* 0x000fe20000010000 */
[----:B------:R-:W-:Y:S01]  /*50e0*/  HMMA.16816.F32.BF16 R124, R96, R126, R160 ;  /* 0x0000007e607c723c */ /* 0x000fe200000418a0 */
[----:B------:R-:W-:-:S02]  /*50f0*/  FADD.FTZ R4, R213, R4 ;  /* 0x00000004d5047221 */ /* 0x000fc40000010000 */
[----:B------:R-:W-:Y:S02]  /*5100*/  FADD.FTZ R5, R246, R5 ;  /* 0x00000005f6057221 */ /* 0x000fe40000010000 */
[----:B------:R-:W-:Y:S02]  /*5110*/  FADD.FTZ R0, R219, R0 ;  /* 0x00000000db007221 */ /* 0x000fe40000010000 */
[----:B------:R-:W-:Y:S01]  /*5120*/  FADD.FTZ R4, R211, R4 ;  /* 0x00000004d3047221 */ /* 0x000fe20000010000 */
[----:B------:R-:W-:Y:S01]  /*5130*/  HMMA.16816.F32.BF16 R160, R96, R172, R68 ;  /* 0x000000ac60a0723c */ /* 0x000fe20000041844 */
[----:B------:R-:W-:Y:S02]  /*5140*/  FADD.FTZ R5, R245, R5 ;  /* 0x00000005f5057221 */ /* 0x000fe40000010000 */
[----:B------:R-:W-:Y:S02]  /*5150*/  FADD.FTZ R0, R218, R0 ;  /* 0x00000000da007221 */ /* 0x000fe40000010000 */
[----:B------:R-:W-:-:S02]  /*5160*/  FADD.FTZ R4, R210, R4 ;  /* 0x00000004d2047221 */ /* 0x000fc40000010000 */
        /* <DEDUP_REMOVED lines=12> */
[----:B------:R-:W-:-:S04]  /*5230*/  FADD.FTZ R5, R201, R5 ;  /* 0x00000005c9057221 */ /* 0x000fc80000010000 */
[----:B------:R-:W-:-:S03]  /*5240*/  FADD.FTZ R5, R200, R5 ;  /* 0x00000005c8057221 */ /* 0x000fc60000010000 */
[C---:B------:R-:W-:Y:S08]  /*5250*/  HMMA.16816.F32.BF16 R140, R96.reuse, R142, R108 ;  /* 0x0000008e608c723c */ /* 0x040ff0000004186c */
[C---:B------:R-:W-:Y:S08]  /*5260*/  HMMA.16816.F32.BF16 R156, R96.reuse, R158, R56 ;  /* 0x0000009e609c723c */ /* 0x040ff00000041838 */
[C---:B------:R-:W-:Y:S08]  /*5270*/  HMMA.16816.F32.BF16 R172, R96.reuse, R174, R40 ;  /* 0x000000ae60ac723c */ /* 0x040ff00000041828 */
[C---:B------:R-:W-:Y:S08]  /*5280*/  HMMA.16816.F32.BF16 R80, R96.reuse, R82, R52 ;  /* 0x000000526050723c */ /* 0x040ff00000041834 */
[----:B------:R-:W-:Y:S07]  /*5290*/  HMMA.16816.F32.BF16 R96, R96, R6, R36 ;  /* 0x000000066060723c */ /* 0x000fee0000041824 */
[----:B------:R-:W-:-:S02]  /*52a0*/  FADD.FTZ R6, R238, R3 ;  /* 0x00000003ee067221 */ /* 0x000fc40000010000 */
[----:B------:R-:W-:Y:S02]  /*52b0*/  FADD.FTZ R3, R106, R0 ;  /* 0x000000006a037221 */ /* 0x000fe40000010000 */
[----:B------:R-:W-:Y:S02]  /*52c0*/  FADD.FTZ R6, R237, R6 ;  /* 0x00000006ed067221 */ /* 0x000fe40000010000 */
[----:B------:R-:W-:Y:S02]  /*52d0*/  FADD.FTZ R0, R65, R4 ;  /* 0x0000000441007221 */ /* 0x000fe40000010000 */
[----:B------:R-:W-:Y:S02]  /*52e0*/  FADD.FTZ R6, R236, R6 ;  /* 0x00000006ec067221 */ /* 0x000fe40000010000 */
[----:B------:R-:W-:Y:S02]  /*52f0*/  FADD.FTZ R4, R19, R3 ;  /* 0x0000000313047221 */ /* 0x000fe40000010000 */
        /* <DEDUP_REMOVED lines=17> */
[----:B------:R-:W-:Y:S01]  /*5410*/  FADD.FTZ R3, R24, R0 ;  /* 0x0000000018037221 */ /* 0x000fe20000010000 */
[----:B------:R1:W-:Y:S01]  /*5420*/  STL [R1+0x1c], R6 ;  /* 0x00001c0601007387 */ /* 0x0003e20000100800 */
[----:B------:R-:W-:-:S03]  /*5430*/  FADD.FTZ R0, R21, R5 ;  /* 0x0000000515007221 */ /* 0x000fc60000010000 */
[----:B------:R1:W-:Y:S04]  /*5440*/  STL [R1+0x20], R4 ;  /* 0x0000200401007387 */ /* 0x0003e80000100800 */
[----:B------:R1:W-:Y:S04]  /*5450*/  STL [R1+0x28], R0 ;  /* 0x0000280001007387 */ /* 0x0003e80000100800 */
[----:B------:R1:W-:Y:S01]  /*5460*/  STL [R1+0x24], R3 ;  /* 0x0000240301007387 */ /* 0x0003e20000100800 */
[----:B------:R-:W-:Y:S05]  /*5470*/  @!P4 BRA `(.L_x_11) ;  /* 0x00003d300000c947 */ /* 0x000fea0003800000 */
[----:B------:R-:W-:Y:S01]  /*5480*/  SHF.R.S32.HI R187, RZ, 0x1f, R64 ;  /* 0x0000001fffbb7819 */ /* 0x000fe20000011440 */
[C---:B-1----:R-:W-:Y:S01]  /*5490*/  IMAD.SHL.U32 R4, R64.reuse, 0x2, RZ ;  /* 0x0000000240047824 */ /* 0x042fe200078e00ff */
[----:B------:R-:W-:Y:S01]  /*54a0*/  SHF.R.S32.HI R186, RZ, 0x1f, R183 ;  /* 0x0000001fffba7819 */ /* 0x000fe200000114b7 */
[----:B------:R-:W-:Y:S01]  /*54b0*/  IMAD.MOV.U32 R107, RZ, RZ, R2 ;  /* 0x000000ffff6b7224 */ /* 0x000fe200078e0002 */
[----:B------:R-:W-:Y:S01]  /*54c0*/  SHF.L.U64.HI R0, R64, 0x1, R187 ;  /* 0x0000000140007819 */ /* 0x000fe200000102bb */
[----:B------:R-:W-:Y:S01]  /*54d0*/  IMAD.MOV.U32 R100, RZ, RZ, R104 ;  /* 0x000000ffff647224 */ /* 0x000fe200078e0068 */
[C---:B------:R-:W-:Y:S01]  /*54e0*/  SHF.L.U64.HI R3, R183.reuse, 0x1, R186 ;  /* 0x00000001b7037819 */ /* 0x040fe200000102ba */
[----:B------:R-:W-:Y:S01]  /*54f0*/  IMAD.MOV.U32 R106, RZ, RZ, R103 ;  /* 0x000000ffff6a7224 */ /* 0x000fe200078e0067 */
[----:B------:R-:W-:Y:S01]  /*5500*/  SHF.R.S32.HI R186, RZ, 0x1f, R184 ;  /* 0x0000001fffba7819 */ /* 0x000fe200000114b8 */
[----:B------:R1:W-:Y:S03]  /*5510*/  STL [R1+0x14], R0 ;  /* 0x0000140001007387 */ /* 0x0003e60000100800 */
[----:B------:R-:W-:Y:S01]  /*5520*/  SHF.L.U64.HI R2, R184, 0x1, R186 ;  /* 0x00000001b8027819 */ /* 0x000fe200000102ba */
[----:B------:R-:W-:Y:S04]  /*5530*/  STL [R1+0x10], R4 ;  /* 0x0000100401007387 */ /* 0x000fe80000100800 */
[----:B------:R2:W-:Y:S01]  /*5540*/  STL [R1+0xc], R3 ;  /* 0x00000c0301007387 */ /* 0x0005e20000100800 */
[----:B-1----:R-:W-:-:S05]  /*5550*/  IMAD.SHL.U32 R0, R183, 0x2, RZ ;  /* 0x00000002b7007824 */ /* 0x002fca00078e00ff */
[----:B------:R1:W-:Y:S01]  /*5560*/  STL [R1+0x8], R0 ;  /* 0x0000080001007387 */ /* 0x0003e20000100800 */
[----:B--2---:R-:W-:Y:S02]  /*5570*/  MOV R3, R105 ;  /* 0x0000006900037202 */ /* 0x004fe40000000f00 */
[----:B-1----:R-:W-:-:S05]  /*5580*/  SHF.L.U32 R0, R184, 0x1, RZ ;  /* 0x00000001b8007819 */ /* 0x002fca00000006ff */
[----:B------:R1:W-:Y:S04]  /*5590*/  STL [R1], R0 ;  /* 0x0000000001007387 */ /* 0x0003e80000100800 */
[----:B------:R1:W-:Y:S01]  /*55a0*/  STL [R1+0x4], R2 ;  /* 0x0000040201007387 */ /* 0x0003e20000100800 */
[----:B------:R-:W-:Y:S05]  /*55b0*/  BRA `(.L_x_12) ;  /* 0x0000037000007947 */ /* 0x000fea0003800000 */
.L_x_14:
[----:B------:R-:W2:Y:S01]  /*55c0*/  LDL R2, [R1+0x34] ;  /* 0x0000340001027983 */ /* 0x000ea20000100800 */
[----:B------:R-:W-:Y:S03]  /*55d0*/  IMAD.MOV.U32 R227, RZ, RZ, RZ ;  /* 0x000000ffffe37224 */ /* 0x000fe600078e00ff */
[----:B------:R-:W3:Y:S04]  /*55e0*/  LDL R102, [R1+0x18] ;  /* 0x0000180001667983 */ /* 0x000ee80000100800 */
[----:B------:R-:W4:Y:S04]  /*55f0*/  LDL.64 R216, [R1+0x40] ;  /* 0x0000400001d87983 */ /* 0x000f280000100a00 */
[----:B------:R-:W5:Y:S04]  /*5600*/  LDL R103, [R1+0x54] ;  /* 0x0000540001677983 */ /* 0x000f680000100800 */
[----:B------:R-:W4:Y:S04]  /*5610*/  LDL.64 R104, [R1+0x38] ;  /* 0x0000380001687983 */ /* 0x000f280000100a00 */
[----:B------:R-:W5:Y:S01]  /*5620*/  LDL R101, [R1+0x50] ;  /* 0x0000500001657983 */ /* 0x000f620000100800 */
[----:B--2---:R-:W-:Y:S05]  /*5630*/  IMAD R2, R250, 0x40, R2 ;  /* 0x00000040fa027824 */ /* 0x004fea00078e0202 */
[----:B---3--:R-:W-:Y:S05]  /*5640*/  IADD3 R2, R2, -0x40, R102 ;  /* 0xffffffc002027810 */ /* 0x008fea0007ffe066 */
[----:B------:R-:W-:Y:S04]  /*5650*/  @P0 IMAD.HI.U32 R4, R2, c[0x0][0x2bc], RZ ;  /* 0x0000af0002040a27 */ /* 0x000fe800078e00ff */
[----:B------:R-:W-:Y:S01]  /*5660*/  IMAD.MOV.U32 R0, RZ, RZ, R2 ;  /* 0x000000ffff007224 */ /* 0x000fe200078e0002 */
[----:B------:R-:W-:Y:S04]  /*5670*/  @P0 SHF.R.U32.HI R0, RZ, c[0x0][0x2c0], R4 ;  /* 0x0000b000ff000a19 */ /* 0x000fe80000011604 */
[C---:B----4-:R-:W-:Y:S04]  /*5680*/  @!P6 IADD3 R5, P4, R0.reuse, R216, RZ ;  /* 0x000000d80005e210 */ /* 0x050fe80007f9e0ff */
[----:B-----5:R-:W-:Y:S01]  /*5690*/  @!P6 LEA.HI.X.SX32 R6, R0, R103, 0x1, P4 ;  /* 0x000000670006e211 */ /* 0x020fe200020f0eff */
[----:B------:R-:W-:Y:S01]  /*56a0*/  IMAD.MOV R0, RZ, RZ, -R0 ;  /* 0x000000ffff007224 */ /* 0x000fe200078e0a00 */
[C---:B------:R-:W-:Y:S03]  /*56b0*/  @!P6 LEA R4, P4, R5.reuse, c[0x0][0x2a0], 0x2 ;  /* 0x0000a8000504ea11 */ /* 0x040fe600078810ff */
[----:B------:R-:W-:Y:S01]  /*56c0*/  IMAD R230, R0, c[0x0][0x2b8], R2 ;  /* 0x0000ae0000e67a24 */ /* 0x000fe200078e0202 */
[----:B------:R-:W-:Y:S04]  /*56d0*/  @!P6 LEA.HI.X R5, R5, c[0x0][0x2a4], R6, 0x2, P4 ;  /* 0x0000a9000505ea11 */ /* 0x000fe800020f1406 */
[----:B------:R-:W-:Y:S01]  /*56e0*/  SHF.R.S32.HI R0, RZ, 0x1f, R230 ;  /* 0x0000001fff007819 */ /* 0x000fe200000114e6 */
[----:B------:R1:W2:Y:S04]  /*56f0*/  @!P6 LDG.E R227, [R4.64] ;  /* 0x0000000604e3e981 */ /* 0x0002a8000c1e1900 */
[----:B------:R-:W-:Y:S04]  /*5700*/  IMAD R0, R0, c[0x0][0x1e0], RZ ;  /* 0x0000780000007a24 */ /* 0x000fe800078e02ff */
[C---:B------:R-:W-:Y:S02]  /*5710*/  IMAD R0, R230.reuse, c[0x0][0x1e4], R0 ;  /* 0x00007900e6007a24 */ /* 0x040fe400078e0200 */
[----:B-1----:R-:W-:Y:S04]  /*5720*/  IMAD.WIDE.U32 R4, R230, c[0x0][0x1e0], RZ ;  /* 0x00007800e6047a25 */ /* 0x002fe800078e00ff */
[----:B------:R-:W-:Y:S01]  /*5730*/  IMAD.IADD R5, R5, 0x1, R0 ;  /* 0x0000000105057824 */ /* 0x000fe200078e0200 */
[----:B--2---:R-:W-:Y:S03]  /*5740*/  SHF.R.S32.HI R0, RZ, 0x1f, R227 ;  /* 0x0000001fff007819 */ /* 0x004fe600000114e3 */
[C---:B------:R-:W-:Y:S04]  /*5750*/  IMAD.WIDE.U32 R4, R227.reuse, c[0x0][0x1f0], R4 ;  /* 0x00007c00e3047a25 */ /* 0x040fe800078e0004 */
[----:B------:R-:W-:Y:S01]  /*5760*/  IMAD R0, R0, c[0x0][0x1f0], RZ ;  /* 0x00007c0000007a24 */ /* 0x000fe200078e02ff */
[----:B------:R-:W-:Y:S03]  /*5770*/  IADD3 R2, P4, R104, R4, RZ ;  /* 0x0000000468027210 */ /* 0x000fe60007f9e0ff */
[----:B------:R-:W-:Y:S05]  /*5780*/  IMAD R0, R227, c[0x0][0x1f4], R0 ;  /* 0x00007d00e3007a24 */ /* 0x000fea00078e0200 */
[----:B------:R-:W-:Y:S02]  /*5790*/  IADD3.X R4, R101, R5, R0, P4, !PT ;  /* 0x0000000565047210 */ /* 0x000fe400027fe400 */
[C---:B------:R-:W-:Y:S04]  /*57a0*/  LEA R0, P4, R2.reuse, c[0x0][0x1c8], 0x1 ;  /* 0x0000720002007a11 */ /* 0x040fe800078808ff */
[----:B------:R-:W-:Y:S02]  /*57b0*/  LEA.HI.X R2, R2, c[0x0][0x1cc], R4, 0x1, P4 ;  /* 0x0000730002027a11 */ /* 0x000fe400020f0c04 */
[----:B------:R-:W1:Y:S04]  /*57c0*/  SHFL.IDX PT, R4, R0, RZ, 0x1c1f ;  /* 0x001c1fff00047589 */ /* 0x000e6800000e0000 */
[----:B------:R-:W2:Y:S04]  /*57d0*/  SHFL.IDX PT, R5, R2, RZ, 0x1c1f ;  /* 0x001c1fff02057589 */ /* 0x000ea800000e0000 */
[----:B------:R-:W3:Y:S04]  /*57e0*/  SHFL.IDX PT, R0, R0, 0x1, 0x1c1f ;  /* 0x003c1f0000007f89 */ /* 0x000ee800000e0000 */
[----:B------:R-:W4:Y:S01]  /*57f0*/  SHFL.IDX PT, R2, R2, 0x1, 0x1c1f ;  /* 0x003c1f0002027f89 */ /* 0x000f2200000e0000 */
[C---:B-1----:R-:W-:Y:S02]  /*5800*/  IADD3 R6, P5, R4.reuse, R252, RZ ;  /* 0x000000fc04067210 */ /* 0x042fe40007fbe0ff */
[C---:B------:R-:W-:Y:S02]  /*5810*/  IADD3 R12, P4, R4.reuse, R251, RZ ;  /* 0x000000fb040c7210 */ /* 0x040fe40007f9e0ff */
[C---:B--2---:R-:W-:Y:S02]  /*5820*/  IADD3.X R7, R5.reuse, R249, RZ, P5, !PT ;  /* 0x000000f905077210 */ /* 0x044fe40002ffe4ff */
[----:B------:R-:W-:Y:S01]  /*5830*/  IADD3 R10, P5, R4, R248, RZ ;  /* 0x000000f8040a7210 */ /* 0x000fe20007fbe0ff */
[C---:B------:R-:W-:Y:S01]  /*5840*/  IMAD.X R13, R5.reuse, 0x1, R247, P4 ;  /* 0x00000001050d7824 */ /* 0x040fe200020e06f7 */
[----:B---3--:R-:W-:Y:S01]  /*5850*/  IADD3 R8, P4, R0, R252, RZ ;  /* 0x000000fc00087210 */ /* 0x008fe20007f9e0ff */
[----:B------:R1:W-:Y:S02]  /*5860*/  LDGSTS.E.BYPASS.LTC128B.128 [R226+0x3100], [R6.64], !P3 ;  /* 0x0310000006e27fae */ /* 0x0003e4000d901d46 */
[--C-:B------:R-:W-:Y:S02]  /*5870*/  IMAD.X R11, R5, 0x1, R228.reuse, P5 ;  /* 0x00000001050b7824 */ /* 0x100fe400028e06e4 */
[----:B------:R2:W-:Y:S01]  /*5880*/  LDGSTS.E.BYPASS.LTC128B.128 [R226+0x4100], [R12.64], !P2 ;  /* 0x041000000ce27fae */ /* 0x0005e2000d101d46 */
[----:B----4-:R-:W-:Y:S01]  /*5890*/  IMAD.X R9, R2, 0x1, R249, P4 ;  /* 0x0000000102097824 */ /* 0x010fe200020e06f9 */
[----:B------:R-:W-:Y:S02]  /*58a0*/  IADD3 R4, P4, R0, R248, RZ ;  /* 0x000000f800047210 */ /* 0x000fe40007f9e0ff */
[----:B------:R2:W-:Y:S03]  /*58b0*/  LDGSTS.E.BYPASS.LTC128B.128 [R226+0x5100], [R10.64], !P1 ;  /* 0x051000000ae27fae */ /* 0x0005e6000c901d46 */
[----:B------:R-:W-:Y:S01]  /*58c0*/  IMAD.X R5, R2, 0x1, R228, P4 ;  /* 0x0000000102057824 */ /* 0x000fe200020e06e4 */
[----:B------:R2:W-:Y:S01]  /*58d0*/  LDGSTS.E.BYPASS.LTC128B.128 [R226+0x3900], [R8.64], !P3 ;  /* 0x0390000008e27fae */ /* 0x0005e2000d901d46 */
[----:B-1----:R-:W-:Y:S04]  /*58e0*/  IADD3 R6, P5, R0, R251, RZ ;  /* 0x000000fb00067210 */ /* 0x002fe80007fbe0ff */
[----:B------:R-:W-:Y:S05]  /*58f0*/  IADD3.X R7, R2, R247, RZ, P5, !PT ;  /* 0x000000f702077210 */ /* 0x000fea0002ffe4ff */
[----:B------:R2:W-:Y:S04]  /*5900*/  LDGSTS.E.BYPASS.LTC128B.128 [R226+0x4900], [R6.64], !P2 ;  /* 0x0490000006e27fae */ /* 0x0005e8000d101d46 */
[----:B------:R2:W-:Y:S01]  /*5910*/  LDGSTS.E.BYPASS.LTC128B.128 [R226+0x5900], [R4.64], !P1 ;  /* 0x0590000004e27fae */ /* 0x0005e2000c901d46 */
[----:B------:R-:W-:-:S05]  /*5920*/  BRA `(.L_x_13) ;  /* 0x0000137000007947 */ /* 0x000fca0003800000 */
.L_x_12:
[----:B------:R-:W2:Y:S01]  /*5930*/  LDL.64 R104, [R1+0x48] ;  /* 0x0000480001687983 */ /* 0x000ea20000100a00 */
[----:B------:R-:W-:Y:S04]  /*5940*/  DEPBAR.LE SB0, 0x0 ;  /* 0x000080000000791a */ /* 0x000fe80000000000 */
[----:B-1----:R-:W-:Y:S01]  /*5950*/  SHF.R.S32.HI R0, RZ, 0x1f, R230 ;  /* 0x0000001fff007819 */ /* 0x002fe200000114e6 */
[----:B------:R-:W3:Y:S01]  /*5960*/  LDL R101, [R1+0x58] ;  /* 0x0000580001657983 */ /* 0x000ee20000100800 */
[----:B------:R-:W-:Y:S01]  /*5970*/  IMAD.WIDE.U32 R102, R230, c[0x0][0x208], RZ ;  /* 0x00008200e6667a25 */ /* 0x000fe200078e00ff */
[----:B------:R-:W-:Y:S02]  /*5980*/  SHF.R.S32.HI R2, RZ, 0x1f, R227 ;  /* 0x0000001fff027819 */ /* 0x000fe400000114e3 */
[----:B------:R-:W4:Y:S01]  /*5990*/  LDL R252, [R1+0x10] ;  /* 0x0000100001fc7983 */ /* 0x000f220000100800 */
[----:B------:R-:W-:Y:S02]  /*59a0*/  IMAD R0, R0, c[0x0][0x208], RZ ;  /* 0x0000820000007a24 */ /* 0x000fe400078e02ff */
[----:B------:R-:W-:Y:S01]  /*59b0*/  IMAD R2, R2, c[0x0][0x218], RZ ;  /* 0x0000860002027a24 */ /* 0x000fe200078e02ff */
[----:B------:R-:W5:Y:S01]  /*59c0*/  LDL R249, [R1+0x14] ;  /* 0x0000140001f97983 */ /* 0x000f620000100800 */
[----:B------:R-:W-:Y:S02]  /*59d0*/  IMAD R0, R230, c[0x0][0x20c], R0 ;  /* 0x00008300e6007a24 */ /* 0x000fe400078e0200 */
[----:B------:R-:W-:Y:S01]  /*59e0*/  IMAD R2, R227, c[0x0][0x21c], R2 ;  /* 0x00008700e3027a24 */ /* 0x000fe200078e0202 */
[----:B------:R-:W4:Y:S02]  /*59f0*/  LDL R251, [R1+0x8] ;  /* 0x0000080001fb7983 */ /* 0x000f240000100800 */
[----:B------:R-:W-:Y:S02]  /*5a00*/  IADD3 R103, R103, R0, RZ ;  /* 0x0000000067677210 */ /* 0x000fe40007ffe0ff */
[----:B------:R-:W4:Y:S03]  /*5a10*/  LDL R247, [R1+0xc] ;  /* 0x00000c0001f77983 */ /* 0x000f260000100800 */
[----:B------:R-:W-:Y:S01]  /*5a20*/  IMAD.WIDE.U32 R102, R227, c[0x0][0x218], R102 ;  /* 0x00008600e3667a25 */ /* 0x000fe200078e0066 */
[----:B------:R-:W4:Y:S04]  /*5a30*/  LDL R248, [R1] ;  /* 0x0000000001f87983 */ /* 0x000f280000100800 */
[----:B------:R-:W4:Y:S04]  /*5a40*/  LDL R228, [R1+0x4] ;  /* 0x0000040001e47983 */ /* 0x000f280000100800 */
[----:B------:R-:W-:Y:S08]  /*5a50*/  BAR.SYNC.DEFER_BLOCKING 0x0 ;  /* 0x0000000000007b1d */ /* 0x000ff00000010000 */
[----:B------:R-:W-:Y:S08]  /*5a60*/  LDSM.16.M88.4 R64, [R224+0x6100] ;  /* 0x00610000e040783b */ /* 0x000ff00000000200 */
[----:B------:R-:W1:Y:S08]  /*5a70*/  LDSM.16.M88.4 R16, [R220+0x3100] ;  /* 0x00310000dc10783b */ /* 0x000e700000000200 */
[----:B------:R-:W1:Y:S08]  /*5a80*/  LDSM.16.M88.4 R60, [R224+0x7100] ;  /* 0x00710000e03c783b */ /* 0x000e700000000200 */
[----:B------:R-:W1:Y:S08]  /*5a90*/  LDSM.16.M88.4 R32, [R220+0x3500] ;  /* 0x00350000dc20783b */ /* 0x000e700000000200 */
[----:B------:R-:W5:Y:S04]  /*5aa0*/  LDL R246, [R1+0x2c] ;  /* 0x00002c0001f67983 */ /* 0x000f680000100800 */
[----:B------:R-:W1:Y:S08]  /*5ab0*/  LDSM.16.M88.4 R48, [R220+0x3900] ;  /* 0x00390000dc30783b */ /* 0x000e700000000200 */
[----:B------:R-:W1:Y:S02]  /*5ac0*/  LDSM.16.M88.4 R108, [R220+0x3d00] ;  /* 0x003d0000dc6c783b */ /* 0x000e640000000200 */
[-C--:B-1----:R-:W-:Y:S06]  /*5ad0*/  HMMA.16816.F32.BF16 R4, R64, R16.reuse, RZ ;  /* 0x000000104004723c */ /* 0x082fec00000418ff */
[----:B------:R-:W-:Y:S02]  /*5ae0*/  LDSM.16.M88.4 R176, [R225+0x6100] ;  /* 0x00610000e1b0783b */ /* 0x000fe40000000200 */
[C---:B------:R-:W-:Y:S06]  /*5af0*/  HMMA.16816.F32.BF16 R8, R60.reuse, R16, RZ ;  /* 0x000000103c08723c */ /* 0x040fec00000418ff */
[----:B------:R-:W1:Y:S02]  /*5b00*/  LDSM.16.M88.4 R180, [R223] ;  /* 0x00000000dfb4783b */ /* 0x000e640000000200 */
[-C--:B------:R-:W-:Y:S06]  /*5b10*/  HMMA.16816.F32.BF16 R12, R60, R18.reuse, RZ ;  /* 0x000000123c0c723c */ /* 0x080fec00000418ff */
[----:B------:R-:W1:Y:S02]  /*5b20*/  LDSM.16.M88.4 R184, [R225+0x7100] ;  /* 0x00710000e1b8783b */ /* 0x000e640000000200 */
[C---:B------:R-:W-:Y:S06]  /*5b30*/  HMMA.16816.F32.BF16 R16, R64.reuse, R18, RZ ;  /* 0x000000124010723c */ /* 0x040fec00000418ff */
[----:B------:R-:W1:Y:S02]  /*5b40*/  LDSM.16.M88.4 R188, [R223+0x400] ;  /* 0x00040000dfbc783b */ /* 0x000e640000000200 */
[-C--:B------:R-:W-:Y:S08]  /*5b50*/  HMMA.16816.F32.BF16 R20, R64, R32.reuse, RZ ;  /* 0x000000204014723c */ /* 0x080ff000000418ff */
[C---:B------:R-:W-:Y:S08]  /*5b60*/  HMMA.16816.F32.BF16 R24, R60.reuse, R32, RZ ;  /* 0x000000203c18723c */ /* 0x040ff000000418ff */
        /* <DEDUP_REMOVED lines=9> */
[----:B------:R-:W-:Y:S01]  /*5c00*/  HMMA.16816.F32.BF16 R64, R64, R110, RZ ;  /* 0x0000006e4040723c */ /* 0x000fe200000418ff */
[----:B------:R-:W2:Y:S07]  /*5c10*/  LDSM.16.M88.4 R108, [R223+0x800] ;  /* 0x00080000df6c783b */ /* 0x000eae0000000200 */
[-C--:B-1----:R-:W-:Y:S08]  /*5c20*/  HMMA.16816.F32.BF16 R4, R176, R180.reuse, R4 ;  /* 0x000000b4b004723c */ /* 0x082ff00000041804 */
[C---:B------:R-:W-:Y:S08]  /*5c30*/  HMMA.16816.F32.BF16 R8, R184.reuse, R180, R8 ;  /* 0x000000b4b808723c */ /* 0x040ff00000041808 */
[-C--:B------:R-:W-:Y:S08]  /*5c40*/  HMMA.16816.F32.BF16 R12, R184, R182.reuse, R12 ;  /* 0x000000b6b80c723c */ /* 0x080ff0000004180c */
[C---:B------:R-:W-:Y:S01]  /*5c50*/  HMMA.16816.F32.BF16 R16, R176.reuse, R182, R16 ;  /* 0x000000b6b010723c */ /* 0x040fe20000041810 */
[----:B------:R-:W1:Y:S07]  /*5c60*/  LDSM.16.M88.4 R180, [R223+0xc00] ;  /* 0x000c0000dfb4783b */ /* 0x000e6e0000000200 */
[-C--:B------:R-:W-:Y:S08]  /*5c70*/  HMMA.16816.F32.BF16 R20, R176, R188.reuse, R20 ;  /* 0x000000bcb014723c */ /* 0x080ff00000041814 */
[C---:B------:R-:W-:Y:S08]  /*5c80*/  HMMA.16816.F32.BF16 R24, R184.reuse, R188, R24 ;  /* 0x000000bcb818723c */ /* 0x040ff00000041818 */
[-C--:B------:R-:W-:Y:S08]  /*5c90*/  HMMA.16816.F32.BF16 R28, R184, R190.reuse, R28 ;  /* 0x000000beb81c723c */ /* 0x080ff0000004181c */
[C---:B------:R-:W-:Y:S08]  /*5ca0*/  HMMA.16816.F32.BF16 R32, R176.reuse, R190, R32 ;  /* 0x000000beb020723c */ /* 0x040ff00000041820 */
[-C--:B--2---:R-:W-:Y:S04]  /*5cb0*/  HMMA.16816.F32.BF16 R36, R176, R108.reuse, R36 ;  /* 0x0000006cb024723c */ /* 0x084fe80000041824 */
[----:B------:R-:W-:Y:S04]  /*5cc0*/  IADD3 R0, P4, R104, R102, RZ ;  /* 0x0000006668007210 */ /* 0x000fe80007f9e0ff */
[----:B---3--:R-:W-:Y:S01]  /*5cd0*/  IADD3.X R102, R101, R103, R2, P4, !PT ;  /* 0x0000006765667210 */ /* 0x008fe200027fe402 */
[C---:B------:R-:W-:Y:S04]  /*5ce0*/  HMMA.16816.F32.BF16 R40, R184.reuse, R108, R40 ;  /* 0x0000006cb828723c */ /* 0x040fe80000041828 */
[C---:B------:R-:W-:Y:S04]  /*5cf0*/  LEA R2, P4, R0.reuse, c[0x0][0x1f8], 0x1 ;  /* 0x00007e0000027a11 */ /* 0x040fe800078808ff */
[----:B------:R-:W-:Y:S01]  /*5d00*/  LEA.HI.X R0, R0, c[0x0][0x1fc], R102, 0x1, P4 ;  /* 0x00007f0000007a11 */ /* 0x000fe200020f0c66 */
[-C--:B------:R-:W-:Y:S01]  /*5d10*/  HMMA.16816.F32.BF16 R44, R184, R110.reuse, R44 ;  /* 0x0000006eb82c723c */ /* 0x080fe2000004182c */
[----:B------:R-:W4:Y:S07]  /*5d20*/  SHFL.IDX PT, R102, R2, RZ, 0x1c1f ;  /* 0x001c1fff02667589 */ /* 0x000f2e00000e0000 */
[C---:B------:R-:W-:Y:S01]  /*5d30*/  HMMA.16816.F32.BF16 R48, R176.reuse, R110, R48 ;  /* 0x0000006eb030723c */ /* 0x040fe20000041830 */
[----:B------:R-:W5:Y:S07]  /*5d40*/  SHFL.IDX PT, R101, R0, RZ, 0x1c1f ;  /* 0x001c1fff00657589 */ /* 0x000f6e00000e0000 */
[-C--:B-1----:R-:W-:Y:S01]  /*5d50*/  HMMA.16816.F32.BF16 R52, R176, R180.reuse, R52 ;  /* 0x000000b4b034723c */ /* 0x082fe20000041834 */
[----:B------:R-:W1:Y:S07]  /*5d60*/  SHFL.IDX PT, R2, R2, 0x1, 0x1c1f ;  /* 0x003c1f0002027f89 */ /* 0x000e6e00000e0000 */
[C---:B------:R-:W-:Y:S01]  /*5d70*/  HMMA.16816.F32.BF16 R56, R184.reuse, R180, R56 ;  /* 0x000000b4b838723c */ /* 0x040fe20000041838 */
[----:B------:R-:W2:Y:S03]  /*5d80*/  SHFL.IDX PT, R0, R0, 0x1, 0x1c1f ;  /* 0x003c1f0000007f89 */ /* 0x000ea600000e0000 */
[C---:B----4-:R-:W-:Y:S02]  /*5d90*/  IADD3 R104, P5, R102.reuse, R252, RZ ;  /* 0x000000fc66687210 */ /* 0x050fe40007fbe0ff */
[C---:B------:R-:W-:Y:S02]  /*5da0*/  IADD3 R192, P4, R102.reuse, R251, RZ ;  /* 0x000000fb66c07210 */ /* 0x040fe40007f9e0ff */
[-C--:B------:R-:W-:Y:S04]  /*5db0*/  HMMA.16816.F32.BF16 R60, R184, R182.reuse, R60 ;  /* 0x000000b6b83c723c */ /* 0x080fe8000004183c */
[C---:B-----5:R-:W-:Y:S02]  /*5dc0*/  IADD3.X R105, R101.reuse, R249, RZ, P5, !PT ;  /* 0x000000f965697210 */ /* 0x060fe40002ffe4ff */
[C---:B------:R-:W-:Y:S02]  /*5dd0*/  IADD3.X R193, R101.reuse, R247, RZ, P4, !PT ;  /* 0x000000f765c17210 */ /* 0x040fe400027fe4ff */
[----:B------:R-:W-:Y:S01]  /*5de0*/  IADD3 R188, P5, R102, R248, RZ ;  /* 0x000000f866bc7210 */ /* 0x000fe20007fbe0ff */
[----:B------:R1:W-:Y:S01]  /*5df0*/  LDGSTS.E.BYPASS.LTC128B.128 [R226+0x100], [R104.64], !P3 ;  /* 0x0010000068e27fae */ /* 0x0003e2000d901d46 */
[----:B------:R-:W-:Y:S04]  /*5e00*/  HMMA.16816.F32.BF16 R64, R176, R182, R64 ;  /* 0x000000b6b040723c */ /* 0x000fe80000041840 */
[----:B------:R-:W-:Y:S03]  /*5e10*/  IADD3.X R189, R101, R228, RZ, P5, !PT ;  /* 0x000000e465bd7210 */ /* 0x000fe60002ffe4ff */
[----:B------:R3:W-:Y:S08]  /*5e20*/  LDGSTS.E.BYPASS.LTC128B.128 [R226+0x1100], [R192.64], !P2 ;  /* 0x01100000c0e27fae */ /* 0x0007f0000d101d46 */
[----:B------:R4:W-:Y:S01]  /*5e30*/  LDGSTS.E.BYPASS.LTC128B.128 [R226+0x2100], [R188.64], !P1 ;  /* 0x02100000bce27fae */ /* 0x0009e2000c901d46 */
[----:B-1----:R-:W-:Y:S04]  /*5e40*/  IADD3 R104, P5, R2, R251, RZ ;  /* 0x000000fb02687210 */ /* 0x002fe80007fbe0ff */
[----:B--2---:R-:W-:Y:S02]  /*5e50*/  IADD3.X R105, R0, R247, RZ, P5, !PT ;  /* 0x000000f700697210 */ /* 0x004fe40002ffe4ff */
[----:B---3--:R-:W-:Y:S04]  /*5e60*/  IADD3 R192, P4, R2, R252, RZ ;  /* 0x000000fc02c07210 */ /* 0x008fe80007f9e0ff */
[----:B------:R-:W-:Y:S02]  /*5e70*/  IADD3.X R193, R0, R249, RZ, P4, !PT ;  /* 0x000000f900c17210 */ /* 0x000fe400027fe4ff */
[----:B------:R-:W-:Y:S03]  /*5e80*/  IADD3 R102, P4, R2, R248, RZ ;  /* 0x000000f802667210 */ /* 0x000fe60007f9e0ff */
[----:B------:R1:W-:Y:S01]  /*5e90*/  LDGSTS.E.BYPASS.LTC128B.128 [R226+0x900], [R192.64], !P3 ;  /* 0x00900000c0e27fae */ /* 0x0003e2000d901d46 */
[----:B------:R-:W-:Y:S02]  /*5ea0*/  IADD3.X R103, R0, R228, RZ, P4, !PT ;  /* 0x000000e400677210 */ /* 0x000fe400027fe4ff */
[----:B------:R-:W-:Y:S05]  /*5eb0*/  ISETP.GT.AND P4, PT, R250, R246, PT ;  /* 0x000000f6fa00720c */ /* 0x000fea0003f84270 */
[----:B------:R2:W-:Y:S08]  /*5ec0*/  LDGSTS.E.BYPASS.LTC128B.128 [R226+0x1900], [R104.64], !P2 ;  /* 0x0190000068e27fae */ /* 0x0005f0000d101d46 */
[----:B------:R2:W-:Y:S08]  /*5ed0*/  LDGSTS.E.BYPASS.LTC128B.128 [R226+0x2900], [R102.64], !P1 ;  /* 0x0290000066e27fae */ /* 0x0005f0000c901d46 */
[----:B----4-:R-:W-:Y:S08]  /*5ee0*/  LDSM.16.M88.4 R188, [R224+0x8100] ;  /* 0x00810000e0bc783b */ /* 0x010ff00000000200 */
[----:B-1----:R-:W1:Y:S08]  /*5ef0*/  LDSM.16.M88.4 R192, [R220+0x4100] ;  /* 0x00410000dcc0783b */ /* 0x002e700000000200 */
[----:B------:R-:W3:Y:S08]  /*5f00*/  LDSM.16.M88.4 R196, [R224+0x9100] ;  /* 0x00910000e0c4783b */ /* 0x000ef00000000200 */
[----:B------:R-:W0:Y:S08]  /*5f10*/  LDGDEPBAR ;  /* 0x00000000000079af */ /* 0x000e300000000000 */
[----:B------:R-:W4:Y:S08]  /*5f20*/  LDSM.16.M88.4 R108, [R220+0x4500] ;  /* 0x00450000dc6c783b */ /* 0x000f300000000200 */
[----:B------:R-:W5:Y:S08]  /*5f30*/  LDSM.16.M88.4 R200, [R220+0x4900] ;  /* 0x00490000dcc8783b */ /* 0x000f700000000200 */
[----:B------:R-:W2:Y:S01]  /*5f40*/  LDSM.16.M88.4 R204, [R220+0x4d00] ;  /* 0x004d0000dccc783b */ /* 0x000ea20000000200 */
[-C--:B-1----:R-:W-:Y:S07]  /*5f50*/  HMMA.16816.F32.BF16 R4, R188, R192.reuse, R4 ;  /* 0x000000c0bc04723c */ /* 0x082fee0000041804 */
[----:B------:R-:W-:Y:S01]  /*5f60*/  LDSM.16.M88.4 R208, [R225+0x8100] ;  /* 0x00810000e1d0783b */ /* 0x000fe20000000200 */
[C---:B---3--:R-:W-:Y:S07]  /*5f70*/  HMMA.16816.F32.BF16 R8, R196.reuse, R192, R8 ;  /* 0x000000c0c408723c */ /* 0x048fee0000041808 */
[----:B------:R-:W1:Y:S01]  /*5f80*/  LDSM.16.M88.4 R212, [R223+0x1000] ;  /* 0x00100000dfd4783b */ /* 0x000e620000000200 */
[-C--:B------:R-:W-:Y:S07]  /*5f90*/  HMMA.16816.F32.BF16 R12, R196, R194.reuse, R12 ;  /* 0x000000c2c40c723c */ /* 0x080fee000004180c */
[----:B------:R-:W3:Y:S01]  /*5fa0*/  LDSM.16.M88.4 R184, [R225+0x9100] ;  /* 0x00910000e1b8783b */ /* 0x000ee20000000200 */
[C---:B------:R-:W-:Y:S07]  /*5fb0*/  HMMA.16816.F32.BF16 R16, R188.reuse, R194, R16 ;  /* 0x000000c2bc10723c */ /* 0x040fee0000041810 */
[----:B------:R-:W1:Y:S01]  /*5fc0*/  LDSM.16.M88.4 R176, [R223+0x1400] ;  /* 0x00140000dfb0783b */ /* 0x000e620000000200 */
[-C--:B----4-:R-:W-:Y:S07]  /*5fd0*/  HMMA.16816.F32.BF16 R20, R188, R108.reuse, R20 ;  /* 0x0000006cbc14723c */ /* 0x090fee0000041814 */
[----:B------:R-:W-:Y:S01]  /*5fe0*/  LDSM.16.M88.4 R180, [R223+0x1c00] ;  /* 0x001c0000dfb4783b */ /* 0x000fe20000000200 */
[C---:B------:R-:W-:Y:S07]  /*5ff0*/  HMMA.16816.F32.BF16 R24, R196.reuse, R108, R24 ;  /* 0x0000006cc418723c */ /* 0x040fee0000041818 */
[----:B------:R-:W-:Y:S01]  /*6000*/  LDSM.16.M88.4 R192, [R220+0x5100] ;  /* 0x00510000dcc0783b */ /* 0x000fe20000000200 */
[-C--:B------:R-:W-:Y:S07]  /*6010*/  HMMA.16816.F32.BF16 R28, R196, R110.reuse, R28 ;  /* 0x0000006ec41c723c */ /* 0x080fee000004181c */
[----:B------:R-:W-:Y:S01]  /*6020*/  LDSM.16.M88.4 R216, [R223+0x2000] ;  /* 0x00200000dfd8783b */ /* 0x000fe20000000200 */
[C---:B------:R-:W-:Y:S07]  /*6030*/  HMMA.16816.F32.BF16 R32, R188.reuse, R110, R32 ;  /* 0x0000006ebc20723c */ /* 0x040fee0000041820 */
[----:B------:R-:W4:Y:S01]  /*6040*/  LDSM.16.M88.4 R108, [R223+0x1800] ;  /* 0x00180000df6c783b */ /* 0x000f220000000200 */
[-C--:B-----5:R-:W-:Y:S08]  /*6050*/  HMMA.16816.F32.BF16 R36, R188, R200.reuse, R36 ;  /* 0x000000c8bc24723c */ /* 0x0a0ff00000041824 */
[C---:B------:R-:W-:Y:S08]  /*6060*/  HMMA.16816.F32.BF16 R40, R196.reuse, R200, R40 ;  /* 0x000000c8c428723c */ /* 0x040ff00000041828 */
[-C--:B------:R-:W-:Y:S08]  /*6070*/  HMMA.16816.F32.BF16 R44, R196, R202.reuse, R44 ;  /* 0x000000cac42c723c */ /* 0x080ff0000004182c */
[C---:B------:R-:W-:Y:S01]  /*6080*/  HMMA.16816.F32.BF16 R48, R188.reuse, R202, R48 ;  /* 0x000000cabc30723c */ /* 0x040fe20000041830 */
[----:B------:R-:W-:Y:S07]  /*6090*/  LDSM.16.M88.4 R200, [R220+0x5500] ;  /* 0x00550000dcc8783b */ /* 0x000fee0000000200 */
[-C--:B--2---:R-:W-:Y:S08]  /*60a0*/  HMMA.16816.F32.BF16 R52, R188, R204.reuse, R52 ;  /* 0x000000ccbc34723c */ /* 0x084ff00000041834 */
[C---:B------:R-:W-:Y:S08]  /*60b0*/  HMMA.16816.F32.BF16 R56, R196.reuse, R204, R56 ;  /* 0x000000ccc438723c */ /* 0x040ff00000041838 */
[-C--:B------:R-:W-:Y:S01]  /*60c0*/  HMMA.16816.F32.BF16 R60, R196, R206.reuse, R60 ;  /* 0x000000cec43c723c */ /* 0x080fe2000004183c */
[----:B------:R-:W-:Y:S07]  /*60d0*/  LDSM.16.M88.4 R196, [R224+0xb100] ;  /* 0x00b10000e0c4783b */ /* 0x000fee0000000200 */
[----:B------:R-:W-:Y:S01]  /*60e0*/  HMMA.16816.F32.BF16 R64, R188, R206, R64 ;  /* 0x000000cebc40723c */ /* 0x000fe20000041840 */
[----:B------:R-:W2:Y:S07]  /*60f0*/  LDSM.16.M88.4 R188, [R224+0xa100] ;  /* 0x00a10000e0bc783b */ /* 0x000eae0000000200 */
[-C--:B-1----:R-:W-:Y:S01]  /*6100*/  HMMA.16816.F32.BF16 R4, R208, R212.reuse, R4 ;  /* 0x000000d4d004723c */ /* 0x082fe20000041804 */
[----:B------:R-:W1:Y:S07]  /*6110*/  LDSM.16.M88.4 R204, [R220+0x5900] ;  /* 0x00590000dccc783b */ /* 0x000e6e0000000200 */
[C---:B---3--:R-:W-:Y:S08]  /*6120*/  HMMA.16816.F32.BF16 R8, R184.reuse, R212, R8 ;  /* 0x000000d4b808723c */ /* 0x048ff00000041808 */
[-C--:B------:R-:W-:Y:S08]  /*6130*/  HMMA.16816.F32.BF16 R12, R184, R214.reuse, R12 ;  /* 0x000000d6b80c723c */ /* 0x080ff0000004180c */
[C---:B------:R-:W-:Y:S01]  /*6140*/  HMMA.16816.F32.BF16 R16, R208.reuse, R214, R16 ;  /* 0x000000d6d010723c */ /* 0x040fe20000041810 */
[----:B------:R-:W3:Y:S07]  /*6150*/  LDSM.16.M88.4 R212, [R220+0x5d00] ;  /* 0x005d0000dcd4783b */ /* 0x000eee0000000200 */
[-C--:B------:R-:W-:Y:S08]  /*6160*/  HMMA.16816.F32.BF16 R20, R208, R176.reuse, R20 ;  /* 0x000000b0d014723c */ /* 0x080ff00000041814 */
[C---:B------:R-:W-:Y:S08]  /*6170*/  HMMA.16816.F32.BF16 R24, R184.reuse, R176, R24 ;  /* 0x000000b0b818723c */ /* 0x040ff00000041818 */
[-C--:B------:R-:W-:Y:S08]  /*6180*/  HMMA.16816.F32.BF16 R28, R184, R178.reuse, R28 ;  /* 0x000000b2b81c723c */ /* 0x080ff0000004181c */
[C---:B------:R-:W-:Y:S01]  /*6190*/  HMMA.16816.F32.BF16 R32, R208.reuse, R178, R32 ;  /* 0x000000b2d020723c */ /* 0x040fe20000041820 */
[----:B------:R-:W5:Y:S07]  /*61a0*/  LDSM.16.M88.4 R176, [R225+0xa100] ;  /* 0x00a10000e1b0783b */ /* 0x000f6e0000000200 */
[-C--:B----4-:R-:W-:Y:S08]  /*61b0*/  HMMA.16816.F32.BF16 R36, R208, R108.reuse, R36 ;  /* 0x0000006cd024723c */ /* 0x090ff00000041824 */
[C---:B------:R-:W-:Y:S08]  /*61c0*/  HMMA.16816.F32.BF16 R40, R184.reuse, R108, R40 ;  /* 0x0000006cb828723c */ /* 0x040ff00000041828 */
[-C--:B------:R-:W-:Y:S08]  /*61d0*/  HMMA.16816.F32.BF16 R44, R184, R110.reuse, R44 ;  /* 0x0000006eb82c723c */ /* 0x080ff0000004182c */
[C---:B------:R-:W-:Y:S01]  /*61e0*/  HMMA.16816.F32.BF16 R48, R208.reuse, R110, R48 ;  /* 0x0000006ed030723c */ /* 0x040fe20000041830 */
[----:B------:R-:W4:Y:S07]  /*61f0*/  LDSM.16.M88.4 R108, [R225+0xb100] ;  /* 0x00b10000e16c783b */ /* 0x000f2e0000000200 */
[-C--:B------:R-:W-:Y:S08]  /*6200*/  HMMA.16816.F32.BF16 R52, R208, R180.reuse, R52 ;  /* 0x000000b4d034723c */ /* 0x080ff00000041834 */
[C---:B------:R-:W-:Y:S08]  /*6210*/  HMMA.16816.F32.BF16 R56, R184.reuse, R180, R56 ;  /* 0x000000b4b838723c */ /* 0x040ff00000041838 */
[-C--:B------:R-:W-:Y:S08]  /*6220*/  HMMA.16816.F32.BF16 R60, R184, R182.reuse, R60 ;  /* 0x000000b6b83c723c */ /* 0x080ff0000004183c */
[----:B------:R-:W-:Y:S08]  /*6230*/  HMMA.16816.F32.BF16 R64, R208, R182, R64 ;  /* 0x000000b6d040723c */ /* 0x000ff00000041840 */
[-C--:B--2---:R-:W-:Y:S08]  /*6240*/  HMMA.16816.F32.BF16 R4, R188, R192.reuse, R4 ;  /* 0x000000c0bc04723c */ /* 0x084ff00000041804 */
[C---:B------:R-:W-:Y:S08]  /*6250*/  HMMA.16816.F32.BF16 R8, R196.reuse, R192, R8 ;  /* 0x000000c0c408723c */ /* 0x040ff00000041808 */
[-C--:B------:R-:W-:Y:S08]  /*6260*/  HMMA.16816.F32.BF16 R12, R196, R194.reuse, R12 ;  /* 0x000000c2c40c723c */ /* 0x080ff0000004180c */
[C---:B------:R-:W-:Y:S08]  /*6270*/  HMMA.16816.F32.BF16 R16, R188.reuse, R194, R16 ;  /* 0x000000c2bc10723c */ /* 0x040ff00000041810 */
[-C--:B------:R-:W-:Y:S08]  /*6280*/  HMMA.16816.F32.BF16 R20, R188, R200.reuse, R20 ;  /* 0x000000c8bc14723c */ /* 0x080ff00000041814 */
[C---:B------:R-:W-:Y:S08]  /*6290*/  HMMA.16816.F32.BF16 R24, R196.reuse, R200, R24 ;  /* 0x000000c8c418723c */ /* 0x040ff00000041818 */
[-C--:B------:R-:W-:Y:S08]  /*62a0*/  HMMA.16816.F32.BF16 R28, R196, R202.reuse, R28 ;  /* 0x000000cac41c723c */ /* 0x080ff0000004181c */
[C---:B------:R-:W-:Y:S08]  /*62b0*/  HMMA.16816.F32.BF16 R32, R188.reuse, R202, R32 ;  /* 0x000000cabc20723c */ /* 0x040ff00000041820 */
[-C--:B-1----:R-:W-:Y:S08]  /*62c0*/  HMMA.16816.F32.BF16 R36, R188, R204.reuse, R36 ;  /* 0x000000ccbc24723c */ /* 0x082ff00000041824 */
[C---:B------:R-:W-:Y:S08]  /*62d0*/  HMMA.16816.F32.BF16 R40, R196.reuse, R204, R40 ;  /* 0x000000ccc428723c */ /* 0x040ff00000041828 */
[-C--:B------:R-:W-:Y:S08]  /*62e0*/  HMMA.16816.F32.BF16 R44, R196, R206.reuse, R44 ;  /* 0x000000cec42c723c */ /* 0x080ff0000004182c */
[C---:B------:R-:W-:Y:S08]  /*62f0*/  HMMA.16816.F32.BF16 R48, R188.reuse, R206, R48 ;  /* 0x000000cebc30723c */ /* 0x040ff00000041830 */
[-C--:B---3--:R-:W-:Y:S08]  /*6300*/  HMMA.16816.F32.BF16 R52, R188, R212.reuse, R52 ;  /* 0x000000d4bc34723c */ /* 0x088ff00000041834 */
[C---:B------:R-:W-:Y:S08]  /*6310*/  HMMA.16816.F32.BF16 R56, R196.reuse, R212, R56 ;  /* 0x000000d4c438723c */ /* 0x040ff00000041838 */
[-C--:B------:R-:W-:Y:S08]  /*6320*/  HMMA.16816.F32.BF16 R60, R196, R214.reuse, R60 ;  /* 0x000000d6c43c723c */ /* 0x080ff0000004183c */
[----:B------:R-:W-:Y:S08]  /*6330*/  HMMA.16816.F32.BF16 R64, R188, R214, R64 ;  /* 0x000000d6bc40723c */ /* 0x000ff00000041840 */
[-C--:B-----5:R-:W-:Y:S08]  /*6340*/  HMMA.16816.F32.BF16 R4, R176, R216.reuse, R4 ;  /* 0x000000d8b004723c */ /* 0x0a0ff00000041804 */
[C---:B----4-:R-:W-:Y:S08]  /*6350*/  HMMA.16816.F32.BF16 R8, R108.reuse, R216, R8 ;  /* 0x000000d86c08723c */ /* 0x050ff00000041808 */
[-C--:B------:R-:W-:Y:S08]  /*6360*/  HMMA.16816.F32.BF16 R12, R108, R218.reuse, R12 ;  /* 0x000000da6c0c723c */ /* 0x080ff0000004180c */
[----:B------:R-:W-:Y:S01]  /*6370*/  FMUL.FTZ R4, R4, c[0x0][0x320] ;  /* 0x0000c80004047a20 */ /* 0x000fe20000410000 */
[C---:B------:R-:W-:Y:S03]  /*6380*/  HMMA.16816.F32.BF16 R16, R176.reuse, R218, R16 ;  /* 0x000000dab010723c */ /* 0x040fe60000041810 */
[----:B------:R-:W1:Y:S01]  /*6390*/  MUFU.TANH R183, R4 ;  /* 0x0000000400b77308 */ /* 0x000e620000002400 */
[----:B------:R-:W-:Y:S02]  /*63a0*/  FMUL.FTZ R5, R5, c[0x0][0x320] ;  /* 0x0000c80005057a20 */ /* 0x000fe40000410000 */
[----:B------:R-:W-:Y:S02]  /*63b0*/  FMUL.FTZ R6, R6, c[0x0][0x320] ;  /* 0x0000c80006067a20 */ /* 0x000fe40000410000 */
[----:B------:R-:W-:Y:S04]  /*63c0*/  FMUL.FTZ R7, R7, c[0x0][0x320] ;  /* 0x0000c80007077a20 */ /* 0x000fe80000410000 */
[----:B------:R-:W-:Y:S01]  /*63d0*/  FMUL.FTZ R8, R8, c[0x0][0x320] ;  /* 0x0000c80008087a20 */ /* 0x000fe20000410000 */
[----:B------:R-:W2:Y:S01]  /*63e0*/  MUFU.TANH R182, R5 ;  /* 0x0000000500b67308 */ /* 0x000ea20000002400 */
[----:B------:R-:W-:Y:S02]  /*63f0*/  FMUL.FTZ R9, R9, c[0x0][0x320] ;  /* 0x0000c80009097a20 */ /* 0x000fe40000410000 */
[----:B------:R-:W-:Y:S02]  /*6400*/  FMUL.FTZ R10, R10, c[0x0][0x320] ;  /* 0x0000c8000a0a7a20 */ /* 0x000fe40000410000 */
[----:B------:R-:W-:Y:S02]  /*6410*/  FMUL.FTZ R11, R11, c[0x0][0x320] ;  /* 0x0000c8000b0b7a20 */ /* 0x000fe40000410000 */
[----:B------:R-:W-:Y:S02]  /*6420*/  FMUL.FTZ R14, R14, c[0x0][0x320] ;  /* 0x0000c8000e0e7a20 */ /* 0x000fe40000410000 */
[----:B------:R-:W-:Y:S01]  /*6430*/  FMUL.FTZ R15, R15, c[0x0][0x320] ;  /* 0x0000c8000f0f7a20 */ /* 0x000fe20000410000 */
[----:B------:R-:W3:Y:S01]  /*6440*/  MUFU.TANH R186, R6 ;  /* 0x0000000600ba7308 */ /* 0x000ee20000002400 */
[----:B------:R-:W-:Y:S02]  /*6450*/  FMUL.FTZ R16, R16, c[0x0][0x320] ;  /* 0x0000c80010107a20 */ /* 0x000fe40000410000 */
[----:B------:R-:W-:Y:S02]  /*6460*/  FMUL.FTZ R17, R17, c[0x0][0x320] ;  /* 0x0000c80011117a20 */ /* 0x000fe40000410000 */
[----:B------:R-:W-:Y:S02]  /*6470*/  FMUL.FTZ R18, R18, c[0x0][0x320] ;  /* 0x0000c80012127a20 */ /* 0x000fe40000410000 */
[----:B------:R-:W-:Y:S02]  /*6480*/  FMUL.FTZ R19, R19, c[0x0][0x320] ;  /* 0x0000c80013137a20 */ /* 0x000fe40000410000 */
[----:B------:R-:W-:Y:S01]  /*6490*/  FMUL.FTZ R12, R12, c[0x0][0x320] ;  /* 0x0000c8000c0c7a20 */ /* 0x000fe20000410000 */
[----:B------:R4:W1:Y:S01]  /*64a0*/  MUFU.TANH R185, R7 ;  /* 0x0000000700b97308 */ /* 0x0008620000002400 */
[----:B------:R-:W-:Y:S09]  /*64b0*/  FMUL.FTZ R13, R13, c[0x0][0x320] ;  /* 0x0000c8000d0d7a20 */ /* 0x000ff20000410000 */
[----:B------:R-:W1:Y:S10]  /*64c0*/  MUFU.TANH R189, R8 ;  /* 0x0000000800bd7308 */ /* 0x000e740000002400 */
[----:B------:R-:W1:Y:S01]  /*64d0*/  MUFU.TANH R184, R9 ;  /* 0x0000000900b87308 */ /* 0x000e620000002400 */
[----:B----4-:R-:W4:Y:S09]  /*64e0*/  LDSM.16.M88.4 R4, [R223+0x2400] ;  /* 0x00240000df04783b */ /* 0x010f320000000200 */
[----:B------:R-:W1:Y:S10]  /*64f0*/  MUFU.TANH R187, R10 ;  /* 0x0000000a00bb7308 */ /* 0x000e740000002400 */
[----:B------:R5:W1:Y:S10]  /*6500*/  MUFU.TANH R188, R11 ;  /* 0x0000000b00bc7308 */ /* 0x000a740000002400 */
[----:B------:R1:W1:Y:S10]  /*6510*/  MUFU.TANH R181, R12 ;  /* 0x0000000c00b57308 */ /* 0x0002740000002400 */
[----:B------:R1:W1:Y:S01]  /*6520*/  MUFU.TANH R180, R13 ;  /* 0x0000000d00b47308 */ /* 0x0002620000002400 */
[----:B-----5:R-:W5:Y:S01]  /*6530*/  LDSM.16.M88.4 R8, [R223+0x2800] ;  /* 0x00280000df08783b */ /* 0x020f620000000200 */
[-C--:B----4-:R-:W-:Y:S08]  /*6540*/  HMMA.16816.F32.BF16 R20, R176, R4.reuse, R20 ;  /* 0x00000004b014723c */ /* 0x090ff00000041814 */
[----:B------:R-:W4:Y:S01]  /*6550*/  MUFU.TANH R14, R14 ;  /* 0x0000000e000e7308 */ /* 0x000f220000002400 */
[C---:B------:R-:W-:Y:S09]  /*6560*/  HMMA.16816.F32.BF16 R24, R108.reuse, R4, R24 ;  /* 0x000000046c18723c */ /* 0x040ff20000041818 */
[----:B------:R-:W1:Y:S01]  /*6570*/  MUFU.TANH R15, R15 ;  /* 0x0000000f000f7308 */ /* 0x000e620000002400 */
[-C--:B------:R-:W-:Y:S08]  /*6580*/  HMMA.16816.F32.BF16 R28, R108, R6.reuse, R28 ;  /* 0x000000066c1c723c */ /* 0x080ff0000004181c */
[C---:B------:R-:W-:Y:S01]  /*6590*/  HMMA.16816.F32.BF16 R32, R176.reuse, R6, R32 ;  /* 0x00000006b020723c */ /* 0x040fe20000041820 */
[----:B------:R-:W1:Y:S01]  /*65a0*/  MUFU.TANH R16, R16 ;  /* 0x0000001000107308 */ /* 0x000e620000002400 */
[----:B------:R-:W1:Y:S01]  /*65b0*/  LDSM.16.M88.4 R4, [R223+0x2c00] ;  /* 0x002c0000df04783b */ /* 0x000e620000000200 */
[----:B------:R-:W-:Y:S04]  /*65c0*/  DEPBAR.LE SB0, 0x0 ;  /* 0x000080000000791a */ /* 0x000fe80000000000 */
[----:B------:R-:W-:Y:S02]  /*65d0*/  FMUL.FTZ R20, R20, c[0x0][0x320] ;  /* 0x0000c80014147a20 */ /* 0x000fe40000410000 */
[----:B------:R-:W-:Y:S02]  /*65e0*/  FMUL.FTZ R21, R21, c[0x0][0x320] ;  /* 0x0000c80015157a20 */ /* 0x000fe40000410000 */
[----:B------:R-:W1:Y:S01]  /*65f0*/  MUFU.TANH R17, R17 ;  /* 0x0000001100117308 */ /* 0x000e620000002400 */
[----:B------:R-:W-:Y:S01]  /*6600*/  BAR.SYNC.DEFER_BLOCKING 0x0 ;  /* 0x0000000000007b1d */ /* 0x000fe20000010000 */
[----:B------:R-:W-:Y:S01]  /*6610*/  FMUL.FTZ R22, R22, c[0x0][0x320] ;  /* 0x0000c80016167a20 */ /* 0x000fe20000410000 */
[-C--:B-----5:R-:W-:Y:S05]  /*6620*/  HMMA.16816.F32.BF16 R36, R176, R8.reuse, R36 ;  /* 0x00000008b024723c */ /* 0x0a0fea0000041824 */
[----:B------:R-:W-:Y:S02]  /*6630*/  FMUL.FTZ R23, R23, c[0x0][0x320] ;  /* 0x0000c80017177a20 */ /* 0x000fe40000410000 */
[----:B------:R-:W1:Y:S01]  /*6640*/  MUFU.TANH R18, R18 ;  /* 0x0000001200127308 */ /* 0x000e620000002400 */
[----:B------:R-:W-:Y:S01]  /*6650*/  FMUL.FTZ R24, R24, c[0x0][0x320] ;  /* 0x0000c80018187a20 */ /* 0x000fe20000410000 */
[C---:B------:R-:W-:Y:S04]  /*6660*/  HMMA.16816.F32.BF16 R40, R108.reuse, R8, R40 ;  /* 0x000000086c28723c */ /* 0x040fe80000041828 */
[----:B------:R-:W-:Y:S02]  /*6670*/  FMUL.FTZ R25, R25, c[0x0][0x320] ;  /* 0x0000c80019197a20 */ /* 0x000fe40000410000 */
[----:B------:R-:W-:Y:S02]  /*6680*/  FMUL.FTZ R26, R26, c[0x0][0x320] ;  /* 0x0000c8001a1a7a20 */ /* 0x000fe40000410000 */
[----:B------:R-:W2:Y:S01]  /*6690*/  MUFU.TANH R19, R19 ;  /* 0x0000001300137308 */ /* 0x000ea20000002400 */
[-C--:B------:R-:W-:Y:S03]  /*66a0*/  HMMA.16816.F32.BF16 R44, R108, R10.reuse, R44 ;  /* 0x0000000a6c2c723c */ /* 0x080fe6000004182c */
[----:B------:R-:W-:Y:S02]  /*66b0*/  FMUL.FTZ R27, R27, c[0x0][0x320] ;  /* 0x0000c8001b1b7a20 */ /* 0x000fe40000410000 */
[----:B------:R-:W-:Y:S02]  /*66c0*/  FMUL.FTZ R28, R28, c[0x0][0x320] ;  /* 0x0000c8001c1c7a20 */ /* 0x000fe40000410000 */
[----:B------:R-:W-:Y:S01]  /*66d0*/  FMUL.FTZ R29, R29, c[0x0][0x320] ;  /* 0x0000c8001d1d7a20 */ /* 0x000fe20000410000 */
[C---:B------:R-:W-:Y:S01]  /*66e0*/  HMMA.16816.F32.BF16 R48, R176.reuse, R10, R48 ;  /* 0x0000000ab030723c */ /* 0x040fe20000041830 */
[----:B------:R2:W2:Y:S03]  /*66f0*/  MUFU.TANH R190, R20 ;  /* 0x0000001400be7308 */ /* 0x0004a60000002400 */
[----:B------:R-:W-:Y:S02]  /*6700*/  FMUL.FTZ R30, R30, c[0x0][0x320] ;  /* 0x0000c8001e1e7a20 */ /* 0x000fe40000410000 */
[----:B------:R-:W-:Y:S02]  /*6710*/  FMUL.FTZ R31, R31, c[0x0][0x320] ;  /* 0x0000c8001f1f7a20 */ /* 0x000fe40000410000 */
[-C--:B-1----:R-:W-:Y:S03]  /*6720*/  HMMA.16816.F32.BF16 R52, R176, R4.reuse, R52 ;  /* 0x00000004b034723c */ /* 0x082fe60000041834 */
[----:B------:R1:W1:Y:S01]  /*6730*/  MUFU.TANH R191, R21 ;  /* 0x0000001500bf7308 */ /* 0x0002620000002400 */
[----:B------:R-:W-:Y:S02]  /*6740*/  FMUL.FTZ R32, R32, c[0x0][0x320] ;  /* 0x0000c80020207a20 */ /* 0x000fe40000410000 */
[----:B------:R-:W-:Y:S02]  /*6750*/  FMUL.FTZ R33, R33, c[0x0][0x320] ;  /* 0x0000c80021217a20 */ /* 0x000fe40000410000 */
[C---:B------:R-:W-:Y:S04]  /*6760*/  HMMA.16816.F32.BF16 R56, R108.reuse, R4, R56 ;  /* 0x000000046c38723c */ /* 0x040fe80000041838 */
[----:B------:R-:W-:Y:S01]  /*6770*/  FMUL.FTZ R34, R34, c[0x0][0x320] ;  /* 0x0000c80022227a20 */ /* 0x000fe20000410000 */
[----:B------:R1:W1:Y:S01]  /*6780*/  MUFU.TANH R194, R22 ;  /* 0x0000001600c27308 */ /* 0x0002620000002400 */
[----:B------:R-:W-:Y:S02]  /*6790*/  FMUL.FTZ R35, R35, c[0x0][0x320] ;  /* 0x0000c80023237a20 */ /* 0x000fe40000410000 */
[-C--:B------:R-:W-:Y:S04]  /*67a0*/  HMMA.16816.F32.BF16 R60, R108, R6.reuse, R60 ;  /* 0x000000066c3c723c */ /* 0x080fe8000004183c */
[----:B------:R-:W-:Y:S02]  /*67b0*/  FMUL.FTZ R36, R36, c[0x0][0x320] ;  /* 0x0000c80024247a20 */ /* 0x000fe40000410000 */
[----:B------:R-:W-:Y:S01]  /*67c0*/  FMUL.FTZ R37, R37, c[0x0][0x320] ;  /* 0x0000c80025257a20 */ /* 0x000fe20000410000 */
[----:B------:R1:W1:Y:S01]  /*67d0*/  MUFU.TANH R196, R23 ;  /* 0x0000001700c47308 */ /* 0x0002620000002400 */
[----:B------:R-:W-:Y:S04]  /*67e0*/  HMMA.16816.F32.BF16 R64, R176, R6, R64 ;  /* 0x00000006b040723c */ /* 0x000fe80000041840 */
[----:B------:R-:W-:Y:S02]  /*67f0*/  FMUL.FTZ R38, R38, c[0x0][0x320] ;  /* 0x0000c80026267a20 */ /* 0x000fe40000410000 */
[----:B------:R-:W-:Y:S02]  /*6800*/  FMUL.FTZ R39, R39, c[0x0][0x320] ;  /* 0x0000c80027277a20 */ /* 0x000fe40000410000 */
[----:B------:R-:W-:Y:S01]  /*6810*/  FMUL.FTZ R40, R40, c[0x0][0x320] ;  /* 0x0000c80028287a20 */ /* 0x000fe20000410000 */
[----:B------:R1:W1:Y:S03]  /*6820*/  MUFU.TANH R199, R24 ;  /* 0x0000001800c77308 */ /* 0x0002660000002400 */
[----:B------:R-:W-:Y:S02]  /*6830*/  FMUL.FTZ R41, R41, c[0x0][0x320] ;  /* 0x0000c80029297a20 */ /* 0x000fe40000410000 */
[----:B------:R-:W-:Y:S02]  /*6840*/  FMUL.FTZ R42, R42, c[0x0][0x320] ;  /* 0x0000c8002a2a7a20 */ /* 0x000fe40000410000 */
[----:B------:R-:W-:Y:S02]  /*6850*/  FMUL.FTZ R43, R43, c[0x0][0x320] ;  /* 0x0000c8002b2b7a20 */ /* 0x000fe40000410000 */
[----:B------:R-:W-:Y:S01]  /*6860*/  FMUL.FTZ R44, R44, c[0x0][0x320] ;  /* 0x0000c8002c2c7a20 */ /* 0x000fe20000410000 */
[----:B------:R1:W1:Y:S01]  /*6870*/  MUFU.TANH R198, R25 ;  /* 0x0000001900c67308 */ /* 0x0002620000002400 */
[----:B------:R-:W-:Y:S02]  /*6880*/  FMUL.FTZ R45, R45, c[0x0][0x320] ;  /* 0x0000c8002d2d7a20 */ /* 0x000fe40000410000 */
        /* <DEDUP_REMOVED lines=25> */
[----:B------:R-:W-:Y:S05]  /*6a20*/  FMUL.FTZ R67, R67, c[0x0][0x320] ;  /* 0x0000c80043437a20 */ /* 0x000fea0000410000 */
[----:B------:R1:W1:Y:S10]  /*6a30*/  MUFU.TANH R204, R30 ;  /* 0x0000001e00cc7308 */ /* 0x0002740000002400 */
        /* <DEDUP_REMOVED lines=36> */
[----:B------:R1:W1:Y:S02]  /*6c80*/  MUFU.TANH R236, R67 ;  /* 0x0000004300ec7308 */ /* 0x0002640000002400 */
[----:B-1234-:R-:W-:-:S05]  /*6c90*/  @P4 BRA `(.L_x_14) ;  /* 0xffffe92000004947 */ /* 0x01efca000383ffff */
.L_x_13:
[----:B------:R-:W-:Y:S01]  /*6ca0*/  FMNMX.FTZ R0, R183, R3, !PT ;  /* 0x00000003b7007209 */ /* 0x000fe20007810000 */
[----:B------:R-:W-:Y:S01]  /*6cb0*/  LDSM.16.MT88.4 R20, [R221+0x100] ;  /* 0x00010000dd14783b */ /* 0x000fe20000004200 */
[----:B------:R-:W-:Y:S02]  /*6cc0*/  FMNMX.FTZ R2, R189, R106, !PT ;  /* 0x0000006abd027209 */ /* 0x000fe40007810000 */
[----:B------:R-:W-:Y:S02]  /*6cd0*/  FMNMX.FTZ R0, R182, R0, !PT ;  /* 0x00000000b6007209 */ /* 0x000fe40007810000 */
[----:B------:R-:W-:Y:S02]  /*6ce0*/  FMNMX.FTZ R2, R184, R2, !PT ;  /* 0x00000002b8027209 */ /* 0x000fe40007810000 */
[----:B------:R-:W-:Y:S01]  /*6cf0*/  FMNMX.FTZ R0, R16, R0, !PT ;  /* 0x0000000010007209 */ /* 0x000fe20007810000 */
[----:B------:R-:W-:Y:S01]  /*6d00*/  LDSM.16.MT88.4 R36, [R222+0x100] ;  /* 0x00010000de24783b */ /* 0x000fe20000004200 */
[----:B--2---:R-:W-:Y:S02]  /*6d10*/  FMNMX.FTZ R4, R186, R100, !PT ;  /* 0x00000064ba047209 */ /* 0x004fe40007810000 */
[----:B------:R-:W-:Y:S02]  /*6d20*/  FMNMX.FTZ R0, R17, R0, !PT ;  /* 0x0000000011007209 */ /* 0x000fe40007810000 */
[----:B------:R-:W-:Y:S02]  /*6d30*/  FMNMX.FTZ R2, R181, R2, !PT ;  /* 0x00000002b5027209 */ /* 0x000fe40007810000 */
[----:B------:R-:W-:Y:S01]  /*6d40*/  FMNMX.FTZ R0, R190, R0, !PT ;  /* 0x00000000be007209 */ /* 0x000fe20007810000 */
[----:B------:R-:W-:Y:S01]  /*6d50*/  LDSM.16.MT88.4 R52, [R221+0x1100] ;  /* 0x00110000dd34783b */ /* 0x000fe20000004200 */
[----:B------:R-:W-:Y:S02]  /*6d60*/  FMNMX.FTZ R4, R185, R4, !PT ;  /* 0x00000004b9047209 */ /* 0x000fe40007810000 */
[----:B------:R-:W-:Y:S02]  /*6d70*/  FMNMX.FTZ R0, R191, R0, !PT ;  /* 0x00000000bf007209 */ /* 0x000fe40007810000 */
[----:B------:R-:W-:Y:S02]  /*6d80*/  FMNMX.FTZ R2, R180, R2, !PT ;  /* 0x00000002b4027209 */ /* 0x000fe40007810000 */
[----:B------:R-:W-:Y:S01]  /*6d90*/  FMNMX.FTZ R0, R193, R0, !PT ;  /* 0x00000000c1007209 */ /* 0x000fe20007810000 */
[----:B------:R-:W0:Y:S01]  /*6da0*/  LDGDEPBAR ;  /* 0x00000000000079af */ /* 0x000e220000000000 */
[----:B------:R-:W-:Y:S02]  /*6db0*/  FMNMX.FTZ R4, R18, R4, !PT ;  /* 0x0000000412047209 */ /* 0x000fe40007810000 */
        /* <DEDUP_REMOVED lines=19> */
[----:B------:R-:W-:Y:S01]  /*6ef0*/  FMNMX.FTZ R2, R215, R2, !PT ;  /* 0x00000002d7027209 */ /* 0x000fe20007810000 */
[----:B------:R-:W-:Y:S01]  /*6f00*/  SHFL.BFLY PT, R7, R0, 0x2, 0x1f ;  /* 0x0c401f0000077f89 */ /* 0x000fe200000e0000 */
        /* <DEDUP_REMOVED lines=19> */
[----:B------:R-:W-:Y:S03]  /*7040*/  FMNMX.FTZ R5, R200, R5, !PT ;  /* 0x00000005c8057209 */ /* 0x000fe60007810000 */
[----:B------:R-:W1:Y:S01]  /*7050*/  SHFL.BFLY PT, R6, R4, 0x2, 0x1f ;  /* 0x0c401f0004067f89 */ /* 0x000e6200000e0000 */
[----:B------:R-:W-:Y:S04]  /*7060*/  FMNMX.FTZ R5, R201, R5, !PT ;  /* 0x00000005c9057209 */ /* 0x000fe80007810000 */
[----:B------:R-:W-:Y:S04]  /*7070*/  FMNMX.FTZ R5, R204, R5, !PT ;  /* 0x00000005cc057209 */ /* 0x000fe80007810000 */
[----:B------:R-:W-:Y:S04]  /*7080*/  FMNMX.FTZ R5, R205, R5, !PT ;  /* 0x00000005cd057209 */ /* 0x000fe80007810000 */
[----:B------:R-:W-:Y:S02]  /*7090*/  FMNMX.FTZ R5, R218, R5, !PT ;  /* 0x00000005da057209 */ /* 0x000fe40007810000 */
[----:B-1----:R-:W-:Y:S02]  /*70a0*/  FMNMX.FTZ R4, R4, R6, !PT ;  /* 0x0000000604047209 */ /* 0x002fe40007810000 */
[----:B------:R-:W-:Y:S02]  /*70b0*/  FMNMX.FTZ R0, R0, R7, !PT ;  /* 0x0000000700007209 */ /* 0x000fe40007810000 */
[----:B------:R-:W-:Y:S01]  /*70c0*/  FMNMX.FTZ R103, R2, R103, !PT ;  /* 0x0000006702677209 */ /* 0x000fe20007810000 */
[----:B------:R-:W1:Y:S01]  /*70d0*/  SHFL.BFLY PT, R104, R4, 0x1, 0x1f ;  /* 0x0c201f0004687f89 */ /* 0x000e6200000e0000 */
[----:B------:R-:W-:Y:S04]  /*70e0*/  FMNMX.FTZ R2, R229, R5, !PT ;  /* 0x00000005e5027209 */ /* 0x000fe80007810000 */
[----:B------:R-:W-:Y:S03]  /*70f0*/  FMNMX.FTZ R2, R233, R2, !PT ;  /* 0x00000002e9027209 */ /* 0x000fe60007810000 */
[----:B------:R-:W2:Y:S01]  /*7100*/  SHFL.BFLY PT, R105, R0, 0x1, 0x1f ;  /* 0x0c201f0000697f89 */ /* 0x000ea200000e0000 */
[----:B------:R-:W-:Y:S07]  /*7110*/  FMNMX.FTZ R2, R234, R2, !PT ;  /* 0x00000002ea027209 */ /* 0x000fee0007810000 */
[----:B------:R-:W3:Y:S01]  /*7120*/  SHFL.BFLY PT, R5, R103, 0x1, 0x1f ;  /* 0x0c201f0067057f89 */ /* 0x000ee200000e0000 */
[----:B-1----:R-:W-:Y:S05]  /*7130*/  FMNMX.FTZ R104, R4, R104, !PT ;  /* 0x0000006804687209 */ /* 0x002fea0007810000 */
[----:B------:R-:W-:Y:S01]  /*7140*/  FMUL.FTZ R111, R104, c[0x0][0x2d0] ;  /* 0x0000b400686f7a20 */ /* 0x000fe20000410000 */
[----:B--2---:R-:W-:Y:S03]  /*7150*/  FMNMX.FTZ R105, R0, R105, !PT ;  /* 0x0000006900697209 */ /* 0x004fe60007810000 */
[--C-:B------:R-:W-:Y:S02]  /*7160*/  FFMA.FTZ R64, R197, c[0x0][0x2d0], -R111.reuse ;  /* 0x0000b400c5407a23 */ /* 0x100fe4000001086f */
[----:B------:R-:W-:Y:S02]  /*7170*/  FFMA.FTZ R60, R195, c[0x0][0x2d0], -R111 ;  /* 0x0000b400c33c7a23 */ /* 0x000fe4000001086f */
[C---:B------:R-:W-:Y:S01]  /*7180*/  FADD.FTZ R0, -R105.reuse, R3 ;  /* 0x0000000369007221 */ /* 0x040fe20000010100 */
[----:B------:R-:W-:Y:S01]  /*7190*/  FMNMX.FTZ R3, R242, R2, !PT ;  /* 0x00000002f2037209 */ /* 0x000fe20007810000 */
[----:B------:R-:W-:Y:S01]  /*71a0*/  FMUL.FTZ R110, R105, c[0x0][0x2d0] ;  /* 0x0000b400696e7a20 */ /* 0x000fe20000410000 */
[----:B---3--:R-:W-:Y:S01]  /*71b0*/  FMNMX.FTZ R103, R103, R5, !PT ;  /* 0x0000000567677209 */ /* 0x008fe20007810000 */
[----:B------:R-:W-:Y:S01]  /*71c0*/  FMUL.FTZ R2, R0, c[0x0][0x2d0] ;  /* 0x0000b40000027a20 */ /* 0x000fe20000410000 */
[----:B------:R-:W-:Y:S01]  /*71d0*/  FMNMX.FTZ R0, R244, R3, !PT ;  /* 0x00000003f4007209 */ /* 0x000fe20007810000 */
[--C-:B------:R-:W-:Y:S02]  /*71e0*/  FFMA.FTZ R4, R183, c[0x0][0x2d0], -R110.reuse ;  /* 0x0000b400b7047a23 */ /* 0x100fe4000001086e */
[----:B------:R1:W2:Y:S01]  /*71f0*/  MUFU.EX2 R102, R2 ;  /* 0x0000000200667308 */ /* 0x0002a20000000800 */
[----:B------:R-:W-:Y:S01]  /*7200*/  FMNMX.FTZ R0, R108, R0, !PT ;  /* 0x000000006c007209 */ /* 0x000fe20007810000 */
[----:B------:R-:W-:Y:S02]  /*7210*/  FMUL.FTZ R176, R103, c[0x0][0x2d0] ;  /* 0x0000b40067b07a20 */ /* 0x000fe40000410000 */
[----:B------:R-:W-:Y:S01]  /*7220*/  FFMA.FTZ R56, R192, c[0x0][0x2d0], -R110 ;  /* 0x0000b400c0387a23 */ /* 0x000fe2000001086e */
[----:B------:R-:W-:Y:S01]  /*7230*/  FMNMX.FTZ R0, R109, R0, !PT ;  /* 0x000000006d007209 */ /* 0x000fe20007810000 */
[--C-:B------:R-:W-:Y:S02]  /*7240*/  FFMA.FTZ R44, R194, c[0x0][0x2d0], -R111.reuse ;  /* 0x0000b400c22c7a23 */ /* 0x100fe4000001086f */
[--C-:B------:R-:W-:Y:S02]  /*7250*/  FFMA.FTZ R48, R196, c[0x0][0x2d0], -R111.reuse ;  /* 0x0000b400c4307a23 */ /* 0x100fe4000001086f */
[----:B------:R-:W3:Y:S01]  /*7260*/  SHFL.BFLY PT, R3, R0, 0x2, 0x1f ;  /* 0x0c401f0000037f89 */ /* 0x000ee200000e0000 */
[----:B------:R-:W-:Y:S01]  /*7270*/  MUFU.EX2 R183, R4 ;  /* 0x0000000400b77308 */ /* 0x000fe20000000800 */
[----:B-1----:R-:W-:Y:S02]  /*7280*/  FADD.FTZ R2, -R104, R100 ;  /* 0x0000006468027221 */ /* 0x002fe40000010100 */
[----:B--2---:R-:W-:Y:S02]  /*7290*/  FMUL.FTZ R49, R102, R157 ;  /* 0x0000009d66317220 */ /* 0x004fe40000410000 */
[----:B------:R-:W-:Y:S02]  /*72a0*/  FMUL.FTZ R2, R2, c[0x0][0x2d0] ;  /* 0x0000b40002027a20 */ /* 0x000fe40000410000 */
[C---:B------:R-:W-:Y:S03]  /*72b0*/  FMUL.FTZ R65, R102.reuse, R173 ;  /* 0x000000ad66417220 */ /* 0x040fe60000410000 */
[----:B------:R1:W2:Y:S01]  /*72c0*/  MUFU.EX2 R101, R2 ;  /* 0x0000000200657308 */ /* 0x0002a20000000800 */
[----:B------:R-:W-:Y:S01]  /*72d0*/  FMUL.FTZ R68, R102, R68 ;  /* 0x0000004466447220 */ /* 0x000fe20000410000 */
[----:B---3--:R-:W-:Y:S01]  /*72e0*/  FMNMX.FTZ R0, R0, R3, !PT ;  /* 0x0000000300007209 */ /* 0x008fe20007810000 */
[----:B------:R-:W-:Y:S02]  /*72f0*/  FFMA.FTZ R3, R17, c[0x0][0x2d0], -R110 ;  /* 0x0000b40011037a23 */ /* 0x000fe4000001086e */
[C---:B------:R-:W-:Y:S02]  /*7300*/  FMUL.FTZ R17, R102.reuse, R125 ;  /* 0x0000007d66117220 */ /* 0x040fe40000410000 */
[C---:B------:R-:W-:Y:S02]  /*7310*/  FMUL.FTZ R69, R102.reuse, R69 ;  /* 0x0000004566457220 */ /* 0x040fe40000410000 */
[C---:B------:R-:W-:Y:S01]  /*7320*/  FMUL.FTZ R80, R102.reuse, R80 ;  /* 0x0000005066507220 */ /* 0x040fe20000410000 */
[----:B------:R3:W-:Y:S01]  /*7330*/  MUFU.EX2 R34, R3 ;  /* 0x0000000300227308 */ /* 0x0007e20000000800 */
[C---:B------:R-:W-:Y:S02]  /*7340*/  FMUL.FTZ R81, R102.reuse, R81 ;  /* 0x0000005166517220 */ /* 0x040fe40000410000 */
[C---:B------:R-:W-:Y:S02]  /*7350*/  FMUL.FTZ R84, R102.reuse, R84 ;  /* 0x0000005466547220 */ /* 0x040fe40000410000 */
[C---:B------:R-:W-:Y:S02]  /*7360*/  FMUL.FTZ R85, R102.reuse, R85 ;  /* 0x0000005566557220 */ /* 0x040fe40000410000 */
[C---:B------:R-:W-:Y:S02]  /*7370*/  FMUL.FTZ R96, R102.reuse, R96 ;  /* 0x0000006066607220 */ /* 0x040fe40000410000 */
[----:B------:R-:W-:Y:S02]  /*7380*/  FMUL.FTZ R97, R102, R97 ;  /* 0x0000006166617220 */ /* 0x000fe40000410000 */
[----:B-1----:R-:W-:Y:S02]  /*7390*/  FADD.FTZ R2, -R103, R106 ;  /* 0x0000006a67027221 */ /* 0x002fe40000010100 */
[C---:B--2---:R-:W-:Y:S02]  /*73a0*/  FMUL.FTZ R6, R101.reuse, R118 ;  /* 0x0000007665067220 */ /* 0x044fe40000410000 */
[----:B------:R-:W-:Y:S02]  /*73b0*/  FMUL.FTZ R2, R2, c[0x0][0x2d0] ;  /* 0x0000b40002027a20 */ /* 0x000fe40000410000 */
[----:B------:R-:W-:Y:S02]  /*73c0*/  FMUL.FTZ R7, R101, R119 ;  /* 0x0000007765077220 */ /* 0x000fe40000410000 */
[----:B------:R1:W2:Y:S01]  /*73d0*/  MUFU.EX2 R100, R2 ;  /* 0x0000000200647308 */ /* 0x0002a20000000800 */
[----:B------:R-:W-:Y:S02]  /*73e0*/  FFMA.FTZ R106, R199, c[0x0][0x2d0], -R176 ;  /* 0x0000b400c76a7a23 */ /* 0x000fe400000108b0 */
[--C-:B---3--:R-:W-:Y:S02]  /*73f0*/  FFMA.FTZ R3, R186, c[0x0][0x2d0], -R111.reuse ;  /* 0x0000b400ba037a23 */ /* 0x108fe4000001086f */
[C---:B------:R-:W-:Y:S02]  /*7400*/  FMUL.FTZ R50, R101.reuse, R158 ;  /* 0x0000009e65327220 */ /* 0x040fe40000410000 */
        /* <DEDUP_REMOVED lines=8> */
[----:B------:R-:W-:Y:S02]  /*7490*/  FMUL.FTZ R87, R101, R87 ;  /* 0x0000005765577220 */ /* 0x000fe40000410000 */
[--C-:B-1----:R-:W-:Y:S02]  /*74a0*/  FFMA.FTZ R2, R182, c[0x0][0x2d0], -R110.reuse ;  /* 0x0000b400b6027a23 */ /* 0x102fe4000001086e */
[----:B------:R1:W-:Y:S01]  /*74b0*/  MUFU.EX2 R182, R3 ;  /* 0x0000000300b67308 */ /* 0x0003e20000000800 */
[C---:B--2---:R-:W-:Y:S02]  /*74c0*/  FMUL.FTZ R12, R100.reuse, R120 ;  /* 0x00000078640c7220 */ /* 0x044fe40000410000 */
[C---:B------:R-:W-:Y:S02]  /*74d0*/  FMUL.FTZ R13, R100.reuse, R121 ;  /* 0x00000079640d7220 */ /* 0x040fe40000410000 */
[C---:B------:R-:W-:Y:S02]  /*74e0*/  FMUL.FTZ R24, R100.reuse, R132 ;  /* 0x0000008464187220 */ /* 0x040fe40000410000 */
[C---:B------:R-:W-:Y:S02]  /*74f0*/  FMUL.FTZ R25, R100.reuse, R133 ;  /* 0x0000008564197220 */ /* 0x040fe40000410000 */
[C---:B------:R-:W-:Y:S01]  /*7500*/  FMUL.FTZ R28, R100.reuse, R136 ;  /* 0x00000088641c7220 */ /* 0x040fe20000410000 */
[----:B------:R2:W-:Y:S01]  /*7510*/  MUFU.EX2 R8, R2 ;  /* 0x0000000200087308 */ /* 0x0005e20000000800 */
[----:B------:R-:W-:Y:S01]  /*7520*/  MOV R136, R246 ;  /* 0x000000f600887202 */ /* 0x000fe20000000f00 */
[C---:B------:R-:W-:Y:S02]  /*7530*/  FMUL.FTZ R29, R100.reuse, R137 ;  /* 0x00000089641d7220 */ /* 0x040fe40000410000 */
[C---:B------:R-:W-:Y:S02]  /*7540*/  FMUL.FTZ R41, R100.reuse, R149 ;  /* 0x0000009564297220 */ /* 0x040fe40000410000 */
[C---:B------:R-:W-:Y:S02]  /*7550*/  FMUL.FTZ R45, R100.reuse, R153 ;  /* 0x00000099642d7220 */ /* 0x040fe40000410000 */
[C---:B------:R-:W-:Y:S02]  /*7560*/  FMUL.FTZ R57, R100.reuse, R165 ;  /* 0x000000a564397220 */ /* 0x040fe40000410000 */
[----:B------:R3:W-:Y:S01]  /*7570*/  MUFU.EX2 R133, R60 ;  /* 0x0000003c00857308 */ /* 0x0007e20000000800 */
[C---:B------:R-:W-:Y:S02]  /*7580*/  FMUL.FTZ R61, R100.reuse, R169 ;  /* 0x000000a9643d7220 */ /* 0x040fe40000410000 */
[C---:B------:R-:W-:Y:S02]  /*7590*/  FMUL.FTZ R72, R100.reuse, R72 ;  /* 0x0000004864487220 */ /* 0x040fe40000410000 */
[--C-:B-1----:R-:W-:Y:S02]  /*75a0*/  FFMA.FTZ R3, R185, c[0x0][0x2d0], -R111.reuse ;  /* 0x0000b400b9037a23 */ /* 0x102fe4000001086f */
[C---:B------:R-:W-:Y:S02]  /*75b0*/  FMUL.FTZ R73, R100.reuse, R73 ;  /* 0x0000004964497220 */ /* 0x040fe40000410000 */
[C---:B------:R-:W-:Y:S01]  /*75c0*/  FMUL.FTZ R76, R100.reuse, R76 ;  /* 0x0000004c644c7220 */ /* 0x040fe20000410000 */
[----:B------:R1:W4:Y:S01]  /*75d0*/  MUFU.EX2 R32, R3 ;  /* 0x0000000300207308 */ /* 0x0003220000000800 */
[C---:B------:R-:W-:Y:S02]  /*75e0*/  FMUL.FTZ R77, R100.reuse, R77 ;  /* 0x0000004d644d7220 */ /* 0x040fe40000410000 */
[----:B------:R-:W-:Y:S02]  /*75f0*/  FMUL.FTZ R88, R100, R88 ;  /* 0x0000005864587220 */ /* 0x000fe40000410000 */
[----:B--2---:R-:W-:Y:S02]  /*7600*/  FFMA.FTZ R2, R16, c[0x0][0x2d0], -R110 ;  /* 0x0000b40010027a23 */ /* 0x004fe4000001086e */
[----:B------:R-:W-:Y:S02]  /*7610*/  FMUL.FTZ R16, R102, R124 ;  /* 0x0000007c66107220 */ /* 0x000fe40000410000 */
[C---:B------:R-:W-:Y:S01]  /*7620*/  FMUL.FTZ R89, R100.reuse, R89 ;  /* 0x0000005964597220 */ /* 0x040fe20000410000 */
[----:B------:R2:W5:Y:S01]  /*7630*/  MUFU.EX2 R9, R2 ;  /* 0x0000000200097308 */ /* 0x0005620000000800 */
[C---:B------:R-:W-:Y:S02]  /*7640*/  FMUL.FTZ R92, R100.reuse, R92 ;  /* 0x0000005c645c7220 */ /* 0x040fe40000410000 */
[C---:B------:R-:W-:Y:S02]  /*7650*/  FMUL.FTZ R93, R100.reuse, R93 ;  /* 0x0000005d645d7220 */ /* 0x040fe40000410000 */
[----:B---3--:R-:W-:Y:S02]  /*7660*/  FMUL.FTZ R60, R100, R168 ;  /* 0x000000a8643c7220 */ /* 0x008fe40000410000 */
[C---:B------:R-:W-:Y:S02]  /*7670*/  FMUL.FTZ R98, R101.reuse, R98 ;  /* 0x0000006265627220 */ /* 0x040fe40000410000 */
[C---:B------:R-:W-:Y:S02]  /*7680*/  FMUL.FTZ R99, R101.reuse, R99 ;  /* 0x0000006365637220 */ /* 0x040fe40000410000 */
[--C-:B-1----:R-:W-:Y:S01]  /*7690*/  FFMA.FTZ R3, R18, c[0x0][0x2d0], -R111.reuse ;  /* 0x0000b40012037a23 */ /* 0x102fe2000001086f */
[----:B----4-:R-:W-:Y:S01]  /*76a0*/  MOV R137, R32 ;  /* 0x0000002000897202 */ /* 0x010fe20000000f00 */
[----:B------:R-:W-:Y:S02]  /*76b0*/  FMUL.FTZ R18, R101, R126 ;  /* 0x0000007e65127220 */ /* 0x000fe40000410000 */
[----:B------:R1:W3:Y:S01]  /*76c0*/  MUFU.EX2 R4, R3 ;  /* 0x0000000300047308 */ /* 0x0002e20000000800 */
[----:B--2---:R-:W2:Y:S01]  /*76d0*/  SHFL.BFLY PT, R2, R0, 0x1, 0x1f ;  /* 0x0c201f0000027f89 */ /* 0x004ea200000e0000 */
[----:B-----5:R-:W-:Y:S01]  /*76e0*/  MOV R185, R9 ;  /* 0x0000000900b97202 */ /* 0x020fe20000000f00 */
[----:B------:R-:W-:Y:S03]  /*76f0*/  FMUL.FTZ R9, R100, R113 ;  /* 0x0000007164097220 */ /* 0x000fe60000410000 */
[----:B------:R-:W-:Y:S01]  /*7700*/  F2FP.BF16.PACK_AB R118, R34, R185 ;  /* 0x000000b92276723e */ /* 0x000fe200000010ff */
[--C-:B-1----:R-:W-:Y:S04]  /*7710*/  FFMA.FTZ R3, R189, c[0x0][0x2d0], -R176.reuse ;  /* 0x0000b400bd037a23 */ /* 0x102fe800000108b0 */
[----:B------:R1:W4:Y:S01]  /*7720*/  MUFU.EX2 R35, R3 ;  /* 0x0000000300237308 */ /* 0x0003220000000800 */
[----:B--2---:R-:W-:Y:S01]  /*7730*/  FMNMX.FTZ R2, R2, R0, !PT ;  /* 0x0000000002027209 */ /* 0x004fe20007810000 */
[----:B------:R-:W-:Y:S02]  /*7740*/  FFMA.FTZ R0, R19, c[0x0][0x2d0], -R111 ;  /* 0x0000b40013007a23 */ /* 0x000fe4000001086f */
[----:B------:R-:W-:Y:S02]  /*7750*/  FMUL.FTZ R19, R101, R127 ;  /* 0x0000007f65137220 */ /* 0x000fe40000410000 */
[----:B------:R-:W-:Y:S04]  /*7760*/  LDSM.16.MT88.4 R124, [R221+0x2100] ;  /* 0x00210000dd7c783b */ /* 0x000fe80000004200 */
[----:B------:R2:W-:Y:S01]  /*7770*/  MUFU.EX2 R5, R0 ;  /* 0x0000000000057308 */ /* 0x0005e20000000800 */
[----:B-1----:R-:W-:Y:S01]  /*7780*/  FFMA.FTZ R3, R184, c[0x0][0x2d0], -R176 ;  /* 0x0000b400b8037a23 */ /* 0x002fe200000108b0 */
[----:B---3--:R-:W-:Y:S02]  /*7790*/  MOV R184, R4 ;  /* 0x0000000400b87202 */ /* 0x008fe40000000f00 */
[----:B----4-:R-:W-:Y:S06]  /*77a0*/  MOV R132, R35 ;  /* 0x0000002300847202 */ /* 0x010fec0000000f00 */
[----:B------:R1:W-:Y:S01]  /*77b0*/  MUFU.EX2 R33, R3 ;  /* 0x0000000300217308 */ /* 0x0003e20000000800 */
[----:B--2---:R-:W-:Y:S02]  /*77c0*/  FADD.FTZ R0, -R2, R107 ;  /* 0x0000006b02007221 */ /* 0x004fe40000010100 */
[----:B------:R-:W-:Y:S02]  /*77d0*/  FFMA.FTZ R107, R207, c[0x0][0x2d0], -R110 ;  /* 0x0000b400cf6b7a23 */ /* 0x000fe4000001086e */
[----:B------:R-:W-:Y:S06]  /*77e0*/  FMUL.FTZ R0, R0, c[0x0][0x2d0] ;  /* 0x0000b40000007a20 */ /* 0x000fec0000410000 */
[----:B------:R-:W2:Y:S01]  /*77f0*/  MUFU.EX2 R0, R0 ;  /* 0x0000000000007308 */ /* 0x000ea20000000800 */
[--C-:B-1----:R-:W-:Y:S09]  /*7800*/  FFMA.FTZ R3, R181, c[0x0][0x2d0], -R176.reuse ;  /* 0x0000b400b5037a23 */ /* 0x102ff200000108b0 */
[----:B------:R1:W-:Y:S01]  /*7810*/  MUFU.EX2 R186, R3 ;  /* 0x0000000300ba7308 */ /* 0x0003e20000000800 */
[C---:B--2---:R-:W-:Y:S02]  /*7820*/  FMUL.FTZ R10, R0.reuse, R114 ;  /* 0x00000072000a7220 */ /* 0x044fe40000410000 */
[C---:B------:R-:W-:Y:S02]  /*7830*/  FMUL.FTZ R11, R0.reuse, R115 ;  /* 0x00000073000b7220 */ /* 0x040fe40000410000 */
[C---:B------:R-:W-:Y:S02]  /*7840*/  FMUL.FTZ R26, R0.reuse, R134 ;  /* 0x00000086001a7220 */ /* 0x040fe40000410000 */
[C---:B------:R-:W-:Y:S03]  /*7850*/  FMUL.FTZ R27, R0.reuse, R135 ;  /* 0x00000087001b7220 */ /* 0x040fe60000410000 */
[----:B------:R2:W-:Y:S01]  /*7860*/  MUFU.EX2 R134, R56 ;  /* 0x0000003800867308 */ /* 0x0005e20000000800 */
[C---:B------:R-:W-:Y:S02]  /*7870*/  FMUL.FTZ R31, R0.reuse, R139 ;  /* 0x0000008b001f7220 */ /* 0x040fe40000410000 */
[----:B------:R-:W-:Y:S01]  /*7880*/  FMUL.FTZ R30, R0, R138 ;  /* 0x0000008a001e7220 */ /* 0x000fe20000410000 */
[----:B------:R-:W-:Y:S01]  /*7890*/  MOV R138, R33 ;  /* 0x00000021008a7202 */ /* 0x000fe20000000f00 */
[----:B-1----:R-:W-:Y:S01]  /*78a0*/  FFMA.FTZ R3, R180, c[0x0][0x2d0], -R176 ;  /* 0x0000b400b4037a23 */ /* 0x002fe200000108b0 */
[----:B------:R-:W-:Y:S01]  /*78b0*/  MOV R180, R8 ;  /* 0x0000000800b47202 */ /* 0x000fe20000000f00 */
[----:B------:R-:W-:Y:S01]  /*78c0*/  FMUL.FTZ R8, R100, R112 ;  /* 0x0000007064087220 */ /* 0x000fe20000410000 */
[----:B------:R-:W-:Y:S01]  /*78d0*/  F2FP.BF16.PACK_AB R112, R33, R35 ;  /* 0x000000232170723e */ /* 0x000fe200000010ff */
[----:B------:R-:W-:Y:S01]  /*78e0*/  FMUL.FTZ R35, R101, R143 ;  /* 0x0000008f65237220 */ /* 0x000fe20000410000 */
[----:B------:R-:W1:Y:S01]  /*78f0*/  MUFU.EX2 R40, R3 ;  /* 0x0000000300287308 */ /* 0x000e620000000800 */
[----:B------:R-:W-:Y:S02]  /*7900*/  FMUL.FTZ R33, R102, R141 ;  /* 0x0000008d66217220 */ /* 0x000fe40000410000 */
[C---:B------:R-:W-:Y:S02]  /*7910*/  FMUL.FTZ R42, R0.reuse, R150 ;  /* 0x00000096002a7220 */ /* 0x040fe40000410000 */
[C---:B------:R-:W-:Y:S02]  /*7920*/  FMUL.FTZ R43, R0.reuse, R151 ;  /* 0x00000097002b7220 */ /* 0x040fe40000410000 */
[C---:B------:R-:W-:Y:S02]  /*7930*/  FMUL.FTZ R46, R0.reuse, R154 ;  /* 0x0000009a002e7220 */ /* 0x040fe40000410000 */
[C---:B------:R-:W-:Y:S01]  /*7940*/  FMUL.FTZ R47, R0.reuse, R155 ;  /* 0x0000009b002f7220 */ /* 0x040fe20000410000 */
[----:B------:R3:W-:Y:S01]  /*7950*/  MUFU.EX2 R141, R48 ;  /* 0x00000030008d7308 */ /* 0x0007e20000000800 */
[C---:B------:R-:W-:Y:S02]  /*7960*/  FMUL.FTZ R58, R0.reuse, R166 ;  /* 0x000000a6003a7220 */ /* 0x040fe40000410000 */
[----:B------:R-:W-:Y:S02]  /*7970*/  FMUL.FTZ R59, R0, R167 ;  /* 0x000000a7003b7220 */ /* 0x000fe40000410000 */
[----:B--2---:R-:W-:Y:S02]  /*7980*/  FMUL.FTZ R56, R100, R164 ;  /* 0x000000a464387220 */ /* 0x004fe40000410000 */
[C---:B------:R-:W-:Y:S02]  /*7990*/  FMUL.FTZ R62, R0.reuse, R170 ;  /* 0x000000aa003e7220 */ /* 0x040fe40000410000 */
[C---:B------:R-:W-:Y:S01]  /*79a0*/  FMUL.FTZ R63, R0.reuse, R171 ;  /* 0x000000ab003f7220 */ /* 0x040fe20000410000 */
[----:B------:R2:W-:Y:S01]  /*79b0*/  MUFU.EX2 R135, R64 ;  /* 0x0000004000877308 */ /* 0x0005e20000000800 */
[C---:B------:R-:W-:Y:S02]  /*79c0*/  FMUL.FTZ R74, R0.reuse, R74 ;  /* 0x0000004a004a7220 */ /* 0x040fe40000410000 */
[----:B------:R-:W-:Y:S01]  /*79d0*/  FMUL.FTZ R75, R0, R75 ;  /* 0x0000004b004b7220 */ /* 0x000fe20000410000 */
[----:B-1----:R-:W-:Y:S01]  /*79e0*/  F2FP.BF16.PACK_AB R114, R40, R186 ;  /* 0x000000ba2872723e */ /* 0x002fe200000010ff */
[----:B------:R-:W-:Y:S01]  /*79f0*/  FMUL.FTZ R3, R2, c[0x0][0x2d0] ;  /* 0x0000b40002037a20 */ /* 0x000fe20000410000 */
[----:B------:R-:W-:Y:S01]  /*7a00*/  MOV R139, R40 ;  /* 0x00000028008b7202 */ /* 0x000fe20000000f00 */
[----:B------:R-:W-:Y:S02]  /*7a10*/  FFMA.FTZ R40, R191, c[0x0][0x2d0], -R110 ;  /* 0x0000b400bf287a23 */ /* 0x000fe4000001086e */
[--C-:B------:R-:W-:Y:S01]  /*7a20*/  FFMA.FTZ R4, R187, c[0x0][0x2d0], -R3.reuse ;  /* 0x0000b400bb047a23 */ /* 0x100fe20000010803 */
[----:B------:R-:W-:Y:S01]  /*7a30*/  MOV R187, R5 ;  /* 0x0000000500bb7202 */ /* 0x000fe20000000f00 */
[----:B------:R-:W-:Y:S01]  /*7a40*/  FMUL.FTZ R5, R102, R117 ;  /* 0x0000007566057220 */ /* 0x000fe20000410000 */
[----:B------:R-:W-:Y:S01]  /*7a50*/  F2FP.BF16.PACK_AB R117, R32, R182 ;  /* 0x000000b62075723e */ /* 0x000fe200000010ff */
[----:B------:R1:W-:Y:S01]  /*7a60*/  MUFU.EX2 R216, R4 ;  /* 0x0000000400d87308 */ /* 0x0003e20000000800 */
[----:B------:R-:W-:Y:S01]  /*7a70*/  F2FP.BF16.PACK_AB R119, R187, R184 ;  /* 0x000000b8bb77723e */ /* 0x000fe200000010ff */
[C---:B------:R-:W-:Y:S01]  /*7a80*/  FMUL.FTZ R32, R102.reuse, R140 ;  /* 0x0000008c66207220 */ /* 0x040fe20000410000 */
[----:B------:R-:W-:Y:S01]  /*7a90*/  MOV R140, R34 ;  /* 0x00000022008c7202 */ /* 0x000fe20000000f00 */
[----:B------:R-:W-:Y:S02]  /*7aa0*/  FMUL.FTZ R34, R101, R142 ;  /* 0x0000008e65227220 */ /* 0x000fe40000410000 */
[----:B---3--:R-:W-:Y:S02]  /*7ab0*/  FMUL.FTZ R48, R102, R156 ;  /* 0x0000009c66307220 */ /* 0x008fe40000410000 */
[----:B------:R-:W-:Y:S01]  /*7ac0*/  FMUL.FTZ R78, R0, R78 ;  /* 0x0000004e004e7220 */ /* 0x000fe20000410000 */
[----:B------:R-:W-:Y:S01]  /*7ad0*/  LDSM.16.MT88.4 R156, [R221+0x1d00] ;  /* 0x001d0000dd9c783b */ /* 0x000fe20000004200 */
[----:B------:R3:W-:Y:S01]  /*7ae0*/  MUFU.EX2 R191, R106 ;  /* 0x0000006a00bf7308 */ /* 0x0007e20000000800 */
[----:B--2---:R-:W-:Y:S02]  /*7af0*/  FMUL.FTZ R64, R102, R172 ;  /* 0x000000ac66407220 */ /* 0x004fe40000410000 */
[C---:B------:R-:W-:Y:S02]  /*7b00*/  FMUL.FTZ R79, R0.reuse, R79 ;  /* 0x0000004f004f7220 */ /* 0x040fe40000410000 */
[C---:B------:R-:W-:Y:S02]  /*7b10*/  FMUL.FTZ R90, R0.reuse, R90 ;  /* 0x0000005a005a7220 */ /* 0x040fe40000410000 */
[C---:B------:R-:W-:Y:S01]  /*7b20*/  FMUL.FTZ R91, R0.reuse, R91 ;  /* 0x0000005b005b7220 */ /* 0x040fe20000410000 */
[----:B------:R-:W-:Y:S01]  /*7b30*/  LDSM.16.MT88.4 R172, [R222+0x1d00] ;  /* 0x001d0000deac783b */ /* 0x000fe20000004200 */
[C---:B------:R-:W-:Y:S01]  /*7b40*/  FMUL.FTZ R94, R0.reuse, R94 ;  /* 0x0000005e005e7220 */ /* 0x040fe20000410000 */
[----:B------:R2:W-:Y:S01]  /*7b50*/  MUFU.EX2 R142, R40 ;  /* 0x00000028008e7308 */ /* 0x0005e20000000800 */
[----:B------:R-:W-:Y:S02]  /*7b60*/  FMUL.FTZ R95, R0, R95 ;  /* 0x0000005f005f7220 */ /* 0x000fe40000410000 */
[--C-:B------:R-:W-:Y:S02]  /*7b70*/  FFMA.FTZ R108, R108, c[0x0][0x2d0], -R3.reuse ;  /* 0x0000b4006c6c7a23 */ /* 0x100fe40000010803 */
[--C-:B-1----:R-:W-:Y:S05]  /*7b80*/  FFMA.FTZ R4, R188, c[0x0][0x2d0], -R3.reuse ;  /* 0x0000b400bc047a23 */ /* 0x102fea0000010803 */
[----:B------:R1:W4:Y:S01]  /*7b90*/  MUFU.EX2 R217, R4 ;  /* 0x0000000400d97308 */ /* 0x0003220000000800 */
[----:B---3--:R-:W-:Y:S02]  /*7ba0*/  FFMA.FTZ R106, R198, c[0x0][0x2d0], -R176 ;  /* 0x0000b400c66a7a23 */ /* 0x008fe400000108b0 */
[----:B--2---:R-:W-:Y:S02]  /*7bb0*/  FMUL.FTZ R40, R100, R148 ;  /* 0x0000009464287220 */ /* 0x004fe40000410000 */
[--C-:B-1----:R-:W-:Y:S01]  /*7bc0*/  FFMA.FTZ R4, R14, c[0x0][0x2d0], -R3.reuse ;  /* 0x0000b4000e047a23 */ /* 0x102fe20000010803 */
[----:B----4-:R-:W-:Y:S01]  /*7bd0*/  F2FP.BF16.PACK_AB R113, R217, R216 ;  /* 0x000000d8d971723e */ /* 0x010fe200000010ff */
[C---:B------:R-:W-:Y:S03]  /*7be0*/  FMUL.FTZ R14, R0.reuse, R122 ;  /* 0x0000007a000e7220 */ /* 0x040fe60000410000 */
[----:B------:R1:W-:Y:S02]  /*7bf0*/  MUFU.EX2 R219, R4 ;  /* 0x0000000400db7308 */ /* 0x0003e40000000800 */
[--C-:B-1----:R-:W-:Y:S02]  /*7c00*/  FFMA.FTZ R4, R15, c[0x0][0x2d0], -R3.reuse ;  /* 0x0000b4000f047a23 */ /* 0x102fe40000010803 */
[----:B------:R-:W-:Y:S06]  /*7c10*/  FMUL.FTZ R15, R0, R123 ;  /* 0x0000007b000f7220 */ /* 0x000fec0000410000 */
[----:B------:R1:W2:Y:S01]  /*7c20*/  MUFU.EX2 R228, R4 ;  /* 0x0000000400e47308 */ /* 0x0002a20000000800 */
[----:B------:R-:W3:Y:S01]  /*7c30*/  LDSM.16.MT88.4 R120, [R222+0x1100] ;  /* 0x00110000de78783b */ /* 0x000ee20000004200 */
[----:B-1----:R-:W-:Y:S01]  /*7c40*/  FMUL.FTZ R4, R102, R116 ;  /* 0x0000007466047220 */ /* 0x002fe20000410000 */
[----:B------:R-:W-:Y:S02]  /*7c50*/  F2FP.BF16.PACK_AB R116, R180, R183 ;  /* 0x000000b7b474723e */ /* 0x000fe400000010ff */
[----:B--2---:R-:W-:Y:S05]  /*7c60*/  F2FP.BF16.PACK_AB R115, R228, R219 ;  /* 0x000000dbe473723e */ /* 0x004fea00000010ff */
[-C--:B------:R-:W-:Y:S08]  /*7c70*/  HMMA.16816.F32.BF16 R4, R116, R20.reuse, R4 ;  /* 0x000000147404723c */ /* 0x080ff00000041804 */
[C---:B------:R-:W-:Y:S07]  /*7c80*/  HMMA.16816.F32.BF16 R8, R112.reuse, R20, R8 ;  /* 0x000000147008723c */ /* 0x040fee0000041808 */
[C---:B------:R-:W-:Y:S01]  /*7c90*/  FMUL.FTZ R20, R102.reuse, R128 ;  /* 0x0000008066147220 */ /* 0x040fe20000410000 */
[-C--:B------:R-:W-:Y:S04]  /*7ca0*/  HMMA.16816.F32.BF16 R12, R112, R22.reuse, R12 ;  /* 0x00000016700c723c */ /* 0x080fe8000004180c */
[----:B------:R-:W-:Y:S04]  /*7cb0*/  FMUL.FTZ R21, R102, R129 ;  /* 0x0000008166157220 */ /* 0x000fe80000410000 */
[C---:B------:R-:W-:Y:S07]  /*7cc0*/  HMMA.16816.F32.BF16 R16, R116.reuse, R22, R16 ;  /* 0x000000167410723c */ /* 0x040fee0000041810 */
[C---:B------:R-:W-:Y:S02]  /*7cd0*/  FMUL.FTZ R22, R101.reuse, R130 ;  /* 0x0000008265167220 */ /* 0x040fe40000410000 */
[C---:B------:R-:W-:Y:S02]  /*7ce0*/  FMUL.FTZ R23, R101.reuse, R131 ;  /* 0x0000008365177220 */ /* 0x040fe40000410000 */
[----:B------:R-:W-:Y:S05]  /*7cf0*/  LDSM.16.MT88.4 R128, [R222+0x500] ;  /* 0x00050000de80783b */ /* 0x000fea0000004200 */
[-C--:B------:R-:W-:Y:S08]  /*7d00*/  HMMA.16816.F32.BF16 R20, R116, R36.reuse, R20 ;  /* 0x000000247414723c */ /* 0x080ff00000041814 */
[C---:B------:R-:W-:Y:S07]  /*7d10*/  HMMA.16816.F32.BF16 R24, R112.reuse, R36, R24 ;  /* 0x000000247018723c */ /* 0x040fee0000041818 */
[--C-:B------:R-:W-:Y:S01]  /*7d20*/  FFMA.FTZ R36, R190, c[0x0][0x2d0], -R110.reuse ;  /* 0x0000b400be247a23 */ /* 0x100fe2000001086e */
[-C--:B------:R-:W-:Y:S01]  /*7d30*/  HMMA.16816.F32.BF16 R28, R112, R38.reuse, R28 ;  /* 0x00000026701c723c */ /* 0x080fe2000004181c */
[----:B------:R1:W-:Y:S03]  /*7d40*/  MUFU.EX2 R190, R44 ;  /* 0x0000002c00be7308 */ /* 0x0003e60000000800 */
[----:B------:R-:W-:Y:S04]  /*7d50*/  FMUL.FTZ R37, R102, R145 ;  /* 0x0000009166257220 */ /* 0x000fe80000410000 */
[C---:B------:R-:W-:Y:S03]  /*7d60*/  HMMA.16816.F32.BF16 R32, R116.reuse, R38, R32 ;  /* 0x000000267420723c */ /* 0x040fe60000041820 */
[----:B------:R2:W4:Y:S04]  /*7d70*/  MUFU.EX2 R143, R36 ;  /* 0x00000024008f7308 */ /* 0x0005280000000800 */
[C---:B------:R-:W-:Y:S02]  /*7d80*/  FMUL.FTZ R38, R101.reuse, R146 ;  /* 0x0000009265267220 */ /* 0x040fe40000410000 */
[----:B------:R-:W-:Y:S03]  /*7d90*/  FMUL.FTZ R39, R101, R147 ;  /* 0x0000009365277220 */ /* 0x000fe60000410000 */
[----:B-1----:R-:W-:Y:S02]  /*7da0*/  FMUL.FTZ R44, R100, R152 ;  /* 0x00000098642c7220 */ /* 0x002fe40000410000 */
[----:B--2---:R-:W-:Y:S02]  /*7db0*/  FMUL.FTZ R36, R102, R144 ;  /* 0x0000009066247220 */ /* 0x004fe40000410000 */
[----:B------:R1:W-:Y:S05]  /*7dc0*/  MUFU.EX2 R144, R106 ;  /* 0x0000006a00907308 */ /* 0x0003ea0000000800 */
[-C--:B------:R-:W-:Y:S08]  /*7dd0*/  HMMA.16816.F32.BF16 R36, R116, R52.reuse, R36 ;  /* 0x000000347424723c */ /* 0x080ff00000041824 */
[C---:B------:R-:W-:Y:S07]  /*7de0*/  HMMA.16816.F32.BF16 R40, R112.reuse, R52, R40 ;  /* 0x000000347028723c */ /* 0x040fee0000041828 */
[----:B------:R-:W-:Y:S01]  /*7df0*/  FFMA.FTZ R52, R193, c[0x0][0x2d0], -R110 ;  /* 0x0000b400c1347a23 */ /* 0x000fe2000001086e */
[-C--:B------:R-:W-:Y:S03]  /*7e00*/  HMMA.16816.F32.BF16 R44, R112, R54.reuse, R44 ;  /* 0x00000036702c723c */ /* 0x080fe6000004182c */
[----:B------:R2:W5:Y:S01]  /*7e10*/  MUFU.EX2 R181, R52 ;  /* 0x0000003400b57308 */ /* 0x0005620000000800 */
[--C-:B-1----:R-:W-:Y:S02]  /*7e20*/  FFMA.FTZ R106, R200, c[0x0][0x2d0], -R3.reuse ;  /* 0x0000b400c86a7a23 */ /* 0x102fe40000010803 */
[C---:B------:R-:W-:Y:S02]  /*7e30*/  FMUL.FTZ R53, R102.reuse, R161 ;  /* 0x000000a166357220 */ /* 0x040fe40000410000 */
[C---:B------:R-:W-:Y:S05]  /*7e40*/  HMMA.16816.F32.BF16 R48, R116.reuse, R54, R48 ;  /* 0x000000367430723c */ /* 0x040fea0000041830 */
[----:B------:R1:W-:Y:S02]  /*7e50*/  MUFU.EX2 R198, R106 ;  /* 0x0000006a00c67308 */ /* 0x0003e40000000800 */
[C---:B------:R-:W-:Y:S02]  /*7e60*/  FMUL.FTZ R54, R101.reuse, R162 ;  /* 0x000000a265367220 */ /* 0x040fe40000410000 */
[----:B------:R-:W-:Y:S03]  /*7e70*/  FMUL.FTZ R55, R101, R163 ;  /* 0x000000a365377220 */ /* 0x000fe60000410000 */
[----:B--2---:R-:W-:Y:S07]  /*7e80*/  FMUL.FTZ R52, R102, R160 ;  /* 0x000000a066347220 */ /* 0x004fee0000410000 */
[-C--:B---3--:R-:W-:Y:S03]  /*7e90*/  HMMA.16816.F32.BF16 R52, R116, R120.reuse, R52 ;  /* 0x000000787434723c */ /* 0x088fe60000041834 */
[--C-:B-1----:R-:W-:Y:S04]  /*7ea0*/  FFMA.FTZ R106, R201, c[0x0][0x2d0], -R3.reuse ;  /* 0x0000b400c96a7a23 */ /* 0x102fe80000010803 */
[----:B------:R1:W2:Y:S01]  /*7eb0*/  MUFU.EX2 R197, R106 ;  /* 0x0000006a00c57308 */ /* 0x0002a20000000800 */
[C---:B------:R-:W-:Y:S08]  /*7ec0*/  HMMA.16816.F32.BF16 R56, R112.reuse, R120, R56 ;  /* 0x000000787038723c */ /* 0x040ff00000041838 */
[-C--:B------:R-:W-:Y:S08]  /*7ed0*/  HMMA.16816.F32.BF16 R60, R112, R122.reuse, R60 ;  /* 0x0000007a703c723c */ /* 0x080ff0000004183c */
[C---:B------:R-:W-:Y:S01]  /*7ee0*/  HMMA.16816.F32.BF16 R64, R116.reuse, R122, R64 ;  /* 0x0000007a7440723c */ /* 0x040fe20000041840 */
[----:B------:R-:W3:Y:S03]  /*7ef0*/  LDSM.16.MT88.4 R120, [R222+0x2100] ;  /* 0x00210000de78783b */ /* 0x000ee60000004200 */
[--C-:B-1----:R-:W-:Y:S04]  /*7f00*/  FFMA.FTZ R106, R202, c[0x0][0x2d0], -R176.reuse ;  /* 0x0000b400ca6a7a23 */ /* 0x102fe800000108b0 */
[-C--:B------:R-:W-:Y:S01]  /*7f10*/  HMMA.16816.F32.BF16 R68, R116, R124.reuse, R68 ;  /* 0x0000007c7444723c */ /* 0x080fe20000041844 */
[----:B------:R1:W-:Y:S07]  /*7f20*/  MUFU.EX2 R252, R106 ;  /* 0x0000006a00fc7308 */ /* 0x0003ee0000000800 */
[C---:B------:R-:W-:Y:S08]  /*7f30*/  HMMA.16816.F32.BF16 R72, R112.reuse, R124, R72 ;  /* 0x0000007c7048723c */ /* 0x040ff00000041848 */
[-C--:B------:R-:W-:Y:S08]  /*7f40*/  HMMA.16816.F32.BF16 R76, R112, R126.reuse, R76 ;  /* 0x0000007e704c723c */ /* 0x080ff0000004184c */
[C---:B------:R-:W-:Y:S01]  /*7f50*/  HMMA.16816.F32.BF16 R80, R116.reuse, R126, R80 ;  /* 0x0000007e7450723c */ /* 0x040fe20000041850 */
[----:B------:R-:W2:Y:S03]  /*7f60*/  LDSM.16.MT88.4 R124, [R221+0x500] ;  /* 0x00050000dd7c783b */ /* 0x000ea60000004200 */
[----:B-1----:R-:W-:Y:S04]  /*7f70*/  FFMA.FTZ R106, R203, c[0x0][0x2d0], -R176 ;  /* 0x0000b400cb6a7a23 */ /* 0x002fe800000108b0 */
[----:B------:R1:W1:Y:S01]  /*7f80*/  MUFU.EX2 R251, R106 ;  /* 0x0000006a00fb7308 */ /* 0x0002620000000800 */
[-C--:B---3--:R-:W-:Y:S08]  /*7f90*/  HMMA.16816.F32.BF16 R84, R116, R120.reuse, R84 ;  /* 0x000000787454723c */ /* 0x088ff00000041854 */
[C---:B------:R-:W-:Y:S08]  /*7fa0*/  HMMA.16816.F32.BF16 R88, R112.reuse, R120, R88 ;  /* 0x000000787058723c */ /* 0x040ff00000041858 */
[-C--:B------:R-:W-:Y:S04]  /*7fb0*/  HMMA.16816.F32.BF16 R92, R112, R122.reuse, R92 ;  /* 0x0000007a705c723c */ /* 0x080fe8000004185c */
[--C-:B-1----:R-:W-:Y:S04]  /*7fc0*/  FFMA.FTZ R106, R204, c[0x0][0x2d0], -R3.reuse ;  /* 0x0000b400cc6a7a23 */ /* 0x102fe80000010803 */
[----:B------:R-:W-:Y:S01]  /*7fd0*/  HMMA.16816.F32.BF16 R96, R116, R122, R96 ;  /* 0x0000007a7460723c */ /* 0x000fe20000041860 */
[----:B------:R-:W1:Y:S01]  /*7fe0*/  LDSM.16.MT88.4 R120, [R221+0x1500] ;  /* 0x00150000dd78783b */ /* 0x000e620000004200 */
[----:B------:R3:W-:Y:S02]  /*7ff0*/  MUFU.EX2 R195, R106 ;  /* 0x0000006a00c37308 */ /* 0x0007e40000000800 */
[----:B----4-:R-:W-:Y:S02]  /*8000*/  F2FP.BF16.PACK_AB R112, R142, R143 ;  /* 0x0000008f8e70723e */ /* 0x010fe400000010ff */
[----:B-----5:R-:W-:Y:S02]  /*8010*/  F2FP.BF16.PACK_AB R114, R134, R181 ;  /* 0x000000b58672723e */ /* 0x020fe400000010ff */
[----:B------:R-:W-:Y:S04]  /*8020*/  F2FP.BF16.PACK_AB R113, R141, R190 ;  /* 0x000000be8d71723e */ /* 0x000fe800000010ff */
[----:B------:R-:W-:Y:S02]  /*8030*/  F2FP.BF16.PACK_AB R115, R135, R133 ;  /* 0x000000858773723e */ /* 0x000fe400000010ff */
[----:B------:R-:W-:Y:S02]  /*8040*/  F2FP.BF16.PACK_AB R116, R144, R191 ;  /* 0x000000bf9074723e */ /* 0x000fe400000010ff */
[----:B--2---:R-:W-:Y:S02]  /*8050*/  F2FP.BF16.PACK_AB R117, R197, R198 ;  /* 0x000000c6c575723e */ /* 0x004fe400000010ff */
[----:B------:R-:W-:Y:S01]  /*8060*/  F2FP.BF16.PACK_AB R118, R251, R252 ;  /* 0x000000fcfb76723e */ /* 0x000fe200000010ff */
[-C--:B------:R-:W-:Y:S05]  /*8070*/  HMMA.16816.F32.BF16 R4, R112, R124.reuse, R4 ;  /* 0x0000007c7004723c */ /* 0x080fea0000041804 */
[----:B---3--:R-:W-:Y:S04]  /*8080*/  FFMA.FTZ R106, R205, c[0x0][0x2d0], -R3 ;  /* 0x0000b400cd6a7a23 */ /* 0x008fe80000010803 */
[----:B------:R2:W3:Y:S03]  /*8090*/  MUFU.EX2 R192, R106 ;  /* 0x0000006a00c07308 */ /* 0x0004e60000000800 */
[--C-:B--2---:R-:W-:Y:S01]  /*80a0*/  FFMA.FTZ R106, R210, c[0x0][0x2d0], -R110.reuse ;  /* 0x0000b400d26a7a23 */ /* 0x104fe2000001086e */
[----:B---3--:R-:W-:Y:S06]  /*80b0*/  F2FP.BF16.PACK_AB R119, R192, R195 ;  /* 0x000000c3c077723e */ /* 0x008fec00000010ff */
[----:B------:R2:W-:Y:S01]  /*80c0*/  MUFU.EX2 R248, R106 ;  /* 0x0000006a00f87308 */ /* 0x0005e20000000800 */
[C---:B------:R-:W-:Y:S08]  /*80d0*/  HMMA.16816.F32.BF16 R8, R116.reuse, R124, R8 ;  /* 0x0000007c7408723c */ /* 0x040ff00000041808 */
[-C--:B------:R-:W-:Y:S08]  /*80e0*/  HMMA.16816.F32.BF16 R12, R116, R126.reuse, R12 ;  /* 0x0000007e740c723c */ /* 0x080ff0000004180c */
[C---:B------:R-:W-:Y:S01]  /*80f0*/  HMMA.16816.F32.BF16 R16, R112.reuse, R126, R16 ;  /* 0x0000007e7010723c */ /* 0x040fe20000041810 */
[----:B------:R-:W3:Y:S03]  /*8100*/  LDSM.16.MT88.4 R124, [R222+0x1500] ;  /* 0x00150000de7c783b */ /* 0x000ee60000004200 */
[----:B--2---:R-:W-:Y:S04]  /*8110*/  FFMA.FTZ R106, R211, c[0x0][0x2d0], -R110 ;  /* 0x0000b400d36a7a23 */ /* 0x004fe8000001086e */
[-C--:B------:R-:W-:Y:S01]  /*8120*/  HMMA.16816.F32.BF16 R20, R112, R128.reuse, R20 ;  /* 0x000000807014723c */ /* 0x080fe20000041814 */
[----:B------:R2:W4:Y:S07]  /*8130*/  MUFU.EX2 R249, R106 ;  /* 0x0000006a00f97308 */ /* 0x00052e0000000800 */
[C---:B------:R-:W-:Y:S08]  /*8140*/  HMMA.16816.F32.BF16 R24, R116.reuse, R128, R24 ;  /* 0x000000807418723c */ /* 0x040ff00000041818 */
[-C--:B------:R-:W-:Y:S08]  /*8150*/  HMMA.16816.F32.BF16 R28, R116, R130.reuse, R28 ;  /* 0x00000082741c723c */ /* 0x080ff0000004181c */
[C---:B------:R-:W-:Y:S01]  /*8160*/  HMMA.16816.F32.BF16 R32, R112.reuse, R130, R32 ;  /* 0x000000827020723c */ /* 0x040fe20000041820 */
[----:B------:R-:W5:Y:S03]  /*8170*/  LDSM.16.MT88.4 R128, [R221+0x2500] ;  /* 0x00250000dd80783b */ /* 0x000f660000004200 */
[--C-:B--2---:R-:W-:Y:S04]  /*8180*/  FFMA.FTZ R106, R212, c[0x0][0x2d0], -R111.reuse ;  /* 0x0000b400d46a7a23 */ /* 0x104fe8000001086f */
[-C--:B-1----:R-:W-:Y:S01]  /*8190*/  HMMA.16816.F32.BF16 R36, R112, R120.reuse, R36 ;  /* 0x000000787024723c */ /* 0x082fe20000041824 */
[----:B------:R1:W-:Y:S07]  /*81a0*/  MUFU.EX2 R246, R106 ;  /* 0x0000006a00f67308 */ /* 0x0003ee0000000800 */
[C---:B------:R-:W-:Y:S08]  /*81b0*/  HMMA.16816.F32.BF16 R40, R116.reuse, R120, R40 ;  /* 0x000000787428723c */ /* 0x040ff00000041828 */
[-C--:B------:R-:W-:Y:S08]  /*81c0*/  HMMA.16816.F32.BF16 R44, R116, R122.reuse, R44 ;  /* 0x0000007a742c723c */ /* 0x080ff0000004182c */
[C---:B------:R-:W-:Y:S01]  /*81d0*/  HMMA.16816.F32.BF16 R48, R112.reuse, R122, R48 ;  /* 0x0000007a7030723c */ /* 0x040fe20000041830 */
[----:B------:R-:W2:Y:S03]  /*81e0*/  LDSM.16.MT88.4 R120, [R222+0x2500] ;  /* 0x00250000de78783b */ /* 0x000ea60000004200 */
[--C-:B-1----:R-:W-:Y:S02]  /*81f0*/  FFMA.FTZ R106, R213, c[0x0][0x2d0], -R111.reuse ;  /* 0x0000b400d56a7a23 */ /* 0x102fe4000001086f */
[----:B------:R1:W-:Y:S02]  /*8200*/  MUFU.EX2 R213, R107 ;  /* 0x0000006b00d57308 */ /* 0x0003e40000000800 */
[-C--:B---3--:R-:W-:Y:S08]  /*8210*/  HMMA.16816.F32.BF16 R52, R112, R124.reuse, R52 ;  /* 0x0000007c7034723c */ /* 0x088ff00000041834 */
[C---:B------:R-:W-:Y:S01]  /*8220*/  HMMA.16816.F32.BF16 R56, R116.reuse, R124, R56 ;  /* 0x0000007c7438723c */ /* 0x040fe20000041838 */
[----:B------:R3:W2:Y:S07]  /*8230*/  MUFU.EX2 R247, R106 ;  /* 0x0000006a00f77308 */ /* 0x0006ae0000000800 */
[-C--:B------:R-:W-:Y:S04]  /*8240*/  HMMA.16816.F32.BF16 R60, R116, R126.reuse, R60 ;  /* 0x0000007e743c723c */ /* 0x080fe8000004183c */
[----:B-1----:R-:W-:Y:S01]  /*8250*/  FFMA.FTZ R107, R215, c[0x0][0x2d0], -R176 ;  /* 0x0000b400d76b7a23 */ /* 0x002fe200000108b0 */
[----:B------:R-:W-:Y:S03]  /*8260*/  MOV R215, R135 ;  /* 0x0000008700d77202 */ /* 0x000fe60000000f00 */
[C---:B------:R-:W-:Y:S01]  /*8270*/  HMMA.16816.F32.BF16 R64, R112.reuse, R126, R64 ;  /* 0x0000007e7040723c */ /* 0x040fe20000041840 */
[----:B------:R-:W1:Y:S03]  /*8280*/  LDSM.16.MT88.4 R124, [R221+0x900] ;  /* 0x00090000dd7c783b */ /* 0x000e660000004200 */
[----:B------:R-:W-:Y:S02]  /*8290*/  MOV R135, R132 ;  /* 0x0000008400877202 */ /* 0x000fe40000000f00 */
[----:B------:R-:W-:Y:S02]  /*82a0*/  MOV R132, R182 ;  /* 0x000000b600847202 */ /* 0x000fe40000000f00 */
[-C--:B-----5:R-:W-:Y:S04]  /*82b0*/  HMMA.16816.F32.BF16 R68, R112, R128.reuse, R68 ;  /* 0x000000807044723c */ /* 0x0a0fe80000041844 */
[--C-:B---3--:R-:W-:Y:S04]  /*82c0*/  FFMA.FTZ R106, R206, c[0x0][0x2d0], -R110.reuse ;  /* 0x0000b400ce6a7a23 */ /* 0x108fe8000001086e */
[C---:B------:R-:W-:Y:S01]  /*82d0*/  HMMA.16816.F32.BF16 R72, R116.reuse, R128, R72 ;  /* 0x000000807448723c */ /* 0x040fe20000041848 */
[----:B------:R3:W5:Y:S07]  /*82e0*/  MUFU.EX2 R212, R106 ;  /* 0x0000006a00d47308 */ /* 0x00076e0000000800 */
[-C--:B------:R-:W-:Y:S08]  /*82f0*/  HMMA.16816.F32.BF16 R76, R116, R130.reuse, R76 ;  /* 0x00000082744c723c */ /* 0x080ff0000004184c */
[C---:B------:R-:W-:Y:S01]  /*8300*/  HMMA.16816.F32.BF16 R80, R112.reuse, R130, R80 ;  /* 0x000000827050723c */ /* 0x040fe20000041850 */
[----:B------:R-:W1:Y:S07]  /*8310*/  LDSM.16.MT88.4 R128, [R222+0x900] ;  /* 0x00090000de80783b */ /* 0x000e6e0000004200 */
[-C--:B--2---:R-:W-:Y:S04]  /*8320*/  HMMA.16816.F32.BF16 R84, R112, R120.reuse, R84 ;  /* 0x000000787054723c */ /* 0x084fe80000041854 */
[--C-:B---3--:R-:W-:Y:S02]  /*8330*/  FFMA.FTZ R106, R208, c[0x0][0x2d0], -R111.reuse ;  /* 0x0000b400d06a7a23 */ /* 0x108fe4000001086f */
[----:B------:R2:W-:Y:S02]  /*8340*/  MUFU.EX2 R208, R107 ;  /* 0x0000006b00d07308 */ /* 0x0005e40000000800 */
[C---:B------:R-:W-:Y:S08]  /*8350*/  HMMA.16816.F32.BF16 R88, R116.reuse, R120, R88 ;  /* 0x000000787458723c */ /* 0x040ff00000041858 */
[-C--:B------:R-:W-:Y:S01]  /*8360*/  HMMA.16816.F32.BF16 R92, R116, R122.reuse, R92 ;  /* 0x0000007a745c723c */ /* 0x080fe2000004185c */
[----:B------:R3:W-:Y:S07]  /*8370*/  MUFU.EX2 R211, R106 ;  /* 0x0000006a00d37308 */ /* 0x0007ee0000000800 */
[----:B------:R-:W-:Y:S01]  /*8380*/  HMMA.16816.F32.BF16 R96, R112, R122, R96 ;  /* 0x0000007a7060723c */ /* 0x000fe20000041860 */
[----:B------:R-:W1:Y:S03]  /*8390*/  LDSM.16.MT88.4 R120, [R221+0x1900] ;  /* 0x00190000dd78783b */ /* 0x000e660000004200 */
[----:B--2---:R-:W-:Y:S03]  /*83a0*/  FFMA.FTZ R107, R178, c[0x0][0x2d0], -R110 ;  /* 0x0000b400b26b7a23 */ /* 0x004fe6000001086e */
[----:B----4-:R-:W-:Y:S02]  /*83b0*/  F2FP.BF16.PACK_AB R112, R249, R248 ;  /* 0x000000f8f970723e */ /* 0x010fe400000010ff */
[----:B------:R-:W-:Y:S01]  /*83c0*/  F2FP.BF16.PACK_AB R113, R247, R246 ;  /* 0x000000f6f771723e */ /* 0x000fe200000010ff */
[----:B------:R2:W-:Y:S02]  /*83d0*/  MUFU.EX2 R200, R107 ;  /* 0x0000006b00c87308 */ /* 0x0005e40000000800 */
[----:B-----5:R-:W-:Y:S01]  /*83e0*/  F2FP.BF16.PACK_AB R114, R213, R212 ;  /* 0x000000d4d572723e */ /* 0x020fe200000010ff */
[----:B---3--:R-:W-:Y:S07]  /*83f0*/  FFMA.FTZ R106, R209, c[0x0][0x2d0], -R111 ;  /* 0x0000b400d16a7a23 */ /* 0x008fee000001086f */
[----:B------:R3:W4:Y:S01]  /*8400*/  MUFU.EX2 R210, R106 ;  /* 0x0000006a00d27308 */ /* 0x0007220000000800 */
[--C-:B--2---:R-:W-:Y:S09]  /*8410*/  FFMA.FTZ R107, R241, c[0x0][0x2d0], -R176.reuse ;  /* 0x0000b400f16b7a23 */ /* 0x104ff200000108b0 */
[----:B------:R-:W-:Y:S01]  /*8420*/  MUFU.EX2 R193, R107 ;  /* 0x0000006b00c17308 */ /* 0x000fe20000000800 */
[--C-:B---3--:R-:W-:Y:S01]  /*8430*/  FFMA.FTZ R106, R214, c[0x0][0x2d0], -R176.reuse ;  /* 0x0000b400d66a7a23 */ /* 0x108fe200000108b0 */
[----:B----4-:R-:W-:Y:S08]  /*8440*/  F2FP.BF16.PACK_AB R115, R210, R211 ;  /* 0x000000d3d273723e */ /* 0x010ff000000010ff */
[----:B------:R-:W-:Y:S01]  /*8450*/  MUFU.EX2 R107, R108 ;  /* 0x0000006c006b7308 */ /* 0x000fe20000000800 */
[----:B------:R-:W-:Y:S01]  /*8460*/  MOV R214, R136 ;  /* 0x0000008800d67202 */ /* 0x000fe20000000f00 */
[-C--:B-1----:R-:W-:Y:S03]  /*8470*/  HMMA.16816.F32.BF16 R4, R112, R124.reuse, R4 ;  /* 0x0000007c7004723c */ /* 0x082fe60000041804 */
[----:B------:R-:W-:Y:S05]  /*8480*/  ISETP.GT.AND P4, PT, R250, R214, PT ;  /* 0x000000d6fa00720c */ /* 0x000fea0003f84270 */
[----:B------:R1:W2:Y:S04]  /*8490*/  MUFU.EX2 R209, R106 ;  /* 0x0000006a00d17308 */ /* 0x0002a80000000800 */
[--C-:B-1----:R-:W-:Y:S01]  /*84a0*/  FFMA.FTZ R106, R218, c[0x0][0x2d0], -R3.reuse ;  /* 0x0000b400da6a7a23 */ /* 0x102fe20000010803 */
[----:B--2---:R-:W-:Y:S02]  /*84b0*/  F2FP.BF16.PACK_AB R116, R208, R209 ;  /* 0x000000d1d074723e */ /* 0x004fe400000010ff */
[----:B------:R-:W-:Y:S03]  /*84c0*/  MOV R218, R134 ;  /* 0x0000008600da7202 */ /* 0x000fe60000000f00 */
[----:B------:R1:W-:Y:S01]  /*84d0*/  MUFU.EX2 R189, R106 ;  /* 0x0000006a00bd7308 */ /* 0x0003e20000000800 */
[----:B------:R-:W-:Y:S01]  /*84e0*/  MOV R134, R180 ;  /* 0x000000b400867202 */ /* 0x000fe20000000f00 */
[--C-:B-1----:R-:W-:Y:S01]  /*84f0*/  FFMA.FTZ R106, R229, c[0x0][0x2d0], -R3.reuse ;  /* 0x0000b400e56a7a23 */ /* 0x102fe20000010803 */
[----:B------:R-:W-:Y:S02]  /*8500*/  MOV R229, R133 ;  /* 0x0000008500e57202 */ /* 0x000fe40000000f00 */
[----:B------:R-:W-:Y:S05]  /*8510*/  MOV R133, R183 ;  /* 0x000000b700857202 */ /* 0x000fea0000000f00 */
[----:B------:R1:W2:Y:S02]  /*8520*/  MUFU.EX2 R188, R106 ;  /* 0x0000006a00bc7308 */ /* 0x0002a40000000800 */
[--C-:B-1----:R-:W-:Y:S01]  /*8530*/  FFMA.FTZ R106, R231, c[0x0][0x2d0], -R176.reuse ;  /* 0x0000b400e76a7a23 */ /* 0x102fe200000108b0 */
[----:B--2---:R-:W-:Y:S02]  /*8540*/  F2FP.BF16.PACK_AB R117, R188, R189 ;  /* 0x000000bdbc75723e */ /* 0x004fe400000010ff */
[----:B------:R-:W-:Y:S05]  /*8550*/  MOV R231, R181 ;  /* 0x000000b500e77202 */ /* 0x000fea0000000f00 */
[----:B------:R1:W-:Y:S01]  /*8560*/  MUFU.EX2 R207, R106 ;  /* 0x0000006a00cf7308 */ /* 0x0003e20000000800 */
[----:B------:R-:W-:Y:S01]  /*8570*/  LDSM.16.MT88.4 R180, [R221+0x2d00] ;  /* 0x002d0000ddb4783b */ /* 0x000fe20000004200 */
[----:B-1----:R-:W-:Y:S01]  /*8580*/  FFMA.FTZ R106, R232, c[0x0][0x2d0], -R176 ;  /* 0x0000b400e86a7a23 */ /* 0x002fe200000108b0 */
[----:B------:R-:W-:Y:S07]  /*8590*/  MOV R232, R144 ;  /* 0x0000009000e87202 */ /* 0x000fee0000000f00 */
[----:B------:R1:W2:Y:S02]  /*85a0*/  MUFU.EX2 R206, R106 ;  /* 0x0000006a00ce7308 */ /* 0x0002a40000000800 */
[--C-:B-1----:R-:W-:Y:S01]  /*85b0*/  FFMA.FTZ R106, R233, c[0x0][0x2d0], -R3.reuse ;  /* 0x0000b400e96a7a23 */ /* 0x102fe20000010803 */
[----:B------:R-:W-:Y:S02]  /*85c0*/  MOV R233, R141 ;  /* 0x0000008d00e97202 */ /* 0x000fe40000000f00 */
[----:B------:R-:W-:Y:S05]  /*85d0*/  MOV R141, R187 ;  /* 0x000000bb008d7202 */ /* 0x000fea0000000f00 */
[----:B------:R1:W-:Y:S01]  /*85e0*/  MUFU.EX2 R187, R106 ;  /* 0x0000006a00bb7308 */ /* 0x0003e20000000800 */
[----:B--2---:R-:W-:Y:S01]  /*85f0*/  F2FP.BF16.PACK_AB R118, R206, R207 ;  /* 0x000000cfce76723e */ /* 0x004fe200000010ff */
[----:B-1----:R-:W-:Y:S01]  /*8600*/  FFMA.FTZ R106, R234, c[0x0][0x2d0], -R3 ;  /* 0x0000b400ea6a7a23 */ /* 0x002fe20000010803 */
[----:B------:R-:W-:Y:S02]  /*8610*/  MOV R234, R142 ;  /* 0x0000008e00ea7202 */ /* 0x000fe40000000f00 */
[----:B------:R-:W-:Y:S02]  /*8620*/  MOV R142, R139 ;  /* 0x0000008b008e7202 */ /* 0x000fe40000000f00 */
[----:B------:R-:W-:Y:S03]  /*8630*/  MOV R139, R186 ;  /* 0x000000ba008b7202 */ /* 0x000fe60000000f00 */
[----:B------:R1:W2:Y:S01]  /*8640*/  MUFU.EX2 R186, R106 ;  /* 0x0000006a00ba7308 */ /* 0x0002a20000000800 */
[----:B------:R-:W-:Y:S01]  /*8650*/  MOV R241, R139 ;  /* 0x0000008b00f17202 */ /* 0x000fe20000000f00 */
[--C-:B-1----:R-:W-:Y:S01]  /*8660*/  FFMA.FTZ R106, R237, c[0x0][0x2d0], -R110.reuse ;  /* 0x0000b400ed6a7a23 */ /* 0x102fe2000001086e */
[----:B--2---:R-:W-:Y:S02]  /*8670*/  F2FP.BF16.PACK_AB R119, R186, R187 ;  /* 0x000000bbba77723e */ /* 0x004fe400000010ff */
[----:B------:R-:W-:Y:S05]  /*8680*/  MOV R237, R191 ;  /* 0x000000bf00ed7202 */ /* 0x000fea0000000f00 */
[----:B------:R1:W-:Y:S01]  /*8690*/  MUFU.EX2 R205, R106 ;  /* 0x0000006a00cd7308 */ /* 0x0003e20000000800 */
[C---:B------:R-:W-:Y:S08]  /*86a0*/  HMMA.16816.F32.BF16 R8, R116.reuse, R124, R8 ;  /* 0x0000007c7408723c */ /* 0x040ff00000041808 */
[-C--:B------:R-:W-:Y:S08]  /*86b0*/  HMMA.16816.F32.BF16 R12, R116, R126.reuse, R12 ;  /* 0x0000007e740c723c */ /* 0x080ff0000004180c */
[C---:B------:R-:W-:Y:S01]  /*86c0*/  HMMA.16816.F32.BF16 R16, R112.reuse, R126, R16 ;  /* 0x0000007e7010723c */ /* 0x040fe20000041810 */
[----:B------:R-:W2:Y:S03]  /*86d0*/  LDSM.16.MT88.4 R124, [R222+0x1900] ;  /* 0x00190000de7c783b */ /* 0x000ea60000004200 */
[--C-:B-1----:R-:W-:Y:S01]  /*86e0*/  FFMA.FTZ R106, R235, c[0x0][0x2d0], -R110.reuse ;  /* 0x0000b400eb6a7a23 */ /* 0x102fe2000001086e */
[----:B------:R-:W-:Y:S03]  /*86f0*/  MOV R235, R190 ;  /* 0x000000be00eb7202 */ /* 0x000fe60000000f00 */
[-C--:B------:R-:W-:Y:S01]  /*8700*/  HMMA.16816.F32.BF16 R20, R112, R128.reuse, R20 ;  /* 0x000000807014723c */ /* 0x080fe20000041814 */
[----:B------:R1:W3:Y:S07]  /*8710*/  MUFU.EX2 R204, R106 ;  /* 0x0000006a00cc7308 */ /* 0x0002ee0000000800 */
[C---:B------:R-:W-:Y:S08]  /*8720*/  HMMA.16816.F32.BF16 R24, R116.reuse, R128, R24 ;  /* 0x000000807418723c */ /* 0x040ff00000041818 */
[-C--:B------:R-:W-:Y:S08]  /*8730*/  HMMA.16816.F32.BF16 R28, R116, R130.reuse, R28 ;  /* 0x00000082741c723c */ /* 0x080ff0000004181c */
[C---:B------:R-:W-:Y:S01]  /*8740*/  HMMA.16816.F32.BF16 R32, R112.reuse, R130, R32 ;  /* 0x000000827020723c */ /* 0x040fe20000041820 */
[----:B------:R-:W4:Y:S03]  /*8750*/  LDSM.16.MT88.4 R128, [R221+0x2900] ;  /* 0x00290000dd80783b */ /* 0x000f260000004200 */
[--C-:B-1----:R-:W-:Y:S01]  /*8760*/  FFMA.FTZ R106, R238, c[0x0][0x2d0], -R111.reuse ;  /* 0x0000b400ee6a7a23 */ /* 0x102fe2000001086f */
[----:B------:R-:W-:Y:S02]  /*8770*/  MOV R238, R143 ;  /* 0x0000008f00ee7202 */ /* 0x000fe40000000f00 */
[----:B---3--:R-:W-:Y:S01]  /*8780*/  F2FP.BF16.PACK_AB R108, R204, R205 ;  /* 0x000000cdcc6c723e */ /* 0x008fe200000010ff */
[-C--:B------:R-:W-:Y:S01]  /*8790*/  HMMA.16816.F32.BF16 R36, R112, R120.reuse, R36 ;  /* 0x000000787024723c */ /* 0x080fe20000041824 */
[----:B------:R1:W-:Y:S07]  /*87a0*/  MUFU.EX2 R203, R106 ;  /* 0x0000006a00cb7308 */ /* 0x0003ee0000000800 */
[C---:B------:R-:W-:Y:S08]  /*87b0*/  HMMA.16816.F32.BF16 R40, R116.reuse, R120, R40 ;  /* 0x000000787428723c */ /* 0x040ff00000041828 */
[-C--:B------:R-:W-:Y:S08]  /*87c0*/  HMMA.16816.F32.BF16 R44, R116, R122.reuse, R44 ;  /* 0x0000007a742c723c */ /* 0x080ff0000004182c */
[C---:B------:R-:W-:Y:S01]  /*87d0*/  HMMA.16816.F32.BF16 R48, R112.reuse, R122, R48 ;  /* 0x0000007a7030723c */ /* 0x040fe20000041830 */
[----:B------:R-:W3:Y:S03]  /*87e0*/  LDSM.16.MT88.4 R120, [R222+0x2900] ;  /* 0x00290000de78783b */ /* 0x000ee60000004200 */
[--C-:B-1----:R-:W-:Y:S01]  /*87f0*/  FFMA.FTZ R106, R239, c[0x0][0x2d0], -R111.reuse ;  /* 0x0000b400ef6a7a23 */ /* 0x102fe2000001086f */
[----:B------:R-:W-:Y:S03]  /*8800*/  MOV R239, R142 ;  /* 0x0000008e00ef7202 */ /* 0x000fe60000000f00 */
[-C--:B--2---:R-:W-:Y:S01]  /*8810*/  HMMA.16816.F32.BF16 R52, R112, R124.reuse, R52 ;  /* 0x0000007c7034723c */ /* 0x084fe20000041834 */
[----:B------:R1:W-:Y:S07]  /*8820*/  MUFU.EX2 R201, R106 ;  /* 0x0000006a00c97308 */ /* 0x0003ee0000000800 */
[C---:B------:R-:W-:Y:S08]  /*8830*/  HMMA.16816.F32.BF16 R56, R116.reuse, R124, R56 ;  /* 0x0000007c7438723c */ /* 0x040ff00000041838 */
[-C--:B------:R-:W-:Y:S08]  /*8840*/  HMMA.16816.F32.BF16 R60, R116, R126.reuse, R60 ;  /* 0x0000007e743c723c */ /* 0x080ff0000004183c */
[C---:B------:R-:W-:Y:S01]  /*8850*/  HMMA.16816.F32.BF16 R64, R112.reuse, R126, R64 ;  /* 0x0000007e7040723c */ /* 0x040fe20000041840 */
[----:B------:R-:W2:Y:S03]  /*8860*/  LDSM.16.MT88.4 R124, [R221+0xd00] ;  /* 0x000d0000dd7c783b */ /* 0x000ea60000004200 */
[----:B-1----:R-:W-:Y:S04]  /*8870*/  FFMA.FTZ R106, R177, c[0x0][0x2d0], -R110 ;  /* 0x0000b400b16a7a23 */ /* 0x002fe8000001086e */
[-C--:B----4-:R-:W-:Y:S01]  /*8880*/  HMMA.16816.F32.BF16 R68, R112, R128.reuse, R68 ;  /* 0x000000807044723c */ /* 0x090fe20000041844 */
[----:B------:R1:W4:Y:S07]  /*8890*/  MUFU.EX2 R202, R106 ;  /* 0x0000006a00ca7308 */ /* 0x00032e0000000800 */
[C---:B------:R-:W-:Y:S08]  /*88a0*/  HMMA.16816.F32.BF16 R72, R116.reuse, R128, R72 ;  /* 0x000000807448723c */ /* 0x040ff00000041848 */
[-C--:B------:R-:W-:Y:S08]  /*88b0*/  HMMA.16816.F32.BF16 R76, R116, R130.reuse, R76 ;  /* 0x00000082744c723c */ /* 0x080ff0000004184c */
[C---:B------:R-:W-:Y:S04]  /*88c0*/  HMMA.16816.F32.BF16 R80, R112.reuse, R130, R80 ;  /* 0x000000827050723c */ /* 0x040fe80000041850 */
[--C-:B-1----:R-:W-:Y:S01]  /*88d0*/  FFMA.FTZ R106, R179, c[0x0][0x2d0], -R111.reuse ;  /* 0x0000b400b36a7a23 */ /* 0x102fe2000001086f */
[----:B----4-:R-:W-:Y:S03]  /*88e0*/  F2FP.BF16.PACK_AB R110, R200, R202 ;  /* 0x000000cac86e723e */ /* 0x010fe600000010ff */
[-C--:B---3--:R-:W-:Y:S01]  /*88f0*/  HMMA.16816.F32.BF16 R84, R112, R120.reuse, R84 ;  /* 0x000000787054723c */ /* 0x088fe20000041854 */
[----:B------:R1:W-:Y:S07]  /*8900*/  MUFU.EX2 R199, R106 ;  /* 0x0000006a00c77308 */ /* 0x0003ee0000000800 */
[C---:B------:R-:W-:Y:S08]  /*8910*/  HMMA.16816.F32.BF16 R88, R116.reuse, R120, R88 ;  /* 0x000000787458723c */ /* 0x040ff00000041858 */
[-C--:B------:R-:W-:Y:S08]  /*8920*/  HMMA.16816.F32.BF16 R92, R116, R122.reuse, R92 ;  /* 0x0000007a745c723c */ /* 0x080ff0000004185c */
[----:B------:R-:W-:Y:S04]  /*8930*/  HMMA.16816.F32.BF16 R96, R112, R122, R96 ;  /* 0x0000007a7060723c */ /* 0x000fe80000041860 */
[----:B-1----:R-:W-:Y:S01]  /*8940*/  FFMA.FTZ R106, R236, c[0x0][0x2d0], -R111 ;  /* 0x0000b400ec6a7a23 */ /* 0x002fe2000001086f */
[----:B------:R-:W-:Y:S03]  /*8950*/  MOV R236, R141 ;  /* 0x0000008d00ec7202 */ /* 0x000fe60000000f00 */
[----:B------:R1:W3:Y:S04]  /*8960*/  MUFU.EX2 R196, R106 ;  /* 0x0000006a00c47308 */ /* 0x0002e80000000800 */
[--C-:B-1----:R-:W-:Y:S01]  /*8970*/  FFMA.FTZ R106, R240, c[0x0][0x2d0], -R176.reuse ;  /* 0x0000b400f06a7a23 */ /* 0x102fe200000108b0 */
[----:B---3--:R-:W-:Y:S02]  /*8980*/  F2FP.BF16.PACK_AB R111, R196, R199 ;  /* 0x000000c7c46f723e */ /* 0x008fe400000010ff */
[----:B------:R-:W-:Y:S03]  /*8990*/  MOV R240, R140 ;  /* 0x0000008c00f07202 */ /* 0x000fe60000000f00 */
[----:B------:R1:W-:Y:S01]  /*89a0*/  MUFU.EX2 R194, R106 ;  /* 0x0000006a00c27308 */ /* 0x0003e20000000800 */
[----:B------:R-:W3:Y:S01]  /*89b0*/  LDSM.16.MT88.4 R140, [R222+0xd00] ;  /* 0x000d0000de8c783b */ /* 0x000ee20000004200 */
[--C-:B-1----:R-:W-:Y:S01]  /*89c0*/  FFMA.FTZ R106, R242, c[0x0][0x2d0], -R3.reuse ;  /* 0x0000b400f26a7a23 */ /* 0x102fe20000010803 */
[----:B------:R-:W-:Y:S07]  /*89d0*/  MOV R242, R184 ;  /* 0x000000b800f27202 */ /* 0x000fee0000000f00 */
[----:B------:R1:W-:Y:S02]  /*89e0*/  MUFU.EX2 R184, R106 ;  /* 0x0000006a00b87308 */ /* 0x0003e40000000800 */
[--C-:B-1----:R-:W-:Y:S01]  /*89f0*/  FFMA.FTZ R106, R244, c[0x0][0x2d0], -R3.reuse ;  /* 0x0000b400f46a7a23 */ /* 0x102fe20000010803 */
[----:B------:R-:W-:Y:S01]  /*8a00*/  MOV R244, R185 ;  /* 0x000000b900f47202 */ /* 0x000fe20000000f00 */
[----:B------:R-:W-:Y:S01]  /*8a10*/  FFMA.FTZ R3, R109, c[0x0][0x2d0], -R3 ;  /* 0x0000b4006d037a23 */ /* 0x000fe20000010803 */
[----:B------:R-:W-:Y:S05]  /*8a20*/  F2FP.BF16.PACK_AB R109, R201, R203 ;  /* 0x000000cbc96d723e */ /* 0x000fea00000010ff */
[----:B------:R1:W4:Y:S02]  /*8a30*/  MUFU.EX2 R185, R106 ;  /* 0x0000006a00b97308 */ /* 0x0003240000000800 */
[-C--:B--2---:R-:W-:Y:S01]  /*8a40*/  HMMA.16816.F32.BF16 R116, R108, R124.reuse, R4 ;  /* 0x0000007c6c74723c */ /* 0x084fe20000041804 */
[----:B------:R-:W2:Y:S04]  /*8a50*/  LDSM.16.MT88.4 R4, [R222+0x2d00] ;  /* 0x002d0000de04783b */ /* 0x000ea80000004200 */
[--C-:B-1----:R-:W-:Y:S01]  /*8a60*/  FFMA.FTZ R106, R245, c[0x0][0x2d0], -R176.reuse ;  /* 0x0000b400f56a7a23 */ /* 0x102fe200000108b0 */
[----:B----4-:R-:W-:Y:S02]  /*8a70*/  F2FP.BF16.PACK_AB R177, R185, R184 ;  /* 0x000000b8b9b1723e */ /* 0x010fe400000010ff */
[----:B------:R-:W-:Y:S01]  /*8a80*/  MOV R245, R138 ;  /* 0x0000008a00f57202 */ /* 0x000fe20000000f00 */
[----:B------:R1:W-:Y:S03]  /*8a90*/  MUFU.EX2 R191, R106 ;  /* 0x0000006a00bf7308 */ /* 0x0003e60000000800 */
[----:B-1----:R-:W-:Y:S01]  /*8aa0*/  FFMA.FTZ R106, R243, c[0x0][0x2d0], -R176 ;  /* 0x0000b400f36a7a23 */ /* 0x002fe200000108b0 */
[----:B------:R-:W-:Y:S02]  /*8ab0*/  F2FP.BF16.PACK_AB R176, R193, R194 ;  /* 0x000000c2c1b0723e */ /* 0x000fe400000010ff */
[----:B------:R-:W-:Y:S04]  /*8ac0*/  MOV R243, R137 ;  /* 0x0000008900f37202 */ /* 0x000fe80000000f00 */
[----:B------:R-:W1:Y:S10]  /*8ad0*/  MUFU.EX2 R190, R106 ;  /* 0x0000006a00be7308 */ /* 0x000e740000000800 */
[----:B------:R-:W4:Y:S01]  /*8ae0*/  MUFU.EX2 R106, R3 ;  /* 0x00000003006a7308 */ /* 0x000f220000000800 */
[----:B-1----:R-:W-:Y:S02]  /*8af0*/  F2FP.BF16.PACK_AB R178, R190, R191 ;  /* 0x000000bfbeb2723e */ /* 0x002fe400000010ff */
[----:B----4-:R-:W-:Y:S07]  /*8b00*/  F2FP.BF16.PACK_AB R179, R106, R107 ;  /* 0x0000006b6ab3723e */ /* 0x010fee00000010ff */
[C---:B------:R-:W-:Y:S01]  /*8b10*/  HMMA.16816.F32.BF16 R112, R176.reuse, R124, R8 ;  /* 0x0000007cb070723c */ /* 0x040fe20000041808 */
[----:B------:R-:W4:Y:S04]  /*8b20*/  LDL.LU R9, [R1+0x20] ;  /* 0x0000200001097983 */ /* 0x000f280000300800 */
[----:B------:R-:W5:Y:S02]  /*8b30*/  LDL.LU R8, [R1+0x24] ;  /* 0x0000240001087983 */ /* 0x000f640000300800 */
[----:B------:R-:W-:Y:S01]  /*8b40*/  MOV R11, R134 ;  /* 0x00000086000b7202 */ /* 0x000fe20000000f00 */
[-C--:B------:R-:W-:Y:S01]  /*8b50*/  HMMA.16816.F32.BF16 R120, R176, R126.reuse, R12 ;  /* 0x0000007eb078723c */ /* 0x080fe2000004180c */
[----:B------:R-:W5:Y:S03]  /*8b60*/  LDL.LU R3, [R1+0x28] ;  /* 0x0000280001037983 */ /* 0x000f660000300800 */
[----:B------:R-:W-:Y:S01]  /*8b70*/  MOV R10, R135 ;  /* 0x00000087000a7202 */ /* 0x000fe20000000f00 */
[----:B------:R-:W5:Y:S02]  /*8b80*/  LDL.LU R14, [R1+0x1c] ;  /* 0x00001c00010e7983 */ /* 0x000f640000300800 */
[----:B------:R-:W-:Y:S01]  /*8b90*/  MOV R13, R133 ;  /* 0x00000085000d7202 */ /* 0x000fe20000000f00 */
[C---:B------:R-:W-:Y:S04]  /*8ba0*/  HMMA.16816.F32.BF16 R124, R108.reuse, R126, R16 ;  /* 0x0000007e6c7c723c */ /* 0x040fe80000041810 */
[----:B------:R-:W-:Y:S04]  /*8bb0*/  MOV R15, R132 ;  /* 0x00000084000f7202 */ /* 0x000fe80000000f00 */
[-C--:B---3--:R-:W-:Y:S08]  /*8bc0*/  HMMA.16816.F32.BF16 R128, R108, R140.reuse, R20 ;  /* 0x0000008c6c80723c */ /* 0x088ff00000041814 */
[C---:B------:R-:W-:Y:S08]  /*8bd0*/  HMMA.16816.F32.BF16 R132, R176.reuse, R140, R24 ;  /* 0x0000008cb084723c */ /* 0x040ff00000041818 */
[-C--:B------:R-:W-:Y:S08]  /*8be0*/  HMMA.16816.F32.BF16 R136, R176, R142.reuse, R28 ;  /* 0x0000008eb088723c */ /* 0x080ff0000004181c */
        /* <DEDUP_REMOVED lines=13> */
[-C--:B--2---:R-:W-:Y:S08]  /*8cc0*/  HMMA.16816.F32.BF16 R84, R108, R4.reuse, R84 ;  /* 0x000000046c54723c */ /* 0x084ff00000041854 */
[C---:B------:R-:W-:Y:S08]  /*8cd0*/  HMMA.16816.F32.BF16 R88, R176.reuse, R4, R88 ;  /* 0x00000004b058723c */ /* 0x040ff00000041858 */
[-C--:B------:R-:W-:Y:S08]  /*8ce0*/  HMMA.16816.F32.BF16 R92, R176, R6.reuse, R92 ;  /* 0x00000006b05c723c */ /* 0x080ff0000004185c */
[----:B------:R-:W-:Y:S04]  /*8cf0*/  HMMA.16816.F32.BF16 R96, R108, R6, R96 ;  /* 0x000000066c60723c */ /* 0x000fe80000041860 */
[----:B----4-:R-:W-:Y:S02]  /*8d00*/  FFMA.FTZ R101, R101, R9, R15 ;  /* 0x0000000965657223 */ /* 0x010fe4000001000f */
[----:B-----5:R-:W-:Y:S02]  /*8d10*/  FFMA.FTZ R100, R100, R8, R10 ;  /* 0x0000000864647223 */ /* 0x020fe4000001000a */
[----:B------:R-:W-:Y:S04]  /*8d20*/  FADD.FTZ R8, R243, R101 ;  /* 0x00000065f3087221 */ /* 0x000fe80000010000 */
[----:B------:R-:W-:Y:S02]  /*8d30*/  FFMA.FTZ R3, R0, R3, R216 ;  /* 0x0000000300037223 */ /* 0x000fe400000100d8 */
[----:B------:R-:W-:Y:S01]  /*8d40*/  FADD.FTZ R10, R245, R100 ;  /* 0x00000064f50a7221 */ /* 0x000fe20000010000 */
[----:B------:R-:W-:Y:S01]  /*8d50*/  MOV R100, R104 ;  /* 0x0000006800647202 */ /* 0x000fe20000000f00 */
[----:B------:R-:W-:Y:S02]  /*8d60*/  FFMA.FTZ R102, R102, R14, R13 ;  /* 0x0000000e66667223 */ /* 0x000fe4000001000d */
[----:B------:R-:W-:Y:S02]  /*8d70*/  FADD.FTZ R3, R217, R3 ;  /* 0x00000003d9037221 */ /* 0x000fe40000010000 */
        /* <DEDUP_REMOVED lines=47> */
[----:B------:R-:W-:Y:S01]  /*9070*/  FADD.FTZ R3, R201, R3 ;  /* 0x00000003c9037221 */ /* 0x000fe20000010000 */
[----:B------:R1:W-:Y:S01]  /*9080*/  STL [R1+0x1c], R4 ;  /* 0x00001c0401007387 */ /* 0x0003e20000100800 */
[----:B------:R-:W-:Y:S02]  /*9090*/  FADD.FTZ R8, R184, R8 ;  /* 0x00000008b8087221 */ /* 0x000fe40000010000 */
[----:B------:R-:W-:Y:S02]  /*90a0*/  FADD.FTZ R5, R193, R0 ;  /* 0x00000000c1057221 */ /* 0x000fe40000010000 */
[----:B------:R-:W-:Y:S02]  /*90b0*/  FADD.FTZ R6, R199, R3 ;  /* 0x00000003c7067221 */ /* 0x000fe40000010000 */
[----:B------:R-:W-:Y:S02]  /*90c0*/  FADD.FTZ R5, R191, R5 ;  /* 0x00000005bf057221 */ /* 0x000fe40000010000 */
[----:B------:R-:W-:Y:S02]  /*90d0*/  FADD.FTZ R6, R196, R6 ;  /* 0x00000006c4067221 */ /* 0x000fe40000010000 */
[----:B------:R-:W-:Y:S03]  /*90e0*/  FADD.FTZ R0, R185, R8 ;  /* 0x00000008b9007221 */ /* 0x000fe60000010000 */
[----:B------:R-:W-:Y:S01]  /*90f0*/  STL [R1+0x20], R6 ;  /* 0x0000200601007387 */ /* 0x000fe20000100800 */
[----:B------:R-:W-:Y:S01]  /*9100*/  FADD.FTZ R3, R107, R0 ;  /* 0x000000006b037221 */ /* 0x000fe20000010000 */
[----:B------:R-:W-:Y:S02]  /*9110*/  IADD3 R0, R250, -0x1, RZ ;  /* 0xfffffffffa007810 */ /* 0x000fe40007ffe0ff */
[----:B------:R-:W-:Y:S01]  /*9120*/  MOV R107, R2 ;  /* 0x00000002006b7202 */ /* 0x000fe20000000f00 */
[----:B------:R-:W-:Y:S01]  /*9130*/  FADD.FTZ R3, R106, R3 ;  /* 0x000000036a037221 */ /* 0x000fe20000010000 */
[----:B------:R-:W-:Y:S02]  /*9140*/  MOV R250, R0 ;  /* 0x0000000000fa7202 */ /* 0x000fe40000000f00 */
[----:B------:R-:W-:Y:S01]  /*9150*/  MOV R106, R103 ;  /* 0x00000067006a7202 */ /* 0x000fe20000000f00 */
[----:B-1----:R-:W-:Y:S05]  /*9160*/  FADD.FTZ R4, R190, R5 ;  /* 0x00000005be047221 */ /* 0x002fea0000010000 */
[----:B------:R-:W-:Y:S04]  /*9170*/  STL [R1+0x24], R4 ;  /* 0x0000240401007387 */ /* 0x000fe80000100800 */
[----:B------:R1:W-:Y:S02]  /*9180*/  STL [R1+0x28], R3 ;  /* 0x0000280301007387 */ /* 0x0003e40000100800 */
[----:B-1----:R-:W-:Y:S01]  /*9190*/  MOV R3, R105 ;  /* 0x0000006900037202 */ /* 0x002fe20000000f00 */
[----:B------:R-:W-:-:S05]  /*91a0*/  @P4 BRA `(.L_x_12) ;  /* 0xffffc78000004947 */ /* 0x000fca000383ffff */
.L_x_11:
[----:B-1----:R-:W2:Y:S04]  /*91b0*/  LDL.LU R0, [R1+0x1c] ;  /* 0x00001c0001007983 */ /* 0x002ea80000300800 */
[----:B------:R-:W3:Y:S04]  /*91c0*/  LDL.LU R4, [R1+0x20] ;  /* 0x0000200001047983 */ /* 0x000ee80000300800 */
[----:B------:R-:W4:Y:S04]  /*91d0*/  LDL.LU R8, [R1+0x24] ;  /* 0x0000240001087983 */ /* 0x000f280000300800 */
[----:B------:R-:W5:Y:S01]  /*91e0*/  LDL.LU R5, [R1+0x28] ;  /* 0x0000280001057983 */ /* 0x000f620000300800 */
[----:B------:R-:W-:-:S02]  /*91f0*/  MOV R18, 0xff800000 ;  /* 0xff80000000127802 */ /* 0x000fc40000000f00 */
[----:B------:R-:W-:Y:S02]  /*9200*/  MOV R19, 0xff800000 ;  /* 0xff80000000137802 */ /* 0x000fe40000000f00 */
[----:B------:R-:W-:Y:S02]  /*9210*/  MOV R20, 0xff800000 ;  /* 0xff80000000147802 */ /* 0x000fe40000000f00 */
[----:B------:R-:W-:Y:S02]  /*9220*/  MOV R21, 0xff800000 ;  /* 0xff80000000157802 */ /* 0x000fe40000000f00 */
[----:B------:R-:W-:Y:S01]  /*9230*/  PLOP3.LUT P4, PT, PT, PT, PT, 0x8, 0x0 ;  /* 0x000000000000781c */ /* 0x000fe20003f8e170 */
[----:B--2---:R-:W1:Y:S04]  /*9240*/  SHFL.BFLY PT, R11, R0, 0x2, 0x1f ;  /* 0x0c401f00000b7f89 */ /* 0x004e6800000e0000 */
[----:B---3--:R-:W2:Y:S04]  /*9250*/  SHFL.BFLY PT, R9, R4, 0x2, 0x1f ;  /* 0x0c401f0004097f89 */ /* 0x008ea800000e0000 */
[----:B----4-:R-:W3:Y:S04]  /*9260*/  SHFL.BFLY PT, R7, R8, 0x2, 0x1f ;  /* 0x0c401f0008077f89 */ /* 0x010ee800000e0000 */
[----:B-----5:R-:W4:Y:S01]  /*9270*/  SHFL.BFLY PT, R6, R5, 0x2, 0x1f ;  /* 0x0c401f0005067f89 */ /* 0x020f2200000e0000 */
[----:B-1----:R-:W-:-:S02]  /*9280*/  FADD.FTZ R11, R11, R0 ;  /* 0x000000000b0b7221 */ /* 0x002fc40000010000 */
[----:B--2---:R-:W-:-:S03]  /*9290*/  FADD.FTZ R9, R9, R4 ;  /* 0x0000000409097221 */ /* 0x004fc60000010000 */
[----:B------:R-:W1:Y:S01]  /*92a0*/  SHFL.BFLY PT, R0, R11, 0x1, 0x1f ;  /* 0x0c201f000b007f89 */ /* 0x000e6200000e0000 */
[----:B---3--:R-:W-:-:S03]  /*92b0*/  FADD.FTZ R7, R7, R8 ;  /* 0x0000000807077221 */ /* 0x008fc60000010000 */
[----:B------:R-:W2:Y:S01]  /*92c0*/  SHFL.BFLY PT, R4, R9, 0x1, 0x1f ;  /* 0x0c201f0009047f89 */ /* 0x000ea200000e0000 */
[----:B----4-:R-:W-:-:S03]  /*92d0*/  FADD.FTZ R6, R6, R5 ;  /* 0x0000000506067221 */ /* 0x010fc60000010000 */
[----:B------:R-:W3:Y:S04]  /*92e0*/  SHFL.BFLY PT, R3, R7, 0x1, 0x1f ;  /* 0x0c201f0007037f89 */ /* 0x000ee800000e0000 */
[----:B------:R-:W4:Y:S01]  /*92f0*/  SHFL.BFLY PT, R5, R6, 0x1, 0x1f ;  /* 0x0c201f0006057f89 */ /* 0x000f2200000e0000 */
[----:B-1----:R-:W-:Y:S01]  /*9300*/  FADD.FTZ R11, R11, R0 ;  /* 0x000000000b0b7221 */ /* 0x002fe20000010000 */
[----:B------:R-:W-:Y:S01]  /*9310*/  MOV R0, RZ ;  /* 0x000000ff00007202 */ /* 0x000fe20000000f00 */
[----:B--2---:R-:W-:-:S03]  /*9320*/  FADD.FTZ R9, R9, R4 ;  /* 0x0000000409097221 */ /* 0x004fc60000010000 */
[----:B------:R-:W-:Y:S02]  /*9330*/  FSETP.NE.FTZ.AND P3, PT, R11, RZ, PT ;  /* 0x000000ff0b00720b */ /* 0x000fe40003f75000 */
[----:B------:R-:W-:Y:S01]  /*9340*/  MOV R4, RZ ;  /* 0x000000ff00047202 */ /* 0x000fe20000000f00 */
[----:B---3--:R-:W-:Y:S01]  /*9350*/  FADD.FTZ R7, R7, R3 ;  /* 0x0000000307077221 */ /* 0x008fe20000010000 */
[----:B------:R-:W-:Y:S02]  /*9360*/  FSETP.NE.FTZ.AND P2, PT, R9, RZ, PT ;  /* 0x000000ff0900720b */ /* 0x000fe40003f55000 */
[----:B------:R-:W-:Y:S01]  /*9370*/  MOV R3, RZ ;  /* 0x000000ff00037202 */ /* 0x000fe20000000f00 */
[----:B----4-:R-:W-:Y:S01]  /*9380*/  FADD.FTZ R6, R5, R6 ;  /* 0x0000000605067221 */ /* 0x010fe20000010000 */
[----:B------:R-:W-:-:S04]  /*9390*/  FSETP.NE.FTZ.AND P1, PT, R7, RZ, PT ;  /* 0x000000ff0700720b */ /* 0x000fc80003f35000 */
[----:B------:R-:W-:Y:S01]  /*93a0*/  FSETP.NE.FTZ.AND P0, PT, R6, RZ, PT ;  /* 0x000000ff0600720b */ /* 0x000fe20003f15000 */
[----:B------:R-:W1:Y:S08]  /*93b0*/  @P3 MUFU.RCP R0, R11 ;  /* 0x0000000b00003308 */ /* 0x000e700000001000 */
[----:B------:R-:W2:Y:S04]  /*93c0*/  @P1 MUFU.RCP R3, R7 ;  /* 0x0000000700031308 */ /* 0x000ea80000001000 */
[----:B------:R-:W-:Y:S01]  /*93d0*/  @P0 MOV R8, 0x3f317218 ;  /* 0x3f31721800080802 */ /* 0x000fe20000000f00 */
[----:B-1----:R-:W-:-:S03]  /*93e0*/  FMUL.FTZ R116, R0, R116 ;  /* 0x0000007400747220 */ /* 0x002fc60000410000 */
[----:B------:R-:W1:Y:S01]  /*93f0*/  @P2 MUFU.RCP R4, R9 ;  /* 0x0000000900042308 */ /* 0x000e620000001000 */
[C---:B------:R-:W-:Y:S02]  /*9400*/  FMUL.FTZ R117, R0.reuse, R117 ;  /* 0x0000007500757220 */ /* 0x040fe40000410000 */
[C---:B------:R-:W-:Y:S02]  /*9410*/  FMUL.FTZ R124, R0.reuse, R124 ;  /* 0x0000007c007c7220 */ /* 0x040fe40000410000 */
[C---:B------:R-:W-:Y:S02]  /*9420*/  FMUL.FTZ R125, R0.reuse, R125 ;  /* 0x0000007d007d7220 */ /* 0x040fe40000410000 */
[C---:B------:R-:W-:Y:S01]  /*9430*/  FMUL.FTZ R128, R0.reuse, R128 ;  /* 0x0000008000807220 */ /* 0x040fe20000410000 */
[----:B------:R-:W-:Y:S01]  /*9440*/  @P3 MUFU.LG2 R11, R11 ;  /* 0x0000000b000b3308 */ /* 0x000fe20000000c00 */
[C---:B------:R-:W-:Y:S02]  /*9450*/  FMUL.FTZ R129, R0.reuse, R129 ;  /* 0x0000008100817220 */ /* 0x040fe40000410000 */
[----:B------:R-:W-:-:S02]  /*9460*/  FMUL.FTZ R140, R0, R140 ;  /* 0x0000008c008c7220 */ /* 0x000fc40000410000 */
[C---:B------:R-:W-:Y:S02]  /*9470*/  FMUL.FTZ R141, R0.reuse, R141 ;  /* 0x0000008d008d7220 */ /* 0x040fe40000410000 */
[C---:B------:R-:W-:Y:S01]  /*9480*/  FMUL.FTZ R144, R0.reuse, R144 ;  /* 0x0000009000907220 */ /* 0x040fe20000410000 */
[----:B------:R-:W-:Y:S01]  /*9490*/  @P2 MUFU.LG2 R9, R9 ;  /* 0x0000000900092308 */ /* 0x000fe20000000c00 */
[C---:B------:R-:W-:Y:S02]  /*94a0*/  FMUL.FTZ R145, R0.reuse, R145 ;  /* 0x0000009100917220 */ /* 0x040fe40000410000 */
[C---:B------:R-:W-:Y:S02]  /*94b0*/  FMUL.FTZ R156, R0.reuse, R156 ;  /* 0x0000009c009c7220 */ /* 0x040fe40000410000 */
[C---:B------:R-:W-:Y:S02]  /*94c0*/  FMUL.FTZ R157, R0.reuse, R157 ;  /* 0x0000009d009d7220 */ /* 0x040fe40000410000 */
[C---:B------:R-:W-:Y:S01]  /*94d0*/  FMUL.FTZ R160, R0.reuse, R160 ;  /* 0x000000a000a07220 */ /* 0x040fe20000410000 */
[----:B------:R-:W-:Y:S01]  /*94e0*/  @P1 MUFU.LG2 R7, R7 ;  /* 0x0000000700071308 */ /* 0x000fe20000000c00 */
[----:B------:R-:W-:-:S02]  /*94f0*/  FMUL.FTZ R161, R0, R161 ;  /* 0x000000a100a17220 */ /* 0x000fc40000410000 */
[C---:B------:R-:W-:Y:S02]  /*9500*/  FMUL.FTZ R172, R0.reuse, R172 ;  /* 0x000000ac00ac7220 */ /* 0x040fe40000410000 */
[C---:B------:R-:W-:Y:S02]  /*9510*/  FMUL.FTZ R173, R0.reuse, R173 ;  /* 0x000000ad00ad7220 */ /* 0x040fe40000410000 */
[C---:B------:R-:W-:Y:S02]  /*9520*/  FMUL.FTZ R68, R0.reuse, R68 ;  /* 0x0000004400447220 */ /* 0x040fe40000410000 */
[C---:B------:R-:W-:Y:S02]  /*9530*/  FMUL.FTZ R69, R0.reuse, R69 ;  /* 0x0000004500457220 */ /* 0x040fe40000410000 */
[C---:B------:R-:W-:Y:S02]  /*9540*/  FMUL.FTZ R80, R0.reuse, R80 ;  /* 0x0000005000507220 */ /* 0x040fe40000410000 */
[----:B------:R-:W-:-:S02]  /*9550*/  FMUL.FTZ R81, R0, R81 ;  /* 0x0000005100517220 */ /* 0x000fc40000410000 */
[C---:B------:R-:W-:Y:S02]  /*9560*/  FMUL.FTZ R84, R0.reuse, R84 ;  /* 0x0000005400547220 */ /* 0x040fe40000410000 */
[C---:B------:R-:W-:Y:S02]  /*9570*/  FMUL.FTZ R85, R0.reuse, R85 ;  /* 0x0000005500557220 */ /* 0x040fe40000410000 */
[C---:B------:R-:W-:Y:S02]  /*9580*/  FMUL.FTZ R96, R0.reuse, R96 ;  /* 0x0000006000607220 */ /* 0x040fe40000410000 */
[----:B------:R-:W-:Y:S01]  /*9590*/  FMUL.FTZ R97, R0, R97 ;  /* 0x0000006100617220 */ /* 0x000fe20000410000 */
[----:B------:R-:W-:Y:S01]  /*95a0*/  MOV R0, RZ ;  /* 0x000000ff00007202 */ /* 0x000fe20000000f00 */
[C---:B--2---:R-:W-:Y:S02]  /*95b0*/  FMUL.FTZ R112, R3.reuse, R112 ;  /* 0x0000007003707220 */ /* 0x044fe40000410000 */
[----:B------:R-:W-:-:S02]  /*95c0*/  FMUL.FTZ R113, R3, R113 ;  /* 0x0000007103717220 */ /* 0x000fc40000410000 */
[C---:B------:R-:W-:Y:S01]  /*95d0*/  FMUL.FTZ R120, R3.reuse, R120 ;  /* 0x0000007803787220 */ /* 0x040fe20000410000 */
[----:B------:R-:W2:Y:S01]  /*95e0*/  @P0 MUFU.RCP R0, R6 ;  /* 0x0000000600000308 */ /* 0x000ea20000001000 */
[C---:B------:R-:W-:Y:S02]  /*95f0*/  FMUL.FTZ R121, R3.reuse, R121 ;  /* 0x0000007903797220 */ /* 0x040fe40000410000 */
[C---:B------:R-:W-:Y:S02]  /*9600*/  FMUL.FTZ R132, R3.reuse, R132 ;  /* 0x0000008403847220 */ /* 0x040fe40000410000 */
[C---:B------:R-:W-:Y:S02]  /*9610*/  FMUL.FTZ R133, R3.reuse, R133 ;  /* 0x0000008503857220 */ /* 0x040fe40000410000 */
[C---:B------:R-:W-:Y:S01]  /*9620*/  FMUL.FTZ R136, R3.reuse, R136 ;  /* 0x0000008803887220 */ /* 0x040fe20000410000 */
[----:B------:R-:W3:Y:S01]  /*9630*/  @P0 MUFU.LG2 R6, R6 ;  /* 0x0000000600060308 */ /* 0x000ee20000000c00 */
        /* <DEDUP_REMOVED lines=17> */
[----:B------:R-:W-:Y:S01]  /*9750*/  @P2 MOV R3, 0x3f317218 ;  /* 0x3f31721800032802 */ /* 0x000fe20000000f00 */
[C---:B-1----:R-:W-:Y:S02]  /*9760*/  FMUL.FTZ R118, R4.reuse, R118 ;  /* 0x0000007604767220 */ /* 0x042fe40000410000 */
        /* <DEDUP_REMOVED lines=24> */
[C---:B--2---:R-:W-:Y:S02]  /*98f0*/  FMUL.FTZ R114, R0.reuse, R114 ;  /* 0x0000007200727220 */ /* 0x044fe40000410000 */
        /* <DEDUP_REMOVED lines=24> */
[----:B------:R-:W-:Y:S02]  /*9a80*/  @P2 FMUL.FTZ R5, R3, c[0x0][0x2d0] ;  /* 0x0000b40003052a20 */ /* 0x000fe40000410000 */
[----:B------:R-:W-:-:S02]  /*9a90*/  @P3 FMUL.FTZ R10, R4, c[0x0][0x2d0] ;  /* 0x0000b400040a3a20 */ /* 0x000fc40000410000 */
[----:B------:R-:W-:Y:S02]  /*9aa0*/  @P1 FMUL.FTZ R3, R0, c[0x0][0x2d0] ;  /* 0x0000b40000031a20 */ /* 0x000fe40000410000 */
[----:B------:R-:W-:Y:S02]  /*9ab0*/  @P3 FMUL.FTZ R11, R11, 0.69314718246459960938 ;  /* 0x3f3172180b0b3820 */ /* 0x000fe40000410000 */
[----:B------:R-:W-:Y:S02]  /*9ac0*/  @P2 FMUL.FTZ R9, R9, 0.69314718246459960938 ;  /* 0x3f31721809092820 */ /* 0x000fe40000410000 */
[----:B------:R-:W-:Y:S02]  /*9ad0*/  @P1 FMUL.FTZ R7, R7, 0.69314718246459960938 ;  /* 0x3f31721807071820 */ /* 0x000fe40000410000 */
[----:B---3--:R-:W-:Y:S02]  /*9ae0*/  @P0 FMUL.FTZ R4, R6, 0.69314718246459960938 ;  /* 0x3f31721806040820 */ /* 0x008fe40000410000 */
[----:B------:R-:W-:-:S02]  /*9af0*/  @P0 FMUL.FTZ R0, R8, c[0x0][0x2d0] ;  /* 0x0000b40008000a20 */ /* 0x000fc40000410000 */
[----:B------:R-:W-:Y:S02]  /*9b00*/  @P3 FFMA.FTZ R18, R10, R105, R11 ;  /* 0x000000690a123223 */ /* 0x000fe4000001000b */
[----:B------:R-:W-:Y:S02]  /*9b10*/  @P2 FFMA.FTZ R19, R5, R104, R9 ;  /* 0x0000006805132223 */ /* 0x000fe40000010009 */
[----:B------:R-:W-:Y:S02]  /*9b20*/  @P1 FFMA.FTZ R20, R3, R103, R7 ;  /* 0x0000006703141223 */ /* 0x000fe40000010007 */
[----:B------:R-:W-:Y:S02]  /*9b30*/  @P0 FFMA.FTZ R21, R0, R2, R4 ;  /* 0x0000000200150223 */ /* 0x000fe40000010004 */
.L_x_3:
[----:B--2---:R-:W-:Y:S05]  /*9b40*/  @P4 BRA `(.L_x_15) ;  /* 0x00001a2000004947 */ /* 0x004fea0003800000 */
[----:B------:R-:W2:Y:S01]  /*9b50*/  LDL.LU R14, [R1+0x30] ;  /* 0x00003000010e7983 */ /* 0x000ea20000300800 */
[----:B------:R-:W-:Y:S01]  /*9b60*/  MOV R24, c[0x0][0x4e8] ;  /* 0x00013a0000187a02 */ /* 0x000fe20000000f00 */
[----:B------:R-:W-:Y:S02]  /*9b70*/  BSSY B0, `(.L_x_16) ;  /* 0x00000c1000007945 */ /* 0x000fe40003800000 */
[----:B------:R-:W3:Y:S01]  /*9b80*/  S2R R16, SR_TID.X ;  /* 0x0000000000107919 */ /* 0x000ee20000002100 */
[C---:B------:R-:W-:Y:S01]  /*9b90*/  ISETP.NE.AND P0, PT, R24.reuse, 0x1, PT ;  /* 0x000000011800780c */ /* 0x040fe20003f05270 */
[----:B------:R-:W-:-:S02]  /*9ba0*/  IMAD R24, R24, c[0x0][0x388], RZ ;  /* 0x0000e20018187a24 */ /* 0x000fc400078e02ff */
[----:B------:R-:W4:Y:S04]  /*9bb0*/  S2R R12, SR_CTAID.Y ;  /* 0x00000000000c7919 */ /* 0x000f280000002600 */
[----:B------:R-:W5:Y:S04]  /*9bc0*/  S2R R13, SR_CTAID.Z ;  /* 0x00000000000d7919 */ /* 0x000f680000002700 */
[----:B------:R-:W1:Y:S01]  /*9bd0*/  S2R R15, SR_CTAID.X ;  /* 0x00000000000f7919 */ /* 0x000e620000002500 */
[----:B---3--:R-:W-:-:S04]  /*9be0*/  SHF.R.S32.HI R11, RZ, 0x1f, R16 ;  /* 0x0000001fff0b7819 */ /* 0x008fc80000011410 */
[CC--:B------:R-:W-:Y:S02]  /*9bf0*/  LEA.HI R4, R11.reuse, R16.reuse, RZ, 0x2 ;  /* 0x000000100b047211 */ /* 0x0c0fe400078f10ff */
[----:B------:R-:W-:Y:S02]  /*9c00*/  LEA.HI R11, R11, R16, RZ, 0x5 ;  /* 0x000000100b0b7211 */ /* 0x000fe400078f28ff */
[----:B------:R-:W-:Y:S02]  /*9c10*/  LOP3.LUT R4, R4, 0xfffffffc, RZ, 0xc0, !PT ;  /* 0xfffffffc04047812 */ /* 0x000fe400078ec0ff */
[--C-:B------:R-:W-:Y:S02]  /*9c20*/  SHF.R.S32.HI R6, RZ, 0x5, R11.reuse ;  /* 0x00000005ff067819 */ /* 0x100fe4000001140b */
[----:B------:R-:W-:Y:S02]  /*9c30*/  SHF.R.S32.HI R5, RZ, 0x1f, R11 ;  /* 0x0000001fff057819 */ /* 0x000fe4000001140b */
[----:B------:R-:W-:Y:S01]  /*9c40*/  LOP3.LUT R11, R11, 0xffffffe0, RZ, 0xc0, !PT ;  /* 0xffffffe00b0b7812 */ /* 0x000fe200078ec0ff */
[----:B------:R-:W-:Y:S01]  /*9c50*/  BAR.SYNC.DEFER_BLOCKING 0x1, 0x80 ;  /* 0x0042000000007b1d */ /* 0x000fe20000010000 */
[----:B--2---:R-:W-:Y:S01]  /*9c60*/  SHF.R.S32.HI R10, RZ, 0x1f, R14 ;  /* 0x0000001fff0a7819 */ /* 0x004fe2000001140e */
[----:B------:R-:W-:-:S04]  /*9c70*/  IMAD.WIDE.U32 R2, R14, c[0x0][0x4d0], RZ ;  /* 0x000134000e027a25 */ /* 0x000fc800078e00ff */
[----:B------:R-:W-:Y:S02]  /*9c80*/  IMAD R0, R10, c[0x0][0x4d0], RZ ;  /* 0x000134000a007a24 */ /* 0x000fe400078e02ff */
[----:B------:R-:W-:Y:S02]  /*9c90*/  IMAD.MOV R9, RZ, RZ, -R14 ;  /* 0x000000ffff097224 */ /* 0x000fe400078e0a0e */
[----:B------:R-:W-:Y:S02]  /*9ca0*/  IMAD R8, R14, c[0x0][0x4d4], R0 ;  /* 0x000135000e087a24 */ /* 0x000fe400078e0200 */
[----:B------:R-:W-:Y:S01]  /*9cb0*/  IMAD.IADD R0, R16, 0x1, -R4 ;  /* 0x0000000110007824 */ /* 0x000fe200078e0a04 */
[----:B------:R-:W-:Y:S01]  /*9cc0*/  LEA.HI R4, R5, R6, RZ, 0x2 ;  /* 0x0000000605047211 */ /* 0x000fe200078f10ff */
[----:B------:R-:W-:Y:S01]  /*9cd0*/  IMAD.IADD R5, R3, 0x1, R8 ;  /* 0x0000000103057824 */ /* 0x000fe200078e0208 */
[----:B------:R-:W-:Y:S01]  /*9ce0*/  IADD3 R16, -R11, R16, RZ ;  /* 0x000000100b107210 */ /* 0x000fe20007ffe1ff */
[----:B----4-:R-:W-:Y:S01]  /*9cf0*/  IMAD R12, R9, c[0x0][0x550], R12 ;  /* 0x00015400090c7a24 */ /* 0x010fe200078e020c */
[----:B------:R-:W-:-:S02]  /*9d00*/  LEA.HI R7, R0, R0, RZ, 0x1 ;  /* 0x0000000000077211 */ /* 0x000fc400078f08ff */
[----:B------:R-:W-:Y:S01]  /*9d10*/  LOP3.LUT R8, R4, 0xffffffc, RZ, 0xc0, !PT ;  /* 0x0ffffffc04087812 */ /* 0x000fe200078ec0ff */
[----:B------:R-:W-:Y:S01]  /*9d20*/  IMAD.MOV.U32 R4, RZ, RZ, R2 ;  /* 0x000000ffff047224 */ /* 0x000fe200078e0002 */
[C---:B------:R-:W-:Y:S01]  /*9d30*/  LOP3.LUT R3, R7.reuse, 0x1ffffffe, RZ, 0xc0, !PT ;  /* 0x1ffffffe07037812 */ /* 0x040fe200078ec0ff */
[----:B------:R-:W-:Y:S01]  /*9d40*/  IMAD.SHL.U32 R2, R7, 0x20, RZ ;  /* 0x0000002007027824 */ /* 0x000fe200078e00ff */
[----:B------:R-:W-:Y:S01]  /*9d50*/  SHF.R.S32.HI R7, RZ, 0x1f, R16 ;  /* 0x0000001fff077819 */ /* 0x000fe20000011410 */
[----:B------:R-:W-:Y:S01]  /*9d60*/  IMAD.IADD R9, R6, 0x1, -R8 ;  /* 0x0000000106097824 */ /* 0x000fe200078e0a08 */
[----:B------:R-:W-:Y:S01]  /*9d70*/  IADD3 R8, R0, -R3, RZ ;  /* 0x8000000300087210 */ /* 0x000fe20007ffe0ff */
[----:B------:R-:W-:Y:S01]  /*9d80*/  IMAD R0, R10, c[0x0][0x438], RZ ;  /* 0x00010e000a007a24 */ /* 0x000fe200078e02ff */
[----:B------:R-:W-:Y:S01]  /*9d90*/  LEA.HI R17, R7, R16, RZ, 0x2 ;  /* 0x0000001007117211 */ /* 0x000fe200078f10ff */
[----:B-----5:R-:W-:Y:S01]  /*9da0*/  IMAD.WIDE.U32 R4, R13, c[0x0][0x4d8], R4 ;  /* 0x000136000d047a25 */ /* 0x020fe200078e0004 */
[----:B------:R-:W-:-:S02]  /*9db0*/  SHF.R.S32.HI R10, RZ, 0x1f, R13 ;  /* 0x0000001fff0a7819 */ /* 0x000fc4000001140d */
[----:B------:R-:W-:Y:S01]  /*9dc0*/  SHF.R.S32.HI R7, RZ, 0x2, R17 ;  /* 0x00000002ff077819 */ /* 0x000fe20000011411 */
[----:B------:R-:W-:Y:S01]  /*9dd0*/  IMAD R6, R14, c[0x0][0x43c], R0 ;  /* 0x00010f000e067a24 */ /* 0x000fe200078e0200 */
[----:B------:R-:W-:Y:S01]  /*9de0*/  LOP3.LUT R0, R2, 0xffffffc0, RZ, 0xc0, !PT ;  /* 0xffffffc002007812 */ /* 0x000fe200078ec0ff */
[----:B------:R-:W-:Y:S01]  /*9df0*/  IMAD.WIDE.U32 R2, R14, c[0x0][0x438], RZ ;  /* 0x00010e000e027a25 */ /* 0x000fe200078e00ff */
[----:B------:R-:W-:-:S03]  /*9e00*/  LOP3.LUT P1, RZ, R16, 0x3, RZ, 0xc0, !PT ;  /* 0x0000000310ff7812 */ /* 0x000fc6000782c0ff */
[----:B------:R-:W-:Y:S02]  /*9e10*/  IMAD R8, R8, 0x8, R0 ;  /* 0x0000000808087824 */ /* 0x000fe400078e0200 */
[----:B------:R-:W-:Y:S02]  /*9e20*/  IMAD R14, R9, 0x10, R7 ;  /* 0x00000010090e7824 */ /* 0x000fe400078e0207 */
[----:B------:R-:W-:Y:S02]  /*9e30*/  IMAD R11, R10, c[0x0][0x4d8], RZ ;  /* 0x000136000a0b7a24 */ /* 0x000fe400078e02ff */
[----:B------:R-:W-:Y:S02]  /*9e40*/  IMAD.IADD R8, R14, 0x1, R8 ;  /* 0x000000010e087824 */ /* 0x000fe400078e0208 */
[----:B------:R-:W-:Y:S02]  /*9e50*/  IMAD.IADD R3, R3, 0x1, R6 ;  /* 0x0000000103037824 */ /* 0x000fe400078e0206 */
[----:B------:R-:W-:-:S02]  /*9e60*/  IMAD R6, R10, c[0x0][0x440], RZ ;  /* 0x000110000a067a24 */ /* 0x000fc400078e02ff */
[----:B-1----:R-:W-:Y:S02]  /*9e70*/  IMAD R8, R15, 0x80, R8 ;  /* 0x000000800f087824 */ /* 0x002fe400078e0208 */
[C---:B------:R-:W-:Y:S02]  /*9e80*/  IMAD R0, R13.reuse, c[0x0][0x4dc], R11 ;  /* 0x000137000d007a24 */ /* 0x040fe400078e020b */
[C---:B------:R-:W-:Y:S02]  /*9e90*/  IMAD R6, R13.reuse, c[0x0][0x444], R6 ;  /* 0x000111000d067a24 */ /* 0x040fe400078e0206 */
[----:B------:R-:W-:Y:S01]  /*9ea0*/  IMAD.WIDE.U32 R2, R13, c[0x0][0x440], R2 ;  /* 0x000110000d027a25 */ /* 0x000fe200078e0002 */
[----:B------:R-:W-:Y:S02]  /*9eb0*/  IADD3 R5, R5, R0, RZ ;  /* 0x0000000005057210 */ /* 0x000fe40007ffe0ff */
[----:B------:R-:W-:Y:S01]  /*9ec0*/  SHF.R.S32.HI R0, RZ, 0x1f, R12 ;  /* 0x0000001fff007819 */ /* 0x000fe2000001140c */
[----:B------:R-:W-:Y:S01]  /*9ed0*/  @P0 IMAD.HI.U32 R11, R8, c[0x0][0x4ec], RZ ;  /* 0x00013b00080b0a27 */ /* 0x000fe200078e00ff */
[----:B------:R-:W-:-:S03]  /*9ee0*/  IADD3 R3, R3, R6, RZ ;  /* 0x0000000603037210 */ /* 0x000fc60007ffe0ff */
[----:B------:R-:W-:-:S04]  /*9ef0*/  @P0 IMAD.HI.U32 R10, R8, c[0x0][0x4ec], RZ ;  /* 0x00013b00080a0a27 */ /* 0x000fc800078e00ff */
[--C-:B------:R-:W-:Y:S01]  /*9f00*/  IMAD.MOV.U32 R6, RZ, RZ, R8.reuse ;  /* 0x000000ffff067224 */ /* 0x100fe200078e0008 */
[----:B------:R-:W-:Y:S01]  /*9f10*/  @P0 SHF.R.U32.HI R6, RZ, c[0x0][0x4f0], R11 ;  /* 0x00013c00ff060a19 */ /* 0x000fe2000001160b */
[----:B------:R-:W-:Y:S01]  /*9f20*/  IMAD.MOV.U32 R7, RZ, RZ, R8 ;  /* 0x000000ffff077224 */ /* 0x000fe200078e0008 */
[----:B------:R-:W-:Y:S01]  /*9f30*/  @P0 SHF.R.U32.HI R7, RZ, c[0x0][0x4f0], R10 ;  /* 0x00013c00ff070a19 */ /* 0x000fe2000001160a */
[----:B------:R-:W-:Y:S01]  /*9f40*/  IMAD R9, R0, c[0x0][0x448], RZ ;  /* 0x0001120000097a24 */ /* 0x000fe200078e02ff */
[----:B------:R-:W-:Y:S01]  /*9f50*/  IADD3 R10, -R6, RZ, RZ ;  /* 0x000000ff060a7210 */ /* 0x000fe20007ffe1ff */
[----:B------:R-:W-:Y:S02]  /*9f60*/  IMAD R0, R0, c[0x0][0x4e0], RZ ;  /* 0x0001380000007a24 */ /* 0x000fe400078e02ff */
[C---:B------:R-:W-:Y:S01]  /*9f70*/  IMAD R11, R12.reuse, c[0x0][0x44c], R9 ;  /* 0x000113000c0b7a24 */ /* 0x040fe200078e0209 */
[----:B------:R-:W-:Y:S01]  /*9f80*/  SHF.R.S32.HI R9, RZ, 0x1f, R7 ;  /* 0x0000001fff097819 */ /* 0x000fe20000011407 */
[----:B------:R-:W-:-:S02]  /*9f90*/  IMAD R13, R12, c[0x0][0x4e4], R0 ;  /* 0x000139000c0d7a24 */ /* 0x000fc400078e0200 */
[----:B------:R-:W-:-:S04]  /*9fa0*/  IMAD.WIDE.U32 R4, R12, c[0x0][0x4e0], R4 ;  /* 0x000138000c047a25 */ /* 0x000fc800078e0004 */
[----:B------:R-:W-:Y:S01]  /*9fb0*/  IMAD R0, R10, c[0x0][0x4e8], R8 ;  /* 0x00013a000a007a24 */ /* 0x000fe200078e0208 */
[----:B------:R-:W-:Y:S01]  /*9fc0*/  SHF.R.S32.HI R10, RZ, 0x1f, R6 ;  /* 0x0000001fff0a7819 */ /* 0x000fe20000011406 */
[----:B------:R-:W-:Y:S01]  /*9fd0*/  IMAD R9, R9, c[0x0][0x430], RZ ;  /* 0x00010c0009097a24 */ /* 0x000fe200078e02ff */
[----:B------:R-:W-:Y:S01]  /*9fe0*/  IADD3 R4, P0, R6, R4, RZ ;  /* 0x0000000406047210 */ /* 0x000fe20007f1e0ff */
[----:B------:R-:W-:Y:S01]  /*9ff0*/  IMAD.WIDE.U32 R2, R12, c[0x0][0x448], R2 ;  /* 0x000112000c027a25 */ /* 0x000fe200078e0002 */
[----:B------:R-:W-:Y:S02]  /*a000*/  SHF.R.S32.HI R6, RZ, 0x1f, R0 ;  /* 0x0000001fff067819 */ /* 0x000fe40000011400 */
[----:B------:R-:W-:Y:S01]  /*a010*/  IADD3.X R5, R10, R5, R13, P0, !PT ;  /* 0x000000050a057210 */ /* 0x000fe200007fe40d */
[----:B------:R-:W-:Y:S02]  /*a020*/  IMAD R10, R7, c[0x0][0x434], R9 ;  /* 0x00010d00070a7a24 */ /* 0x000fe400078e0209 */
[----:B------:R-:W-:-:S02]  /*a030*/  IMAD R9, R6, c[0x0][0x4c8], RZ ;  /* 0x0001320006097a24 */ /* 0x000fc400078e02ff */
[----:B------:R-:W-:Y:S02]  /*a040*/  IMAD.MOV R6, RZ, RZ, -R7 ;  /* 0x000000ffff067224 */ /* 0x000fe400078e0a07 */
[----:B------:R-:W-:-:S04]  /*a050*/  IMAD.WIDE.U32 R4, R0, c[0x0][0x4c8], R4 ;  /* 0x0001320000047a25 */ /* 0x000fc800078e0004 */
[----:B------:R-:W-:Y:S02]  /*a060*/  IMAD R0, R0, c[0x0][0x4cc], R9 ;  /* 0x0001330000007a24 */ /* 0x000fe400078e0209 */
[----:B------:R-:W-:Y:S02]  /*a070*/  IMAD.IADD R3, R3, 0x1, R11 ;  /* 0x0000000103037824 */ /* 0x000fe400078e020b */
[----:B------:R-:W-:Y:S01]  /*a080*/  IMAD R13, R6, c[0x0][0x4e8], R8 ;  /* 0x00013a00060d7a24 */ /* 0x000fe200078e0208 */
[C---:B------:R-:W-:Y:S01]  /*a090*/  LEA R6, P0, R4.reuse, c[0x0][0x4a8], 0x2 ;  /* 0x00012a0004067a11 */ /* 0x040fe200078010ff */
[----:B------:R-:W-:Y:S02]  /*a0a0*/  IMAD.IADD R0, R5, 0x1, R0 ;  /* 0x0000000105007824 */ /* 0x000fe400078e0200 */
[----:B------:R-:W-:Y:S01]  /*a0b0*/  IMAD.WIDE.U32 R2, R7, c[0x0][0x430], R2 ;  /* 0x00010c0007027a25 */ /* 0x000fe200078e0002 */
[----:B------:R-:W-:Y:S01]  /*a0c0*/  SHF.R.S32.HI R7, RZ, 0x1f, R13 ;  /* 0x0000001fff077819 */ /* 0x000fe2000001140d */
[----:B------:R-:W-:Y:S01]  /*a0d0*/  SHFL.IDX PT, R8, R6, 0x2, 0x1c1f ;  /* 0x005c1f0006087f89 */ /* 0x000fe200000e0000 */
[----:B------:R-:W-:Y:S01]  /*a0e0*/  LEA.HI.X R0, R4, c[0x0][0x4ac], R0, 0x2, P0 ;  /* 0x00012b0004007a11 */ /* 0x000fe200000f1400 */
[----:B------:R-:W-:Y:S01]  /*a0f0*/  IMAD R12, R15, 0x80, R14 ;  /* 0x000000800f0c7824 */ /* 0x000fe200078e020e */
[----:B------:R-:W-:Y:S01]  /*a100*/  IADD3 R3, R3, R10, RZ ;  /* 0x0000000a03037210 */ /* 0x000fe20007ffe0ff */
[----:B------:R-:W-:Y:S01]  /*a110*/  IMAD R7, R7, c[0x0][0x428], RZ ;  /* 0x00010a0007077a24 */ /* 0x000fe200078e02ff */
[----:B------:R-:W-:Y:S02]  /*a120*/  SHFL.IDX PT, R4, R6, RZ, 0x1c1f ;  /* 0x001c1fff06047589 */ /* 0x000fe400000e0000 */
[C---:B------:R-:W-:Y:S01]  /*a130*/  IADD3 R14, R12.reuse, 0x40, RZ ;  /* 0x000000400c0e7810 */ /* 0x040fe20007ffe0ff */
[C---:B------:R-:W-:Y:S01]  /*a140*/  IMAD R15, R13.reuse, c[0x0][0x42c], R7 ;  /* 0x00010b000d0f7a24 */ /* 0x040fe200078e0207 */
[----:B------:R-:W1:Y:S01]  /*a150*/  SHFL.IDX PT, R5, R0, RZ, 0x1c1f ;  /* 0x001c1fff00057589 */ /* 0x000e6200000e0000 */
[----:B------:R-:W-:Y:S01]  /*a160*/  IMAD.WIDE.U32 R2, R13, c[0x0][0x428], R2 ;  /* 0x00010a000d027a25 */ /* 0x000fe200078e0002 */
[----:B------:R-:W-:-:S02]  /*a170*/  IADD3 R13, R12, 0x48, RZ ;  /* 0x000000480c0d7810 */ /* 0x000fc40007ffe0ff */
[----:B------:R-:W-:Y:S01]  /*a180*/  SHFL.IDX PT, R10, R6, 0x1, 0x1c1f ;  /* 0x003c1f00060a7f89 */ /* 0x000fe200000e0000 */
[-C--:B------:R-:W-:Y:S02]  /*a190*/  ISETP.GE.OR P4, PT, R12, R24.reuse, P1 ;  /* 0x000000180c00720c */ /* 0x080fe40000f86670 */
[-C--:B------:R-:W-:Y:S01]  /*a1a0*/  ISETP.GE.OR P2, PT, R14, R24.reuse, P1 ;  /* 0x000000180e00720c */ /* 0x080fe20000f46670 */
[----:B------:R-:W2:Y:S01]  /*a1b0*/  SHFL.IDX PT, R11, R0, 0x1, 0x1c1f ;  /* 0x003c1f00000b7f89 */ /* 0x000ea200000e0000 */
[----:B------:R-:W-:Y:S02]  /*a1c0*/  IADD3 R3, R3, R15, RZ ;  /* 0x0000000f03037210 */ /* 0x000fe40007ffe0ff */
[----:B------:R-:W-:Y:S01]  /*a1d0*/  LEA R23, P0, R2, c[0x0][0x400], 0x2 ;  /* 0x0001000002177a11 */ /* 0x000fe200078010ff */
[----:B------:R-:W3:Y:S01]  /*a1e0*/  SHFL.IDX PT, R9, R0, 0x2, 0x1c1f ;  /* 0x005c1f0000097f89 */ /* 0x000ee200000e0000 */
[-C--:B------:R-:W-:Y:S02]  /*a1f0*/  ISETP.GE.AND P5, PT, R14, R24.reuse, PT ;  /* 0x000000180e00720c */ /* 0x080fe40003fa6270 */
[----:B------:R-:W-:Y:S01]  /*a200*/  LEA.HI.X R22, R2, c[0x0][0x404], R3, 0x2, P0 ;  /* 0x0001010002167a11 */ /* 0x000fe200000f1403 */
[----:B------:R-:W-:Y:S01]  /*a210*/  SHFL.IDX PT, R6, R6, 0x3, 0x1c1f ;  /* 0x007c1f0006067f89 */ /* 0x000fe200000e0000 */
[----:B------:R-:W-:-:S03]  /*a220*/  ISETP.GE.AND P6, PT, R13, R24, PT ;  /* 0x000000180d00720c */ /* 0x000fc60003fc6270 */
[----:B------:R4:W5:Y:S04]  /*a230*/  SHFL.IDX PT, R7, R0, 0x3, 0x1c1f ;  /* 0x007c1f0000077f89 */ /* 0x00096800000e0000 */
[----:B-1----:R1:W-:Y:S04]  /*a240*/  @!P4 ST.E [R4.64], R18 ;  /* 0x000000120400c985 */ /* 0x0023e8000c101906 */
[----:B------:R1:W1:Y:S04]  /*a250*/  SHFL.IDX PT, R2, R23, RZ, 0x1c1f ;  /* 0x001c1fff17027589 */ /* 0x00026800000e0000 */
[----:B------:R1:W1:Y:S01]  /*a260*/  SHFL.IDX PT, R3, R22, RZ, 0x1c1f ;  /* 0x001c1fff16037589 */ /* 0x00026200000e0000 */
[----:B----4-:R-:W-:-:S04]  /*a270*/  IADD3 R0, R12, 0x8, RZ ;  /* 0x000000080c007810 */ /* 0x010fc80007ffe0ff */
[CC--:B------:R-:W-:Y:S02]  /*a280*/  ISETP.GE.OR P3, PT, R0.reuse, R24.reuse, P1 ;  /* 0x000000180000720c */ /* 0x0c0fe40000f66670 */
[-C--:B------:R-:W-:Y:S02]  /*a290*/  ISETP.GE.OR P1, PT, R13, R24.reuse, P1 ;  /* 0x000000180d00720c */ /* 0x080fe40000f26670 */
[----:B------:R-:W-:Y:S02]  /*a2a0*/  ISETP.GE.AND P0, PT, R0, R24, PT ;  /* 0x000000180000720c */ /* 0x000fe40003f06270 */
[----:B------:R-:W-:-:S05]  /*a2b0*/  LOP3.LUT R0, R17, 0x7ffffffc, RZ, 0xc0, !PT ;  /* 0x7ffffffc11007812 */ /* 0x000fca00078ec0ff */
[----:B------:R-:W-:Y:S02]  /*a2c0*/  IMAD.IADD R0, R16, 0x1, -R0 ;  /* 0x0000000110007824 */ /* 0x000fe400078e0a00 */
[----:B--2---:R2:W-:Y:S03]  /*a2d0*/  @!P3 ST.E [R10.64], R19 ;  /* 0x000000130a00b985 */ /* 0x0045e6000c101906 */
[----:B------:R-:W-:Y:S01]  /*a2e0*/  SHF.L.U32 R0, R0, 0x1, RZ ;  /* 0x0000000100007819 */ /* 0x000fe200000006ff */
[----:B---3--:R2:W-:Y:S04]  /*a2f0*/  @!P2 ST.E [R8.64], R20 ;  /* 0x000000140800a985 */ /* 0x0085e8000c101906 */
[----:B-----5:R2:W-:Y:S01]  /*a300*/  @!P1 ST.E [R6.64], R21 ;  /* 0x0000001506009985 */ /* 0x0205e2000c101906 */
[----:B------:R-:W-:-:S13]  /*a310*/  ISETP.GE.AND P1, PT, R12, R24, PT ;  /* 0x000000180c00720c */ /* 0x000fda0003f26270 */
[----:B------:R-:W-:Y:S05]  /*a320*/  @P1 BRA `(.L_x_17) ;  /* 0x0000045000001947 */ /* 0x000fea0003800000 */
[C---:B-12---:R-:W-:Y:S02]  /*a330*/  IADD3 R6, R0.reuse, 0x8, RZ ;  /* 0x0000000800067810 */ /* 0x046fe40007ffe0ff */
[----:B------:R-:W-:Y:S02]  /*a340*/  IADD3 R5, R0, 0x10, RZ ;  /* 0x0000001000057810 */ /* 0x000fe40007ffe0ff */
[----:B------:R-:W-:Y:S02]  /*a350*/  ISETP.GE.AND P3, PT, R6, c[0x0][0x3c8], PT ;  /* 0x0000f20006007a0c */ /* 0x000fe40003f66270 */
[----:B------:R-:W-:Y:S02]  /*a360*/  ISETP.GE.AND P2, PT, R5, c[0x0][0x3c8], PT ;  /* 0x0000f20005007a0c */ /* 0x000fe40003f46270 */
[C---:B------:R-:W-:Y:S02]  /*a370*/  IADD3 R4, R0.reuse, 0x18, RZ ;  /* 0x0000001800047810 */ /* 0x040fe40007ffe0ff */
[----:B------:R-:W-:-:S02]  /*a380*/  ISETP.GE.AND P4, PT, R0, c[0x0][0x3c8], PT ;  /* 0x0000f20000007a0c */ /* 0x000fc40003f86270 */
[----:B------:R-:W-:-:S05]  /*a390*/  ISETP.GE.AND P1, PT, R4, c[0x0][0x3c8], PT ;  /* 0x0000f20004007a0c */ /* 0x000fca0003f26270 */
[----:B------:R-:W-:Y:S02]  /*a3a0*/  @!P3 LEA.HI R6, R6, R6, RZ, 0x1 ;  /* 0x000000060606b211 */ /* 0x000fe400078f08ff */
[----:B------:R-:W-:Y:S02]  /*a3b0*/  @!P2 LEA.HI R5, R5, R5, RZ, 0x1 ;  /* 0x000000050505a211 */ /* 0x000fe400078f08ff */
[----:B------:R-:W-:Y:S02]  /*a3c0*/  @!P3 LOP3.LUT R6, R6, 0xfffffffe, RZ, 0xc0, !PT ;  /* 0xfffffffe0606b812 */ /* 0x000fe400078ec0ff */
[----:B------:R-:W-:Y:S01]  /*a3d0*/  @!P2 LOP3.LUT R5, R5, 0xfffffffe, RZ, 0xc0, !PT ;  /* 0xfffffffe0505a812 */ /* 0x000fe200078ec0ff */
[----:B------:R-:W-:Y:S01]  /*a3e0*/  @!P4 IMAD.WIDE R8, R0, 0x4, R2 ;  /* 0x000000040008c825 */ /* 0x000fe200078e0202 */
[----:B------:R-:W-:-:S03]  /*a3f0*/  @!P1 LEA.HI R10, R4, R4, RZ, 0x1 ;  /* 0x00000004040a9211 */ /* 0x000fc600078f08ff */
[--C-:B------:R-:W-:Y:S01]  /*a400*/  @!P3 IMAD.WIDE R6, R6, 0x4, R2.reuse ;  /* 0x000000040606b825 */ /* 0x100fe200078e0202 */
[----:B------:R1:W-:Y:S03]  /*a410*/  @!P4 ST.E.64 [R8.64], R116 ;  /* 0x000000740800c985 */ /* 0x0003e6000c101b06 */
[----:B------:R-:W-:Y:S01]  /*a420*/  @!P2 IMAD.WIDE R4, R5, 0x4, R2 ;  /* 0x000000040504a825 */ /* 0x000fe200078e0202 */
[----:B------:R2:W-:Y:S04]  /*a430*/  @!P3 ST.E.64 [R6.64], R124 ;  /* 0x0000007c0600b985 */ /* 0x0005e8000c101b06 */
[----:B------:R3:W-:Y:S01]  /*a440*/  @!P2 ST.E.64 [R4.64], R128 ;  /* 0x000000800400a985 */ /* 0x0007e2000c101b06 */
[----:B-1----:R-:W-:-:S02]  /*a450*/  @!P1 LOP3.LUT R8, R10, 0xfffffffe, RZ, 0xc0, !PT ;  /* 0xfffffffe0a089812 */ /* 0x002fc400078ec0ff */
[----:B------:R-:W-:-:S03]  /*a460*/  IADD3 R9, R0, 0x20, RZ ;  /* 0x0000002000097810 */ /* 0x000fc60007ffe0ff */
[----:B--2---:R-:W-:Y:S01]  /*a470*/  @!P1 IMAD.WIDE R6, R8, 0x4, R2 ;  /* 0x0000000408069825 */ /* 0x004fe200078e0202 */
[----:B------:R-:W-:Y:S02]  /*a480*/  ISETP.GE.AND P4, PT, R9, c[0x0][0x3c8], PT ;  /* 0x0000f20009007a0c */ /* 0x000fe40003f86270 */
[C---:B---3--:R-:W-:Y:S02]  /*a490*/  IADD3 R5, R0.reuse, 0x28, RZ ;  /* 0x0000002800057810 */ /* 0x048fe40007ffe0ff */
[C---:B------:R-:W-:Y:S01]  /*a4a0*/  IADD3 R4, R0.reuse, 0x30, RZ ;  /* 0x0000003000047810 */ /* 0x040fe20007ffe0ff */
[----:B------:R1:W-:Y:S01]  /*a4b0*/  @!P1 ST.E.64 [R6.64], R140 ;  /* 0x0000008c06009985 */ /* 0x0003e2000c101b06 */
[----:B------:R-:W-:Y:S02]  /*a4c0*/  IADD3 R8, R0, 0x38, RZ ;  /* 0x0000003800087810 */ /* 0x000fe40007ffe0ff */
[----:B------:R-:W-:Y:S02]  /*a4d0*/  ISETP.GE.AND P3, PT, R5, c[0x0][0x3c8], PT ;  /* 0x0000f20005007a0c */ /* 0x000fe40003f66270 */
[----:B------:R-:W-:-:S02]  /*a4e0*/  ISETP.GE.AND P2, PT, R4, c[0x0][0x3c8], PT ;  /* 0x0000f20004007a0c */ /* 0x000fc40003f46270 */
[----:B------:R-:W-:Y:S02]  /*a4f0*/  ISETP.GE.AND P1, PT, R8, c[0x0][0x3c8], PT ;  /* 0x0000f20008007a0c */ /* 0x000fe40003f26270 */
[----:B------:R-:W-:-:S09]  /*a500*/  @!P4 LEA.HI R9, R9, R9, RZ, 0x1 ;  /* 0x000000090909c211 */ /* 0x000fd200078f08ff */
[----:B------:R-:W-:Y:S02]  /*a510*/  @!P2 LEA.HI R4, R4, R4, RZ, 0x1 ;  /* 0x000000040404a211 */ /* 0x000fe400078f08ff */
[----:B------:R-:W-:-:S04]  /*a520*/  @!P1 LEA.HI R8, R8, R8, RZ, 0x1 ;  /* 0x0000000808089211 */ /* 0x000fc800078f08ff */
[----:B------:R-:W-:Y:S02]  /*a530*/  @!P1 LOP3.LUT R10, R8, 0xfffffffe, RZ, 0xc0, !PT ;  /* 0xfffffffe080a9812 */ /* 0x000fe400078ec0ff */
[----:B-1----:R-:W-:Y:S02]  /*a540*/  @!P3 LEA.HI R6, R5, R5, RZ, 0x1 ;  /* 0x000000050506b211 */ /* 0x002fe400078f08ff */
[----:B------:R-:W-:Y:S02]  /*a550*/  @!P4 LOP3.LUT R5, R9, 0xfffffffe, RZ, 0xc0, !PT ;  /* 0xfffffffe0905c812 */ /* 0x000fe400078ec0ff */
[----:B------:R-:W-:Y:S02]  /*a560*/  @!P3 LOP3.LUT R9, R6, 0xfffffffe, RZ, 0xc0, !PT ;  /* 0xfffffffe0609b812 */ /* 0x000fe400078ec0ff */
[----:B------:R-:W-:Y:S01]  /*a570*/  @!P2 LOP3.LUT R6, R4, 0xfffffffe, RZ, 0xc0, !PT ;  /* 0xfffffffe0406a812 */ /* 0x000fe200078ec0ff */
[----:B------:R-:W-:-:S04]  /*a580*/  @!P4 IMAD.WIDE R4, R5, 0x4, R2 ;  /* 0x000000040504c825 */ /* 0x000fc800078e0202 */
[--C-:B------:R-:W-:Y:S01]  /*a590*/  @!P3 IMAD.WIDE R8, R9, 0x4, R2.reuse ;  /* 0x000000040908b825 */ /* 0x100fe200078e0202 */
[----:B------:R1:W-:Y:S03]  /*a5a0*/  @!P4 ST.E.64 [R4.64], R144 ;  /* 0x000000900400c985 */ /* 0x0003e6000c101b06 */
[--C-:B------:R-:W-:Y:S01]  /*a5b0*/  @!P2 IMAD.WIDE R6, R6, 0x4, R2.reuse ;  /* 0x000000040606a825 */ /* 0x100fe200078e0202 */
[----:B------:R2:W-:Y:S04]  /*a5c0*/  @!P3 ST.E.64 [R8.64], R156 ;  /* 0x0000009c0800b985 */ /* 0x0005e8000c101b06 */
[----:B------:R3:W-:Y:S01]  /*a5d0*/  @!P2 ST.E.64 [R6.64], R160 ;  /* 0x000000a00600a985 */ /* 0x0007e2000c101b06 */
[----:B-1----:R-:W-:Y:S01]  /*a5e0*/  @!P1 IMAD.WIDE R4, R10, 0x4, R2 ;  /* 0x000000040a049825 */ /* 0x002fe200078e0202 */
[----:B--2---:R-:W-:-:S04]  /*a5f0*/  IADD3 R8, R0, 0x40, RZ ;  /* 0x0000004000087810 */ /* 0x004fc80007ffe0ff */
[----:B------:R1:W-:Y:S01]  /*a600*/  @!P1 ST.E.64 [R4.64], R172 ;  /* 0x000000ac04009985 */ /* 0x0003e2000c101b06 */
[----:B---3--:R-:W-:Y:S02]  /*a610*/  IADD3 R6, R0, 0x48, RZ ;  /* 0x0000004800067810 */ /* 0x008fe40007ffe0ff */
[----:B------:R-:W-:Y:S02]  /*a620*/  ISETP.GE.AND P4, PT, R8, c[0x0][0x3c8], PT ;  /* 0x0000f20008007a0c */ /* 0x000fe40003f86270 */
[----:B------:R-:W-:-:S11]  /*a630*/  ISETP.GE.AND P3, PT, R6, c[0x0][0x3c8], PT ;  /* 0x0000f20006007a0c */ /* 0x000fd60003f66270 */
[----:B------:R-:W-:Y:S02]  /*a640*/  @!P4 LEA.HI R8, R8, R8, RZ, 0x1 ;  /* 0x000000080808c211 */ /* 0x000fe400078f08ff */
[----:B------:R-:W-:-:S04]  /*a650*/  @!P3 LEA.HI R7, R6, R6, RZ, 0x1 ;  /* 0x000000060607b211 */ /* 0x000fc800078f08ff */
[----:B------:R-:W-:Y:S02]  /*a660*/  @!P3 LOP3.LUT R7, R7, 0xfffffffe, RZ, 0xc0, !PT ;  /* 0xfffffffe0707b812 */ /* 0x000fe400078ec0ff */
[C---:B-1----:R-:W-:Y:S02]  /*a670*/  IADD3 R5, R0.reuse, 0x50, RZ ;  /* 0x0000005000057810 */ /* 0x042fe40007ffe0ff */
[----:B------:R-:W-:Y:S02]  /*a680*/  IADD3 R4, R0, 0x58, RZ ;  /* 0x0000005800047810 */ /* 0x000fe40007ffe0ff */
[----:B------:R-:W-:Y:S02]  /*a690*/  ISETP.GE.AND P2, PT, R5, c[0x0][0x3c8], PT ;  /* 0x0000f20005007a0c */ /* 0x000fe40003f46270 */
[----:B------:R-:W-:-:S11]  /*a6a0*/  ISETP.GE.AND P1, PT, R4, c[0x0][0x3c8], PT ;  /* 0x0000f20004007a0c */ /* 0x000fd60003f26270 */
[----:B------:R-:W-:Y:S02]  /*a6b0*/  @!P2 LEA.HI R6, R5, R5, RZ, 0x1 ;  /* 0x000000050506a211 */ /* 0x000fe400078f08ff */
[----:B------:R-:W-:Y:S02]  /*a6c0*/  @!P1 LEA.HI R4, R4, R4, RZ, 0x1 ;  /* 0x0000000404049211 */ /* 0x000fe400078f08ff */
[----:B------:R-:W-:Y:S02]  /*a6d0*/  @!P4 LOP3.LUT R5, R8, 0xfffffffe, RZ, 0xc0, !PT ;  /* 0xfffffffe0805c812 */ /* 0x000fe400078ec0ff */
[----:B------:R-:W-:Y:S01]  /*a6e0*/  @!P2 LOP3.LUT R10, R6, 0xfffffffe, RZ, 0xc0, !PT ;  /* 0xfffffffe060aa812 */ /* 0x000fe200078ec0ff */
[----:B------:R-:W-:Y:S01]  /*a6f0*/  @!P3 IMAD.WIDE R6, R7, 0x4, R2 ;  /* 0x000000040706b825 */ /* 0x000fe200078e0202 */
[----:B------:R-:W-:-:S03]  /*a700*/  @!P1 LOP3.LUT R11, R4, 0xfffffffe, RZ, 0xc0, !PT ;  /* 0xfffffffe040b9812 */ /* 0x000fc600078ec0ff */
[----:B------:R-:W-:-:S04]  /*a710*/  @!P4 IMAD.WIDE R8, R5, 0x4, R2 ;  /* 0x000000040508c825 */ /* 0x000fc800078e0202 */
[--C-:B------:R-:W-:Y:S01]  /*a720*/  @!P2 IMAD.WIDE R4, R10, 0x4, R2.reuse ;  /* 0x000000040a04a825 */ /* 0x100fe200078e0202 */
[----:B------:R1:W-:Y:S03]  /*a730*/  @!P4 ST.E.64 [R8.64], R68 ;  /* 0x000000440800c985 */ /* 0x0003e6000c101b06 */
[----:B------:R-:W-:Y:S01]  /*a740*/  @!P1 IMAD.WIDE R2, R11, 0x4, R2 ;  /* 0x000000040b029825 */ /* 0x000fe200078e0202 */
[----:B------:R1:W-:Y:S04]  /*a750*/  @!P3 ST.E.64 [R6.64], R80 ;  /* 0x000000500600b985 */ /* 0x0003e8000c101b06 */
[----:B------:R1:W-:Y:S04]  /*a760*/  @!P2 ST.E.64 [R4.64], R84 ;  /* 0x000000540400a985 */ /* 0x0003e8000c101b06 */
[----:B------:R1:W-:Y:S02]  /*a770*/  @!P1 ST.E.64 [R2.64], R96 ;  /* 0x0000006002009985 */ /* 0x0003e4000c101b06 */
.L_x_17:
[----:B-1----:R-:W-:Y:S05]  /*a780*/  BSYNC B0 ;  /* 0x0000000000007941 */ /* 0x002fea0003800000 */
.L_x_16:
[----:B------:R1:W3:Y:S01]  /*a790*/  SHFL.IDX PT, R3, R22, 0x1, 0x1c1f ;  /* 0x003c1f0016037f89 */ /* 0x0002e200000e0000 */
[----:B------:R-:W-:Y:S03]  /*a7a0*/  BSSY B0, `(.L_x_18) ;  /* 0x0000048000007945 */ /* 0x000fe60003800000 */
[----:B------:R1:W4:Y:S01]  /*a7b0*/  SHFL.IDX PT, R2, R23, 0x1, 0x1c1f ;  /* 0x003c1f0017027f89 */ /* 0x00032200000e0000 */
[----:B------:R-:W-:Y:S05]  /*a7c0*/  @P0 BRA `(.L_x_19) ;  /* 0x0000045000000947 */ /* 0x000fea0003800000 */
[C---:B------:R-:W-:Y:S02]  /*a7d0*/  IADD3 R4, R0.reuse, 0x8, RZ ;  /* 0x0000000800047810 */ /* 0x040fe40007ffe0ff */
[----:B------:R-:W-:-:S02]  /*a7e0*/  ISETP.GE.AND P1, PT, R0, c[0x0][0x3c8], PT ;  /* 0x0000f20000007a0c */ /* 0x000fc40003f26270 */
[----:B------:R-:W-:Y:S02]  /*a7f0*/  ISETP.GE.AND P0, PT, R4, c[0x0][0x3c8], PT ;  /* 0x0000f20004007a0c */ /* 0x000fe40003f06270 */
[C---:B--2---:R-:W-:Y:S02]  /*a800*/  IADD3 R8, R0.reuse, 0x10, RZ ;  /* 0x0000001000087810 */ /* 0x044fe40007ffe0ff */
[C---:B------:R-:W-:Y:S02]  /*a810*/  IADD3 R9, R0.reuse, 0x18, RZ ;  /* 0x0000001800097810 */ /* 0x040fe40007ffe0ff */
[C---:B------:R-:W-:Y:S02]  /*a820*/  IADD3 R10, R0.reuse, 0x20, RZ ;  /* 0x00000020000a7810 */ /* 0x040fe40007ffe0ff */
[----:B------:R-:W-:Y:S02]  /*a830*/  IADD3 R11, R0, 0x28, RZ ;  /* 0x00000028000b7810 */ /* 0x000fe40007ffe0ff */
[----:B------:R-:W-:Y:S01]  /*a840*/  ISETP.GE.AND P4, PT, R8, c[0x0][0x3c8], PT ;  /* 0x0000f20008007a0c */ /* 0x000fe20003f86270 */
[C---:B---34-:R-:W-:Y:S01]  /*a850*/  @!P1 IMAD.WIDE R6, R0.reuse, 0x4, R2 ;  /* 0x0000000400069825 */ /* 0x058fe200078e0202 */
[----:B------:R-:W-:-:S02]  /*a860*/  IADD3 R12, R0, 0x30, RZ ;  /* 0x00000030000c7810 */ /* 0x000fc40007ffe0ff */
[----:B------:R-:W-:Y:S02]  /*a870*/  @!P0 LEA.HI R4, R4, R4, RZ, 0x1 ;  /* 0x0000000404048211 */ /* 0x000fe400078f08ff */
[----:B------:R-:W-:Y:S01]  /*a880*/  ISETP.GE.AND P3, PT, R9, c[0x0][0x3c8], PT ;  /* 0x0000f20009007a0c */ /* 0x000fe20003f66270 */
[----:B------:R2:W-:Y:S01]  /*a890*/  @!P1 ST.E.64 [R6.64], R118 ;  /* 0x0000007606009985 */ /* 0x0005e2000c101b06 */
[----:B------:R-:W-:Y:S02]  /*a8a0*/  @!P0 LOP3.LUT R4, R4, 0xfffffffe, RZ, 0xc0, !PT ;  /* 0xfffffffe04048812 */ /* 0x000fe400078ec0ff */
[----:B------:R-:W-:Y:S02]  /*a8b0*/  ISETP.GE.AND P2, PT, R10, c[0x0][0x3c8], PT ;  /* 0x0000f2000a007a0c */ /* 0x000fe40003f46270 */
[----:B------:R-:W-:Y:S01]  /*a8c0*/  ISETP.GE.AND P1, PT, R11, c[0x0][0x3c8], PT ;  /* 0x0000f2000b007a0c */ /* 0x000fe20003f26270 */
[----:B------:R-:W-:-:S05]  /*a8d0*/  @!P0 IMAD.WIDE R4, R4, 0x4, R2 ;  /* 0x0000000404048825 */ /* 0x000fca00078e0202 */
[----:B------:R3:W-:Y:S01]  /*a8e0*/  @!P0 ST.E.64 [R4.64], R126 ;  /* 0x0000007e04008985 */ /* 0x0007e2000c101b06 */
[----:B------:R-:W-:-:S13]  /*a8f0*/  ISETP.GE.AND P0, PT, R12, c[0x0][0x3c8], PT ;  /* 0x0000f2000c007a0c */ /* 0x000fda0003f06270 */
[----:B------:R-:W-:Y:S02]  /*a900*/  @!P0 LEA.HI R12, R12, R12, RZ, 0x1 ;  /* 0x0000000c0c0c8211 */ /* 0x000fe400078f08ff */
[----:B--2---:R-:W-:Y:S02]  /*a910*/  @!P3 LEA.HI R6, R9, R9, RZ, 0x1 ;  /* 0x000000090906b211 */ /* 0x004fe400078f08ff */
[----:B------:R-:W-:Y:S02]  /*a920*/  @!P1 LEA.HI R7, R11, R11, RZ, 0x1 ;  /* 0x0000000b0b079211 */ /* 0x000fe400078f08ff */
[----:B------:R-:W-:Y:S02]  /*a930*/  @!P3 LOP3.LUT R6, R6, 0xfffffffe, RZ, 0xc0, !PT ;  /* 0xfffffffe0606b812 */ /* 0x000fe400078ec0ff */
[----:B------:R-:W-:Y:S02]  /*a940*/  @!P1 LOP3.LUT R7, R7, 0xfffffffe, RZ, 0xc0, !PT ;  /* 0xfffffffe07079812 */ /* 0x000fe400078ec0ff */
[----:B------:R-:W-:-:S02]  /*a950*/  @!P0 LOP3.LUT R12, R12, 0xfffffffe, RZ, 0xc0, !PT ;  /* 0xfffffffe0c0c8812 */ /* 0x000fc400078ec0ff */
[----:B---3--:R-:W-:Y:S01]  /*a960*/  @!P4 LEA.HI R4, R8, R8, RZ, 0x1 ;  /* 0x000000080804c211 */ /* 0x008fe200078f08ff */
[--C-:B------:R-:W-:Y:S01]  /*a970*/  @!P3 IMAD.WIDE R8, R6, 0x4, R2.reuse ;  /* 0x000000040608b825 */ /* 0x100fe200078e0202 */
[----:B------:R-:W-:Y:S02]  /*a980*/  @!P2 LEA.HI R5, R10, R10, RZ, 0x1 ;  /* 0x0000000a0a05a211 */ /* 0x000fe400078f08ff */
[----:B------:R-:W-:Y:S01]  /*a990*/  @!P4 LOP3.LUT R4, R4, 0xfffffffe, RZ, 0xc0, !PT ;  /* 0xfffffffe0404c812 */ /* 0x000fe200078ec0ff */
[----:B------:R-:W-:Y:S01]  /*a9a0*/  @!P1 IMAD.WIDE R6, R7, 0x4, R2 ;  /* 0x0000000407069825 */ /* 0x000fe200078e0202 */
[----:B------:R-:W-:-:S03]  /*a9b0*/  @!P2 LOP3.LUT R10, R5, 0xfffffffe, RZ, 0xc0, !PT ;  /* 0xfffffffe050aa812 */ /* 0x000fc600078ec0ff */
[----:B------:R-:W-:-:S04]  /*a9c0*/  @!P4 IMAD.WIDE R4, R4, 0x4, R2 ;  /* 0x000000040404c825 */ /* 0x000fc800078e0202 */
[--C-:B------:R-:W-:Y:S01]  /*a9d0*/  @!P2 IMAD.WIDE R10, R10, 0x4, R2.reuse ;  /* 0x000000040a0aa825 */ /* 0x100fe200078e0202 */
[----:B------:R2:W-:Y:S04]  /*a9e0*/  @!P4 ST.E.64 [R4.64], R130 ;  /* 0x000000820400c985 */ /* 0x0005e8000c101b06 */
[----:B------:R3:W-:Y:S04]  /*a9f0*/  @!P3 ST.E.64 [R8.64], R142 ;  /* 0x0000008e0800b985 */ /* 0x0007e8000c101b06 */
[----:B------:R-:W-:Y:S04]  /*aa00*/  @!P2 ST.E.64 [R10.64], R146 ;  /* 0x000000920a00a985 */ /* 0x000fe8000c101b06 */
[----:B------:R4:W-:Y:S01]  /*aa10*/  @!P1 ST.E.64 [R6.64], R158 ;  /* 0x0000009e06009985 */ /* 0x0009e2000c101b06 */
[----:B--2---:R-:W-:Y:S01]  /*aa20*/  @!P0 IMAD.WIDE R4, R12, 0x4, R2 ;  /* 0x000000040c048825 */ /* 0x004fe200078e0202 */
[----:B---3--:R-:W-:-:S04]  /*aa30*/  IADD3 R8, R0, 0x38, RZ ;  /* 0x0000003800087810 */ /* 0x008fc80007ffe0ff */
[----:B------:R2:W-:Y:S01]  /*aa40*/  @!P0 ST.E.64 [R4.64], R162 ;  /* 0x000000a204008985 */ /* 0x0005e2000c101b06 */
[----:B------:R-:W-:Y:S02]  /*aa50*/  ISETP.GE.AND P4, PT, R8, c[0x0][0x3c8], PT ;  /* 0x0000f20008007a0c */ /* 0x000fe40003f86270 */
[C---:B----4-:R-:W-:Y:S02]  /*aa60*/  IADD3 R7, R0.reuse, 0x40, RZ ;  /* 0x0000004000077810 */ /* 0x050fe40007ffe0ff */
[----:B------:R-:W-:Y:S02]  /*aa70*/  IADD3 R6, R0, 0x48, RZ ;  /* 0x0000004800067810 */ /* 0x000fe40007ffe0ff */
[----:B------:R-:W-:Y:S02]  /*aa80*/  ISETP.GE.AND P3, PT, R7, c[0x0][0x3c8], PT ;  /* 0x0000f20007007a0c */ /* 0x000fe40003f66270 */
[----:B------:R-:W-:-:S05]  /*aa90*/  ISETP.GE.AND P2, PT, R6, c[0x0][0x3c8], PT ;  /* 0x0000f20006007a0c */ /* 0x000fca0003f46270 */
[----:B------:R-:W-:-:S06]  /*aaa0*/  @!P4 LEA.HI R9, R8, R8, RZ, 0x1 ;  /* 0x000000080809c211 */ /* 0x000fcc00078f08ff */
[----:B------:R-:W-:Y:S02]  /*aab0*/  @!P3 LEA.HI R8, R7, R7, RZ, 0x1 ;  /* 0x000000070708b211 */ /* 0x000fe400078f08ff */
[----:B------:R-:W-:Y:S02]  /*aac0*/  @!P2 LEA.HI R7, R6, R6, RZ, 0x1 ;  /* 0x000000060607a211 */ /* 0x000fe400078f08ff */
[----:B------:R-:W-:Y:S02]  /*aad0*/  @!P3 LOP3.LUT R8, R8, 0xfffffffe, RZ, 0xc0, !PT ;  /* 0xfffffffe0808b812 */ /* 0x000fe400078ec0ff */
[C---:B--2---:R-:W-:Y:S02]  /*aae0*/  IADD3 R5, R0.reuse, 0x50, RZ ;  /* 0x0000005000057810 */ /* 0x044fe40007ffe0ff */
[----:B------:R-:W-:Y:S02]  /*aaf0*/  IADD3 R4, R0, 0x58, RZ ;  /* 0x0000005800047810 */ /* 0x000fe40007ffe0ff */
[----:B------:R-:W-:-:S02]  /*ab00*/  ISETP.GE.AND P1, PT, R5, c[0x0][0x3c8], PT ;  /* 0x0000f20005007a0c */ /* 0x000fc40003f26270 */
[----:B------:R-:W-:Y:S02]  /*ab10*/  ISETP.GE.AND P0, PT, R4, c[0x0][0x3c8], PT ;  /* 0x0000f20004007a0c */ /* 0x000fe40003f06270 */
[----:B------:R-:W-:-:S09]  /*ab20*/  @!P2 LOP3.LUT R7, R7, 0xfffffffe, RZ, 0xc0, !PT ;  /* 0xfffffffe0707a812 */ /* 0x000fd200078ec0ff */
[----:B------:R-:W-:Y:S02]  /*ab30*/  @!P1 LEA.HI R6, R5, R5, RZ, 0x1 ;  /* 0x0000000505069211 */ /* 0x000fe400078f08ff */
[----:B------:R-:W-:Y:S02]  /*ab40*/  @!P0 LEA.HI R4, R4, R4, RZ, 0x1 ;  /* 0x0000000404048211 */ /* 0x000fe400078f08ff */
[----:B------:R-:W-:Y:S01]  /*ab50*/  @!P4 LOP3.LUT R5, R9, 0xfffffffe, RZ, 0xc0, !PT ;  /* 0xfffffffe0905c812 */ /* 0x000fe200078ec0ff */
[--C-:B------:R-:W-:Y:S01]  /*ab60*/  @!P3 IMAD.WIDE R8, R8, 0x4, R2.reuse ;  /* 0x000000040808b825 */ /* 0x100fe200078e0202 */
[----:B------:R-:W-:Y:S02]  /*ab70*/  @!P1 LOP3.LUT R12, R6, 0xfffffffe, RZ, 0xc0, !PT ;  /* 0xfffffffe060c9812 */ /* 0x000fe400078ec0ff */
[----:B------:R-:W-:Y:S01]  /*ab80*/  @!P0 LOP3.LUT R13, R4, 0xfffffffe, RZ, 0xc0, !PT ;  /* 0xfffffffe040d8812 */ /* 0x000fe200078ec0ff */
[----:B------:R-:W-:-:S04]  /*ab90*/  @!P4 IMAD.WIDE R10, R5, 0x4, R2 ;  /* 0x00000004050ac825 */ /* 0x000fc800078e0202 */
[--C-:B------:R-:W-:Y:S01]  /*aba0*/  @!P2 IMAD.WIDE R6, R7, 0x4, R2.reuse ;  /* 0x000000040706a825 */ /* 0x100fe200078e0202 */
[----:B------:R2:W-:Y:S03]  /*abb0*/  @!P4 ST.E.64 [R10.64], R174 ;  /* 0x000000ae0a00c985 */ /* 0x0005e6000c101b06 */
[--C-:B------:R-:W-:Y:S01]  /*abc0*/  @!P1 IMAD.WIDE R4, R12, 0x4, R2.reuse ;  /* 0x000000040c049825 */ /* 0x100fe200078e0202 */
[----:B------:R2:W-:Y:S03]  /*abd0*/  @!P3 ST.E.64 [R8.64], R70 ;  /* 0x000000460800b985 */ /* 0x0005e6000c101b06 */
[----:B------:R-:W-:Y:S01]  /*abe0*/  @!P0 IMAD.WIDE R2, R13, 0x4, R2 ;  /* 0x000000040d028825 */ /* 0x000fe200078e0202 */
[----:B------:R2:W-:Y:S04]  /*abf0*/  @!P2 ST.E.64 [R6.64], R82 ;  /* 0x000000520600a985 */ /* 0x0005e8000c101b06 */
[----:B------:R2:W-:Y:S04]  /*ac00*/  @!P1 ST.E.64 [R4.64], R86 ;  /* 0x0000005604009985 */ /* 0x0005e8000c101b06 */
[----:B------:R2:W-:Y:S02]  /*ac10*/  @!P0 ST.E.64 [R2.64], R98 ;  /* 0x0000006202008985 */ /* 0x0005e4000c101b06 */
.L_x_19:
[----:B------:R-:W-:Y:S05]  /*ac20*/  BSYNC B0 ;  /* 0x0000000000007941 */ /* 0x000fea0003800000 */
.L_x_18:
[----:B--23--:R2:W3:Y:S01]  /*ac30*/  SHFL.IDX PT, R3, R22, 0x2, 0x1c1f ;  /* 0x005c1f0016037f89 */ /* 0x00c4e200000e0000 */
[----:B------:R-:W-:Y:S03]  /*ac40*/  BSSY B0, `(.L_x_20) ;  /* 0x0000048000007945 */ /* 0x000fe60003800000 */
[----:B----4-:R2:W4:Y:S01]  /*ac50*/  SHFL.IDX PT, R2, R23, 0x2, 0x1c1f ;  /* 0x005c1f0017027f89 */ /* 0x01052200000e0000 */
[----:B------:R-:W-:Y:S05]  /*ac60*/  @P5 BRA `(.L_x_21) ;  /* 0x0000045000005947 */ /* 0x000fea0003800000 */
[C---:B------:R-:W-:Y:S02]  /*ac70*/  IADD3 R6, R0.reuse, 0x8, RZ ;  /* 0x0000000800067810 */ /* 0x040fe40007ffe0ff */
[----:B------:R-:W-:-:S02]  /*ac80*/  IADD3 R5, R0, 0x10, RZ ;  /* 0x0000001000057810 */ /* 0x000fc40007ffe0ff */
[C---:B------:R-:W-:Y:S02]  /*ac90*/  IADD3 R4, R0.reuse, 0x18, RZ ;  /* 0x0000001800047810 */ /* 0x040fe40007ffe0ff */
[C---:B------:R-:W-:Y:S02]  /*aca0*/  ISETP.GE.AND P5, PT, R0.reuse, c[0x0][0x3c8], PT ;  /* 0x0000f20000007a0c */ /* 0x040fe40003fa6270 */
[----:B------:R-:W-:Y:S02]  /*acb0*/  IADD3 R7, R0, 0x20, RZ ;  /* 0x0000002000077810 */ /* 0x000fe40007ffe0ff */
[----:B------:R-:W-:Y:S02]  /*acc0*/  ISETP.GE.AND P4, PT, R6, c[0x0][0x3c8], PT ;  /* 0x0000f20006007a0c */ /* 0x000fe40003f86270 */
[----:B------:R-:W-:Y:S02]  /*acd0*/  IADD3 R10, R0, 0x28, RZ ;  /* 0x00000028000a7810 */ /* 0x000fe40007ffe0ff */
[----:B------:R-:W-:-:S02]  /*ace0*/  ISETP.GE.AND P3, PT, R5, c[0x0][0x3c8], PT ;  /* 0x0000f20005007a0c */ /* 0x000fc40003f66270 */
[----:B------:R-:W-:Y:S02]  /*acf0*/  ISETP.GE.AND P2, PT, R4, c[0x0][0x3c8], PT ;  /* 0x0000f20004007a0c */ /* 0x000fe40003f46270 */
[----:B------:R-:W-:Y:S01]  /*ad00*/  ISETP.GE.AND P1, PT, R7, c[0x0][0x3c8], PT ;  /* 0x0000f20007007a0c */ /* 0x000fe20003f26270 */
[----:B---34-:R-:W-:Y:S01]  /*ad10*/  @!P5 IMAD.WIDE R8, R0, 0x4, R2 ;  /* 0x000000040008d825 */ /* 0x018fe200078e0202 */
[----:B------:R-:W-:-:S03]  /*ad20*/  ISETP.GE.AND P0, PT, R10, c[0x0][0x3c8], PT ;  /* 0x0000f2000a007a0c */ /* 0x000fc60003f06270 */
[----:B------:R-:W-:Y:S01]  /*ad30*/  @!P4 LEA.HI R6, R6, R6, RZ, 0x1 ;  /* 0x000000060606c211 */ /* 0x000fe200078f08ff */
[----:B------:R3:W-:Y:S03]  /*ad40*/  @!P5 ST.E.64 [R8.64], R112 ;  /* 0x000000700800d985 */ /* 0x0007e6000c101b06 */
[----:B------:R-:W-:Y:S02]  /*ad50*/  @!P3 LEA.HI R5, R5, R5, RZ, 0x1 ;  /* 0x000000050505b211 */ /* 0x000fe400078f08ff */
[----:B------:R-:W-:Y:S02]  /*ad60*/  @!P2 LEA.HI R4, R4, R4, RZ, 0x1 ;  /* 0x000000040404a211 */ /* 0x000fe400078f08ff */
[----:B------:R-:W-:Y:S02]  /*ad70*/  @!P4 LOP3.LUT R6, R6, 0xfffffffe, RZ, 0xc0, !PT ;  /* 0xfffffffe0606c812 */ /* 0x000fe400078ec0ff */
[----:B------:R-:W-:-:S02]  /*ad80*/  @!P1 LEA.HI R7, R7, R7, RZ, 0x1 ;  /* 0x0000000707079211 */ /* 0x000fc400078f08ff */
[----:B------:R-:W-:Y:S02]  /*ad90*/  @!P0 LEA.HI R10, R10, R10, RZ, 0x1 ;  /* 0x0000000a0a0a8211 */ /* 0x000fe400078f08ff */
[----:B------:R-:W-:Y:S02]  /*ada0*/  @!P2 LOP3.LUT R11, R4, 0xfffffffe, RZ, 0xc0, !PT ;  /* 0xfffffffe040ba812 */ /* 0x000fe400078ec0ff */
[----:B------:R-:W-:Y:S02]  /*adb0*/  @!P1 LOP3.LUT R7, R7, 0xfffffffe, RZ, 0xc0, !PT ;  /* 0xfffffffe07079812 */ /* 0x000fe400078ec0ff */
[----:B------:R-:W-:Y:S01]  /*adc0*/  @!P0 LOP3.LUT R12, R10, 0xfffffffe, RZ, 0xc0, !PT ;  /* 0xfffffffe0a0c8812 */ /* 0x000fe200078ec0ff */
[----:B------:R-:W-:Y:S01]  /*add0*/  @!P2 IMAD.WIDE R10, R11, 0x4, R2 ;  /* 0x000000040b0aa825 */ /* 0x000fe200078e0202 */
[----:B---3--:R-:W-:-:S03]  /*ade0*/  @!P3 LOP3.LUT R8, R5, 0xfffffffe, RZ, 0xc0, !PT ;  /* 0xfffffffe0508b812 */ /* 0x008fc600078ec0ff */
[----:B------:R-:W-:-:S04]  /*adf0*/  @!P4 IMAD.WIDE R4, R6, 0x4, R2 ;  /* 0x000000040604c825 */ /* 0x000fc800078e0202 */
[--C-:B------:R-:W-:Y:S01]  /*ae00*/  @!P3 IMAD.WIDE R8, R8, 0x4, R2.reuse ;  /* 0x000000040808b825 */ /* 0x100fe200078e0202 */
[----:B------:R3:W-:Y:S03]  /*ae10*/  @!P4 ST.E.64 [R4.64], R120 ;  /* 0x000000780400c985 */ /* 0x0007e6000c101b06 */
[--C-:B------:R-:W-:Y:S01]  /*ae20*/  @!P1 IMAD.WIDE R6, R7, 0x4, R2.reuse ;  /* 0x0000000407069825 */ /* 0x100fe200078e0202 */
[----:B------:R4:W-:Y:S04]  /*ae30*/  @!P3 ST.E.64 [R8.64], R132 ;  /* 0x000000840800b985 */ /* 0x0009e8000c101b06 */
[----:B------:R-:W-:Y:S04]  /*ae40*/  @!P2 ST.E.64 [R10.64], R136 ;  /* 0x000000880a00a985 */ /* 0x000fe8000c101b06 */
[----:B------:R5:W-:Y:S01]  /*ae50*/  @!P1 ST.E.64 [R6.64], R148 ;  /* 0x0000009406009985 */ /* 0x000be2000c101b06 */
[----:B---3--:R-:W-:Y:S01]  /*ae60*/  @!P0 IMAD.WIDE R4, R12, 0x4, R2 ;  /* 0x000000040c048825 */ /* 0x008fe200078e0202 */
[----:B----4-:R-:W-:-:S04]  /*ae70*/  IADD3 R9, R0, 0x30, RZ ;  /* 0x0000003000097810 */ /* 0x010fc80007ffe0ff */
[----:B------:R3:W-:Y:S01]  /*ae80*/  @!P0 ST.E.64 [R4.64], R152 ;  /* 0x0000009804008985 */ /* 0x0007e2000c101b06 */
[----:B------:R-:W-:Y:S02]  /*ae90*/  IADD3 R8, R0, 0x38, RZ ;  /* 0x0000003800087810 */ /* 0x000fe40007ffe0ff */
[----:B------:R-:W-:Y:S02]  /*aea0*/  ISETP.GE.AND P5, PT, R9, c[0x0][0x3c8], PT ;  /* 0x0000f20009007a0c */ /* 0x000fe40003fa6270 */
[----:B------:R-:W-:Y:S02]  /*aeb0*/  ISETP.GE.AND P4, PT, R8, c[0x0][0x3c8], PT ;  /* 0x0000f20008007a0c */ /* 0x000fe40003f86270 */
[C---:B-----5:R-:W-:Y:S02]  /*aec0*/  IADD3 R7, R0.reuse, 0x40, RZ ;  /* 0x0000004000077810 */ /* 0x060fe40007ffe0ff */
[----:B------:R-:W-:Y:S02]  /*aed0*/  IADD3 R6, R0, 0x48, RZ ;  /* 0x0000004800067810 */ /* 0x000fe40007ffe0ff */
[----:B------:R-:W-:-:S02]  /*aee0*/  ISETP.GE.AND P3, PT, R7, c[0x0][0x3c8], PT ;  /* 0x0000f20007007a0c */ /* 0x000fc40003f66270 */
[----:B------:R-:W-:-:S03]  /*aef0*/  ISETP.GE.AND P2, PT, R6, c[0x0][0x3c8], PT ;  /* 0x0000f20006007a0c */ /* 0x000fc60003f46270 */
[----:B------:R-:W-:Y:S02]  /*af00*/  @!P5 LEA.HI R9, R9, R9, RZ, 0x1 ;  /* 0x000000090909d211 */ /* 0x000fe400078f08ff */
[----:B------:R-:W-:-:S04]  /*af10*/  @!P4 LEA.HI R10, R8, R8, RZ, 0x1 ;  /* 0x00000008080ac211 */ /* 0x000fc800078f08ff */
[----:B------:R-:W-:Y:S02]  /*af20*/  @!P4 LOP3.LUT R10, R10, 0xfffffffe, RZ, 0xc0, !PT ;  /* 0xfffffffe0a0ac812 */ /* 0x000fe400078ec0ff */
[----:B------:R-:W-:Y:S02]  /*af30*/  @!P3 LEA.HI R8, R7, R7, RZ, 0x1 ;  /* 0x000000070708b211 */ /* 0x000fe400078f08ff */
[----:B------:R-:W-:Y:S01]  /*af40*/  @!P2 LEA.HI R7, R6, R6, RZ, 0x1 ;  /* 0x000000060607a211 */ /* 0x000fe200078f08ff */
[----:B------:R-:W-:Y:S01]  /*af50*/  @!P4 IMAD.WIDE R10, R10, 0x4, R2 ;  /* 0x000000040a0ac825 */ /* 0x000fe200078e0202 */
[----:B------:R-:W-:Y:S02]  /*af60*/  @!P3 LOP3.LUT R8, R8, 0xfffffffe, RZ, 0xc0, !PT ;  /* 0xfffffffe0808b812 */ /* 0x000fe400078ec0ff */
[C---:B---3--:R-:W-:Y:S02]  /*af70*/  IADD3 R5, R0.reuse, 0x50, RZ ;  /* 0x0000005000057810 */ /* 0x048fe40007ffe0ff */
[----:B------:R-:W-:-:S02]  /*af80*/  IADD3 R4, R0, 0x58, RZ ;  /* 0x0000005800047810 */ /* 0x000fc40007ffe0ff */
[----:B------:R-:W-:Y:S02]  /*af90*/  ISETP.GE.AND P1, PT, R5, c[0x0][0x3c8], PT ;  /* 0x0000f20005007a0c */ /* 0x000fe40003f26270 */
[----:B------:R-:W-:Y:S02]  /*afa0*/  ISETP.GE.AND P0, PT, R4, c[0x0][0x3c8], PT ;  /* 0x0000f20004007a0c */ /* 0x000fe40003f06270 */
[----:B------:R-:W-:-:S09]  /*afb0*/  @!P2 LOP3.LUT R7, R7, 0xfffffffe, RZ, 0xc0, !PT ;  /* 0xfffffffe0707a812 */ /* 0x000fd200078ec0ff */
[----:B------:R-:W-:Y:S02]  /*afc0*/  @!P1 LEA.HI R6, R5, R5, RZ, 0x1 ;  /* 0x0000000505069211 */ /* 0x000fe400078f08ff */
[----:B------:R-:W-:Y:S01]  /*afd0*/  @!P5 LOP3.LUT R5, R9, 0xfffffffe, RZ, 0xc0, !PT ;  /* 0xfffffffe0905d812 */ /* 0x000fe200078ec0ff */
[--C-:B------:R-:W-:Y:S01]  /*afe0*/  @!P3 IMAD.WIDE R8, R8, 0x4, R2.reuse ;  /* 0x000000040808b825 */ /* 0x100fe200078e0202 */
[----:B------:R-:W-:Y:S02]  /*aff0*/  @!P0 LEA.HI R4, R4, R4, RZ, 0x1 ;  /* 0x0000000404048211 */ /* 0x000fe400078f08ff */
[----:B------:R-:W-:Y:S01]  /*b000*/  @!P1 LOP3.LUT R14, R6, 0xfffffffe, RZ, 0xc0, !PT ;  /* 0xfffffffe060e9812 */ /* 0x000fe200078ec0ff */
[----:B------:R-:W-:Y:S01]  /*b010*/  @!P5 IMAD.WIDE R12, R5, 0x4, R2 ;  /* 0x00000004050cd825 */ /* 0x000fe200078e0202 */
[----:B------:R-:W-:-:S03]  /*b020*/  @!P0 LOP3.LUT R15, R4, 0xfffffffe, RZ, 0xc0, !PT ;  /* 0xfffffffe040f8812 */ /* 0x000fc600078ec0ff */
[--C-:B------:R-:W-:Y:S01]  /*b030*/  @!P2 IMAD.WIDE R6, R7, 0x4, R2.reuse ;  /* 0x000000040706a825 */ /* 0x100fe200078e0202 */
[----:B------:R3:W-:Y:S03]  /*b040*/  @!P5 ST.E.64 [R12.64], R164 ;  /* 0x000000a40c00d985 */ /* 0x0007e6000c101b06 */
[--C-:B------:R-:W-:Y:S01]  /*b050*/  @!P1 IMAD.WIDE R4, R14, 0x4, R2.reuse ;  /* 0x000000040e049825 */ /* 0x100fe200078e0202 */
[----:B------:R3:W-:Y:S03]  /*b060*/  @!P4 ST.E.64 [R10.64], R168 ;  /* 0x000000a80a00c985 */ /* 0x0007e6000c101b06 */
[----:B------:R-:W-:Y:S01]  /*b070*/  @!P0 IMAD.WIDE R2, R15, 0x4, R2 ;  /* 0x000000040f028825 */ /* 0x000fe200078e0202 */
[----:B------:R3:W-:Y:S04]  /*b080*/  @!P3 ST.E.64 [R8.64], R72 ;  /* 0x000000480800b985 */ /* 0x0007e8000c101b06 */
[----:B------:R3:W-:Y:S04]  /*b090*/  @!P2 ST.E.64 [R6.64], R76 ;  /* 0x0000004c0600a985 */ /* 0x0007e8000c101b06 */
[----:B------:R3:W-:Y:S04]  /*b0a0*/  @!P1 ST.E.64 [R4.64], R88 ;  /* 0x0000005804009985 */ /* 0x0007e8000c101b06 */
[----:B------:R3:W-:Y:S02]  /*b0b0*/  @!P0 ST.E.64 [R2.64], R92 ;  /* 0x0000005c02008985 */ /* 0x0007e4000c101b06 */
.L_x_21:
[----:B------:R-:W-:Y:S05]  /*b0c0*/  BSYNC B0 ;  /* 0x0000000000007941 */ /* 0x000fea0003800000 */
.L_x_20:
[----:B---3--:R3:W1:Y:S04]  /*b0d0*/  SHFL.IDX PT, R3, R22, 0x3, 0x1c1f ;  /* 0x007c1f0016037f89 */ /* 0x00866800000e0000 */
[----:B----4-:R3:W4:Y:S01]  /*b0e0*/  SHFL.IDX PT, R2, R23, 0x3, 0x1c1f ;  /* 0x007c1f0017027f89 */ /* 0x01072200000e0000 */
[----:B------:R-:W-:Y:S05]  /*b0f0*/  @P6 EXIT ;  /* 0x000000000000694d */ /* 0x000fea0003800000 */
[C---:B------:R-:W-:Y:S02]  /*b100*/  IADD3 R6, R0.reuse, 0x8, RZ ;  /* 0x0000000800067810 */ /* 0x040fe40007ffe0ff */
[----:B------:R-:W-:-:S02]  /*b110*/  IADD3 R5, R0, 0x10, RZ ;  /* 0x0000001000057810 */ /* 0x000fc40007ffe0ff */
[----:B------:R-:W-:Y:S02]  /*b120*/  IADD3 R4, R0, 0x18, RZ ;  /* 0x0000001800047810 */ /* 0x000fe40007ffe0ff */
[----:B------:R-:W-:Y:S02]  /*b130*/  ISETP.GE.AND P2, PT, R6, c[0x0][0x3c8], PT ;  /* 0x0000f20006007a0c */ /* 0x000fe40003f46270 */
[----:B------:R-:W-:Y:S02]  /*b140*/  ISETP.GE.AND P1, PT, R5, c[0x0][0x3c8], PT ;  /* 0x0000f20005007a0c */ /* 0x000fe40003f26270 */
[----:B------:R-:W-:Y:S02]  /*b150*/  ISETP.GE.AND P0, PT, R4, c[0x0][0x3c8], PT ;  /* 0x0000f20004007a0c */ /* 0x000fe40003f06270 */
[C---:B------:R-:W-:Y:S02]  /*b160*/  ISETP.GE.AND P3, PT, R0.reuse, c[0x0][0x3c8], PT ;  /* 0x0000f20000007a0c */ /* 0x040fe40003f66270 */
[----:B------:R-:W-:-:S02]  /*b170*/  IADD3 R13, R0, 0x20, RZ ;  /* 0x00000020000d7810 */ /* 0x000fc40007ffe0ff */
[----:B------:R-:W-:Y:S02]  /*b180*/  IADD3 R14, R0, 0x28, RZ ;  /* 0x00000028000e7810 */ /* 0x000fe40007ffe0ff */
[----:B------:R-:W-:Y:S02]  /*b190*/  ISETP.GE.AND P6, PT, R13, c[0x0][0x3c8], PT ;  /* 0x0000f2000d007a0c */ /* 0x000fe40003fc6270 */
[----:B------:R-:W-:Y:S02]  /*b1a0*/  @!P2 LEA.HI R8, R6, R6, RZ, 0x1 ;  /* 0x000000060608a211 */ /* 0x000fe400078f08ff */
[----:B------:R-:W-:Y:S02]  /*b1b0*/  @!P1 LEA.HI R5, R5, R5, RZ, 0x1 ;  /* 0x0000000505059211 */ /* 0x000fe400078f08ff */
[----:B------:R-:W-:Y:S01]  /*b1c0*/  @!P0 LEA.HI R4, R4, R4, RZ, 0x1 ;  /* 0x0000000404048211 */ /* 0x000fe200078f08ff */
[----:B-1--4-:R-:W-:Y:S01]  /*b1d0*/  @!P3 IMAD.WIDE R10, R0, 0x4, R2 ;  /* 0x00000004000ab825 */ /* 0x012fe200078e0202 */
[----:B------:R-:W-:-:S02]  /*b1e0*/  @!P2 LOP3.LUT R8, R8, 0xfffffffe, RZ, 0xc0, !PT ;  /* 0xfffffffe0808a812 */ /* 0x000fc400078ec0ff */
[----:B------:R-:W-:Y:S02]  /*b1f0*/  @!P1 LOP3.LUT R5, R5, 0xfffffffe, RZ, 0xc0, !PT ;  /* 0xfffffffe05059812 */ /* 0x000fe400078ec0ff */
[----:B------:R-:W-:Y:S01]  /*b200*/  ISETP.GE.AND P5, PT, R14, c[0x0][0x3c8], PT ;  /* 0x0000f2000e007a0c */ /* 0x000fe20003fa6270 */
[--C-:B------:R-:W-:Y:S01]  /*b210*/  @!P2 IMAD.WIDE R8, R8, 0x4, R2.reuse ;  /* 0x000000040808a825 */ /* 0x100fe200078e0202 */
[----:B------:R-:W-:Y:S01]  /*b220*/  @!P0 LOP3.LUT R4, R4, 0xfffffffe, RZ, 0xc0, !PT ;  /* 0xfffffffe04048812 */ /* 0x000fe200078ec0ff */
[----:B------:R1:W-:Y:S01]  /*b230*/  @!P3 ST.E.64 [R10.64], R114 ;  /* 0x000000720a00b985 */ /* 0x0003e2000c101b06 */
[----:B------:R-:W-:Y:S01]  /*b240*/  IADD3 R12, R0, 0x50, RZ ;  /* 0x00000050000c7810 */ /* 0x000fe20007ffe0ff */
[--C-:B------:R-:W-:Y:S02]  /*b250*/  @!P1 IMAD.WIDE R6, R5, 0x4, R2.reuse ;  /* 0x0000000405069825 */ /* 0x100fe400078e0202 */
[----:B------:R4:W-:Y:S02]  /*b260*/  @!P2 ST.E.64 [R8.64], R122 ;  /* 0x0000007a0800a985 */ /* 0x0009e4000c101b06 */
[----:B------:R-:W-:-:S02]  /*b270*/  @!P0 IMAD.WIDE R4, R4, 0x4, R2 ;  /* 0x0000000404048825 */ /* 0x000fc400078e0202 */
[----:B------:R-:W-:Y:S04]  /*b280*/  @!P1 ST.E.64 [R6.64], R134 ;  /* 0x0000008606009985 */ /* 0x000fe8000c101b06 */
[----:B------:R5:W-:Y:S01]  /*b290*/  @!P0 ST.E.64 [R4.64], R138 ;  /* 0x0000008a04008985 */ /* 0x000be2000c101b06 */
[----:B------:R-:W-:Y:S02]  /*b2a0*/  ISETP.GE.AND P0, PT, R12, c[0x0][0x3c8], PT ;  /* 0x0000f2000c007a0c */ /* 0x000fe40003f06270 */
[C---:B-1----:R-:W-:Y:S02]  /*b2b0*/  IADD3 R10, R0.reuse, 0x40, RZ ;  /* 0x00000040000a7810 */ /* 0x042fe40007ffe0ff */
[C---:B------:R-:W-:Y:S02]  /*b2c0*/  IADD3 R11, R0.reuse, 0x48, RZ ;  /* 0x00000048000b7810 */ /* 0x040fe40007ffe0ff */
[----:B----4-:R-:W-:-:S02]  /*b2d0*/  IADD3 R8, R0, 0x30, RZ ;  /* 0x0000003000087810 */ /* 0x010fc40007ffe0ff */
[----:B------:R-:W-:Y:S02]  /*b2e0*/  IADD3 R9, R0, 0x38, RZ ;  /* 0x0000003800097810 */ /* 0x000fe40007ffe0ff */
[----:B------:R-:W-:Y:S02]  /*b2f0*/  ISETP.GE.AND P4, PT, R8, c[0x0][0x3c8], PT ;  /* 0x0000f20008007a0c */ /* 0x000fe40003f86270 */
[----:B------:R-:W-:Y:S02]  /*b300*/  ISETP.GE.AND P3, PT, R9, c[0x0][0x3c8], PT ;  /* 0x0000f20009007a0c */ /* 0x000fe40003f66270 */
[----:B-----5:R-:W-:Y:S02]  /*b310*/  @!P6 LEA.HI R4, R13, R13, RZ, 0x1 ;  /* 0x0000000d0d04e211 */ /* 0x020fe400078f08ff */
[----:B------:R-:W-:Y:S02]  /*b320*/  @!P5 LEA.HI R5, R14, R14, RZ, 0x1 ;  /* 0x0000000e0e05d211 */ /* 0x000fe400078f08ff */
[----:B------:R-:W-:-:S02]  /*b330*/  @!P6 LOP3.LUT R4, R4, 0xfffffffe, RZ, 0xc0, !PT ;  /* 0xfffffffe0404e812 */ /* 0x000fc400078ec0ff */
[----:B------:R-:W-:Y:S02]  /*b340*/  ISETP.GE.AND P2, PT, R10, c[0x0][0x3c8], PT ;  /* 0x0000f2000a007a0c */ /* 0x000fe40003f46270 */
[----:B------:R-:W-:Y:S01]  /*b350*/  @!P5 LOP3.LUT R5, R5, 0xfffffffe, RZ, 0xc0, !PT ;  /* 0xfffffffe0505d812 */ /* 0x000fe200078ec0ff */
[--C-:B------:R-:W-:Y:S01]  /*b360*/  @!P6 IMAD.WIDE R6, R4, 0x4, R2.reuse ;  /* 0x000000040406e825 */ /* 0x100fe200078e0202 */
[----:B------:R-:W-:Y:S02]  /*b370*/  ISETP.GE.AND P1, PT, R11, c[0x0][0x3c8], PT ;  /* 0x0000f2000b007a0c */ /* 0x000fe40003f26270 */
[----:B------:R-:W-:Y:S01]  /*b380*/  IADD3 R0, R0, 0x58, RZ ;  /* 0x0000005800007810 */ /* 0x000fe20007ffe0ff */
[----:B------:R-:W-:Y:S01]  /*b390*/  @!P5 IMAD.WIDE R4, R5, 0x4, R2 ;  /* 0x000000040504d825 */ /* 0x000fe200078e0202 */
[----:B------:R1:W-:Y:S04]  /*b3a0*/  @!P6 ST.E.64 [R6.64], R150 ;  /* 0x000000960600e985 */ /* 0x0003e8000c101b06 */
[----:B------:R4:W-:Y:S01]  /*b3b0*/  @!P5 ST.E.64 [R4.64], R154 ;  /* 0x0000009a0400d985 */ /* 0x0009e2000c101b06 */
[----:B-1----:R-:W-:-:S04]  /*b3c0*/  @!P2 LEA.HI R7, R10, R10, RZ, 0x1 ;  /* 0x0000000a0a07a211 */ /* 0x002fc800078f08ff */
[----:B------:R-:W-:Y:S02]  /*b3d0*/  @!P1 LEA.HI R6, R11, R11, RZ, 0x1 ;  /* 0x0000000b0b069211 */ /* 0x000fe400078f08ff */
[----:B----4-:R-:W-:Y:S02]  /*b3e0*/  @!P4 LEA.HI R4, R8, R8, RZ, 0x1 ;  /* 0x000000080804c211 */ /* 0x010fe400078f08ff */
[----:B------:R-:W-:Y:S02]  /*b3f0*/  @!P3 LEA.HI R8, R9, R9, RZ, 0x1 ;  /* 0x000000090908b211 */ /* 0x000fe400078f08ff */
[----:B------:R-:W-:Y:S02]  /*b400*/  @!P0 LEA.HI R5, R12, R12, RZ, 0x1 ;  /* 0x0000000c0c058211 */ /* 0x000fe400078f08ff */
[----:B------:R-:W-:Y:S02]  /*b410*/  @!P4 LOP3.LUT R4, R4, 0xfffffffe, RZ, 0xc0, !PT ;  /* 0xfffffffe0404c812 */ /* 0x000fe400078ec0ff */
[----:B------:R-:W-:-:S02]  /*b420*/  @!P3 LOP3.LUT R8, R8, 0xfffffffe, RZ, 0xc0, !PT ;  /* 0xfffffffe0808b812 */ /* 0x000fc400078ec0ff */
[----:B------:R-:W-:Y:S01]  /*b430*/  @!P2 LOP3.LUT R7, R7, 0xfffffffe, RZ, 0xc0, !PT ;  /* 0xfffffffe0707a812 */ /* 0x000fe200078ec0ff */
[--C-:B------:R-:W-:Y:S01]  /*b440*/  @!P4 IMAD.WIDE R12, R4, 0x4, R2.reuse ;  /* 0x00000004040cc825 */ /* 0x100fe200078e0202 */
[----:B------:R-:W-:Y:S02]  /*b450*/  @!P1 LOP3.LUT R6, R6, 0xfffffffe, RZ, 0xc0, !PT ;  /* 0xfffffffe06069812 */ /* 0x000fe400078ec0ff */
[----:B------:R-:W-:Y:S01]  /*b460*/  @!P0 LOP3.LUT R5, R5, 0xfffffffe, RZ, 0xc0, !PT ;  /* 0xfffffffe05058812 */ /* 0x000fe200078ec0ff */
[--C-:B------:R-:W-:Y:S01]  /*b470*/  @!P3 IMAD.WIDE R10, R8, 0x4, R2.reuse ;  /* 0x00000004080ab825 */ /* 0x100fe200078e0202 */
[----:B------:R1:W-:Y:S03]  /*b480*/  @!P4 ST.E.64 [R12.64], R166 ;  /* 0x000000a60c00c985 */ /* 0x0003e6000c101b06 */
[--C-:B------:R-:W-:Y:S01]  /*b490*/  @!P2 IMAD.WIDE R8, R7, 0x4, R2.reuse ;  /* 0x000000040708a825 */ /* 0x100fe200078e0202 */
[----:B------:R1:W-:Y:S03]  /*b4a0*/  @!P3 ST.E.64 [R10.64], R170 ;  /* 0x000000aa0a00b985 */ /* 0x0003e6000c101b06 */
[--C-:B------:R-:W-:Y:S01]  /*b4b0*/  @!P1 IMAD.WIDE R6, R6, 0x4, R2.reuse ;  /* 0x0000000406069825 */ /* 0x100fe200078e0202 */
[----:B------:R1:W-:Y:S03]  /*b4c0*/  @!P2 ST.E.64 [R8.64], R74 ;  /* 0x0000004a0800a985 */ /* 0x0003e6000c101b06 */
[----:B------:R-:W-:Y:S01]  /*b4d0*/  @!P0 IMAD.WIDE R4, R5, 0x4, R2 ;  /* 0x0000000405048825 */ /* 0x000fe200078e0202 */
[----:B------:R1:W-:Y:S04]  /*b4e0*/  @!P1 ST.E.64 [R6.64], R78 ;  /* 0x0000004e06009985 */ /* 0x0003e8000c101b06 */
[----:B------:R1:W-:Y:S01]  /*b4f0*/  @!P0 ST.E.64 [R4.64], R90 ;  /* 0x0000005a04008985 */ /* 0x0003e2000c101b06 */
[----:B------:R-:W-:-:S13]  /*b500*/  ISETP.GE.AND P0, PT, R0, c[0x0][0x3c8], PT ;  /* 0x0000f20000007a0c */ /* 0x000fda0003f06270 */
[----:B------:R-:W-:Y:S05]  /*b510*/  @P0 EXIT ;  /* 0x000000000000094d */ /* 0x000fea0003800000 */
[----:B------:R-:W-:-:S04]  /*b520*/  LEA.HI R0, R0, R0, RZ, 0x1 ;  /* 0x0000000000007211 */ /* 0x000fc800078f08ff */
[----:B------:R-:W-:-:S05]  /*b530*/  LOP3.LUT R0, R0, 0xfffffffe, RZ, 0xc0, !PT ;  /* 0xfffffffe00007812 */ /* 0x000fca00078ec0ff */
[----:B------:R-:W-:-:S05]  /*b540*/  IMAD.WIDE R2, R0, 0x4, R2 ;  /* 0x0000000400027825 */ /* 0x000fca00078e0202 */
[----:B------:R-:W-:Y:S01]  /*b550*/  ST.E.64 [R2.64], R94 ;  /* 0x0000005e02007985 */ /* 0x000fe2000c101b06 */
[----:B------:R-:W-:Y:S05]  /*b560*/  EXIT ;  /* 0x000000000000794d */ /* 0x000fea0003800000 */
.L_x_15:
[----:B------:R-:W2:Y:S02]  /*b570*/  S2R R0, SR_TID.X ;  /* 0x0000000000007919 */ /* 0x000ea40000002100 */
[----:B--2---:R-:W-:-:S13]  /*b580*/  ISETP.GT.AND P0, PT, R0, 0x7f, PT ;  /* 0x0000007f0000780c */ /* 0x004fda0003f04270 */
[----:B------:R-:W-:Y:S05]  /*b590*/  @P0 EXIT ;  /* 0x000000000000094d */ /* 0x000fea0003800000 */
[----:B------:R-:W2:Y:S01]  /*b5a0*/  S2R R8, SR_CTAID.X ;  /* 0x0000000000087919 */ /* 0x000ea20000002500 */
[----:B------:R-:W-:-:S05]  /*b5b0*/  MOV R3, c[0x0][0x4e8] ;  /* 0x00013a0000037a02 */ /* 0x000fca0000000f00 */
[----:B------:R-:W-:Y:S01]  /*b5c0*/  IMAD R2, R3, c[0x0][0x388], RZ ;  /* 0x0000e20003027a24 */ /* 0x000fe200078e02ff */
[----:B--2---:R-:W-:-:S04]  /*b5d0*/  LEA R8, R8, R0, 0x7 ;  /* 0x0000000008087211 */ /* 0x004fc800078e38ff */
[----:B------:R-:W-:-:S13]  /*b5e0*/  ISETP.GE.AND P0, PT, R8, R2, PT ;  /* 0x000000020800720c */ /* 0x000fda0003f06270 */
[----:B------:R-:W-:Y:S05]  /*b5f0*/  @P0 EXIT ;  /* 0x000000000000094d */ /* 0x000fea0003800000 */
[----:B------:R-:W2:Y:S01]  /*b600*/  LDL.LU R4, [R1+0x30] ;  /* 0x0000300001047983 */ /* 0x000ea20000300800 */
[----:B------:R-:W-:-:S03]  /*b610*/  ISETP.NE.AND P0, PT, R3, 0x1, PT ;  /* 0x000000010300780c */ /* 0x000fc60003f05270 */
[----:B------:R-:W3:Y:S04]  /*b620*/  S2R R9, SR_CTAID.Z ;  /* 0x0000000000097919 */ /* 0x000ee80000002700 */
[----:B------:R-:W4:Y:S06]  /*b630*/  S2R R10, SR_CTAID.Y ;  /* 0x00000000000a7919 */ /* 0x000f2c0000002600 */
[----:B------:R-:W-:Y:S01]  /*b640*/  @P0 IMAD.HI.U32 R6, R8, c[0x0][0x4ec], RZ ;  /* 0x00013b0008060a27 */ /* 0x000fe200078e00ff */
[----:B---3--:R-:W-:-:S02]  /*b650*/  SHF.R.S32.HI R7, RZ, 0x1f, R9 ;  /* 0x0000001fff077819 */ /* 0x008fc40000011409 */
[----:B--2---:R-:W-:Y:S01]  /*b660*/  SHF.R.S32.HI R0, RZ, 0x1f, R4 ;  /* 0x0000001fff007819 */ /* 0x004fe20000011404 */
[C---:B------:R-:W-:Y:S01]  /*b670*/  IMAD.WIDE.U32 R2, R4.reuse, c[0x0][0x4d0], RZ ;  /* 0x0001340004027a25 */ /* 0x040fe200078e00ff */
[----:B------:R-:W-:-:S03]  /*b680*/  IADD3 R5, -R4, RZ, RZ ;  /* 0x000000ff04057210 */ /* 0x000fc60007ffe1ff */
[----:B------:R-:W-:-:S04]  /*b690*/  IMAD R0, R0, c[0x0][0x4d0], RZ ;  /* 0x0001340000007a24 */ /* 0x000fc800078e02ff */
[----:B------:R-:W-:Y:S01]  /*b6a0*/  IMAD R0, R4, c[0x0][0x4d4], R0 ;  /* 0x0001350004007a24 */ /* 0x000fe200078e0200 */
[----:B------:R-:W-:Y:S02]  /*b6b0*/  MOV R4, R8 ;  /* 0x0000000800047202 */ /* 0x000fe40000000f00 */
[----:B------:R-:W-:Y:S02]  /*b6c0*/  @P0 SHF.R.U32.HI R4, RZ, c[0x0][0x4f0], R6 ;  /* 0x00013c00ff040a19 */ /* 0x000fe40000011606 */
[----:B------:R-:W-:Y:S01]  /*b6d0*/  IADD3 R3, R3, R0, RZ ;  /* 0x0000000003037210 */ /* 0x000fe20007ffe0ff */
[----:B------:R-:W-:Y:S02]  /*b6e0*/  IMAD R0, R7, c[0x0][0x4d8], RZ ;  /* 0x0001360007007a24 */ /* 0x000fe400078e02ff */
[----:B----4-:R-:W-:Y:S01]  /*b6f0*/  IMAD R7, R5, c[0x0][0x550], R10 ;  /* 0x0001540005077a24 */ /* 0x010fe200078e020a */
[----:B------:R-:W-:Y:S01]  /*b700*/  IADD3 R5, -R4, RZ, RZ ;  /* 0x000000ff04057210 */ /* 0x000fe20007ffe1ff */
[----:B------:R-:W-:-:S02]  /*b710*/  IMAD R0, R9, c[0x0][0x4dc], R0 ;  /* 0x0001370009007a24 */ /* 0x000fc400078e0200 */
[----:B------:R-:W-:Y:S01]  /*b720*/  IMAD.WIDE.U32 R2, R9, c[0x0][0x4d8], R2 ;  /* 0x0001360009027a25 */ /* 0x000fe200078e0002 */
[----:B------:R-:W-:-:S03]  /*b730*/  SHF.R.S32.HI R6, RZ, 0x1f, R7 ;  /* 0x0000001fff067819 */ /* 0x000fc60000011407 */
[----:B------:R-:W-:Y:S01]  /*b740*/  IMAD R5, R5, c[0x0][0x4e8], R8 ;  /* 0x00013a0005057a24 */ /* 0x000fe200078e0208 */
[----:B------:R-:W-:Y:S01]  /*b750*/  IADD3 R3, R0, R3, RZ ;  /* 0x0000000300037210 */ /* 0x000fe20007ffe0ff */
[----:B------:R-:W-:-:S03]  /*b760*/  IMAD R6, R6, c[0x0][0x4e0], RZ ;  /* 0x0001380006067a24 */ /* 0x000fc600078e02ff */
[----:B------:R-:W-:Y:S01]  /*b770*/  SHF.R.S32.HI R0, RZ, 0x1f, R5 ;  /* 0x0000001fff007819 */ /* 0x000fe20000011405 */
[----:B------:R-:W-:-:S04]  /*b780*/  IMAD.WIDE.U32 R2, R7, c[0x0][0x4e0], R2 ;  /* 0x0001380007027a25 */ /* 0x000fc800078e0002 */
[----:B------:R-:W-:Y:S01]  /*b790*/  IMAD R7, R7, c[0x0][0x4e4], R6 ;  /* 0x0001390007077a24 */ /* 0x000fe200078e0206 */
[----:B------:R-:W-:Y:S01]  /*b7a0*/  SHF.R.S32.HI R6, RZ, 0x1f, R4 ;  /* 0x0000001fff067819 */ /* 0x000fe20000011404 */
[----:B------:R-:W-:Y:S01]  /*b7b0*/  IMAD R0, R0, c[0x0][0x4c8], RZ ;  /* 0x0001320000007a24 */ /* 0x000fe200078e02ff */
[----:B------:R-:W-:-:S03]  /*b7c0*/  IADD3 R2, P0, R4, R2, RZ ;  /* 0x0000000204027210 */ /* 0x000fc60007f1e0ff */
[----:B------:R-:W-:Y:S01]  /*b7d0*/  IMAD R0, R5, c[0x0][0x4cc], R0 ;  /* 0x0001330005007a24 */ /* 0x000fe200078e0200 */
[----:B------:R-:W-:-:S05]  /*b7e0*/  IADD3.X R3, R6, R3, R7, P0, !PT ;  /* 0x0000000306037210 */ /* 0x000fca00007fe407 */
[----:B------:R-:W-:-:S05]  /*b7f0*/  IMAD.WIDE.U32 R2, R5, c[0x0][0x4c8], R2 ;  /* 0x0001320005027a25 */ /* 0x000fca00078e0002 */
[----:B------:R-:W-:Y:S02]  /*b800*/  IADD3 R0, R3, R0, RZ ;  /* 0x0000000003007210 */ /* 0x000fe40007ffe0ff */
[----:B------:R-:W-:-:S04]  /*b810*/  LEA R4, P0, R2, c[0x0][0x4a8], 0x2 ;  /* 0x00012a0002047a11 */ /* 0x000fc800078010ff */
[----:B------:R-:W-:Y:S02]  /*b820*/  LEA.HI.X R5, R2, c[0x0][0x4ac], R0, 0x2, P0 ;  /* 0x00012b0002057a11 */ /* 0x000fe400000f1400 */
[----:B------:R-:W-:-:S05]  /*b830*/  MOV R0, 0xff800000 ;  /* 0xff80000000007802 */ /* 0x000fca0000000f00 */
[----:B------:R-:W-:Y:S01]  /*b840*/  STG.E [R4.64], R0 ;  /* 0x0000000004007986 */ /* 0x000fe2000c101906 */
[----:B------:R-:W-:Y:S05]  /*b850*/  EXIT ;  /* 0x000000000000794d */ /* 0x000fea0003800000 */
.L_x_22:
[----:B------:R-:W-:-:S00]  /*b860*/  BRA `(.L_x_22) ;  /* 0xfffffff000007947 */ /* 0x000fc0000383ffff */
[----:B------:R-:W-:-:S00]  /*b870*/  NOP ;  /* 0x0000000000007918 */ /* 0x000fc00000000000 */
        /* <DEDUP_REMOVED lines=8> */
.L_x_3628:


//--------------------- .text._ZN7cutlass13device_kernelIN5flash19enable_sm80_to_sm89INS1_16FlashAttnFwdSm80INS1_25CollectiveMainloopFwdSm80ILi4ELi1ELb0EN4cute5tupleIJNS5_1CILi128EEENS7_ILi48EEENS7_ILi96EEEEEELi96ENS_10bfloat16_tEfNS_4arch4Sm80ELb0ELb0ELb1ELb1ELb1ELb0ELb1ELb1EEENS1_21CollectiveEpilogueFwdINS6_IJS8_SA_S9_EEENS6_IJNS7_ILi1EEESI_SI_EEESC_SE_Li128ELb1ELb1ELb1ELb0EEENS1_36VarlenDynamicPersistentTileSchedulerILi128ELi48ELi128ELi128ELb1ELb1ELb0ELb0ELb1ELb1EEEEEEEEEvNT_6ParamsE --------------------------
	.section	.text._ZN7cutlass13device_kernelIN5flash19enable_sm80_to_sm89INS1_16FlashAttnFwdSm80INS1_25CollectiveMainloopFwdSm80ILi4ELi1ELb0EN4cute5tupleIJNS5_1CILi128EEENS7_ILi48EEENS7_ILi96EEEEEELi96ENS_10bfloat16_tEfNS_4arch4Sm80ELb0ELb0ELb1ELb1ELb1ELb0ELb1ELb1EEENS1_21CollectiveEpilogueFwdINS6_IJS8_SA_S9_EEENS6_IJNS7_ILi1EEESI_SI_EEESC_SE_Li128ELb1ELb1ELb1ELb0EEENS1_36VarlenDynamicPersistentTileSchedulerILi128ELi48ELi128ELi128ELb1ELb1ELb0ELb0ELb1ELb1EEEEEEEEEvNT_6ParamsE,"ax",@progbits
	.sectioninfo	@"SHI_REGISTERS=255"
	.align	128
.text._ZN7cutlass13device_kernelIN5flash19enable_sm80_to_sm89INS1_16FlashAttnFwdSm80INS1_25CollectiveMainloopFwdSm80ILi4ELi1ELb0EN4cute5tupleIJNS5_1CILi128EEENS7_ILi48EEENS7_ILi96EEEEEELi96ENS_10bfloat16_tEfNS_4arch4Sm80ELb0ELb0ELb1ELb1ELb1ELb0ELb1ELb1EEENS1_21CollectiveEpilogueFwdINS6_IJS8_SA_S9_EEENS6_IJNS7_ILi1EEESI_SI_EEESC_SE_Li128ELb1ELb1ELb1ELb0EEENS1_36VarlenDynamicPersistentTileSchedulerILi128ELi48ELi128ELi128ELb1ELb1ELb0ELb0ELb1ELb1EEEEEEEEEvNT_6ParamsE:
        .type           _ZN7cutlass13device_kernelIN5flash19enable_sm80_to_sm89INS1_16FlashAttnFwdSm80INS1_25CollectiveMainloopFwdSm80ILi4ELi1ELb0EN4cute5tupleIJNS5_1CILi128EEENS7_ILi48EEENS7_ILi96EEEEEELi96ENS_10bfloat16_tEfNS_4arch4Sm80ELb0ELb0ELb1ELb1ELb1ELb0ELb1ELb1EEENS1_21CollectiveEpilogueFwdINS6_IJS8_SA_S9_EEENS6_IJNS7_ILi1EEESI_SI_EEESC_SE_Li128ELb1ELb1ELb1ELb0EEENS1_36VarlenDynamicPersistentTileSchedulerILi128ELi48ELi128ELi128ELb1ELb1ELb0ELb0ELb1ELb1EEEEEEEEEvNT_6ParamsE,@function
        .size           _ZN7cutlass13device_kernelIN5flash19enable_sm80_to_sm89INS1_16FlashAttnFwdSm80INS1_25CollectiveMainloopFwdSm80ILi4ELi1ELb0EN4cute5tupleIJNS5_1CILi128EEENS7_ILi48EEENS7_ILi96EEEEEELi96ENS_10bfloat16_tEfNS_4arch4Sm80ELb0ELb0ELb1ELb1ELb1ELb0ELb1ELb1EEENS1_21CollectiveEpilogueFwdINS6_IJS8_SA_S9_EEENS6_IJNS7_ILi1EEESI_SI_EEESC_SE_Li128ELb1ELb1ELb1ELb0EEENS1_36VarlenDynamicPersistentTileSchedulerILi128ELi48ELi128ELi128ELb1ELb1ELb0ELb0ELb1ELb1EEEEEEEEEvNT_6ParamsE,(.L_x_3629 - _ZN7cutlass13device_kernelIN5flash19enable_sm80_to_sm89INS1_16FlashAttnFwdSm80INS1_25CollectiveMainloopFwdSm80ILi4ELi1ELb0EN4cute5tupleIJNS5_1CILi128EEENS7_ILi48EEENS7_ILi96EEEEEELi96ENS_10bfloat16_tEfNS_4arch4Sm80ELb0ELb0ELb1ELb1ELb1ELb0ELb1ELb1EEENS1_21CollectiveEpilogueFwdINS6_IJS8_SA_S9_EEENS6_IJNS7_ILi1EEESI_SI_EEESC_SE_Li128ELb1ELb1ELb1ELb0EEENS1_36VarlenDynamicPersistentTileSchedulerILi128ELi48ELi128ELi128ELb1ELb1ELb0ELb0ELb1ELb1EEEEEEEEEvNT_6ParamsE)
        .other          _ZN7cutlass13device_kernelIN5flash19enable_sm80_to_sm89INS1_16FlashAttnFwdSm80INS1_25CollectiveMainloopFwdSm80ILi4ELi1ELb0EN4cute5tupleIJNS5_1CILi128EEENS7_ILi48EEENS7_ILi96EEEEEELi96ENS_10bfloat16_tEfNS_4arch4Sm80ELb0ELb0ELb1ELb1ELb1ELb0ELb1ELb1EEENS1_21CollectiveEpilogueFwdINS6_IJS8_SA_S9_EEENS6_IJNS7_ILi1EEESI_SI_EEESC_SE_Li128ELb1ELb1ELb1ELb0EEENS1_36VarlenDynamicPersistentTileSchedulerILi128ELi48ELi128ELi128ELb1ELb1ELb0ELb0ELb1ELb1EEEEEEEEEvNT_6ParamsE,@"STO_CUDA_ENTRY STV_DEFAULT"
_ZN7cutlass13device_kernelIN5flash19enable_sm80_to_sm89INS1_16FlashAttnFwdSm80INS1_25CollectiveMainloopFwdSm80ILi4ELi1ELb0EN4cute5tupleIJNS5_1CILi128EEENS7_ILi48EEENS7_ILi96EEEEEELi96ENS_10bfloat16_tEfNS_4arch4Sm80ELb0ELb0ELb1ELb1ELb1ELb0ELb1ELb1EEENS1_21CollectiveEpilogueFwdINS6_IJS8_SA_S9_EEENS6_IJNS7_ILi1EEESI_SI_EEESC_SE_Li128ELb1ELb1ELb1ELb0EEENS1_36VarlenDynamicPersistentTileSchedulerILi128ELi48ELi128ELi128ELb1ELb1ELb0ELb0ELb1ELb1EEEEEEEEEvNT_6ParamsE:
[----:B------:R-:W-:-:S03]  /*0000*/  MOV R1, c[0x0][0x28] ;  /* 0x00000a0000017a02 */ /* 0x000fc60000000f00 */
[----:B------:R-:W1:Y:S01]  /*0010*/  S2R R2, SR_TID.X ;  /* 0x0000000000027919 */ /* 0x000e620000002100 */
[----:B------:R-:W-:Y:S01]  /*0020*/  IADD3 R1, R1, -0x98, RZ ;  /* 0xffffff6801017810 */ /* 0x000fe20007ffe0ff */
[----:B------:R-:W-:Y:S01]  /*0030*/  ULDC.64 UR6, c[0x0][0x118] ;  /* 0x0000460000067ab9 */ /* 0x000fe20000000a00 */
[----:B-1----:R-:W-:-:S05]  /*0040*/  SHF.R.U32.HI R0, RZ, 0x5, R2 ;  /* 0x00000005ff007819 */ /* 0x002fca0000011602 */
[----:B------:R-:W1:Y:S02]  /*0050*/  SHFL.IDX PT, R3, R0, RZ, 0x1f ;  /* 0x00001fff00037589 */ /* 0x000e6400000e0000 */
[----:B-1----:R-:W-:Y:S02]  /*0060*/  ISETP.NE.AND P0, PT, R3, RZ, PT ;  /* 0x000000ff0300720c */ /* 0x002fe40003f05270 */
[----:B------:R-:W-:Y:S11]  /*0070*/  STL [R1+0x8c], R3 ;  /* 0x00008c0301007387 */ /* 0x000ff60000100800 */
[----:B------:R-:W-:Y:S06]  /*0080*/  @P0 BAR.SYNC.DEFER_BLOCKING 0x5, 0x80 ;  /* 0x0142000000000b1d */ /* 0x000fec0000010000 */
[----:B------:R-:W1:Y:S04]  /*0090*/  @P0 LDS.128 R4, [0xc080] ;  /* 0x00c08000ff040984 */ /* 0x000e680000000c00 */
[----:B-1----:R1:W-:Y:S04]  /*00a0*/  @P0 STL.64 [R1], R4 ;  /* 0x0000000401000387 */ /* 0x0023e80000100a00 */
[----:B------:R1:W-:Y:S04]  /*00b0*/  @P0 STL.64 [R1+0x8], R6 ;  /* 0x0000080601000387 */ /* 0x0003e80000100a00 */
[----:B------:R-:W-:Y:S06]  /*00c0*/  @P0 BAR.ARV 0x4, 0x80 ;  /* 0x0102000000000b1d */ /* 0x000fec0000002000 */
[----:B------:R-:W-:Y:S05]  /*00d0*/  @P0 BRA `(.L_x_23) ;  /* 0x00000b1000000947 */ /* 0x000fea0003800000 */
[----:B------:R-:W-:Y:S01]  /*00e0*/  LOP3.LUT R14, R2, 0x1f, RZ, 0xc0, !PT ;  /* 0x0000001f020e7812 */ /* 0x000fe200078ec0ff */
[----:B------:R-:W-:Y:S01]  /*00f0*/  CS2R R8, SRZ ;  /* 0x0000000000087805 */ /* 0x000fe2000001ff00 */
[----:B-1----:R-:W-:-:S02]  /*0100*/  IMAD.MOV.U32 R7, RZ, RZ, RZ ;  /* 0x000000ffff077224 */ /* 0x002fc400078e00ff */
[----:B------:R-:W-:-:S04]  /*0110*/  ISETP.NE.AND P6, PT, R14, 0x1f, PT ;  /* 0x0000001f0e00780c */ /* 0x000fc80003fc5270 */
[----:B------:R-:W-:-:S13]  /*0120*/  ISETP.GE.OR P0, PT, R14, c[0x0][0x53c], !P6 ;  /* 0x00014f000e007a0c */ /* 0x000fda0007706670 */
[----:B------:R-:W-:Y:S02]  /*0130*/  @!P0 IMAD.MOV.U32 R4, RZ, RZ, 0x4 ;  /* 0x00000004ff048424 */ /* 0x000fe400078e00ff */
[----:B------:R-:W-:Y:S02]  /*0140*/  @!P0 IMAD.MOV.U32 R2, RZ, RZ, 0x4 ;  /* 0x00000004ff028424 */ /* 0x000fe400078e00ff */
[----:B------:R-:W-:-:S04]  /*0150*/  @!P0 IMAD.WIDE.U32 R4, R14, R4, c[0x0][0x580] ;  /* 0x000160000e048625 */ /* 0x000fc800078e0004 */
[C---:B------:R-:W-:Y:S01]  /*0160*/  @!P0 IMAD.WIDE.U32 R2, R14.reuse, R2, c[0x0][0x578] ;  /* 0x00015e000e028625 */ /* 0x040fe200078e0002 */
[----:B------:R-:W2:Y:S04]  /*0170*/  @!P0 LDG.E R8, [R4.64] ;  /* 0x0000000604088981 */ /* 0x000ea8000c1e1900 */
[----:B------:R-:W2:Y:S01]  /*0180*/  @!P0 LDG.E R7, [R2.64] ;  /* 0x0000000602078981 */ /* 0x000ea2000c1e1900 */
[C---:B------:R-:W-:Y:S01]  /*0190*/  ISETP.NE.AND P5, PT, R14.reuse, RZ, PT ;  /* 0x000000ff0e00720c */ /* 0x040fe20003fa5270 */
[----:B------:R-:W1:Y:S01]  /*01a0*/  S2UR UR4, SR_CTAID.X ;  /* 0x00000000000479c3 */ /* 0x000e620000002500 */
[C---:B------:R-:W-:Y:S02]  /*01b0*/  ISETP.GE.U32.AND P4, PT, R14.reuse, 0x2, PT ;  /* 0x000000020e00780c */ /* 0x040fe40003f86070 */
[----:B------:R-:W-:-:S02]  /*01c0*/  ISETP.GE.U32.AND P3, PT, R14, 0x4, PT ;  /* 0x000000040e00780c */ /* 0x000fc40003f66070 */
[C---:B------:R-:W-:Y:S02]  /*01d0*/  ISETP.GE.U32.AND P2, PT, R14.reuse, 0x8, PT ;  /* 0x000000080e00780c */ /* 0x040fe40003f46070 */
[----:B------:R-:W-:Y:S01]  /*01e0*/  ISETP.GE.U32.AND P1, PT, R14, 0x10, PT ;  /* 0x000000100e00780c */ /* 0x000fe20003f26070 */
[----:B--2---:R-:W-:-:S05]  /*01f0*/  IMAD R4, R8, R7, RZ ;  /* 0x0000000708047224 */ /* 0x004fca00078e02ff */
[----:B------:R-:W2:Y:S02]  /*0200*/  SHFL.UP PT, R0, R4, 0x1, RZ ;  /* 0x0420000004007989 */ /* 0x000ea400000e00ff */
[----:B--2---:R-:W-:-:S05]  /*0210*/  SEL R0, R0, RZ, P5 ;  /* 0x000000ff00007207 */ /* 0x004fca0002800000 */
[----:B------:R-:W-:-:S05]  /*0220*/  IMAD.IADD R4, R4, 0x1, R0 ;  /* 0x0000000104047824 */ /* 0x000fca00078e0200 */
        /* <DEDUP_REMOVED lines=12> */
[----:B------:R-:W2:Y:S02]  /*02f0*/  SHFL.IDX PT, R6, R4, 0x1f, 0x1f ;  /* 0x03e01f0004067f89 */ /* 0x000ea400000e0000 */
[----:B--2---:R-:W-:-:S04]  /*0300*/  IMAD R6, R6, c[0x0][0x538], RZ ;  /* 0x00014e0006067a24 */ /* 0x004fc800078e02ff */
[----:B------:R-:W-:Y:S01]  /*0310*/  IMAD.MOV.U32 R0, RZ, RZ, R6 ;  /* 0x000000ffff007224 */ /* 0x000fe200078e0006 */
[----:B-1----:R-:W-:-:S13]  /*0320*/  ISETP.GT.AND P0, PT, R6, UR4, PT ;  /* 0x0000000406007c0c */ /* 0x002fda000bf04270 */
[----:B------:R-:W-:Y:S05]  /*0330*/  @P0 BRA `(.L_x_24) ;  /* 0x0000027000000947 */ /* 0x000fea0003800000 */
[----:B------:R-:W-:Y:S02]  /*0340*/  MOV R6, R0 ;  /* 0x0000000000067202 */ /* 0x000fe40000000f00 */
[----:B------:R-:W-:-:S04]  /*0350*/  MOV R9, RZ ;  /* 0x000000ff00097202 */ /* 0x000fc80000000f00 */
.L_x_28:
[----:B------:R-:W-:-:S04]  /*0360*/  IADD3 R0, R9, 0x1f, RZ ;  /* 0x0000001f09007810 */ /* 0x000fc80007ffe0ff */
[----:B------:R-:W-:-:S13]  /*0370*/  ISETP.GE.AND P0, PT, R0, c[0x0][0x53c], PT ;  /* 0x00014f0000007a0c */ /* 0x000fda0003f06270 */
[----:B------:R-:W-:Y:S05]  /*0380*/  @P0 BRA `(.L_x_25) ;  /* 0x0000078000000947 */ /* 0x000fea0003800000 */
[----:B------:R-:W-:Y:S01]  /*0390*/  MOV R9, R0 ;  /* 0x0000000000097202 */ /* 0x000fe20000000f00 */
[----:B------:R-:W-:Y:S01]  /*03a0*/  IMAD.MOV.U32 R7, RZ, RZ, RZ ;  /* 0x000000ffff077224 */ /* 0x000fe200078e00ff */
[----:B------:R-:W-:Y:S02]  /*03b0*/  MOV R8, RZ ;  /* 0x000000ff00087202 */ /* 0x000fe40000000f00 */
[----:B------:R-:W-:-:S04]  /*03c0*/  IADD3 R0, R14, R9, RZ ;  /* 0x000000090e007210 */ /* 0x000fc80007ffe0ff */
[----:B------:R-:W-:-:S13]  /*03d0*/  ISETP.GE.OR P0, PT, R0, c[0x0][0x53c], !P6 ;  /* 0x00014f0000007a0c */ /* 0x000fda0007706670 */
[----:B------:R-:W-:Y:S01]  /*03e0*/  @!P0 MOV R2, 0x4 ;  /* 0x0000000400028802 */ /* 0x000fe20000000f00 */
[----:B------:R-:W-:-:S04]  /*03f0*/  @!P0 IMAD.MOV.U32 R3, RZ, RZ, 0x4 ;  /* 0x00000004ff038424 */ /* 0x000fc800078e00ff */
[----:B------:R-:W-:-:S04]  /*0400*/  @!P0 IMAD.WIDE R4, R0, R2, c[0x0][0x580] ;  /* 0x0001600000048625 */ /* 0x000fc800078e0202 */
[----:B------:R-:W-:Y:S01]  /*0410*/  @!P0 IMAD.WIDE R2, R0, R3, c[0x0][0x578] ;  /* 0x00015e0000028625 */ /* 0x000fe200078e0203 */
[----:B------:R-:W2:Y:S04]  /*0420*/  @!P0 LDG.E R8, [R4.64] ;  /* 0x0000000604088981 */ /* 0x000ea8000c1e1900 */
[----:B------:R-:W2:Y:S02]  /*0430*/  @!P0 LDG.E R7, [R2.64] ;  /* 0x0000000602078981 */ /* 0x000ea4000c1e1900 */
[----:B--2---:R-:W-:Y:S01]  /*0440*/  IMAD R5, R8, R7, RZ ;  /* 0x0000000708057224 */ /* 0x004fe200078e02ff */
[----:B------:R-:W-:Y:S05]  /*0450*/  BRA.DIV ~URZ, `(.L_x_26) ;  /* 0x0000d9f27f007947 */ /* 0x000fea000b800000 */
[----:B------:R1:W2:Y:S02]  /*0460*/  SHFL.UP PT, R0, R5, 0x1, RZ ;  /* 0x0420000005007989 */ /* 0x0002a400000e00ff */
.L_x_144:
[----:B--2---:R-:W-:-:S04]  /*0470*/  SEL R0, R0, RZ, P5 ;  /* 0x000000ff00007207 */ /* 0x004fc80002800000 */
[----:B-1----:R-:W-:Y:S01]  /*0480*/  IADD3 R5, R5, R0, RZ ;  /* 0x0000000005057210 */ /* 0x002fe20007ffe0ff */
[----:B------:R-:W-:Y:S05]  /*0490*/  BRA.DIV ~URZ, `(.L_x_27) ;  /* 0x0000da127f007947 */ /* 0x000fea000b800000 */
[----:B------:R-:W1:Y:S02]  /*04a0*/  SHFL.UP PT, R0, R5, 0x2, RZ ;  /* 0x0440000005007989 */ /* 0x000e6400000e00ff */
[----:B-1----:R-:W-:-:S05]  /*04b0*/  SEL R0, R0, RZ, P4 ;  /* 0x000000ff00007207 */ /* 0x002fca0002000000 */
[----:B------:R-:W-:-:S05]  /*04c0*/  IMAD.IADD R0, R5, 0x1, R0 ;  /* 0x0000000105007824 */ /* 0x000fca00078e0200 */
        /* <DEDUP_REMOVED lines=9> */
[----:B------:R1:W2:Y:S02]  /*0560*/  SHFL.IDX PT, R0, R4, 0x1f, 0x1f ;  /* 0x03e01f0004007f89 */ /* 0x0002a400000e0000 */
.L_x_145:
[----:B--2---:R-:W-:-:S05]  /*0570*/  IMAD R0, R0, c[0x0][0x538], RZ ;  /* 0x00014e0000007a24 */ /* 0x004fca00078e02ff */
[----:B------:R-:W-:-:S04]  /*0580*/  IADD3 R6, R0, R6, RZ ;  /* 0x0000000600067210 */ /* 0x000fc80007ffe0ff */
[----:B------:R-:W-:-:S13]  /*0590*/  ISETP.GT.AND P0, PT, R6, UR4, PT ;  /* 0x0000000406007c0c */ /* 0x000fda000bf04270 */
[----:B-1----:R-:W-:Y:S05]  /*05a0*/  @!P0 BRA `(.L_x_28) ;  /* 0xfffffdb000008947 */ /* 0x002fea000383ffff */
.L_x_24:
[----:B------:R-:W-:-:S05]  /*05b0*/  IADD3 R12, -R0, R6, RZ ;  /* 0x00000006000c7210 */ /* 0x000fca0007ffe1ff */
[----:B------:R-:W-:-:S05]  /*05c0*/  IMAD R0, R4, c[0x0][0x538], R12 ;  /* 0x00014e0004007a24 */ /* 0x000fca00078e020c */
[----:B------:R-:W-:Y:S01]  /*05d0*/  ISETP.GT.AND P0, PT, R0, UR4, PT ;  /* 0x0000000400007c0c */ /* 0x000fe2000bf04270 */
[----:B------:R-:W-:-:S12]  /*05e0*/  BRA.DIV ~URZ, `(.L_x_29) ;  /* 0x0000da827f007947 */ /* 0x000fd8000b800000 */
[----:B------:R-:W-:-:S04]  /*05f0*/  VOTE.ANY R0, PT, !P0 ;  /* 0x0000000000007806 */ /* 0x000fc800040e0100 */
.L_x_146:
[----:B------:R1:W2:Y:S01]  /*0600*/  POPC R13, R0 ;  /* 0x00000000000d7309 */ /* 0x0002a20000000000 */
[----:B------:R-:W-:Y:S05]  /*0610*/  BRA.DIV ~URZ, `(.L_x_30) ;  /* 0x0000da927f007947 */ /* 0x000fea000b800000 */
[----:B--2---:R2:W3:Y:S01]  /*0620*/  SHFL.IDX PT, R11, R8, R13, 0x1f ;  /* 0x00001f0d080b7589 */ /* 0x0044e200000e0000 */
[----:B------:R-:W-:-:S03]  /*0630*/  MOV R6, RZ ;  /* 0x000000ff00067202 */ /* 0x000fc60000000f00 */
[----:B------:R2:W4:Y:S04]  /*0640*/  SHFL.IDX PT, R10, R7, R13, 0x1f ;  /* 0x00001f0d070a7589 */ /* 0x00052800000e0000 */
.L_x_147:
[----:B------:R-:W-:Y:S01]  /*0650*/  ISETP.NE.AND P0, PT, R0, RZ, PT ;  /* 0x000000ff0000720c */ /* 0x000fe20003f05270 */
[----:B------:R-:W-:-:S12]  /*0660*/  BSSY B0, `(.L_x_31) ;  /* 0x0000005000007945 */ /* 0x000fd80003800000 */
[----:B------:R-:W-:Y:S05]  /*0670*/  @!P0 BRA `(.L_x_32) ;  /* 0x0000003000008947 */ /* 0x000fea0003800000 */
[----:B------:R-:W-:Y:S01]  /*0680*/  IADD3 R29, R13, -0x1, RZ ;  /* 0xffffffff0d1d7810 */ /* 0x000fe20007ffe0ff */
[----:B------:R-:W-:Y:S05]  /*0690*/  BRA.DIV ~URZ, `(.L_x_33) ;  /* 0x0000daf27f007947 */ /* 0x000fea000b800000 */
[----:B------:R1:W2:Y:S02]  /*06a0*/  SHFL.IDX PT, R6, R4, R29, 0x1f ;  /* 0x00001f1d04067589 */ /* 0x0002a400000e0000 */
.L_x_32:
[----:B------:R-:W-:Y:S05]  /*06b0*/  BSYNC B0 ;  /* 0x0000000000007941 */ /* 0x000fea0003800000 */
.L_x_31:
[----:B-1-3--:R-:W-:Y:S01]  /*06c0*/  IABS R0, R11 ;  /* 0x0000000b00007213 */ /* 0x00afe20000000000 */
[----:B--2---:R-:W-:-:S04]  /*06d0*/  IMAD R4, R6, c[0x0][0x538], R12 ;  /* 0x00014e0006047a24 */ /* 0x004fc800078e020c */
[----:B------:R-:W-:Y:S01]  /*06e0*/  IMAD.MOV.U32 R5, RZ, RZ, R0 ;  /* 0x000000ffff057224 */ /* 0x000fe200078e0000 */
[----:B----4-:R-:W-:Y:S01]  /*06f0*/  IABS R0, R10 ;  /* 0x0000000a00007213 */ /* 0x010fe20000000000 */
[----:B------:R1:W-:Y:S01]  /*0700*/  STL [R1], R4 ;  /* 0x0000000401007387 */ /* 0x0003e20000100800 */
[----:B------:R-:W-:Y:S01]  /*0710*/  IADD3 R12, -R4, UR4, RZ ;  /* 0x00000004040c7c10 */ /* 0x000fe2000fffe1ff */
[----:B------:R-:W2:Y:S02]  /*0720*/  I2F.RP R2, R5 ;  /* 0x0000000500027306 */ /* 0x000ea40000209400 */
[----:B------:R-:W-:Y:S01]  /*0730*/  IMAD.MOV.U32 R7, RZ, RZ, R0 ;  /* 0x000000ffff077224 */ /* 0x000fe200078e0000 */
[----:B------:R-:W-:Y:S02]  /*0740*/  IABS R6, R12 ;  /* 0x0000000c00067213 */ /* 0x000fe40000000000 */
[----:B------:R-:W-:-:S03]  /*0750*/  IABS R0, R11 ;  /* 0x0000000b00007213 */ /* 0x000fc60000000000 */
[----:B------:R-:W-:Y:S01]  /*0760*/  I2F.RP R8, R7 ;  /* 0x0000000700087306 */ /* 0x000fe20000209400 */
[----:B------:R-:W-:-:S07]  /*0770*/  IADD3 R0, RZ, -R0, RZ ;  /* 0x80000000ff007210 */ /* 0x000fce0007ffe0ff */
[----:B--2---:R-:W2:Y:S02]  /*0780*/  MUFU.RCP R2, R2 ;  /* 0x0000000200027308 */ /* 0x004ea40000001000 */
[----:B--2---:R-:W-:-:S06]  /*0790*/  IADD3 R2, R2, 0xffffffe, RZ ;  /* 0x0ffffffe02027810 */ /* 0x004fcc0007ffe0ff */
[----:B------:R-:W2:Y:S02]  /*07a0*/  F2I.FTZ.U32.TRUNC.NTZ R3, R2 ;  /* 0x0000000200037305 */ /* 0x000ea4000021f000 */
[----:B--2---:R-:W-:-:S04]  /*07b0*/  IMAD.MOV R2, RZ, RZ, -R3 ;  /* 0x000000ffff027224 */ /* 0x004fc800078e0a03 */
[----:B-1----:R-:W-:Y:S02]  /*07c0*/  IMAD R4, R2, R5, RZ ;  /* 0x0000000502047224 */ /* 0x002fe400078e02ff */
[----:B------:R-:W-:-:S04]  /*07d0*/  IMAD.MOV.U32 R2, RZ, RZ, RZ ;  /* 0x000000ffff027224 */ /* 0x000fc800078e00ff */
[----:B------:R-:W-:-:S04]  /*07e0*/  IMAD.HI.U32 R2, R3, R4, R2 ;  /* 0x0000000403027227 */ /* 0x000fc800078e0002 */
[----:B------:R-:W-:-:S04]  /*07f0*/  IMAD.MOV.U32 R3, RZ, RZ, R6 ;  /* 0x000000ffff037224 */ /* 0x000fc800078e0006 */
[----:B------:R-:W-:-:S04]  /*0800*/  IMAD.HI.U32 R2, R2, R3, RZ ;  /* 0x0000000302027227 */ /* 0x000fc800078e00ff */
[----:B------:R-:W-:Y:S02]  /*0810*/  IMAD R0, R2, R0, R3 ;  /* 0x0000000002007224 */ /* 0x000fe400078e0203 */
[----:B------:R-:W1:Y:S03]  /*0820*/  MUFU.RCP R3, R8 ;  /* 0x0000000800037308 */ /* 0x000e660000001000 */
[----:B------:R-:W-:-:S13]  /*0830*/  ISETP.GT.U32.AND P1, PT, R5, R0, PT ;  /* 0x000000000500720c */ /* 0x000fda0003f24070 */
[----:B------:R-:W-:Y:S01]  /*0840*/  @!P1 IMAD.IADD R0, R0, 0x1, -R5 ;  /* 0x0000000100009824 */ /* 0x000fe200078e0a05 */
[----:B-1----:R-:W-:Y:S02]  /*0850*/  IADD3 R3, R3, 0xffffffe, RZ ;  /* 0x0ffffffe03037810 */ /* 0x002fe40007ffe0ff */
[----:B------:R-:W-:Y:S02]  /*0860*/  @!P1 IADD3 R2, R2, 0x1, RZ ;  /* 0x0000000102029810 */ /* 0x000fe40007ffe0ff */
[----:B------:R-:W-:Y:S02]  /*0870*/  ISETP.GE.U32.AND P2, PT, R0, R5, PT ;  /* 0x000000050000720c */ /* 0x000fe40003f46070 */
[----:B------:R-:W1:Y:S01]  /*0880*/  F2I.FTZ.U32.TRUNC.NTZ R3, R3 ;  /* 0x0000000300037305 */ /* 0x000e62000021f000 */
[----:B------:R-:W-:Y:S02]  /*0890*/  LOP3.LUT R0, R12, R11, RZ, 0x3c, !PT ;  /* 0x0000000b0c007212 */ /* 0x000fe400078e3cff */
[----:B------:R-:W-:-:S02]  /*08a0*/  ISETP.NE.AND P1, PT, R11, RZ, PT ;  /* 0x000000ff0b00720c */ /* 0x000fc40003f25270 */
[----:B------:R-:W-:-:S06]  /*08b0*/  ISETP.GE.AND P0, PT, R0, RZ, PT ;  /* 0x000000ff0000720c */ /* 0x000fcc0003f06270 */
[----:B------:R-:W-:Y:S02]  /*08c0*/  @P2 IADD3 R2, R2, 0x1, RZ ;  /* 0x0000000102022810 */ /* 0x000fe40007ffe0ff */
[----:B-1----:R-:W-:-:S03]  /*08d0*/  IADD3 R0, RZ, -R3, RZ ;  /* 0x80000003ff007210 */ /* 0x002fc60007ffe0ff */
[----:B------:R-:W-:Y:S01]  /*08e0*/  IMAD.MOV.U32 R4, RZ, RZ, R2 ;  /* 0x000000ffff047224 */ /* 0x000fe200078e0002 */
[----:B------:R-:W-:-:S03]  /*08f0*/  MOV R2, RZ ;  /* 0x000000ff00027202 */ /* 0x000fc60000000f00 */
[----:B------:R-:W-:Y:S01]  /*0900*/  @!P0 IMAD.MOV R4, RZ, RZ, -R4 ;  /* 0x000000ffff048224 */ /* 0x000fe200078e0a04 */
[----:B------:R-:W-:Y:S01]  /*0910*/  @!P1 LOP3.LUT R4, RZ, R11, RZ, 0x33, !PT ;  /* 0x0000000bff049212 */ /* 0x000fe200078e33ff */
[----:B------:R-:W-:Y:S01]  /*0920*/  IMAD.MOV.U32 R5, RZ, RZ, R0 ;  /* 0x000000ffff057224 */ /* 0x000fe200078e0000 */
[----:B------:R-:W-:Y:S02]  /*0930*/  IABS R0, R10 ;  /* 0x0000000a00007213 */ /* 0x000fe40000000000 */
[----:B------:R-:W-:Y:S01]  /*0940*/  IABS R8, R4 ;  /* 0x0000000400087213 */ /* 0x000fe20000000000 */
[----:B------:R-:W-:Y:S02]  /*0950*/  IMAD R5, R5, R7, RZ ;  /* 0x0000000705057224 */ /* 0x000fe400078e02ff */
[----:B------:R-:W-:Y:S02]  /*0960*/  IMAD.MOV R6, RZ, RZ, -R0 ;  /* 0x000000ffff067224 */ /* 0x000fe400078e0a00 */
[----:B------:R-:W-:-:S04]  /*0970*/  IMAD.HI.U32 R0, R3, R5, R2 ;  /* 0x0000000503007227 */ /* 0x000fc800078e0002 */
[----:B------:R-:W-:Y:S02]  /*0980*/  IMAD.MOV.U32 R2, RZ, RZ, R8 ;  /* 0x000000ffff027224 */ /* 0x000fe400078e0008 */
[----:B------:R-:W-:Y:S02]  /*0990*/  IMAD.MOV.U32 R3, RZ, RZ, R6 ;  /* 0x000000ffff037224 */ /* 0x000fe400078e0006 */
[----:B------:R-:W-:-:S04]  /*09a0*/  IMAD.HI.U32 R0, R0, R2, RZ ;  /* 0x0000000200007227 */ /* 0x000fc800078e00ff */
[----:B------:R-:W-:Y:S02]  /*09b0*/  IMAD R2, R0, R3, R2 ;  /* 0x0000000300027224 */ /* 0x000fe400078e0202 */
[----:B------:R-:W-:-:S03]  /*09c0*/  IMAD R3, R4, R11, RZ ;  /* 0x0000000b04037224 */ /* 0x000fc600078e02ff */
[----:B------:R-:W-:Y:S02]  /*09d0*/  ISETP.GT.U32.AND P1, PT, R7, R2, PT ;  /* 0x000000020700720c */ /* 0x000fe40003f24070 */
[----:B------:R-:W-:-:S11]  /*09e0*/  IADD3 R3, R12, -R3, RZ ;  /* 0x800000030c037210 */ /* 0x000fd60007ffe0ff */
[----:B------:R-:W-:Y:S01]  /*09f0*/  @!P1 IMAD.IADD R2, R2, 0x1, -R7 ;  /* 0x0000000102029824 */ /* 0x000fe200078e0a07 */
[----:B------:R-:W-:Y:S02]  /*0a00*/  @!P1 IADD3 R0, R0, 0x1, RZ ;  /* 0x0000000100009810 */ /* 0x000fe40007ffe0ff */
[----:B------:R-:W-:Y:S02]  /*0a10*/  ISETP.NE.AND P1, PT, R10, RZ, PT ;  /* 0x000000ff0a00720c */ /* 0x000fe40003f25270 */
[----:B------:R-:W-:Y:S02]  /*0a20*/  ISETP.GE.U32.AND P2, PT, R2, R7, PT ;  /* 0x000000070200720c */ /* 0x000fe40003f46070 */
[----:B------:R-:W-:-:S04]  /*0a30*/  LOP3.LUT R2, R4, R10, RZ, 0x3c, !PT ;  /* 0x0000000a04027212 */ /* 0x000fc800078e3cff */
[----:B------:R-:W-:-:S07]  /*0a40*/  ISETP.GE.AND P0, PT, R2, RZ, PT ;  /* 0x000000ff0200720c */ /* 0x000fce0003f06270 */
[----:B------:R-:W-:-:S06]  /*0a50*/  @P2 IADD3 R0, R0, 0x1, RZ ;  /* 0x0000000100002810 */ /* 0x000fcc0007ffe0ff */
[----:B------:R-:W-:Y:S02]  /*0a60*/  @!P0 IADD3 R0, -R0, RZ, RZ ;  /* 0x000000ff00008210 */ /* 0x000fe40007ffe1ff */
[----:B------:R-:W-:-:S05]  /*0a70*/  @!P1 LOP3.LUT R0, RZ, R10, RZ, 0x33, !PT ;  /* 0x0000000aff009212 */ /* 0x000fca00078e33ff */
[--C-:B------:R-:W-:Y:S02]  /*0a80*/  IMAD.MOV R2, RZ, RZ, -R0.reuse ;  /* 0x000000ffff027224 */ /* 0x100fe400078e0a00 */
[C---:B------:R-:W-:Y:S02]  /*0a90*/  IMAD R0, R10.reuse, 0x1000000, R0 ;  /* 0x010000000a007824 */ /* 0x040fe400078e0200 */
[----:B------:R-:W-:Y:S02]  /*0aa0*/  IMAD R2, R10, R2, R4 ;  /* 0x000000020a027224 */ /* 0x000fe400078e0204 */
[----:B------:R-:W-:Y:S02]  /*0ab0*/  IMAD.IADD R4, R13, 0x1, R9 ;  /* 0x000000010d047824 */ /* 0x000fe400078e0209 */
[----:B------:R-:W-:-:S03]  /*0ac0*/  IMAD R0, R2, 0x10000, R0 ;  /* 0x0001000002007824 */ /* 0x000fc600078e0200 */
[----:B------:R1:W-:Y:S04]  /*0ad0*/  STL [R1+0xc], R4 ;  /* 0x00000c0401007387 */ /* 0x0003e80000100800 */
[----:B------:R1:W-:Y:S04]  /*0ae0*/  STL [R1+0x8], R0 ;  /* 0x0000080001007387 */ /* 0x0003e80000100800 */
[----:B------:R1:W-:Y:S01]  /*0af0*/  STL [R1+0x4], R3 ;  /* 0x0000040301007387 */ /* 0x0003e20000100800 */
[----:B------:R-:W-:Y:S05]  /*0b00*/  BRA `(.L_x_34) ;  /* 0x0000006000007947 */ /* 0x000fea0003800000 */
.L_x_25:
[----:B------:R-:W-:Y:S01]  /*0b10*/  MOV R0, UR4 ;  /* 0x0000000400007c02 */ /* 0x000fe20008000f00 */
[----:B------:R-:W-:Y:S04]  /*0b20*/  STL [R1+0x4], RZ ;  /* 0x000004ff01007387 */ /* 0x000fe80000100800 */
[----:B------:R1:W-:Y:S04]  /*0b30*/  STL [R1], R0 ;  /* 0x0000000001007387 */ /* 0x0003e80000100800 */
[----:B------:R2:W-:Y:S01]  /*0b40*/  STL [R1+0x8], RZ ;  /* 0x000008ff01007387 */ /* 0x0005e20000100800 */
[----:B-1----:R-:W-:-:S05]  /*0b50*/  MOV R0, c[0x0][0x53c] ;  /* 0x00014f0000007a02 */ /* 0x002fca0000000f00 */
[----:B------:R2:W-:Y:S02]  /*0b60*/  STL [R1+0xc], R0 ;  /* 0x00000c0001007387 */ /* 0x0005e40000100800 */
.L_x_34:
[----:B-1----:R-:W3:Y:S04]  /*0b70*/  LDL R4, [R1] ;  /* 0x0000000001047983 */ /* 0x002ee80000100800 */
[----:B------:R-:W3:Y:S04]  /*0b80*/  LDL R5, [R1+0x4] ;  /* 0x0000040001057983 */ /* 0x000ee80000100800 */
[----:B------:R-:W3:Y:S04]  /*0b90*/  LDL R6, [R1+0x8] ;  /* 0x0000080001067983 */ /* 0x000ee80000100800 */
[----:B------:R-:W3:Y:S01]  /*0ba0*/  LDL R7, [R1+0xc] ;  /* 0x00000c0001077983 */ /* 0x000ee20000100800 */
[----:B------:R-:W-:Y:S01]  /*0bb0*/  ISETP.NE.AND P0, PT, R14, RZ, PT ;  /* 0x000000ff0e00720c */ /* 0x000fe20003f05270 */
[----:B------:R-:W-:-:S12]  /*0bc0*/  WARPSYNC 0xffffffff ;  /* 0xffffffff00007948 */ /* 0x000fd80003800000 */
[----:B---3--:R1:W-:Y:S04]  /*0bd0*/  @!P0 STS.128 [0xc080], R4 ;  /* 0x00c08004ff008388 */ /* 0x0083e80000000c00 */
[----:B------:R-:W-:Y:S06]  /*0be0*/  BAR.ARV 0x5, 0x80 ;  /* 0x0142000000007b1d */ /* 0x000fec0000002000 */
.L_x_23:
[----:B--2---:R-:W2:Y:S02]  /*0bf0*/  LDL R0, [R1+0xc] ;  /* 0x00000c0001007983 */ /* 0x004ea40000100800 */
[----:B--2---:R-:W-:-:S13]  /*0c00*/  ISETP.GE.AND P0, PT, R0, c[0x0][0x53c], PT ;  /* 0x00014f0000007a0c */ /* 0x004fda0003f06270 */
[----:B------:R-:W-:Y:S05]  /*0c10*/  @P0 EXIT ;  /* 0x000000000000094d */ /* 0x000fea0003800000 */
[----:B------:R-:W2:Y:S01]  /*0c20*/  S2R R11, SR_TID.X ;  /* 0x00000000000b7919 */ /* 0x000ea20000002100 */
[----:B------:R-:W-:Y:S02]  /*0c30*/  ULDC UR5, c[0x0][0x2ac] ;  /* 0x0000ab0000057ab9 */ /* 0x000fe40000000800 */
[----:B------:R-:W-:Y:S02]  /*0c40*/  ULDC UR4, c[0x0][0x1d0] ;  /* 0x0000740000047ab9 */ /* 0x000fe40000000800 */
[----:B------:R-:W-:Y:S01]  /*0c50*/  UIMAD UR5, UR5, UR4, URZ ;  /* 0x00000004050572a4 */ /* 0x000fe2000f8e023f */
[----:B--2---:R-:W-:-:S04]  /*0c60*/  SHF.R.S32.HI R9, RZ, 0x1f, R11 ;  /* 0x0000001fff097819 */ /* 0x004fc8000001140b */
[CC--:B------:R-:W-:Y:S02]  /*0c70*/  LEA.HI R2, R9.reuse, R11.reuse, RZ, 0x4 ;  /* 0x0000000b09027211 */ /* 0x0c0fe400078f20ff */
[CC--:B------:R-:W-:Y:S02]  /*0c80*/  LEA.HI R17, R9.reuse, R11.reuse, RZ, 0x3 ;  /* 0x0000000b09117211 */ /* 0x0c0fe400078f18ff */
[----:B-1----:R-:W-:Y:S02]  /*0c90*/  SHF.R.S32.HI R4, RZ, 0x4, R2 ;  /* 0x00000004ff047819 */ /* 0x002fe40000011402 */
[----:B------:R-:W-:Y:S02]  /*0ca0*/  LEA.HI R8, R9, R11, RZ, 0x2 ;  /* 0x0000000b09087211 */ /* 0x000fe400078f10ff */
[C---:B------:R-:W-:Y:S02]  /*0cb0*/  LEA.HI R0, R2.reuse, R4, RZ, 0x1 ;  /* 0x0000000402007211 */ /* 0x040fe400078f08ff */
[----:B------:R-:W-:-:S02]  /*0cc0*/  LOP3.LUT R2, R2, 0xfffffff0, RZ, 0xc0, !PT ;  /* 0xfffffff002027812 */ /* 0x000fc400078ec0ff */
[----:B------:R-:W-:Y:S02]  /*0cd0*/  SHF.R.S32.HI R5, RZ, 0x3, R17 ;  /* 0x00000003ff057819 */ /* 0x000fe40000011411 */
[----:B------:R-:W-:Y:S01]  /*0ce0*/  LOP3.LUT R3, R0, 0xfffffffe, RZ, 0xc0, !PT ;  /* 0xfffffffe00037812 */ /* 0x000fe200078ec0ff */
[----:B------:R-:W-:Y:S01]  /*0cf0*/  IMAD.IADD R0, R11, 0x1, -R2 ;  /* 0x000000010b007824 */ /* 0x000fe200078e0a02 */
[----:B------:R-:W-:Y:S01]  /*0d00*/  LOP3.LUT R235, R8, 0xfffffffc, RZ, 0xc0, !PT ;  /* 0xfffffffc08eb7812 */ /* 0x000fe200078ec0ff */
[----:B------:R-:W-:Y:S01]  /*0d10*/  IMAD.SHL.U32 R2, R5, 0x40, RZ ;  /* 0x0000004005027824 */ /* 0x000fe200078e00ff */
[----:B------:R-:W-:Y:S01]  /*0d20*/  LEA.HI R5, R9, R11, RZ, 0x5 ;  /* 0x0000000b09057211 */ /* 0x000fe200078f28ff */
[----:B------:R-:W-:Y:S01]  /*0d30*/  IMAD.IADD R12, R4, 0x1, -R3 ;  /* 0x00000001040c7824 */ /* 0x000fe200078e0a03 */
[----:B------:R-:W-:Y:S01]  /*0d40*/  LEA.HI R7, R0, R0, RZ, 0x1 ;  /* 0x0000000000077211 */ /* 0x000fe200078f08ff */
[----:B------:R-:W-:Y:S01]  /*0d50*/  IMAD.IADD R235, R11, 0x1, -R235 ;  /* 0x000000010beb7824 */ /* 0x000fe200078e0aeb */
[----:B------:R-:W-:-:S02]  /*0d60*/  LOP3.LUT R2, R2, 0xc0, RZ, 0xc0, !PT ;  /* 0x000000c002027812 */ /* 0x000fc400078ec0ff */
[----:B------:R-:W-:Y:S01]  /*0d70*/  LOP3.LUT R4, R7, 0x7fffffe, RZ, 0xc0, !PT ;  /* 0x07fffffe07047812 */ /* 0x000fe200078ec0ff */
[----:B------:R-:W-:Y:S01]  /*0d80*/  IMAD.SHL.U32 R204, R235, 0x8, RZ ;  /* 0x00000008ebcc7824 */ /* 0x000fe200078e00ff */
[----:B------:R-:W-:Y:S02]  /*0d90*/  SHF.R.S32.HI R6, RZ, 0x1f, R0 ;  /* 0x0000001fff067819 */ /* 0x000fe40000011400 */
[----:B------:R-:W-:Y:S01]  /*0da0*/  SHF.R.U32.HI R3, RZ, 0x3, R2 ;  /* 0x00000003ff037819 */ /* 0x000fe20000011602 */
[----:B------:R-:W-:Y:S01]  /*0db0*/  IMAD.IADD R14, R0, 0x1, -R4 ;  /* 0x00000001000e7824 */ /* 0x000fe200078e0a04 */
[----:B------:R-:W-:Y:S02]  /*0dc0*/  LOP3.LUT R2, R2, 0x18, R204, 0xf8, !PT ;  /* 0x0000001802027812 */ /* 0x000fe400078ef8cc */
[----:B------:R-:W-:Y:S02]  /*0dd0*/  LEA.HI R16, R6, R0, RZ, 0x3 ;  /* 0x0000000006107211 */ /* 0x000fe400078f18ff */
[----:B------:R-:W-:-:S02]  /*0de0*/  LOP3.LUT R0, R5, 0xffffffe0, RZ, 0xc0, !PT ;  /* 0xffffffe005007812 */ /* 0x000fc400078ec0ff */
[----:B------:R-:W-:Y:S02]  /*0df0*/  SHF.R.S32.HI R238, RZ, 0x2, R8 ;  /* 0x00000002ffee7819 */ /* 0x000fe40000011408 */
[----:B------:R-:W-:Y:S01]  /*0e00*/  LOP3.LUT R4, R17, 0xfffffff8, RZ, 0xc0, !PT ;  /* 0xfffffff811047812 */ /* 0x000fe200078ec0ff */
[C---:B------:R-:W-:Y:S01]  /*0e10*/  IMAD.IADD R19, R11.reuse, 0x1, -R0 ;  /* 0x000000010b137824 */ /* 0x040fe200078e0a00 */
[----:B------:R-:W-:Y:S02]  /*0e20*/  LOP3.LUT R10, R2, R3, RZ, 0x3c, !PT ;  /* 0x00000003020a7212 */ /* 0x000fe400078e3cff */
[--C-:B------:R-:W-:Y:S01]  /*0e30*/  SHF.R.S32.HI R6, RZ, 0x5, R5.reuse ;  /* 0x00000005ff067819 */ /* 0x100fe20000011405 */
[----:B------:R-:W-:Y:S01]  /*0e40*/  IMAD.IADD R4, R11, 0x1, -R4 ;  /* 0x000000010b047824 */ /* 0x000fe200078e0a04 */
[----:B------:R-:W-:Y:S02]  /*0e50*/  SHF.R.S32.HI R2, RZ, 0x1f, R5 ;  /* 0x0000001fff027819 */ /* 0x000fe40000011405 */
[----:B------:R-:W-:-:S02]  /*0e60*/  LEA.HI R3, R8, R238, RZ, 0x1 ;  /* 0x000000ee08037211 */ /* 0x000fc400078f08ff */
[----:B------:R-:W-:Y:S02]  /*0e70*/  LEA.HI R0, R2, R6, RZ, 0x2 ;  /* 0x0000000602007211 */ /* 0x000fe400078f10ff */
[----:B------:R-:W-:Y:S02]  /*0e80*/  LOP3.LUT R2, R3, 0x7fffffe, RZ, 0xc0, !PT ;  /* 0x07fffffe03027812 */ /* 0x000fe400078ec0ff */
[----:B------:R-:W-:Y:S02]  /*0e90*/  SHF.R.S32.HI R9, RZ, 0x1f, R8 ;  /* 0x0000001fff097819 */ /* 0x000fe40000011408 */
[----:B------:R-:W-:Y:S01]  /*0ea0*/  SHF.R.S32.HI R3, RZ, 0x1f, R19 ;  /* 0x0000001fff037819 */ /* 0x000fe20000011413 */
[----:B------:R-:W-:Y:S01]  /*0eb0*/  IMAD.IADD R2, R238, 0x1, -R2 ;  /* 0x00000001ee027824 */ /* 0x000fe200078e0a02 */
[----:B------:R-:W-:Y:S02]  /*0ec0*/  LEA.HI R8, R4, R4, RZ, 0x1 ;  /* 0x0000000404087211 */ /* 0x000fe400078f08ff */
[----:B------:R-:W-:-:S02]  /*0ed0*/  LOP3.LUT R0, R0, 0xffffffc, RZ, 0xc0, !PT ;  /* 0x0ffffffc00007812 */ /* 0x000fc400078ec0ff */
[----:B------:R-:W-:Y:S02]  /*0ee0*/  LEA.HI R13, R3, R19, RZ, 0x2 ;  /* 0x00000013030d7211 */ /* 0x000fe400078f10ff */
[----:B------:R-:W-:Y:S01]  /*0ef0*/  LOP3.LUT R3, R8, 0x3fffffe, RZ, 0xc0, !PT ;  /* 0x03fffffe08037812 */ /* 0x000fe200078ec0ff */
[----:B------:R-:W-:Y:S01]  /*0f00*/  IMAD.IADD R5, R6, 0x1, -R0 ;  /* 0x0000000106057824 */ /* 0x000fe200078e0a00 */
[----:B------:R-:W-:Y:S01]  /*0f10*/  IADD3 R237, R204, 0x40, RZ ;  /* 0x00000040cced7810 */ /* 0x000fe20007ffe0ff */
[----:B------:R-:W-:Y:S01]  /*0f20*/  IMAD R0, R6, 0x8, R2 ;  /* 0x0000000806007824 */ /* 0x000fe200078e0202 */
[----:B------:R-:W-:Y:S01]  /*0f30*/  SHF.R.S32.HI R2, RZ, 0x2, R13 ;  /* 0x00000002ff027819 */ /* 0x000fe2000001140d */
[----:B------:R-:W-:Y:S01]  /*0f40*/  IMAD.IADD R11, R4, 0x1, -R3 ;  /* 0x00000001040b7824 */ /* 0x000fe200078e0a03 */
[----:B------:R-:W-:Y:S01]  /*0f50*/  LEA.HI R3, R9, R238, RZ, 0x3 ;  /* 0x000000ee09037211 */ /* 0x000fe200078f18ff */
[----:B------:R-:W-:Y:S01]  /*0f60*/  IMAD.U32 R4, R0, 0x20, R10 ;  /* 0x0000002000047824 */ /* 0x000fe200078e000a */
[----:B------:R-:W-:Y:S01]  /*0f70*/  LEA.HI R0, R235, R235, RZ, 0x1 ;  /* 0x000000ebeb007211 */ /* 0x000fe200078f08ff */
[----:B------:R-:W-:Y:S01]  /*0f80*/  IMAD R18, R5, 0x10, R2 ;  /* 0x0000001005127824 */ /* 0x000fe200078e0202 */
[----:B------:R-:W-:Y:S01]  /*0f90*/  LOP3.LUT R2, R3, 0xfffffff8, RZ, 0xc0, !PT ;  /* 0xfffffff803027812 */ /* 0x000fe200078ec0ff */
[----:B------:R-:W-:Y:S01]  /*0fa0*/  IMAD.SHL.U32 R6, R6, 0x200, RZ ;  /* 0x0000020006067824 */ /* 0x000fe200078e00ff */
[----:B------:R1:W-:Y:S01]  /*0fb0*/  STL [R1+0x5c], R4 ;  /* 0x00005c0401007387 */ /* 0x0003e20000100800 */
[----:B------:R-:W-:-:S02]  /*0fc0*/  SHF.R.S32.HI R9, RZ, 0x1, R7 ;  /* 0x00000001ff097819 */ /* 0x000fc40000011407 */
[----:B------:R-:W-:Y:S01]  /*0fd0*/  IMAD.IADD R3, R238, 0x1, -R2 ;  /* 0x00000001ee037824 */ /* 0x000fe200078e0a02 */
[----:B------:R-:W-:Y:S01]  /*0fe0*/  SHF.R.S32.HI R10, RZ, 0x1f, R7 ;  /* 0x0000001fff0a7819 */ /* 0x000fe20000011407 */
[----:B------:R-:W-:Y:S01]  /*0ff0*/  IMAD.SHL.U32 R2, R0, 0x20, RZ ;  /* 0x0000002000027824 */ /* 0x000fe200078e00ff */
[----:B------:R2:W-:Y:S01]  /*1000*/  STL [R1+0x90], R18 ;  /* 0x0000901201007387 */ /* 0x0005e20000100800 */
[----:B------:R-:W-:Y:S02]  /*1010*/  IADD3 R236, R204, 0x20, RZ ;  /* 0x00000020ccec7810 */ /* 0x000fe40007ffe0ff */
[----:B------:R-:W-:Y:S02]  /*1020*/  LEA.HI R7, R3, R3, RZ, 0x1 ;  /* 0x0000000303077211 */ /* 0x000fe400078f08ff */
[----:B------:R-:W-:Y:S02]  /*1030*/  LOP3.LUT R2, R2, 0xffffffc0, RZ, 0xc0, !PT ;  /* 0xffffffc002027812 */ /* 0x000fe400078ec0ff */
[----:B------:R-:W-:-:S02]  /*1040*/  LOP3.LUT R5, R7, 0x3fffffe, RZ, 0xc0, !PT ;  /* 0x03fffffe07057812 */ /* 0x000fc400078ec0ff */
[----:B-1----:R-:W-:Y:S02]  /*1050*/  LOP3.LUT R4, R0, 0x1ffffffe, RZ, 0xc0, !PT ;  /* 0x1ffffffe00047812 */ /* 0x002fe400078ec0ff */
[----:B------:R-:W-:Y:S01]  /*1060*/  SHF.R.S32.HI R0, RZ, 0x1, R8 ;  /* 0x00000001ff007819 */ /* 0x000fe20000011408 */
[----:B------:R-:W-:Y:S02]  /*1070*/  IMAD.IADD R8, R3, 0x1, -R5 ;  /* 0x0000000103087824 */ /* 0x000fe400078e0a05 */
[C---:B------:R-:W-:Y:S01]  /*1080*/  IMAD.IADD R4, R235.reuse, 0x1, -R4 ;  /* 0x00000001eb047824 */ /* 0x040fe200078e0a04 */
[C---:B------:R-:W-:Y:S01]  /*1090*/  LOP3.LUT P2, RZ, R0.reuse, 0x2, RZ, 0xc0, !PT ;  /* 0x0000000200ff7812 */ /* 0x040fe2000784c0ff */
[----:B------:R-:W-:Y:S02]  /*10a0*/  IMAD.SHL.U32 R0, R0, 0x40, RZ ;  /* 0x0000004000007824 */ /* 0x000fe400078e00ff */
[----:B------:R-:W-:Y:S01]  /*10b0*/  IMAD R15, R4, 0x8, R2 ;  /* 0x00000008040f7824 */ /* 0x000fe200078e0202 */
[----:B------:R-:W-:Y:S01]  /*10c0*/  LEA.HI R2, R10, R9, RZ, 0x2 ;  /* 0x000000090a027211 */ /* 0x000fe200078f10ff */
[----:B------:R-:W-:Y:S01]  /*10d0*/  IMAD R3, R235, 0x2, R6 ;  /* 0x00000002eb037824 */ /* 0x000fe200078e0206 */
[----:B------:R-:W-:-:S02]  /*10e0*/  LOP3.LUT R0, R0, 0xc0, RZ, 0xc0, !PT ;  /* 0x000000c000007812 */ /* 0x000fc400078ec0ff */
[----:B------:R-:W-:Y:S02]  /*10f0*/  LOP3.LUT R2, R2, 0xfffffffc, RZ, 0xc0, !PT ;  /* 0xfffffffc02027812 */ /* 0x000fe400078ec0ff */
[----:B------:R-:W-:Y:S02]  /*1100*/  LOP3.LUT R5, R0, 0x8, R17, 0xf8, !PT ;  /* 0x0000000800057812 */ /* 0x000fe400078ef811 */
[----:B------:R-:W-:Y:S01]  /*1110*/  SHF.R.U32.HI R4, RZ, 0x3, R0 ;  /* 0x00000003ff047819 */ /* 0x000fe20000011600 */
[----:B------:R-:W-:Y:S01]  /*1120*/  IMAD.IADD R2, R9, 0x1, -R2 ;  /* 0x0000000109027824 */ /* 0x000fe200078e0a02 */
[----:B------:R-:W-:Y:S01]  /*1130*/  SHF.R.S32.HI R0, RZ, 0x1, R7 ;  /* 0x00000001ff007819 */ /* 0x000fe20000011407 */
[----:B------:R-:W-:Y:S01]  /*1140*/  IMAD R7, R8, 0x20, R3 ;  /* 0x0000002008077824 */ /* 0x000fe200078e0203 */
[----:B------:R-:W-:Y:S01]  /*1150*/  LOP3.LUT R10, R5, R4, RZ, 0x3c, !PT ;  /* 0x00000004050a7212 */ /* 0x000fe200078e3cff */
[----:B------:R-:W-:Y:S01]  /*1160*/  IMAD.SHL.U32 R5, R16, 0x20, RZ ;  /* 0x0000002010057824 */ /* 0x000fe200078e00ff */
[C---:B------:R-:W-:Y:S01]  /*1170*/  LOP3.LUT R4, R0.reuse, 0x1, RZ, 0xc0, !PT ;  /* 0x0000000100047812 */ /* 0x040fe200078ec0ff */
[----:B------:R-:W-:Y:S01]  /*1180*/  IMAD.SHL.U32 R3, R0, 0x40, RZ ;  /* 0x0000004000037824 */ /* 0x000fe200078e00ff */
[C---:B------:R-:W-:Y:S01]  /*1190*/  LOP3.LUT P3, RZ, R2.reuse, 0x2, RZ, 0xc0, !PT ;  /* 0x0000000202ff7812 */ /* 0x040fe2000786c0ff */
[----:B------:R-:W-:Y:S01]  /*11a0*/  IMAD.SHL.U32 R2, R2, 0x40, RZ ;  /* 0x0000004002027824 */ /* 0x000fe200078e00ff */
[----:B------:R-:W-:Y:S01]  /*11b0*/  LOP3.LUT P0, RZ, R0, 0x2, RZ, 0xc0, !PT ;  /* 0x0000000200ff7812 */ /* 0x000fe2000780c0ff */
[C---:B------:R-:W-:Y:S01]  /*11c0*/  IMAD.SHL.U32 R8, R12.reuse, 0x8, RZ ;  /* 0x000000080c087824 */ /* 0x040fe200078e00ff */
[----:B------:R-:W-:Y:S01]  /*11d0*/  LOP3.LUT R3, R3, 0xc0, RZ, 0xc0, !PT ;  /* 0x000000c003037812 */ /* 0x000fe200078ec0ff */
[----:B------:R-:W-:Y:S01]  /*11e0*/  IMAD R9, R12, 0x8, R11 ;  /* 0x000000080c097824 */ /* 0x000fe200078e020b */
[----:B------:R-:W-:-:S02]  /*11f0*/  LOP3.LUT R0, R5, 0xffffff00, RZ, 0xc0, !PT ;  /* 0xffffff0005007812 */ /* 0x000fc400078ec0ff */
[----:B------:R-:W-:Y:S02]  /*1200*/  LEA.HI R3, R3, R3, RZ, 0x1d ;  /* 0x0000000303037211 */ /* 0x000fe400078fe8ff */
[----:B------:R-:W-:Y:S01]  /*1210*/  ISETP.NE.U32.AND P1, PT, R4, 0x1, PT ;  /* 0x000000010400780c */ /* 0x000fe20003f25070 */
[----:B------:R-:W-:Y:S01]  /*1220*/  IMAD.IADD R4, R0, 0x1, R6 ;  /* 0x0000000100047824 */ /* 0x000fe200078e0206 */
[----:B------:R-:W-:Y:S01]  /*1230*/  LOP3.LUT R2, R2, 0xc0, RZ, 0xc0, !PT ;  /* 0x000000c002027812 */ /* 0x000fe200078ec0ff */
[----:B------:R-:W-:Y:S02]  /*1240*/  IMAD.IADD R3, R3, 0x1, R7 ;  /* 0x0000000103037824 */ /* 0x000fe400078e0207 */
[----:B------:R-:W-:Y:S01]  /*1250*/  IMAD R7, R14, 0x20, R0 ;  /* 0x000000200e077824 */ /* 0x000fe200078e0200 */
[----:B------:R-:W-:Y:S01]  /*1260*/  LOP3.LUT R6, R2, 0x8, R8, 0xf8, !PT ;  /* 0x0000000802067812 */ /* 0x000fe200078ef808 */
[----:B------:R-:W-:Y:S01]  /*1270*/  IMAD.SHL.U32 R251, R3, 0x2, RZ ;  /* 0x0000000203fb7824 */ /* 0x000fe200078e00ff */
[----:B------:R-:W-:Y:S01]  /*1280*/  SHF.R.U32.HI R5, RZ, 0x3, R2 ;  /* 0x00000003ff057819 */ /* 0x000fe20000011602 */
[----:B------:R-:W-:Y:S01]  /*1290*/  IMAD R2, R14, 0x20, R4 ;  /* 0x000000200e027824 */ /* 0x000fe200078e0204 */
[----:B------:R-:W-:Y:S01]  /*12a0*/  SHF.R.S32.HI R8, RZ, 0x1f, R237 ;  /* 0x0000001fff087819 */ /* 0x000fe200000114ed */
[----:B------:R-:W-:Y:S01]  /*12b0*/  IMAD.U32 R0, R9, 0x20, R10 ;  /* 0x0000002009007824 */ /* 0x000fe200078e000a */
[----:B------:R-:W-:-:S02]  /*12c0*/  IADD3 R4, R251, 0x80, RZ ;  /* 0x00000080fb047810 */ /* 0x000fc40007ffe0ff */
[----:B------:R-:W-:Y:S02]  /*12d0*/  IADD3 R252, R251, 0x70, RZ ;  /* 0x00000070fbfc7810 */ /* 0x000fe40007ffe0ff */
[----:B------:R-:W-:Y:S02]  /*12e0*/  @P1 IADD3 R252, R4, 0x10, RZ ;  /* 0x0000001004fc1810 */ /* 0x000fe40007ffe0ff */
[----:B------:R-:W-:Y:S02]  /*12f0*/  LOP3.LUT R4, R13, 0x7ffffffc, RZ, 0xc0, !PT ;  /* 0x7ffffffc0d047812 */ /* 0x000fe400078ec0ff */
[----:B------:R-:W-:Y:S01]  /*1300*/  LOP3.LUT R3, R6, R5, RZ, 0x3c, !PT ;  /* 0x0000000506037212 */ /* 0x000fe200078e3cff */
[----:B------:R-:W-:Y:S01]  /*1310*/  IMAD.MOV.U32 R6, RZ, RZ, 0x20 ;  /* 0x00000020ff067424 */ /* 0x000fe200078e00ff */
[----:B------:R-:W-:Y:S01]  /*1320*/  SHF.R.S32.HI R5, RZ, 0x1f, R236 ;  /* 0x0000001fff057819 */ /* 0x000fe200000114ec */
[----:B------:R-:W-:Y:S01]  /*1330*/  IMAD.IADD R4, R19, 0x1, -R4 ;  /* 0x0000000113047824 */ /* 0x000fe200078e0a04 */
[----:B------:R-:W-:Y:S01]  /*1340*/  LEA R106, R0, 0x3c80, 0x1 ;  /* 0x00003c80006a7811 */ /* 0x000fe200078e08ff */
[C---:B------:R-:W-:Y:S01]  /*1350*/  IMAD.IADD R2, R3.reuse, 0x1, R2 ;  /* 0x0000000103027824 */ /* 0x040fe200078e0202 */
[----:B------:R-:W-:Y:S01]  /*1360*/  SEL R5, R6, 0xffffffe0, !P0 ;  /* 0xffffffe006057807 */ /* 0x000fe20004000000 */
[----:B------:R-:W-:Y:S01]  /*1370*/  IMAD.SHL.U32 R4, R4, 0x2, RZ ;  /* 0x0000000204047824 */ /* 0x000fe200078e00ff */
[----:B------:R-:W-:Y:S01]  /*1380*/  IADD3 R183, R106, 0x20, RZ ;  /* 0x000000206ab77810 */ /* 0x000fe20007ffe0ff */
[----:B------:R-:W-:Y:S01]  /*1390*/  IMAD.IADD R3, R3, 0x1, R7 ;  /* 0x0000000103037824 */ /* 0x000fe200078e0207 */
[----:B------:R-:W-:Y:S01]  /*13a0*/  SHF.R.S32.HI R7, RZ, 0x1f, R204 ;  /* 0x0000001fff077819 */ /* 0x000fe200000114cc */
[----:B------:R-:W-:Y:S01]  /*13b0*/  IMAD.IADD R7, R18, 0x1, R15 ;  /* 0x0000000112077824 */ /* 0x000fe200078e020f */
[C---:B--2---:R-:W-:Y:S01]  /*13c0*/  IADD3 R18, R4.reuse, 0x8, RZ ;  /* 0x0000000804127810 */ /* 0x044fe20007ffe0ff */
[----:B------:R-:W-:Y:S01]  /*13d0*/  STL [R1+0x4c], R4 ;  /* 0x00004c0401007387 */ /* 0x000fe20000100800 */
[----:B------:R-:W-:-:S02]  /*13e0*/  IADD3 R17, R4, 0x10, RZ ;  /* 0x0000001004117810 */ /* 0x000fc40007ffe0ff */
[C---:B------:R-:W-:Y:S01]  /*13f0*/  IADD3 R16, R4.reuse, 0x18, RZ ;  /* 0x0000001804107810 */ /* 0x040fe20007ffe0ff */
[----:B------:R1:W-:Y:S01]  /*1400*/  STL [R1+0x94], R7 ;  /* 0x0000940701007387 */ /* 0x0003e20000100800 */
[C---:B------:R-:W-:Y:S02]  /*1410*/  IADD3 R14, R4.reuse, 0x20, RZ ;  /* 0x00000020040e7810 */ /* 0x040fe40007ffe0ff */
[C---:B------:R-:W-:Y:S01]  /*1420*/  IADD3 R13, R4.reuse, 0x28, RZ ;  /* 0x00000028040d7810 */ /* 0x040fe20007ffe0ff */
[----:B------:R-:W-:Y:S01]  /*1430*/  STL [R1+0x38], R18 ;  /* 0x0000381201007387 */ /* 0x000fe20000100800 */
[C---:B------:R-:W-:Y:S02]  /*1440*/  IADD3 R12, R4.reuse, 0x30, RZ ;  /* 0x00000030040c7810 */ /* 0x040fe40007ffe0ff */
[C---:B------:R-:W-:Y:S01]  /*1450*/  IADD3 R11, R4.reuse, 0x38, RZ ;  /* 0x00000038040b7810 */ /* 0x040fe20007ffe0ff */
[----:B------:R-:W-:Y:S01]  /*1460*/  STL [R1+0x34], R17 ;  /* 0x0000341101007387 */ /* 0x000fe20000100800 */
[----:B------:R-:W-:-:S02]  /*1470*/  IADD3 R10, R4, 0x40, RZ ;  /* 0x00000040040a7810 */ /* 0x000fc40007ffe0ff */
[C---:B------:R-:W-:Y:S01]  /*1480*/  IADD3 R9, R4.reuse, 0x48, RZ ;  /* 0x0000004804097810 */ /* 0x040fe20007ffe0ff */
[----:B------:R-:W-:Y:S01]  /*1490*/  STL [R1+0x30], R16 ;  /* 0x0000301001007387 */ /* 0x000fe20000100800 */
[----:B------:R-:W-:Y:S02]  /*14a0*/  IADD3 R8, R4, 0x50, RZ ;  /* 0x0000005004087810 */ /* 0x000fe40007ffe0ff */
[----:B------:R-:W-:Y:S01]  /*14b0*/  SHF.R.S32.HI R15, RZ, 0x1f, R18 ;  /* 0x0000001fff0f7819 */ /* 0x000fe20000011412 */
[----:B------:R2:W-:Y:S01]  /*14c0*/  STL [R1+0x2c], R14 ;  /* 0x00002c0e01007387 */ /* 0x0005e20000100800 */
[----:B------:R-:W-:Y:S02]  /*14d0*/  SHF.R.S32.HI R0, RZ, 0x1f, R10 ;  /* 0x0000001fff007819 */ /* 0x000fe4000001140a */
[----:B------:R-:W-:Y:S01]  /*14e0*/  LEA R181, R2, 0x6080, 0x1 ;  /* 0x0000608002b57811 */ /* 0x000fe200078e08ff */
[----:B------:R-:W-:Y:S01]  /*14f0*/  STL [R1+0x28], R13 ;  /* 0x0000280d01007387 */ /* 0x000fe20000100800 */
[----:B------:R-:W-:-:S02]  /*1500*/  LEA R107, R3, 0x1880, 0x1 ;  /* 0x00001880036b7811 */ /* 0x000fc400078e08ff */
[----:B------:R-:W-:Y:S01]  /*1510*/  @P2 IADD3 R183, R106, -0x20, RZ ;  /* 0xffffffe06ab72810 */ /* 0x000fe20007ffe0ff */
[----:B------:R3:W-:Y:S01]  /*1520*/  STL [R1+0x24], R12 ;  /* 0x0000240c01007387 */ /* 0x0007e20000100800 */
[----:B-1----:R-:W-:Y:S02]  /*1530*/  IADD3 R7, R4, 0x58, RZ ;  /* 0x0000005804077810 */ /* 0x002fe40007ffe0ff */
[----:B------:R-:W-:Y:S01]  /*1540*/  SEL R4, R6, 0xffffffe0, !P3 ;  /* 0xffffffe006047807 */ /* 0x000fe20005800000 */
[----:B------:R-:W-:Y:S01]  /*1550*/  STL [R1+0x20], R11 ;  /* 0x0000200b01007387 */ /* 0x000fe20000100800 */
[----:B------:R-:W-:Y:S02]  /*1560*/  SHF.R.S32.HI R6, RZ, 0x1f, R17 ;  /* 0x0000001fff067819 */ /* 0x000fe40000011411 */
[C---:B------:R-:W-:Y:S01]  /*1570*/  IADD3 R191, R183.reuse, 0x400, RZ ;  /* 0x00000400b7bf7810 */ /* 0x040fe20007ffe0ff */
[----:B------:R-:W-:Y:S01]  /*1580*/  STL [R1+0x1c], R10 ;  /* 0x00001c0a01007387 */ /* 0x000fe20000100800 */
[----:B------:R-:W-:Y:S01]  /*1590*/  IADD3 R190, R183, 0x800, RZ ;  /* 0x00000800b7be7810 */ /* 0x000fe20007ffe0ff */
[----:B------:R-:W-:Y:S01]  /*15a0*/  IMAD.IADD R182, R181, 0x1, R4 ;  /* 0x00000001b5b67824 */ /* 0x000fe200078e0204 */
[C---:B------:R-:W-:Y:S01]  /*15b0*/  IADD3 R189, R183.reuse, 0xc00, RZ ;  /* 0x00000c00b7bd7810 */ /* 0x040fe20007ffe0ff */
[----:B------:R1:W-:Y:S01]  /*15c0*/  STL [R1+0x18], R9 ;  /* 0x0000180901007387 */ /* 0x0003e20000100800 */
[C---:B------:R-:W-:Y:S01]  /*15d0*/  IADD3 R188, R183.reuse, 0x1000, RZ ;  /* 0x00001000b7bc7810 */ /* 0x040fe20007ffe0ff */
[----:B------:R-:W-:Y:S01]  /*15e0*/  IMAD.IADD R180, R4, 0x1, R107 ;  /* 0x0000000104b47824 */ /* 0x000fe200078e026b */
[----:B------:R-:W-:Y:S01]  /*15f0*/  IADD3 R187, R183, 0x1400, RZ ;  /* 0x00001400b7bb7810 */ /* 0x000fe20007ffe0ff */
[----:B------:R-:W-:Y:S01]  /*1600*/  STL [R1+0x14], R8 ;  /* 0x0000140801007387 */ /* 0x000fe20000100800 */
[----:B--2---:R-:W-:-:S02]  /*1610*/  SHF.R.S32.HI R14, RZ, 0x1f, R14 ;  /* 0x0000001fff0e7819 */ /* 0x004fc4000001140e */
[C---:B------:R-:W-:Y:S01]  /*1620*/  IADD3 R186, R183.reuse, 0x1800, RZ ;  /* 0x00001800b7ba7810 */ /* 0x040fe20007ffe0ff */
[----:B------:R2:W-:Y:S01]  /*1630*/  STL [R1+0x88], R15 ;  /* 0x0000880f01007387 */ /* 0x0005e20000100800 */
[C---:B------:R-:W-:Y:S02]  /*1640*/  IADD3 R185, R183.reuse, 0x1c00, RZ ;  /* 0x00001c00b7b97810 */ /* 0x040fe40007ffe0ff */
[----:B------:R-:W-:Y:S01]  /*1650*/  IADD3 R184, R183, 0x2000, RZ ;  /* 0x00002000b7b87810 */ /* 0x000fe20007ffe0ff */
[----:B------:R-:W-:Y:S01]  /*1660*/  STL [R1+0x10], R7 ;  /* 0x0000100701007387 */ /* 0x000fe20000100800 */
[----:B---3--:R-:W-:-:S03]  /*1670*/  SHF.R.S32.HI R12, RZ, 0x1f, R12 ;  /* 0x0000001fff0c7819 */ /* 0x008fc6000001140c */
[----:B------:R3:W-:Y:S01]  /*1680*/  STL [R1+0x84], R6 ;  /* 0x0000840601007387 */ /* 0x0007e20000100800 */
[----:B-1----:R-:W-:Y:S02]  /*1690*/  SHF.R.S32.HI R9, RZ, 0x1f, R9 ;  /* 0x0000001fff097819 */ /* 0x002fe40000011409 */
[----:B--2---:R-:W-:-:S05]  /*16a0*/  SHF.R.S32.HI R15, RZ, 0x1f, R16 ;  /* 0x0000001fff0f7819 */ /* 0x004fca0000011410 */
[----:B------:R-:W-:Y:S01]  /*16b0*/  STL [R1+0x80], R15 ;  /* 0x0000800f01007387 */ /* 0x000fe20000100800 */
[----:B---3--:R-:W-:-:S03]  /*16c0*/  SHF.R.S32.HI R6, RZ, 0x1f, R13 ;  /* 0x0000001fff067819 */ /* 0x008fc6000001140d */
[----:B------:R-:W-:Y:S04]  /*16d0*/  STL [R1+0x7c], R14 ;  /* 0x00007c0e01007387 */ /* 0x000fe80000100800 */
[----:B------:R1:W-:Y:S04]  /*16e0*/  STL [R1+0x78], R6 ;  /* 0x0000780601007387 */ /* 0x0003e80000100800 */
[----:B------:R-:W-:Y:S01]  /*16f0*/  STL [R1+0x74], R12 ;  /* 0x0000740c01007387 */ /* 0x000fe20000100800 */
[----:B-1----:R-:W-:-:S05]  /*1700*/  SHF.R.S32.HI R6, RZ, 0x1f, R11 ;  /* 0x0000001fff067819 */ /* 0x002fca000001140b */
[----:B------:R1:W-:Y:S04]  /*1710*/  STL [R1+0x70], R6 ;  /* 0x0000700601007387 */ /* 0x0003e80000100800 */
[----:B------:R2:W-:Y:S04]  /*1720*/  STL [R1+0x6c], R0 ;  /* 0x00006c0001007387 */ /* 0x0005e80000100800 */
[----:B------:R-:W-:Y:S01]  /*1730*/  STL [R1+0x68], R9 ;  /* 0x0000680901007387 */ /* 0x000fe20000100800 */
[----:B-1----:R-:W-:Y:S02]  /*1740*/  SHF.R.S32.HI R6, RZ, 0x1f, R7 ;  /* 0x0000001fff067819 */ /* 0x002fe40000011407 */
[----:B--2---:R-:W-:-:S05]  /*1750*/  SHF.R.S32.HI R0, RZ, 0x1f, R8 ;  /* 0x0000001fff007819 */ /* 0x004fca0000011408 */
[----:B------:R1:W-:Y:S04]  /*1760*/  STL [R1+0x64], R0 ;  /* 0x0000640001007387 */ /* 0x0003e80000100800 */
[----:B------:R-:W-:Y:S01]  /*1770*/  STL [R1+0x60], R6 ;  /* 0x0000600601007387 */ /* 0x000fe20000100800 */
[----:B-1----:R-:W-:-:S05]  /*1780*/  IMAD.IADD R0, R251, 0x1, R5 ;  /* 0x00000001fb007824 */ /* 0x002fca00078e0205 */
[----:B------:R1:W-:Y:S02]  /*1790*/  STL [R1+0x40], R0 ;  /* 0x0000400001007387 */ /* 0x0003e40000100800 */
[----:B-1----:R-:W-:-:S05]  /*17a0*/  IMAD.IADD R0, R5, 0x1, R252 ;  /* 0x0000000105007824 */ /* 0x002fca00078e02fc */
[----:B------:R1:W-:Y:S02]  /*17b0*/  STL [R1+0x3c], R0 ;  /* 0x00003c0001007387 */ /* 0x0003e40000100800 */
.L_x_143:
[----:B-1----:R-:W2:Y:S01]  /*17c0*/  LDL R0, [R1+0xc] ;  /* 0x00000c0001007983 */ /* 0x002ea20000100800 */
[----:B------:R-:W-:Y:S01]  /*17d0*/  IMAD.MOV.U32 R8, RZ, RZ, 0x4 ;  /* 0x00000004ff087424 */ /* 0x000fe200078e00ff */
[----:B------:R-:W-:Y:S02]  /*17e0*/  ISETP.NE.U32.AND P4, PT, RZ, c[0x0][0x370], PT ;  /* 0x0000dc00ff007a0c */ /* 0x000fe40003f85070 */
[----:B------:R-:W-:Y:S02]  /*17f0*/  ISETP.NE.U32.AND P3, PT, RZ, c[0x0][0x360], PT ;  /* 0x0000d800ff007a0c */ /* 0x000fe40003f65070 */
[----:B------:R-:W-:Y:S01]  /*1800*/  ISETP.NE.AND.EX P4, PT, RZ, c[0x0][0x374], PT, P4 ;  /* 0x0000dd00ff007a0c */ /* 0x000fe20003f85340 */
[----:B--2---:R-:W-:-:S05]  /*1810*/  IMAD.WIDE R2, R0, R8, c[0x0][0x588] ;  /* 0x0001620000027625 */ /* 0x004fca00078e0208 */
[----:B------:R-:W2:Y:S01]  /*1820*/  LDG.E R250, [R2.64] ;  /* 0x0000000602fa7981 */ /* 0x000ea2000c1e1900 */
[----:B------:R-:W-:Y:S01]  /*1830*/  ISETP.NE.AND.EX P3, PT, RZ, c[0x0][0x364], PT, P3 ;  /* 0x0000d900ff007a0c */ /* 0x000fe20003f65330 */
[----:B------:R-:W-:Y:S01]  /*1840*/  IMAD.MOV.U32 R244, RZ, RZ, RZ ;  /* 0x000000fffff47224 */ /* 0x000fe200078e00ff */
[----:B------:R-:W-:Y:S01]  /*1850*/  ISETP.NE.U32.AND P0, PT, RZ, c[0x0][0x348], PT ;  /* 0x0000d200ff007a0c */ /* 0x000fe20003f05070 */
[----:B------:R-:W-:-:S03]  /*1860*/  IMAD.MOV.U32 R10, RZ, RZ, RZ ;  /* 0x000000ffff0a7224 */ /* 0x000fc600078e00ff */
[----:B------:R-:W-:Y:S02]  /*1870*/  ISETP.NE.AND.EX P0, PT, RZ, c[0x0][0x34c], PT, P0 ;  /* 0x0000d300ff007a0c */ /* 0x000fe40003f05300 */
[----:B--2---:R-:W-:Y:S01]  /*1880*/  SHF.R.S32.HI R12, RZ, 0x1f, R250 ;  /* 0x0000001fff0c7819 */ /* 0x004fe200000114fa */
[C---:B------:R-:W-:Y:S01]  /*1890*/  IMAD.SHL.U32 R17, R250.reuse, 0x4, RZ ;  /* 0x00000004fa117824 */ /* 0x040fe200078e00ff */
[C---:B------:R-:W-:Y:S02]  /*18a0*/  @P4 LEA R6, P2, R250.reuse, c[0x0][0x370], 0x2 ;  /* 0x0000dc00fa064a11 */ /* 0x040fe400078410ff */
[C-C-:B------:R-:W-:Y:S01]  /*18b0*/  SHF.L.U64.HI R14, R250.reuse, 0x2, R12.reuse ;  /* 0x00000002fa0e7819 */ /* 0x140fe2000001020c */
[----:B------:R1:W-:Y:S01]  /*18c0*/  STL [R1+0x54], R12 ;  /* 0x0000540c01007387 */ /* 0x0003e20000100800 */
[----:B------:R-:W-:Y:S02]  /*18d0*/  @P4 LEA.HI.X R7, R250, c[0x0][0x374], R12, 0x2, P2 ;  /* 0x0000dd00fa074a11 */ /* 0x000fe400010f140c */
[C---:B------:R-:W-:Y:S01]  /*18e0*/  @P3 IADD3 R4, P1, R17.reuse, c[0x0][0x360], RZ ;  /* 0x0000d80011043a10 */ /* 0x040fe20007f3e0ff */
[----:B------:R1:W-:Y:S01]  /*18f0*/  STL [R1+0x44], R17 ;  /* 0x0000441101007387 */ /* 0x0003e20000100800 */
[----:B------:R-:W-:-:S02]  /*1900*/  IADD3 R2, P2, R17, c[0x0][0x348], RZ ;  /* 0x0000d20011027a10 */ /* 0x000fc40007f5e0ff */
[C---:B------:R-:W-:Y:S01]  /*1910*/  @P3 IADD3.X R5, R14.reuse, c[0x0][0x364], RZ, P1, !PT ;  /* 0x0000d9000e053a10 */ /* 0x040fe20000ffe4ff */
[----:B------:R1:W5:Y:S01]  /*1920*/  @P4 LDG.E R244, [R6.64] ;  /* 0x0000000606f44981 */ /* 0x000362000c1e1900 */
[----:B------:R-:W-:-:S03]  /*1930*/  IADD3.X R3, R14, c[0x0][0x34c], RZ, P2, !PT ;  /* 0x0000d3000e037a10 */ /* 0x000fc600017fe4ff */
[----:B------:R1:W5:Y:S04]  /*1940*/  @P3 LDG.E R15, [R4.64] ;  /* 0x00000006040f3981 */ /* 0x000368000c1e1900 */
[----:B------:R1:W5:Y:S04]  /*1950*/  @P0 LDG.E R10, [R2.64] ;  /* 0x00000006020a0981 */ /* 0x000368000c1e1900 */
[----:B------:R1:W-:Y:S01]  /*1960*/  STL [R1+0x48], R14 ;  /* 0x0000480e01007387 */ /* 0x0003e20000100800 */
[----:B------:R-:W-:Y:S01]  /*1970*/  YIELD ;  /* 0x0000000000007946 */ /* 0x000fe20003800000 */
[----:B------:R-:W-:Y:S05]  /*1980*/  @P3 BRA `(.L_x_35) ;  /* 0x0000005000003947 */ /* 0x000fea0003800000 */
[----:B-----5:R-:W-:Y:S01]  /*1990*/  MOV R15, c[0x0][0x168] ;  /* 0x00005a00000f7a02 */ /* 0x020fe20000000f00 */
[----:B------:R-:W-:Y:S05]  /*19a0*/  @!P0 BRA `(.L_x_35) ;  /* 0x0000003000008947 */ /* 0x000fea0003800000 */
[----:B------:R2:W3:Y:S04]  /*19b0*/  LDG.E R0, [R2.64] ;  /* 0x0000000602007981 */ /* 0x0004e8000c1e1900 */
[----:B-12---:R-:W3:Y:S02]  /*19c0*/  LDG.E R2, [R2.64+0x4] ;  /* 0x0000040602027981 */ /* 0x006ee4000c1e1900 */
[----:B---3--:R-:W-:-:S02]  /*19d0*/  IADD3 R15, -R0, R2, RZ ;  /* 0x00000002000f7210 */ /* 0x008fc40007ffe1ff */
.L_x_35:
[----:B------:R-:W-:-:S04]  /*19e0*/  ISETP.NE.U32.AND P1, PT, RZ, c[0x0][0x368], PT ;  /* 0x0000da00ff007a0c */ /* 0x000fc80003f25070 */
[----:B------:R-:W-:-:S13]  /*19f0*/  ISETP.NE.AND.EX P1, PT, RZ, c[0x0][0x36c], PT, P1 ;  /* 0x0000db00ff007a0c */ /* 0x000fda0003f25310 */
[----:B------:R-:W-:Y:S05]  /*1a00*/  @!P1 BRA `(.L_x_36) ;  /* 0x0000004000009947 */ /* 0x000fea0003800000 */
[----:B-1----:R-:W-:-:S04]  /*1a10*/  IADD3 R2, P1, R17, c[0x0][0x368], RZ ;  /* 0x0000da0011027a10 */ /* 0x002fc80007f3e0ff */
[----:B------:R-:W-:-:S05]  /*1a20*/  IADD3.X R3, R14, c[0x0][0x36c], RZ, P1, !PT ;  /* 0x0000db000e037a10 */ /* 0x000fca0000ffe4ff */
[----:B------:R1:W5:Y:S01]  /*1a30*/  LDG.E R0, [R2.64] ;  /* 0x0000000602007981 */ /* 0x000362000c1e1900 */
[----:B------:R-:W-:Y:S05]  /*1a40*/  BRA `(.L_x_37) ;  /* 0x0000008000007947 */ /* 0x000fea0003800000 */
.L_x_36:
[----:B------:R-:W-:Y:S01]  /*1a50*/  ISETP.NE.U32.AND P1, PT, RZ, c[0x0][0x350], PT ;  /* 0x0000d400ff007a0c */ /* 0x000fe20003f25070 */
[----:B------:R-:W-:-:S03]  /*1a60*/  IMAD.U32 R0, RZ, RZ, UR5 ;  /* 0x00000005ff007e24 */ /* 0x000fc6000f8e00ff */
[----:B------:R-:W-:-:S13]  /*1a70*/  ISETP.NE.AND.EX P1, PT, RZ, c[0x0][0x354], PT, P1 ;  /* 0x0000d500ff007a0c */ /* 0x000fda0003f25310 */
[----:B------:R-:W-:Y:S05]  /*1a80*/  @!P1 BRA `(.L_x_37) ;  /* 0x0000004000009947 */ /* 0x000fea0003800000 */
[----:B-1----:R-:W-:-:S05]  /*1a90*/  IMAD.WIDE R2, R250, R8, c[0x0][0x350] ;  /* 0x0000d400fa027625 */ /* 0x002fca00078e0208 */
[----:B------:R-:W2:Y:S04]  /*1aa0*/  LDG.E R4, [R2.64] ;  /* 0x0000000602047981 */ /* 0x000ea8000c1e1900 */
[----:B------:R-:W2:Y:S02]  /*1ab0*/  LDG.E R0, [R2.64+0x4] ;  /* 0x0000040602007981 */ /* 0x000ea4000c1e1900 */
[----:B--2---:R-:W-:-:S04]  /*1ac0*/  IADD3 R0, -R4, R0, RZ ;  /* 0x0000000004007210 */ /* 0x004fc80007ffe1ff */
.L_x_37:
[----:B------:R-:W2:Y:S01]  /*1ad0*/  LDL R13, [R1+0x8] ;  /* 0x00000800010d7983 */ /* 0x000ea20000100800 */
[----:B-----5:R-:W-:Y:S01]  /*1ae0*/  IMAD.IADD R16, R0, 0x1, -R244 ;  /* 0x0000000100107824 */ /* 0x020fe200078e0af4 */
[----:B------:R-:W-:Y:S04]  /*1af0*/  BSSY B0, `(.L_x_38) ;  /* 0x000002e000007945 */ /* 0x000fe80003800000 */
[----:B------:R-:W-:-:S02]  /*1b00*/  IADD3 R0, R16, 0x2f, RZ ;  /* 0x0000002f10007810 */ /* 0x000fc40007ffe0ff */
[----:B------:R-:W-:-:S03]  /*1b10*/  ISETP.GE.AND P1, PT, R16, 0x1, PT ;  /* 0x000000011000780c */ /* 0x000fc60003f26270 */
[----:B------:R-:W-:-:S05]  /*1b20*/  IMAD.HI R0, R0, 0x2aaaaaab, RZ ;  /* 0x2aaaaaab00007827 */ /* 0x000fca00078e02ff */
[----:B-1----:R-:W-:-:S04]  /*1b30*/  SHF.R.U32.HI R2, RZ, 0x1f, R0 ;  /* 0x0000001fff027819 */ /* 0x002fc80000011600 */
[----:B------:R-:W-:Y:S01]  /*1b40*/  LEA.HI.SX32 R11, R0, R2, 0x1d ;  /* 0x00000002000b7211 */ /* 0x000fe200078feaff */
[----:B------:R-:W-:Y:S01]  /*1b50*/  IMAD.MOV.U32 R2, RZ, RZ, RZ ;  /* 0x000000ffff027224 */ /* 0x000fe200078e00ff */
[C---:B--2---:R-:W-:Y:S02]  /*1b60*/  LOP3.LUT R3, R13.reuse, 0xff000000, RZ, 0xc0, !PT ;  /* 0xff0000000d037812 */ /* 0x044fe400078ec0ff */
[----:B------:R-:W-:Y:S02]  /*1b70*/  LOP3.LUT R4, R13, 0xff0000, RZ, 0xc0, !PT ;  /* 0x00ff00000d047812 */ /* 0x000fe400078ec0ff */
[----:B------:R-:W-:-:S04]  /*1b80*/  SHF.R.U32.HI R3, RZ, 0x8, R3 ;  /* 0x00000008ff037819 */ /* 0x000fc80000011603 */
[----:B------:R-:W-:-:S04]  /*1b90*/  LEA.HI R3, R4, R3, RZ, 0x10 ;  /* 0x0000000304037211 */ /* 0x000fc800078f80ff */
[----:B------:R-:W-:Y:S02]  /*1ba0*/  LOP3.LUT R18, R3, 0xff, RZ, 0xc0, !PT ;  /* 0x000000ff03127812 */ /* 0x000fe400078ec0ff */
[----:B------:R-:W-:-:S03]  /*1bb0*/  SHF.R.U32.HI R5, RZ, 0x10, R3 ;  /* 0x00000010ff057819 */ /* 0x000fc60000011603 */
[----:B------:R1:W-:Y:S04]  /*1bc0*/  STL [R1+0x58], R18 ;  /* 0x0000581201007387 */ /* 0x0003e80000100800 */
[----:B------:R1:W-:Y:S01]  /*1bd0*/  STL [R1+0x50], R5 ;  /* 0x0000500501007387 */ /* 0x0003e20000100800 */
[----:B------:R-:W-:Y:S05]  /*1be0*/  @!P1 BRA `(.L_x_39) ;  /* 0x000001e000009947 */ /* 0x000fea0003800000 */
[----:B------:R-:W-:Y:S01]  /*1bf0*/  ISETP.NE.AND P1, PT, R5, RZ, PT ;  /* 0x000000ff0500720c */ /* 0x000fe20003f25270 */
[----:B------:R-:W-:-:S03]  /*1c00*/  IMAD.MOV.U32 R4, RZ, RZ, RZ ;  /* 0x000000ffff047224 */ /* 0x000fc600078e00ff */
[----:B------:R-:W-:-:S04]  /*1c10*/  SEL R0, R5, c[0x0][0x338], P1 ;  /* 0x0000ce0005007a07 */ /* 0x000fc80000800000 */
[----:B------:R-:W-:Y:S02]  /*1c20*/  IABS R3, R0 ;  /* 0x0000000000037213 */ /* 0x000fe40000000000 */
[----:B------:R-:W-:Y:S02]  /*1c30*/  IADD3 R6, R11, -0x1, R0 ;  /* 0xffffffff0b067810 */ /* 0x000fe40007ffe000 */
[----:B------:R-:W2:Y:S02]  /*1c40*/  I2F.RP R2, R3 ;  /* 0x0000000300027306 */ /* 0x000ea40000209400 */
[----:B------:R-:W-:-:S06]  /*1c50*/  IABS R9, R6 ;  /* 0x0000000600097213 */ /* 0x000fcc0000000000 */
[----:B--2---:R-:W2:Y:S02]  /*1c60*/  MUFU.RCP R2, R2 ;  /* 0x0000000200027308 */ /* 0x004ea40000001000 */
[----:B--2---:R-:W-:-:S06]  /*1c70*/  IADD3 R2, R2, 0xffffffe, RZ ;  /* 0x0ffffffe02027810 */ /* 0x004fcc0007ffe0ff */
[----:B-1----:R-:W1:Y:S02]  /*1c80*/  F2I.FTZ.U32.TRUNC.NTZ R5, R2 ;  /* 0x0000000200057305 */ /* 0x002e64000021f000 */
[----:B-1----:R-:W-:-:S04]  /*1c90*/  IMAD.MOV R2, RZ, RZ, -R5 ;  /* 0x000000ffff027224 */ /* 0x002fc800078e0a05 */
        /* <DEDUP_REMOVED lines=19> */
.L_x_39:
[----:B------:R-:W-:Y:S05]  /*1dd0*/  BSYNC B0 ;  /* 0x0000000000007941 */ /* 0x000fea0003800000 */
.L_x_38:
[----:B------:R-:W-:Y:S01]  /*1de0*/  IMAD R239, R18, R2, RZ ;  /* 0x0000000212ef7224 */ /* 0x000fe200078e02ff */
[----:B------:R-:W-:Y:S01]  /*1df0*/  PRMT R0, RZ, 0x7610, R0 ;  /* 0x00007610ff007816 */ /* 0x000fe20000000000 */
[----:B------:R-:W-:Y:S01]  /*1e00*/  IMAD.MOV.U32 R24, RZ, RZ, RZ ;  /* 0x000000ffff187224 */ /* 0x000fe200078e00ff */
[----:B------:R-:W-:Y:S01]  /*1e10*/  MOV R19, RZ ;  /* 0x000000ff00137202 */ /* 0x000fe20000000f00 */
[----:B------:R-:W-:Y:S01]  /*1e20*/  IMAD.IADD R2, R239, 0x1, R2 ;  /* 0x00000001ef027824 */ /* 0x000fe200078e0202 */
[----:B------:R-:W-:Y:S01]  /*1e30*/  CS2R R22, SRZ ;  /* 0x0000000000167805 */ /* 0x000fe2000001ff00 */
        /* <DEDUP_REMOVED lines=51> */
[----:B------:R-:W2:Y:S01]  /*2170*/  LDL R6, [R1+0x4] ;  /* 0x0000040001067983 */ /* 0x000ea20000100800 */
[----:B------:R-:W-:-:S04]  /*2180*/  ISETP.NE.U32.AND P1, PT, RZ, c[0x0][0x340], PT ;  /* 0x0000d000ff007a0c */ /* 0x000fc80003f25070 */
[----:B------:R-:W-:-:S13]  /*2190*/  ISETP.NE.AND.EX P1, PT, RZ, c[0x0][0x344], PT, P1 ;  /* 0x0000d100ff007a0c */ /* 0x000fda0003f25310 */
[----:B------:R-:W-:-:S04]  /*21a0*/  @P1 IADD3 R2, P2, R17, c[0x0][0x340], RZ ;  /* 0x0000d00011021a10 */ /* 0x000fc80007f5e0ff */
[----:B------:R-:W-:-:S05]  /*21b0*/  @P1 IADD3.X R3, R14, c[0x0][0x344], RZ, P2, !PT ;  /* 0x0000d1000e031a10 */ /* 0x000fca00017fe4ff */
[----:B------:R3:W5:Y:S01]  /*21c0*/  @P1 LDG.E R14, [R2.64] ;  /* 0x00000006020e1981 */ /* 0x000762000c1e1900 */
[----:B------:R-:W-:Y:S01]  /*21d0*/  SHF.R.S32.HI R0, RZ, 0x1f, R10 ;  /* 0x0000001fff007819 */ /* 0x000fe2000001140a */
[----:B------:R-:W-:Y:S01]  /*21e0*/  IMAD.MOV.U32 R4, RZ, RZ, c[0x0][0x2c4] ;  /* 0x0000b100ff047624 */ /* 0x000fe200078e00ff */
[----:B------:R-:W-:Y:S01]  /*21f0*/  LOP3.LUT R13, R13, 0xffff, RZ, 0xc0, !PT ;  /* 0x0000ffff0d0d7812 */ /* 0x000fe200078ec0ff */
[----:B-1----:R-:W-:Y:S01]  /*2200*/  IMAD R5, R235, 0x20, R238 ;  /* 0x00000020eb057824 */ /* 0x002fe200078e02ee */
[----:B------:R-:W-:Y:S01]  /*2210*/  ISETP.GE.AND P5, PT, R236, c[0x0][0x198], PT ;  /* 0x00006600ec007a0c */ /* 0x000fe20003fa6270 */
[----:B------:R-:W-:Y:S01]  /*2220*/  IMAD R0, R0, c[0x0][0x178], RZ ;  /* 0x00005e0000007a24 */ /* 0x000fe200078e02ff */
[----:B------:R-:W-:Y:S02]  /*2230*/  ISETP.NE.AND P2, PT, R4, 0x1, PT ;  /* 0x000000010400780c */ /* 0x000fe40003f45270 */
[----:B------:R-:W-:Y:S01]  /*2240*/  SEL R4, R250, RZ, !P0 ;  /* 0x000000fffa047207 */ /* 0x000fe20004000000 */
[----:B------:R-:W-:Y:S01]  /*2250*/  IMAD R0, R10, c[0x0][0x17c], R0 ;  /* 0x00005f000a007a24 */ /* 0x000fe200078e0200 */
[----:B------:R-:W-:-:S02]  /*2260*/  ISETP.GE.AND P4, PT, R237, c[0x0][0x198], PT ;  /* 0x00006600ed007a0c */ /* 0x000fc40003f86270 */
[----:B------:R-:W-:Y:S01]  /*2270*/  IADD3 R132, R209, -0x1, RZ ;  /* 0xffffffffd1847810 */ /* 0x000fe20007ffe0ff */
[----:B---3--:R-:W-:-:S05]  /*2280*/  IMAD.WIDE.U32 R2, R10, c[0x0][0x178], RZ ;  /* 0x00005e000a027a25 */ /* 0x008fca00078e00ff */
[----:B------:R-:W-:-:S05]  /*2290*/  IADD3 R3, R3, R0, RZ ;  /* 0x0000000003037210 */ /* 0x000fca0007ffe0ff */
[----:B------:R-:W-:-:S04]  /*22a0*/  IMAD.WIDE.U32 R2, R13, c[0x0][0x1b8], R2 ;  /* 0x00006e000d027a25 */ /* 0x000fc800078e0002 */
[----:B------:R-:W-:-:S04]  /*22b0*/  IMAD R3, R13, c[0x0][0x1bc], R3 ;  /* 0x00006f000d037a24 */ /* 0x000fc800078e0203 */
[----:B------:R-:W-:-:S04]  /*22c0*/  IMAD.WIDE.U32 R2, R4, c[0x0][0x1c0], R2 ;  /* 0x0000700004027a25 */ /* 0x000fc800078e0002 */
[----:B--2---:R-:W-:Y:S01]  /*22d0*/  IMAD R5, R6, 0x80, R5 ;  /* 0x0000008006057824 */ /* 0x004fe200078e0205 */
[----:B------:R-:W-:-:S03]  /*22e0*/  SEL R6, R12, RZ, !P0 ;  /* 0x000000ff0c067207 */ /* 0x000fc60004000000 */
[----:B------:R-:W-:Y:S01]  /*22f0*/  @P2 IMAD.HI.U32 R7, R5, c[0x0][0x2c8], RZ ;  /* 0x0000b20005072a27 */ /* 0x000fe200078e00ff */
[----:B------:R-:W-:-:S03]  /*2300*/  MOV R0, R5 ;  /* 0x0000000500007202 */ /* 0x000fc60000000f00 */
[----:B------:R-:W-:Y:S01]  /*2310*/  IMAD R6, R6, c[0x0][0x1c0], RZ ;  /* 0x0000700006067a24 */ /* 0x000fe200078e02ff */
[----:B------:R-:W-:Y:S02]  /*2320*/  @P2 SHF.R.U32.HI R0, RZ, c[0x0][0x2cc], R7 ;  /* 0x0000b300ff002a19 */ /* 0x000fe40000011607 */
[----:B------:R-:W-:Y:S01]  /*2330*/  ISETP.GE.AND P2, PT, R204, c[0x0][0x198], PT ;  /* 0x00006600cc007a0c */ /* 0x000fe20003f46270 */
[----:B------:R-:W-:Y:S01]  /*2340*/  IMAD R6, R4, c[0x0][0x1c4], R6 ;  /* 0x0000710004067a24 */ /* 0x000fe200078e0206 */
[--C-:B------:R-:W-:Y:S01]  /*2350*/  SHF.R.S32.HI R7, RZ, 0x1f, R0.reuse ;  /* 0x0000001fff077819 */ /* 0x100fe20000011400 */
[----:B------:R-:W-:-:S03]  /*2360*/  IMAD.MOV R4, RZ, RZ, -R0 ;  /* 0x000000ffff047224 */ /* 0x000fc600078e0a00 */
[----:B------:R-:W-:Y:S01]  /*2370*/  IADD3 R3, R3, R6, RZ ;  /* 0x0000000603037210 */ /* 0x000fe20007ffe0ff */
[----:B------:R-:W-:Y:S02]  /*2380*/  IMAD R4, R4, c[0x0][0x2c4], R5 ;  /* 0x0000b10004047a24 */ /* 0x000fe400078e0205 */
[----:B------:R-:W-:Y:S02]  /*2390*/  IMAD R5, R7, c[0x0][0x1b0], RZ ;  /* 0x00006c0007057a24 */ /* 0x000fe400078e02ff */
[----:B------:R-:W-:-:S04]  /*23a0*/  IMAD.WIDE.U32 R2, R0, c[0x0][0x1b0], R2 ;  /* 0x00006c0000027a25 */ /* 0x000fc800078e0002 */
[----:B------:R-:W-:Y:S01]  /*23b0*/  IMAD R6, R0, c[0x0][0x1b4], R5 ;  /* 0x00006d0000067a24 */ /* 0x000fe200078e0205 */
[----:B------:R-:W-:Y:S01]  /*23c0*/  SHF.R.S32.HI R5, RZ, 0x1f, R4 ;  /* 0x0000001fff057819 */ /* 0x000fe20000011404 */
[----:B------:R-:W-:Y:S02]  /*23d0*/  @!P1 IMAD.MOV.U32 R14, RZ, RZ, R250 ;  /* 0x000000ffff0e9224 */ /* 0x000fe400078e00fa */
[----:B------:R-:W-:Y:S02]  /*23e0*/  IMAD.IADD R3, R3, 0x1, R6 ;  /* 0x0000000103037824 */ /* 0x000fe400078e0206 */
[----:B------:R-:W-:Y:S02]  /*23f0*/  IMAD R0, R5, c[0x0][0x1a8], RZ ;  /* 0x00006a0005007a24 */ /* 0x000fe400078e02ff */
[----:B------:R-:W-:-:S04]  /*2400*/  IMAD.WIDE.U32 R2, R4, c[0x0][0x1a8], R2 ;  /* 0x00006a0004027a25 */ /* 0x000fc800078e0002 */
[----:B------:R-:W-:Y:S01]  /*2410*/  IMAD R0, R4, c[0x0][0x1ac], R0 ;  /* 0x00006b0004007a24 */ /* 0x000fe200078e0200 */
[----:B------:R-:W-:-:S04]  /*2420*/  LEA R12, P0, R2, c[0x0][0x160], 0x1 ;  /* 0x00005800020c7a11 */ /* 0x000fc800078008ff */
[----:B------:R-:W-:-:S04]  /*2430*/  IADD3 R0, R3, R0, RZ ;  /* 0x0000000003007210 */ /* 0x000fc80007ffe0ff */
[----:B------:R-:W-:Y:S01]  /*2440*/  LEA.HI.X R5, R2, c[0x0][0x164], R0, 0x1, P0 ;  /* 0x0000590002057a11 */ /* 0x000fe200000f0c00 */
[----:B------:R-:W-:Y:S05]  /*2450*/  BRA.DIV ~URZ, `(.L_x_41) ;  /* 0x0000bd927f007947 */ /* 0x000fea000b800000 */
[----:B------:R1:W2:Y:S02]  /*2460*/  SHFL.IDX PT, R4, R5, RZ, 0x1c1f ;  /* 0x001c1fff05047589 */ /* 0x0002a400000e0000 */
.L_x_148:
[----:B------:R-:W-:Y:S05]  /*2470*/  BRA.DIV ~URZ, `(.L_x_42) ;  /* 0x0000bde27f007947 */ /* 0x000fea000b800000 */
[----:B------:R3:W4:Y:S02]  /*2480*/  SHFL.IDX PT, R0, R12, RZ, 0x1c1f ;  /* 0x001c1fff0c007589 */ /* 0x00072400000e0000 */
.L_x_149:
[----:B---3--:R-:W3:Y:S01]  /*2490*/  LDL R2, [R1+0x4] ;  /* 0x0000040001027983 */ /* 0x008ee20000100800 */
[----:B------:R-:W-:Y:S01]  /*24a0*/  IMAD R11, R15, c[0x0][0x2c4], RZ ;  /* 0x0000b1000f0b7a24 */ /* 0x000fe200078e02ff */
[----:B------:R-:W-:Y:S01]  /*24b0*/  BSSY B0, `(.L_x_43) ;  /* 0x0000015000007945 */ /* 0x000fe20003800000 */
[----:B---3--:R-:W-:-:S04]  /*24c0*/  LEA R10, R2, R238, 0x7 ;  /* 0x000000ee020a7211 */ /* 0x008fc800078e38ff */
[----:B------:R-:W-:-:S13]  /*24d0*/  ISETP.GE.AND P0, PT, R10, R11, PT ;  /* 0x0000000b0a00720c */ /* 0x000fda0003f06270 */
[----:B------:R-:W-:Y:S05]  /*24e0*/  @P0 BRA `(.L_x_44) ;  /* 0x0000011000000947 */ /* 0x000fea0003800000 */
[----:B------:R-:W3:Y:S01]  /*24f0*/  LDL R17, [R1+0x5c] ;  /* 0x00005c0001117983 */ /* 0x000ee20000100800 */
[-C--:B----4-:R-:W-:Y:S02]  /*2500*/  LEA R8, P3, R204, R0.reuse, 0x1 ;  /* 0x00000000cc087211 */ /* 0x090fe400078608ff */
[----:B------:R-:W-:Y:S02]  /*2510*/  SHF.R.S32.HI R20, RZ, 0x1f, R204 ;  /* 0x0000001fff147819 */ /* 0x000fe400000114cc */
[-C--:B------:R-:W-:Y:S02]  /*2520*/  LEA R6, P1, R236, R0.reuse, 0x1 ;  /* 0x00000000ec067211 */ /* 0x080fe400078208ff */
[----:B------:R-:W-:Y:S02]  /*2530*/  SHF.R.S32.HI R19, RZ, 0x1f, R236 ;  /* 0x0000001fff137819 */ /* 0x000fe400000114ec */
[----:B------:R-:W-:Y:S02]  /*2540*/  SHF.R.S32.HI R18, RZ, 0x1f, R237 ;  /* 0x0000001fff127819 */ /* 0x000fe400000114ed */
[----:B------:R-:W-:-:S02]  /*2550*/  LEA R2, P0, R237, R0, 0x1 ;  /* 0x00000000ed027211 */ /* 0x000fc400078008ff */
[-C--:B--2---:R-:W-:Y:S02]  /*2560*/  LEA.HI.X R9, R204, R4.reuse, R20, 0x1, P3 ;  /* 0x00000004cc097211 */ /* 0x084fe400018f0c14 */
[-C--:B------:R-:W-:Y:S02]  /*2570*/  LEA.HI.X R7, R236, R4.reuse, R19, 0x1, P1 ;  /* 0x00000004ec077211 */ /* 0x080fe400008f0c13 */
[----:B------:R-:W-:Y:S01]  /*2580*/  LEA.HI.X R3, R237, R4, R18, 0x1, P0 ;  /* 0x00000004ed037211 */ /* 0x000fe200000f0c12 */
[----:B---3--:R-:W-:-:S05]  /*2590*/  IMAD.SHL.U32 R0, R17, 0x2, RZ ;  /* 0x0000000211007824 */ /* 0x008fca00078e00ff */
[----:B------:R-:W-:Y:S01]  /*25a0*/  @!PT LDS RZ, [RZ] ;  /* 0x00000000fffff984 */ /* 0x000fe20000000800 */
[----:B------:R-:W-:Y:S01]  /*25b0*/  @!PT LDS RZ, [RZ] ;  /* 0x00000000fffff984 */ /* 0x000fe20000000800 */
[----:B------:R-:W-:Y:S01]  /*25c0*/  @!PT LDS RZ, [RZ] ;  /* 0x00000000fffff984 */ /* 0x000fe20000000800 */
[----:B------:R2:W-:Y:S04]  /*25d0*/  LDGSTS.E.BYPASS.LTC128B.128 [R0+0x6080], [R8.64], !P2 ;  /* 0x0608000008007fae */ /* 0x0005e8000d101d46 */
[----:B------:R2:W-:Y:S04]  /*25e0*/  LDGSTS.E.BYPASS.LTC128B.128 [R0+0x8080], [R6.64], !P5 ;  /* 0x0808000006007fae */ /* 0x0005e8000e901d46 */
[----:B------:R2:W-:Y:S02]  /*25f0*/  LDGSTS.E.BYPASS.LTC128B.128 [R0+0xa080], [R2.64], !P4 ;  /* 0x0a08000002007fae */ /* 0x0005e4000e101d46 */
.L_x_44:
[----:B------:R-:W-:Y:S05]  /*2600*/  BSYNC B0 ;  /* 0x0000000000007941 */ /* 0x000fea0003800000 */
.L_x_43:
[----:B------:R-:W-:Y:S05]  /*2610*/  BRA.DIV ~URZ, `(.L_x_45) ;  /* 0x0000bcb27f007947 */ /* 0x000fea000b800000 */
[----:B--2---:R2:W3:Y:S04]  /*2620*/  SHFL.IDX PT, R4, R5, 0x1, 0x1c1f ;  /* 0x003c1f0005047f89 */ /* 0x0044e800000e0000 */
[----:B----4-:R2:W4:Y:S02]  /*2630*/  SHFL.IDX PT, R0, R12, 0x1, 0x1c1f ;  /* 0x003c1f000c007f89 */ /* 0x01052400000e0000 */
.L_x_150:
[----:B------:R-:W-:Y:S01]  /*2640*/  IADD3 R2, R10, 0x20, RZ ;  /* 0x000000200a027810 */ /* 0x000fe20007ffe0ff */
[----:B------:R-:W-:Y:S03]  /*2650*/  BSSY B0, `(.L_x_46) ;  /* 0x0000014000007945 */ /* 0x000fe60003800000 */
[----:B------:R-:W-:-:S13]  /*2660*/  ISETP.GE.AND P0, PT, R2, R11, PT ;  /* 0x0000000b0200720c */ /* 0x000fda0003f06270 */
[----:B------:R-:W-:Y:S05]  /*2670*/  @P0 BRA `(.L_x_47) ;  /* 0x0000011000000947 */ /* 0x000fea0003800000 */
[----:B--2---:R-:W2:Y:S01]  /*2680*/  LDL R15, [R1+0x5c] ;  /* 0x00005c00010f7983 */ /* 0x004ea20000100800 */
[-C--:B----4-:R-:W-:Y:S02]  /*2690*/  LEA R8, P3, R204, R0.reuse, 0x1 ;  /* 0x00000000cc087211 */ /* 0x090fe400078608ff */
[----:B------:R-:W-:Y:S02]  /*26a0*/  SHF.R.S32.HI R19, RZ, 0x1f, R204 ;  /* 0x0000001fff137819 */ /* 0x000fe400000114cc */
[-C--:B------:R-:W-:Y:S02]  /*26b0*/  LEA R6, P1, R236, R0.reuse, 0x1 ;  /* 0x00000000ec067211 */ /* 0x080fe400078208ff */
[----:B------:R-:W-:Y:S02]  /*26c0*/  SHF.R.S32.HI R18, RZ, 0x1f, R236 ;  /* 0x0000001fff127819 */ /* 0x000fe400000114ec */
[----:B------:R-:W-:Y:S02]  /*26d0*/  SHF.R.S32.HI R17, RZ, 0x1f, R237 ;  /* 0x0000001fff117819 */ /* 0x000fe400000114ed */
[----:B------:R-:W-:-:S02]  /*26e0*/  LEA R2, P0, R237, R0, 0x1 ;  /* 0x00000000ed027211 */ /* 0x000fc400078008ff */
[-C--:B---3--:R-:W-:Y:S02]  /*26f0*/  LEA.HI.X R9, R204, R4.reuse, R19, 0x1, P3 ;  /* 0x00000004cc097211 */ /* 0x088fe400018f0c13 */
[-C--:B------:R-:W-:Y:S02]  /*2700*/  LEA.HI.X R7, R236, R4.reuse, R18, 0x1, P1 ;  /* 0x00000004ec077211 */ /* 0x080fe400008f0c12 */
[----:B------:R-:W-:Y:S01]  /*2710*/  LEA.HI.X R3, R237, R4, R17, 0x1, P0 ;  /* 0x00000004ed037211 */ /* 0x000fe200000f0c11 */
[----:B--2---:R-:W-:-:S05]  /*2720*/  IMAD.SHL.U32 R0, R15, 0x2, RZ ;  /* 0x000000020f007824 */ /* 0x004fca00078e00ff */
[----:B------:R-:W-:Y:S01]  /*2730*/  @!PT LDS RZ, [RZ] ;  /* 0x00000000fffff984 */ /* 0x000fe20000000800 */
[----:B------:R-:W-:Y:S01]  /*2740*/  @!PT LDS RZ, [RZ] ;  /* 0x00000000fffff984 */ /* 0x000fe20000000800 */
[----:B------:R-:W-:Y:S01]  /*2750*/  @!PT LDS RZ, [RZ] ;  /* 0x00000000fffff984 */ /* 0x000fe20000000800 */
[----:B------:R2:W-:Y:S04]  /*2760*/  LDGSTS.E.BYPASS.LTC128B.128 [R0+0x6880], [R8.64], !P2 ;  /* 0x0688000008007fae */ /* 0x0005e8000d101d46 */
[----:B------:R2:W-:Y:S04]  /*2770*/  LDGSTS.E.BYPASS.LTC128B.128 [R0+0x8880], [R6.64], !P5 ;  /* 0x0888000006007fae */ /* 0x0005e8000e901d46 */
[----:B------:R2:W-:Y:S02]  /*2780*/  LDGSTS.E.BYPASS.LTC128B.128 [R0+0xa880], [R2.64], !P4 ;  /* 0x0a88000002007fae */ /* 0x0005e4000e101d46 */
.L_x_47:
[----:B------:R-:W-:Y:S05]  /*2790*/  BSYNC B0 ;  /* 0x0000000000007941 */ /* 0x000fea0003800000 */
.L_x_46:
[----:B------:R-:W-:Y:S05]  /*27a0*/  BRA.DIV ~URZ, `(.L_x_48) ;  /* 0x0000bbf27f007947 */ /* 0x000fea000b800000 */
[----:B---3--:R3:W1:Y:S02]  /*27b0*/  SHFL.IDX PT, R4, R5, 0x2, 0x1c1f ;  /* 0x005c1f0005047f89 */ /* 0x00866400000e0000 */
.L_x_151:
[----:B------:R-:W-:Y:S05]  /*27c0*/  BRA.DIV ~URZ, `(.L_x_49) ;  /* 0x0000bc427f007947 */ /* 0x000fea000b800000 */
[----:B--2-4-:R2:W4:Y:S02]  /*27d0*/  SHFL.IDX PT, R0, R12, 0x2, 0x1c1f ;  /* 0x005c1f000c007f89 */ /* 0x01452400000e0000 */
.L_x_152:
        /* <DEDUP_REMOVED lines=11> */
[-C--:B-1----:R-:W-:Y:S02]  /*2890*/  LEA.HI.X R9, R204, R4.reuse, R19, 0x1, P3 ;  /* 0x00000004cc097211 */ /* 0x082fe400018f0c13 */
        /* <DEDUP_REMOVED lines=9> */
.L_x_51:
[----:B------:R-:W-:Y:S05]  /*2930*/  BSYNC B0 ;  /* 0x0000000000007941 */ /* 0x000fea0003800000 */
.L_x_50:
[----:B------:R-:W-:Y:S05]  /*2940*/  BRA.DIV ~URZ, `(.L_x_52) ;  /* 0x0000bb327f007947 */ /* 0x000fea000b800000 */
[----:B-1----:R1:W2:Y:S04]  /*2950*/  SHFL.IDX PT, R7, R5, 0x3, 0x1c1f ;  /* 0x007c1f0005077f89 */ /* 0x0022a800000e0000 */
[----:B------:R1:W3:Y:S02]  /*2960*/  SHFL.IDX PT, R2, R12, 0x3, 0x1c1f ;  /* 0x007c1f000c027f89 */ /* 0x0002e400000e0000 */
.L_x_153:
[----:B----4-:R-:W4:Y:S01]  /*2970*/  LDL R9, [R1+0x5c] ;  /* 0x00005c0001097983 */ /* 0x010f220000100800 */
[----:B------:R-:W-:Y:S01]  /*2980*/  IADD3 R0, R10, 0x60, RZ ;  /* 0x000000600a007810 */ /* 0x000fe20007ffe0ff */
[----:B------:R-:W-:Y:S01]  /*2990*/  IMAD.MOV.U32 R105, RZ, RZ, 0x30 ;  /* 0x00000030ff697424 */ /* 0x000fe200078e00ff */
[----:B------:R-:W-:Y:S01]  /*29a0*/  SHF.R.S32.HI R15, RZ, 0x1f, R204 ;  /* 0x0000001fff0f7819 */ /* 0x000fe200000114cc */
[----:B------:R-:W-:Y:S01]  /*29b0*/  IMAD R18, R235, 0x20, R238 ;  /* 0x00000020eb127824 */ /* 0x000fe200078e02ee */
[----:B------:R-:W-:Y:S01]  /*29c0*/  ISETP.GE.AND P3, PT, R0, R11, PT ;  /* 0x0000000b0000720c */ /* 0x000fe20003f66270 */
[----:B------:R-:W-:Y:S01]  /*29d0*/  IMAD.MOV.U32 R0, RZ, RZ, c[0x0][0x2b8] ;  /* 0x0000ae00ff007624 */ /* 0x000fe200078e00ff */
[----:B------:R-:W-:Y:S01]  /*29e0*/  SHF.R.S32.HI R19, RZ, 0x1f, R236 ;  /* 0x0000001fff137819 */ /* 0x000fe200000114ec */
[----:B------:R-:W-:Y:S01]  /*29f0*/  IMAD R105, R209, R105, -0x30 ;  /* 0xffffffd0d1697424 */ /* 0x000fe200078e0269 */
[----:B------:R-:W-:Y:S01]  /*2a00*/  SHF.R.S32.HI R28, RZ, 0x1f, R237 ;  /* 0x0000001fff1c7819 */ /* 0x000fe200000114ed */
[----:B-----5:R-:W-:Y:S01]  /*2a10*/  IMAD.WIDE.U32 R242, R14, c[0x0][0x2b0], RZ ;  /* 0x0000ac000ef27a25 */ /* 0x020fe200078e00ff */
[----:B------:R-:W-:-:S02]  /*2a20*/  ISETP.NE.AND P1, PT, R0, 0x1, PT ;  /* 0x000000010000780c */ /* 0x000fc40003f25270 */
[----:B------:R-:W-:Y:S01]  /*2a30*/  SHF.R.S32.HI R0, RZ, 0x1f, R14 ;  /* 0x0000001fff007819 */ /* 0x000fe2000001140e */
[----:B------:R-:W-:Y:S02]  /*2a40*/  IMAD.IADD R3, R18, 0x1, R105 ;  /* 0x0000000112037824 */ /* 0x000fe400078e0269 */
[----:B------:R-:W-:Y:S02]  /*2a50*/  IMAD.MOV.U32 R200, RZ, RZ, RZ ;  /* 0x000000ffffc87224 */ /* 0x000fe400078e00ff */
[----:B---3--:R-:W-:Y:S01]  /*2a60*/  @!P3 LEA R4, P0, R204, R2, 0x1 ;  /* 0x00000002cc04b211 */ /* 0x008fe200078008ff */
[----:B------:R-:W-:Y:S01]  /*2a70*/  IMAD R6, R0, c[0x0][0x2b0], RZ ;  /* 0x0000ac0000067a24 */ /* 0x000fe200078e02ff */
[C---:B------:R-:W-:Y:S01]  /*2a80*/  ISETP.GE.AND P6, PT, R3.reuse, R16, PT ;  /* 0x000000100300720c */ /* 0x040fe20003fc6270 */
[----:B------:R-:W-:Y:S01]  /*2a90*/  IMAD.IADD R3, R3, 0x1, R244 ;  /* 0x0000000103037824 */ /* 0x000fe200078e02f4 */
[----:B-12---:R-:W-:Y:S01]  /*2aa0*/  @!P3 LEA.HI.X R5, R204, R7, R15, 0x1, P0 ;  /* 0x00000007cc05b211 */ /* 0x006fe200000f0c0f */
[----:B------:R-:W-:Y:S01]  /*2ab0*/  IMAD R6, R14, c[0x0][0x2b4], R6 ;  /* 0x0000ad000e067a24 */ /* 0x000fe200078e0206 */
[----:B------:R-:W-:Y:S01]  /*2ac0*/  ISETP.GT.OR P6, PT, R18, 0x2f, P6 ;  /* 0x0000002f1200780c */ /* 0x000fe200037c4670 */
[----:B------:R-:W-:-:S04]  /*2ad0*/  @P1 IMAD.HI.U32 R8, R3, c[0x0][0x2bc], RZ ;  /* 0x0000af0003081a27 */ /* 0x000fc800078e00ff */
[----:B------:R-:W-:Y:S01]  /*2ae0*/  IMAD.MOV.U32 R0, RZ, RZ, R3 ;  /* 0x000000ffff007224 */ /* 0x000fe200078e0003 */
[----:B------:R-:W-:Y:S01]  /*2af0*/  @P1 SHF.R.U32.HI R0, RZ, c[0x0][0x2c0], R8 ;  /* 0x0000b000ff001a19 */ /* 0x000fe20000011608 */
[----:B------:R-:W-:Y:S01]  /*2b00*/  IMAD.IADD R248, R243, 0x1, R6 ;  /* 0x00000001f3f87824 */ /* 0x000fe200078e0206 */
[----:B------:R-:W-:Y:S01]  /*2b10*/  @!P3 LEA R6, P1, R237, R2, 0x1 ;  /* 0x00000002ed06b211 */ /* 0x000fe200078208ff */
[----:B----4-:R-:W-:-:S05]  /*2b20*/  IMAD.SHL.U32 R192, R9, 0x2, RZ ;  /* 0x0000000209c07824 */ /* 0x010fca00078e00ff */
[----:B------:R-:W-:Y:S01]  /*2b30*/  @!PT LDS RZ, [RZ] ;  /* 0x00000000fffff984 */ /* 0x000fe20000000800 */
[----:B------:R-:W-:Y:S01]  /*2b40*/  @!PT LDS RZ, [RZ] ;  /* 0x00000000fffff984 */ /* 0x000fe20000000800 */
[----:B------:R-:W-:Y:S01]  /*2b50*/  @!PT LDS RZ, [RZ] ;  /* 0x00000000fffff984 */ /* 0x000fe20000000800 */
[----:B------:R1:W-:Y:S01]  /*2b60*/  @!P3 LDGSTS.E.BYPASS.LTC128B.128 [R192+0x7880], [R4.64], !P2 ;  /* 0x0788000004c0bfae */ /* 0x0003e2000d101d46 */
[----:B------:R-:W-:-:S04]  /*2b70*/  @!P3 LEA R8, P2, R236, R2, 0x1 ;  /* 0x00000002ec08b211 */ /* 0x000fc800078408ff */
[-C--:B------:R-:W-:Y:S02]  /*2b80*/  @!P3 LEA.HI.X R9, R236, R7.reuse, R19, 0x1, P2 ;  /* 0x00000007ec09b211 */ /* 0x080fe400010f0c13 */
[----:B------:R-:W-:-:S03]  /*2b90*/  @!P3 LEA.HI.X R7, R237, R7, R28, 0x1, P1 ;  /* 0x00000007ed07b211 */ /* 0x000fc600008f0c1c */
[----:B------:R2:W-:Y:S04]  /*2ba0*/  @!P3 LDGSTS.E.BYPASS.LTC128B.128 [R192+0x9880], [R8.64], !P5 ;  /* 0x0988000008c0bfae */ /* 0x0005e8000e901d46 */
[----:B------:R3:W-:Y:S04]  /*2bb0*/  @!P3 LDGSTS.E.BYPASS.LTC128B.128 [R192+0xb880], [R6.64], !P4 ;  /* 0x0b88000006c0bfae */ /* 0x0007e8000e101d46 */
[----:B------:R-:W0:Y:S01]  /*2bc0*/  LDGDEPBAR ;  /* 0x00000000000079af */ /* 0x000e220000000000 */
[----:B------:R-:W-:Y:S03]  /*2bd0*/  WARPSYNC 0xffffffff ;  /* 0xffffffff00007948 */ /* 0x000fe60003800000 */
[----:B------:R-:W-:Y:S01]  /*2be0*/  BAR.SYNC.DEFER_BLOCKING 0x0 ;  /* 0x0000000000007b1d */ /* 0x000fe20000010000 */
[----:B-1----:R-:W-:-:S04]  /*2bf0*/  @!P6 IADD3 R5, P0, R0, R242, RZ ;  /* 0x000000f20005e210 */ /* 0x002fc80007f1e0ff */
[----:B------:R-:W-:Y:S02]  /*2c00*/  @!P6 LEA.HI.X.SX32 R2, R0, R248, 0x1, P0 ;  /* 0x000000f80002e211 */ /* 0x000fe400000f0eff */
[----:B------:R-:W-:-:S04]  /*2c10*/  @!P6 LEA R4, P0, R5, c[0x0][0x2a0], 0x2 ;  /* 0x0000a8000504ea11 */ /* 0x000fc800078010ff */
[----:B------:R-:W-:-:S05]  /*2c20*/  @!P6 LEA.HI.X R5, R5, c[0x0][0x2a4], R2, 0x2, P0 ;  /* 0x0000a9000505ea11 */ /* 0x000fca00000f1402 */
[----:B------:R1:W4:Y:S01]  /*2c30*/  @!P6 LDG.E R200, [R4.64] ;  /* 0x0000000604c8e981 */ /* 0x000322000c1e1900 */
[----:B------:R-:W-:Y:S01]  /*2c40*/  IMAD.MOV R0, RZ, RZ, -R0 ;  /* 0x000000ffff007224 */ /* 0x000fe200078e0a00 */
[----:B------:R-:W-:Y:S01]  /*2c50*/  ISETP.GE.AND P4, PT, R204, c[0x0][0x1d4], PT ;  /* 0x00007500cc007a0c */ /* 0x000fe20003f86270 */
[C---:B------:R-:W-:Y:S01]  /*2c60*/  IMAD.WIDE.U32 R240, R13.reuse, c[0x0][0x1e8], RZ ;  /* 0x00007a000df07a25 */ /* 0x040fe200078e00ff */
[----:B------:R-:W-:Y:S01]  /*2c70*/  ISETP.GE.AND P3, PT, R236, c[0x0][0x1d4], PT ;  /* 0x00007500ec007a0c */ /* 0x000fe20003f66270 */
[----:B------:R-:W-:Y:S02]  /*2c80*/  BSSY B0, `(.L_x_53) ;  /* 0x0000076000007945 */ /* 0x000fe40003800000 */
[----:B------:R-:W-:Y:S02]  /*2c90*/  IMAD R201, R0, c[0x0][0x2b8], R3 ;  /* 0x0000ae0000c97a24 */ /* 0x000fe400078e0203 */
[----:B------:R-:W-:Y:S02]  /*2ca0*/  IMAD R245, R13, c[0x0][0x1ec], R241 ;  /* 0x00007b000df57a24 */ /* 0x000fe400078e02f1 */
[----:B------:R-:W-:-:S04]  /*2cb0*/  IMAD.WIDE.U32 R2, R201, c[0x0][0x1e0], RZ ;  /* 0x00007800c9027a25 */ /* 0x000fc800078e00ff */
[----:B------:R-:W-:Y:S02]  /*2cc0*/  IMAD R104, R132, -0x30, R16 ;  /* 0xffffffd084687824 */ /* 0x000fe400078e0210 */
[----:B------:R-:W-:-:S04]  /*2cd0*/  IMAD.WIDE.U32 R246, R13, c[0x0][0x210], RZ ;  /* 0x000084000df67a25 */ /* 0x000fc800078e00ff */
[----:B------:R-:W-:Y:S01]  /*2ce0*/  IMAD R249, R13, c[0x0][0x214], R247 ;  /* 0x000085000df97a24 */ /* 0x000fe200078e02f7 */
[----:B-1----:R-:W-:-:S05]  /*2cf0*/  SHF.R.S32.HI R4, RZ, 0x1f, R201 ;  /* 0x0000001fff047819 */ /* 0x002fca00000114c9 */
[C---:B------:R-:W-:Y:S02]  /*2d00*/  IMAD R0, R4.reuse, c[0x0][0x1e0], RZ ;  /* 0x0000780004007a24 */ /* 0x040fe400078e02ff */
[----:B---3--:R-:W-:Y:S02]  /*2d10*/  IMAD R6, R4, c[0x0][0x208], RZ ;  /* 0x0000820004067a24 */ /* 0x008fe400078e02ff */
[C---:B------:R-:W-:Y:S02]  /*2d20*/  IMAD R0, R201.reuse, c[0x0][0x1e4], R0 ;  /* 0x00007900c9007a24 */ /* 0x040fe400078e0200 */
[----:B------:R-:W-:Y:S02]  /*2d30*/  IMAD R6, R201, c[0x0][0x20c], R6 ;  /* 0x00008300c9067a24 */ /* 0x000fe400078e0206 */
[----:B------:R-:W-:Y:S01]  /*2d40*/  IMAD.IADD R3, R3, 0x1, R0 ;  /* 0x0000000103037824 */ /* 0x000fe200078e0200 */
[----:B----4-:R-:W-:-:S03]  /*2d50*/  SHF.R.S32.HI R7, RZ, 0x1f, R200 ;  /* 0x0000001fff077819 */ /* 0x010fc600000114c8 */
[----:B------:R-:W-:-:S04]  /*2d60*/  IMAD.WIDE.U32 R2, R200, c[0x0][0x1f0], R2 ;  /* 0x00007c00c8027a25 */ /* 0x000fc800078e0002 */
[----:B------:R-:W-:-:S04]  /*2d70*/  IMAD R0, R7, c[0x0][0x1f0], RZ ;  /* 0x00007c0007007a24 */ /* 0x000fc800078e02ff */
[----:B------:R-:W-:Y:S01]  /*2d80*/  IMAD R5, R200, c[0x0][0x1f4], R0 ;  /* 0x00007d00c8057a24 */ /* 0x000fe200078e0200 */
[----:B------:R-:W-:-:S04]  /*2d90*/  IADD3 R0, P0, R2, R240, RZ ;  /* 0x000000f002007210 */ /* 0x000fc80007f1e0ff */
[----:B------:R-:W-:Y:S01]  /*2da0*/  IADD3.X R5, R245, R3, R5, P0, !PT ;  /* 0x00000003f5057210 */ /* 0x000fe200007fe405 */
[----:B------:R-:W-:Y:S01]  /*2db0*/  IMAD.WIDE.U32 R2, R201, c[0x0][0x208], RZ ;  /* 0x00008200c9027a25 */ /* 0x000fe200078e00ff */
[----:B------:R-:W-:-:S03]  /*2dc0*/  LEA R4, P0, R0, c[0x0][0x1c8], 0x1 ;  /* 0x0000720000047a11 */ /* 0x000fc600078008ff */
[----:B------:R-:W-:Y:S01]  /*2dd0*/  IMAD.IADD R3, R3, 0x1, R6 ;  /* 0x0000000103037824 */ /* 0x000fe200078e0206 */
[----:B------:R-:W-:Y:S01]  /*2de0*/  LEA.HI.X R11, R0, c[0x0][0x1cc], R5, 0x1, P0 ;  /* 0x00007300000b7a11 */ /* 0x000fe200000f0c05 */
[----:B------:R-:W-:Y:S01]  /*2df0*/  SHFL.IDX PT, R10, R4, 0x1, 0x1c1f ;  /* 0x003c1f00040a7f89 */ /* 0x000fe200000e0000 */
[----:B------:R-:W-:Y:S01]  /*2e00*/  IMNMX R5, R104, 0x30, PT ;  /* 0x0000003068057817 */ /* 0x000fe20003800200 */
[----:B------:R-:W-:Y:S02]  /*2e10*/  IMAD.WIDE.U32 R2, R200, c[0x0][0x218], R2 ;  /* 0x00008600c8027a25 */ /* 0x000fe400078e0002 */
[----:B------:R1:W3:Y:S02]  /*2e20*/  SHFL.IDX PT, R0, R4, RZ, 0x1c1f ;  /* 0x001c1fff04007589 */ /* 0x0002e400000e0000 */
[----:B------:R-:W-:Y:S02]  /*2e30*/  IMAD.IADD R5, R5, 0x1, -R238 ;  /* 0x0000000105057824 */ /* 0x000fe400078e0aee */
[----:B------:R-:W4:Y:S03]  /*2e40*/  SHFL.IDX PT, R6, R11, RZ, 0x1c1f ;  /* 0x001c1fff0b067589 */ /* 0x000f2600000e0000 */
[C---:B------:R-:W-:Y:S01]  /*2e50*/  ISETP.GE.AND P6, PT, R5.reuse, 0x1, PT ;  /* 0x000000010500780c */ /* 0x040fe20003fc6270 */
[----:B------:R-:W2:Y:S01]  /*2e60*/  SHFL.IDX PT, R11, R11, 0x1, 0x1c1f ;  /* 0x003c1f000b0b7f89 */ /* 0x000ea200000e0000 */
[----:B------:R-:W-:Y:S01]  /*2e70*/  ISETP.GE.AND P5, PT, R5, 0x21, PT ;  /* 0x000000210500780c */ /* 0x000fe20003fa6270 */
[----:B-1----:R-:W-:Y:S01]  /*2e80*/  IMAD R4, R7, c[0x0][0x218], RZ ;  /* 0x0000860007047a24 */ /* 0x002fe200078e02ff */
[----:B------:R-:W-:-:S09]  /*2e90*/  IADD3 R7, P0, R2, R246, RZ ;  /* 0x000000f602077210 */ /* 0x000fd20007f1e0ff */
[----:B---3--:R-:W-:Y:S01]  /*2ea0*/  @P6 LEA R2, P2, R236, R0, 0x1 ;  /* 0x00000000ec026211 */ /* 0x008fe200078408ff */
[----:B------:R-:W-:Y:S01]  /*2eb0*/  IMAD R4, R200, c[0x0][0x21c], R4 ;  /* 0x00008700c8047a24 */ /* 0x000fe200078e0204 */
[----:B------:R-:W-:-:S04]  /*2ec0*/  LEA R17, P1, R7, c[0x0][0x1f8], 0x1 ;  /* 0x00007e0007117a11 */ /* 0x000fc800078208ff */
[----:B------:R-:W-:Y:S01]  /*2ed0*/  IADD3.X R3, R249, R3, R4, P0, !PT ;  /* 0x00000003f9037210 */ /* 0x000fe200007fe404 */
[----:B------:R-:W1:Y:S01]  /*2ee0*/  SHFL.IDX PT, R12, R17, RZ, 0x1c1f ;  /* 0x001c1fff110c7589 */ /* 0x000e6200000e0000 */
[C---:B------:R-:W-:Y:S02]  /*2ef0*/  @P6 LEA R4, P0, R204.reuse, R0, 0x1 ;  /* 0x00000000cc046211 */ /* 0x040fe400078008ff */
[----:B------:R-:W-:Y:S02]  /*2f00*/  LEA.HI.X R16, R7, c[0x0][0x1fc], R3, 0x1, P1 ;  /* 0x00007f0007107a11 */ /* 0x000fe400008f0c03 */
[----:B----4-:R-:W-:Y:S02]  /*2f10*/  @P6 LEA.HI.X R5, R204, R6, R15, 0x1, P0 ;  /* 0x00000006cc056211 */ /* 0x010fe400000f0c0f */
[C---:B--2---:R-:W-:Y:S01]  /*2f20*/  @P6 LEA R8, P0, R237.reuse, R0, 0x1 ;  /* 0x00000000ed086211 */ /* 0x044fe200078008ff */
[----:B------:R-:W2:Y:S01]  /*2f30*/  SHFL.IDX PT, R13, R16, RZ, 0x1c1f ;  /* 0x001c1fff100d7589 */ /* 0x000ea200000e0000 */
[-C--:B------:R-:W-:Y:S01]  /*2f40*/  @P6 LEA.HI.X R3, R236, R6.reuse, R19, 0x1, P2 ;  /* 0x00000006ec036211 */ /* 0x080fe200010f0c13 */
[----:B------:R-:W-:Y:S01]  /*2f50*/  IMAD.IADD R0, R104, 0x1, -R238 ;  /* 0x0000000168007824 */ /* 0x000fe200078e0aee */
[C---:B------:R-:W-:Y:S01]  /*2f60*/  ISETP.GE.AND P2, PT, R237.reuse, c[0x0][0x1d4], PT ;  /* 0x00007500ed007a0c */ /* 0x040fe20003f46270 */
[----:B------:R3:W-:Y:S01]  /*2f70*/  @P6 LDGSTS.E.BYPASS.LTC128B.128 [R192+0x3c80], [R4.64], !P4 ;  /* 0x03c8000004c06fae */ /* 0x0007e2000e101d46 */
[----:B------:R-:W-:-:S02]  /*2f80*/  @P6 LEA.HI.X R9, R237, R6, R28, 0x1, P0 ;  /* 0x00000006ed096211 */ /* 0x000fc400000f0c1c */
[C---:B------:R-:W-:Y:S01]  /*2f90*/  @P5 LEA R6, P0, R204.reuse, R10, 0x1 ;  /* 0x0000000acc065211 */ /* 0x040fe200078008ff */
[----:B------:R4:W-:Y:S03]  /*2fa0*/  @P6 LDGSTS.E.BYPASS.LTC128B.128 [R192+0x4880], [R2.64], !P3 ;  /* 0x0488000002c06fae */ /* 0x0009e6000d901d46 */
[----:B------:R-:W-:-:S05]  /*2fb0*/  @P5 LEA.HI.X R7, R204, R11, R15, 0x1, P0 ;  /* 0x0000000bcc075211 */ /* 0x000fca00000f0c0f */
[----:B------:R1:W-:Y:S01]  /*2fc0*/  @P6 LDGSTS.E.BYPASS.LTC128B.128 [R192+0x5480], [R8.64], !P2 ;  /* 0x0548000008c06fae */ /* 0x0003e2000d101d46 */
[----:B------:R-:W-:-:S03]  /*2fd0*/  ISETP.GE.AND P6, PT, R236, c[0x0][0x1d4], PT ;  /* 0x00007500ec007a0c */ /* 0x000fc60003fc6270 */
[----:B------:R1:W-:Y:S01]  /*2fe0*/  @P5 LDGSTS.E.BYPASS.LTC128B.128 [R192+0x4480], [R6.64], !P4 ;  /* 0x0448000006c05fae */ /* 0x0003e2000e101d46 */
[CC--:B---3--:R-:W-:Y:S02]  /*2ff0*/  @P5 LEA R4, P1, R236.reuse, R10.reuse, 0x1 ;  /* 0x0000000aec045211 */ /* 0x0c8fe400078208ff */
[C---:B----4-:R-:W-:Y:S02]  /*3000*/  @P5 LEA R2, P0, R237.reuse, R10, 0x1 ;  /* 0x0000000aed025211 */ /* 0x050fe400078008ff */
[-C--:B------:R-:W-:Y:S02]  /*3010*/  @P5 LEA.HI.X R5, R236, R11.reuse, R19, 0x1, P1 ;  /* 0x0000000bec055211 */ /* 0x080fe400008f0c13 */
[C---:B------:R-:W-:Y:S02]  /*3020*/  @P5 LEA.HI.X R3, R237.reuse, R11, R28, 0x1, P0 ;  /* 0x0000000bed035211 */ /* 0x040fe400000f0c1c */
[----:B------:R-:W-:Y:S01]  /*3030*/  ISETP.GE.AND P1, PT, R204, c[0x0][0x1d4], PT ;  /* 0x00007500cc007a0c */ /* 0x000fe20003f26270 */
[----:B------:R3:W-:Y:S04]  /*3040*/  @P5 LDGSTS.E.BYPASS.LTC128B.128 [R192+0x5080], [R4.64], !P3 ;  /* 0x0508000004c05fae */ /* 0x0007e8000d901d46 */
[----:B------:R1:W-:Y:S01]  /*3050*/  @P5 LDGSTS.E.BYPASS.LTC128B.128 [R192+0x5c80], [R2.64], !P2 ;  /* 0x05c8000002c05fae */ /* 0x0003e2000d101d46 */
[----:B------:R-:W-:-:S03]  /*3060*/  ISETP.GE.AND P5, PT, R237, c[0x0][0x1d4], PT ;  /* 0x00007500ed007a0c */ /* 0x000fc60003fa6270 */
[----:B------:R-:W0:Y:S01]  /*3070*/  LDGDEPBAR ;  /* 0x00000000000079af */ /* 0x000e220000000000 */
[----:B-1----:R-:W-:Y:S01]  /*3080*/  LEA R2, P0, R204, R12, 0x1 ;  /* 0x0000000ccc027211 */ /* 0x002fe200078008ff */
[----:B------:R-:W-:-:S04]  /*3090*/  DEPBAR.LE SB0, 0x1 ;  /* 0x000080400000791a */ /* 0x000fc80000000000 */
[----:B------:R-:W-:-:S04]  /*30a0*/  DEPBAR.LE SB0, 0x0 ;  /* 0x000080000000791a */ /* 0x000fc80000000000 */
[----:B------:R-:W-:Y:S01]  /*30b0*/  BAR.SYNC.DEFER_BLOCKING 0x0 ;  /* 0x0000000000007b1d */ /* 0x000fe20000010000 */
[----:B--2---:R-:W-:Y:S02]  /*30c0*/  LEA.HI.X R3, R204, R13, R15, 0x1, P0 ;  /* 0x0000000dcc037211 */ /* 0x004fe400000f0c0f */
[C---:B------:R-:W-:Y:S02]  /*30d0*/  ISETP.LT.OR P0, PT, R0.reuse, 0x1, P1 ;  /* 0x000000010000780c */ /* 0x040fe40000f01670 */
[----:B------:R-:W-:Y:S01]  /*30e0*/  ISETP.LT.OR P1, PT, R0, 0x1, P6 ;  /* 0x000000010000780c */ /* 0x000fe20003721670 */
[----:B------:R1:W2:Y:S04]  /*30f0*/  LDSM.16.M88.4 R8, [R181] ;  /* 0x00000000b508783b */ /* 0x0002a80000000200 */
[----:B---3--:R1:W3:Y:S04]  /*3100*/  LDSM.16.M88.4 R4, [R181+0x1000] ;  /* 0x00100000b504783b */ /* 0x0082e80000000200 */
[----:B------:R1:W4:Y:S04]  /*3110*/  LDSM.16.M88.4 R20, [R106] ;  /* 0x000000006a14783b */ /* 0x0003280000000200 */
[----:B------:R1:W1:Y:S04]  /*3120*/  LDSM.16.M88.4 R24, [R106+0x400] ;  /* 0x000400006a18783b */ /* 0x0002680000000200 */
[----:B------:R1:W1:Y:S04]  /*3130*/  LDSM.16.M88.4 R44, [R106+0x800] ;  /* 0x000800006a2c783b */ /* 0x0002680000000200 */
[----:B------:R1:W1:Y:S04]  /*3140*/  LDSM.16.M88.4 R40, [R182] ;  /* 0x00000000b628783b */ /* 0x0002680000000200 */
[----:B------:R1:W1:Y:S04]  /*3150*/  LDSM.16.M88.4 R32, [R182+0x1000] ;  /* 0x00100000b620783b */ /* 0x0002680000000200 */
[----:B------:R1:W1:Y:S04]  /*3160*/  LDSM.16.M88.4 R48, [R183] ;  /* 0x00000000b730783b */ /* 0x0002680000000200 */
[----:B------:R1:W1:Y:S04]  /*3170*/  LDSM.16.M88.4 R84, [R191] ;  /* 0x00000000bf54783b */ /* 0x0002680000000200 */
[----:B------:R1:W1:Y:S04]  /*3180*/  LDSM.16.M88.4 R92, [R190] ;  /* 0x00000000be5c783b */ /* 0x0002680000000200 */
[----:B------:R-:W-:Y:S01]  /*3190*/  @!PT LDS RZ, [RZ] ;  /* 0x00000000fffff984 */ /* 0x000fe20000000800 */
[----:B------:R-:W-:Y:S01]  /*31a0*/  @!PT LDS RZ, [RZ] ;  /* 0x00000000fffff984 */ /* 0x000fe20000000800 */
[----:B------:R-:W-:Y:S01]  /*31b0*/  @!PT LDS RZ, [RZ] ;  /* 0x00000000fffff984 */ /* 0x000fe20000000800 */
[----:B------:R2:W-:Y:S01]  /*31c0*/  LDGSTS.E.BYPASS.LTC128B.128 [R192+0x1880], [R2.64], !P0 ;  /* 0x0188000002c07fae */ /* 0x0005e2000c101d46 */
[----:B------:R-:W-:-:S04]  /*31d0*/  LEA R14, P0, R236, R12, 0x1 ;  /* 0x0000000cec0e7211 */ /* 0x000fc800078008ff */
[----:B------:R-:W-:Y:S02]  /*31e0*/  LEA.HI.X R15, R236, R13, R19, 0x1, P0 ;  /* 0x0000000dec0f7211 */ /* 0x000fe400000f0c13 */
[----:B------:R-:W1:Y:S04]  /*31f0*/  S2R R19, SR_TID.X ;  /* 0x0000000000137919 */ /* 0x000e680000002100 */
[----:B------:R1:W-:Y:S01]  /*3200*/  LDGSTS.E.BYPASS.LTC128B.128 [R192+0x2480], [R14.64], !P1 ;  /* 0x024800000ec07fae */ /* 0x0003e2000c901d46 */
[----:B------:R-:W-:Y:S02]  /*3210*/  ISETP.GT.AND P1, PT, R18, 0x2f, PT ;  /* 0x0000002f1200780c */ /* 0x000fe40003f24270 */
[----:B--2---:R-:W-:-:S04]  /*3220*/  LEA R2, P0, R237, R12, 0x1 ;  /* 0x0000000ced027211 */ /* 0x004fc800078008ff */
[----:B------:R-:W-:Y:S02]  /*3230*/  LEA.HI.X R3, R237, R13, R28, 0x1, P0 ;  /* 0x0000000ded037211 */ /* 0x000fe400000f0c1c */
[----:B------:R-:W-:-:S13]  /*3240*/  ISETP.LT.OR P0, PT, R0, 0x1, P5 ;  /* 0x000000010000780c */ /* 0x000fda0002f01670 */
[----:B------:R2:W-:Y:S01]  /*3250*/  LDGSTS.E.BYPASS.LTC128B.128 [R192+0x3080], [R2.64], !P0 ;  /* 0x0308000002c07fae */ /* 0x0005e2000c101d46 */
[----:B-1----:R-:W-:-:S13]  /*3260*/  ISETP.GT.AND P0, PT, R19, 0x3f, PT ;  /* 0x0000003f1300780c */ /* 0x002fda0003f04270 */
[----:B------:R-:W-:Y:S05]  /*3270*/  @P0 BRA `(.L_x_54) ;  /* 0x0000016000000947 */ /* 0x000fea0003800000 */
[----:B---34-:R-:W-:Y:S05]  /*3280*/  BRA.DIV ~URZ, `(.L_x_55) ;  /* 0x0000b2c27f007947 */ /* 0x018fea000b800000 */
[----:B------:R1:W3:Y:S04]  /*3290*/  SHFL.IDX PT, R12, R16, 0x1, 0x1c1f ;  /* 0x003c1f00100c7f89 */ /* 0x0002e800000e0000 */
[----:B--2---:R1:W2:Y:S02]  /*32a0*/  SHFL.IDX PT, R2, R17, 0x1, 0x1c1f ;  /* 0x003c1f0011027f89 */ /* 0x0042a400000e0000 */
.L_x_154:
[----:B------:R-:W-:Y:S02]  /*32b0*/  SHF.R.S32.HI R3, RZ, 0x1f, R204 ;  /* 0x0000001fff037819 */ /* 0x000fe400000114cc */
[----:B--2---:R-:W-:Y:S02]  /*32c0*/  LEA R14, P0, R204, R2, 0x1 ;  /* 0x00000002cc0e7211 */ /* 0x004fe400078008ff */
[----:B------:R-:W-:Y:S02]  /*32d0*/  ISETP.LT.OR P6, PT, R0, 0x21, P6 ;  /* 0x000000210000780c */ /* 0x000fe400037c1670 */
[----:B---3--:R-:W-:-:S02]  /*32e0*/  LEA.HI.X R15, R204, R12, R3, 0x1, P0 ;  /* 0x0000000ccc0f7211 */ /* 0x008fc400000f0c03 */
[----:B------:R-:W-:Y:S02]  /*32f0*/  ISETP.GE.AND P0, PT, R204, c[0x0][0x1d4], PT ;  /* 0x00007500cc007a0c */ /* 0x000fe40003f06270 */
[----:B------:R-:W-:Y:S02]  /*3300*/  SHF.R.S32.HI R3, RZ, 0x1f, R236 ;  /* 0x0000001fff037819 */ /* 0x000fe400000114ec */
[C---:B------:R-:W-:Y:S02]  /*3310*/  ISETP.LT.OR P0, PT, R0.reuse, 0x21, P0 ;  /* 0x000000210000780c */ /* 0x040fe40000701670 */
[----:B------:R-:W-:Y:S02]  /*3320*/  ISETP.LT.OR P5, PT, R0, 0x21, P5 ;  /* 0x000000210000780c */ /* 0x000fe40002fa1670 */
[----:B------:R-:W-:-:S09]  /*3330*/  SHF.R.S32.HI R13, RZ, 0x1f, R237 ;  /* 0x0000001fff0d7819 */ /* 0x000fd200000114ed */
[----:B------:R-:W-:Y:S01]  /*3340*/  @!PT LDS RZ, [RZ] ;  /* 0x00000000fffff984 */ /* 0x000fe20000000800 */
[----:B------:R-:W-:Y:S01]  /*3350*/  @!PT LDS RZ, [RZ] ;  /* 0x00000000fffff984 */ /* 0x000fe20000000800 */
[----:B------:R-:W-:Y:S01]  /*3360*/  @!PT LDS RZ, [RZ] ;  /* 0x00000000fffff984 */ /* 0x000fe20000000800 */
[----:B------:R2:W-:Y:S02]  /*3370*/  LDGSTS.E.BYPASS.LTC128B.128 [R192+0x2080], [R14.64], !P0 ;  /* 0x020800000ec07fae */ /* 0x0005e4000c101d46 */
[----:B--2---:R-:W-:-:S04]  /*3380*/  LEA R14, P0, R236, R2, 0x1 ;  /* 0x00000002ec0e7211 */ /* 0x004fc800078008ff */
[----:B------:R-:W-:Y:S02]  /*3390*/  LEA.HI.X R15, R236, R12, R3, 0x1, P0 ;  /* 0x0000000cec0f7211 */ /* 0x000fe400000f0c03 */
[----:B------:R-:W-:-:S03]  /*33a0*/  LEA R2, P0, R237, R2, 0x1 ;  /* 0x00000002ed027211 */ /* 0x000fc600078008ff */
[----:B------:R2:W-:Y:S01]  /*33b0*/  LDGSTS.E.BYPASS.LTC128B.128 [R192+0x2c80], [R14.64], !P6 ;  /* 0x02c800000ec07fae */ /* 0x0005e2000f101d46 */
[----:B------:R-:W-:-:S05]  /*33c0*/  LEA.HI.X R3, R237, R12, R13, 0x1, P0 ;  /* 0x0000000ced037211 */ /* 0x000fca00000f0c0d */
[----:B------:R2:W-:Y:S04]  /*33d0*/  LDGSTS.E.BYPASS.LTC128B.128 [R192+0x3880], [R2.64], !P5 ;  /* 0x0388000002c07fae */ /* 0x0005e8000e901d46 */
.L_x_54:
[----:B---34-:R-:W-:Y:S05]  /*33e0*/  BSYNC B0 ;  /* 0x0000000000007941 */ /* 0x018fea0003800000 */
.L_x_53:
[----:B------:R-:W0:Y:S01]  /*33f0*/  LDGDEPBAR ;  /* 0x00000000000079af */ /* 0x000e220000000000 */
[----:B------:R-:W-:Y:S01]  /*3400*/  WARPSYNC 0xffffffff ;  /* 0xffffffff00007948 */ /* 0x000fe20003800000 */
[-C--:B--2---:R-:W-:Y:S01]  /*3410*/  HMMA.16816.F32.BF16 R12, R8, R20.reuse, RZ ;  /* 0x00000014080c723c */ /* 0x084fe200000418ff */
[----:B------:R-:W-:Y:S01]  /*3420*/  ISETP.GT.AND P0, PT, R132, R239, PT ;  /* 0x000000ef8400720c */ /* 0x000fe20003f04270 */
[----:B------:R-:W-:Y:S01]  /*3430*/  LDSM.16.M88.4 R60, [R106+0xc00] ;  /* 0x000c00006a3c783b */ /* 0x000fe20000000200 */
[----:B------:R-:W-:Y:S03]  /*3440*/  BSSY B1, `(.L_x_56) ;  /* 0x0000108000017945 */ /* 0x000fe60003800000 */
[----:B------:R-:W2:Y:S02]  /*3450*/  LDSM.16.M88.4 R36, [R181+0x2000] ;  /* 0x00200000b524783b */ /* 0x000ea40000000200 */
[C---:B-1----:R-:W-:Y:S02]  /*3460*/  HMMA.16816.F32.BF16 R16, R4.reuse, R20, RZ ;  /* 0x000000140410723c */ /* 0x042fe400000418ff */
[----:B------:R-:W1:Y:S04]  /*3470*/  LDSM.16.M88.4 R28, [R181+0x3000] ;  /* 0x00300000b51c783b */ /* 0x000e680000000200 */
[----:B------:R-:W-:Y:S02]  /*3480*/  LDSM.16.M88.4 R56, [R189] ;  /* 0x00000000bd38783b */ /* 0x000fe40000000200 */
[----:B------:R-:W-:Y:S08]  /*3490*/  HMMA.16816.F32.BF16 R64, R4, R22, RZ ;  /* 0x000000160440723c */ /* 0x000ff000000418ff */
[----:B------:R-:W-:Y:S08]  /*34a0*/  HMMA.16816.F32.BF16 R12, R40, R48, R12 ;  /* 0x00000030280c723c */ /* 0x000ff0000004180c */
[C---:B------:R-:W-:Y:S08]  /*34b0*/  HMMA.16816.F32.BF16 R76, R4.reuse, R24, RZ ;  /* 0x00000018044c723c */ /* 0x040ff000000418ff */
[----:B------:R-:W-:Y:S08]  /*34c0*/  HMMA.16816.F32.BF16 R72, R4, R26, RZ ;  /* 0x0000001a0448723c */ /* 0x000ff000000418ff */
[C---:B------:R-:W-:Y:S08]  /*34d0*/  HMMA.16816.F32.BF16 R100, R8.reuse, R24, RZ ;  /* 0x000000180864723c */ /* 0x040ff000000418ff */
[C---:B------:R-:W-:Y:S01]  /*34e0*/  HMMA.16816.F32.BF16 R52, R8.reuse, R22, RZ ;  /* 0x000000160834723c */ /* 0x040fe200000418ff */
[----:B------:R-:W-:Y:S07]  /*34f0*/  LDSM.16.M88.4 R20, [R182+0x3000] ;  /* 0x00300000b614783b */ /* 0x000fee0000000200 */
[----:B------:R-:W-:Y:S01]  /*3500*/  HMMA.16816.F32.BF16 R116, R8, R26, RZ ;  /* 0x0000001a0874723c */ /* 0x000fe200000418ff */
[----:B------:R-:W3:Y:S07]  /*3510*/  LDSM.16.M88.4 R24, [R182+0x2000] ;  /* 0x00200000b618783b */ /* 0x000eee0000000200 */
[C---:B------:R-:W-:Y:S08]  /*3520*/  HMMA.16816.F32.BF16 R68, R4.reuse, R44, RZ ;  /* 0x0000002c0444723c */ /* 0x040ff000000418ff */
[----:B------:R-:W-:Y:S08]  /*3530*/  HMMA.16816.F32.BF16 R80, R4, R46, RZ ;  /* 0x0000002e0450723c */ /* 0x000ff000000418ff */
[----:B------:R-:W-:Y:S01]  /*3540*/  HMMA.16816.F32.BF16 R4, R32, R48, R16 ;  /* 0x000000302004723c */ /* 0x000fe20000041810 */
[----:B------:R-:W-:Y:S07]  /*3550*/  LDSM.16.M88.4 R16, [R181+0x4000] ;  /* 0x00400000b510783b */ /* 0x000fee0000000200 */
[----:B--2---:R-:W-:Y:S08]  /*3560*/  HMMA.16816.F32.BF16 R12, R36, R60, R12 ;  /* 0x0000003c240c723c */ /* 0x004ff0000004180c */
[-C--:B------:R-:W-:Y:S08]  /*3570*/  HMMA.16816.F32.BF16 R88, R32, R50.reuse, R64 ;  /* 0x000000322058723c */ /* 0x080ff00000041840 */
[----:B------:R-:W-:Y:S01]  /*3580*/  HMMA.16816.F32.BF16 R64, R40, R50, R52 ;  /* 0x000000322840723c */ /* 0x000fe20000041834 */
[----:B------:R-:W2:Y:S07]  /*3590*/  LDSM.16.M88.4 R52, [R106+0x1800] ;  /* 0x001800006a34783b */ /* 0x000eae0000000200 */
[----:B-1----:R-:W-:Y:S08]  /*35a0*/  HMMA.16816.F32.BF16 R4, R28, R60, R4 ;  /* 0x0000003c1c04723c */ /* 0x002ff00000041804 */
[----:B---3--:R-:W-:Y:S01]  /*35b0*/  HMMA.16816.F32.BF16 R48, R24, R56, R12 ;  /* 0x000000381830723c */ /* 0x008fe2000004180c */
[----:B------:R-:W1:Y:S07]  /*35c0*/  LDSM.16.M88.4 R12, [R181+0x5000] ;  /* 0x00500000b50c783b */ /* 0x000e6e0000000200 */
[C---:B------:R-:W-:Y:S08]  /*35d0*/  HMMA.16816.F32.BF16 R108, R8.reuse, R44, RZ ;  /* 0x0000002c086c723c */ /* 0x040ff000000418ff */
[----:B------:R-:W-:Y:S01]  /*35e0*/  HMMA.16816.F32.BF16 R112, R8, R46, RZ ;  /* 0x0000002e0870723c */ /* 0x000fe200000418ff */
[----:B------:R-:W-:Y:S04]  /*35f0*/  LDSM.16.M88.4 R44, [R186] ;  /* 0x00000000ba2c783b */ /* 0x000fe80000000200 */
[----:B------:R-:W3:Y:S03]  /*3600*/  LDSM.16.M88.4 R8, [R182+0x4000] ;  /* 0x00400000b608783b */ /* 0x000ee60000000200 */
[C---:B------:R-:W-:Y:S08]  /*3610*/  HMMA.16816.F32.BF16 R96, R32.reuse, R84, R76 ;  /* 0x000000542060723c */ /* 0x040ff0000004184c */
[C---:B------:R-:W-:Y:S08]  /*3620*/  HMMA.16816.F32.BF16 R124, R32.reuse, R92, R68 ;  /* 0x0000005c207c723c */ /* 0x040ff00000041844 */
[C---:B------:R-:W-:Y:S08]  /*3630*/  HMMA.16816.F32.BF16 R120, R32.reuse, R86, R72 ;  /* 0x000000562078723c */ /* 0x040ff00000041848 */
[----:B------:R-:W-:Y:S08]  /*3640*/  HMMA.16816.F32.BF16 R128, R32, R94, R80 ;  /* 0x0000005e2080723c */ /* 0x000ff00000041850 */
[----:B------:R-:W-:Y:S01]  /*3650*/  HMMA.16816.F32.BF16 R32, R20, R56, R4 ;  /* 0x000000381420723c */ /* 0x000fe20000041804 */
[----:B------:R-:W-:Y:S07]  /*3660*/  LDSM.16.M88.4 R4, [R182+0x5000] ;  /* 0x00500000b604783b */ /* 0x000fee0000000200 */
[----:B------:R-:W-:Y:S08]  /*3670*/  HMMA.16816.F32.BF16 R64, R36, R62, R64 ;  /* 0x0000003e2440723c */ /* 0x000ff00000041840 */
[----:B--2---:R-:W-:Y:S01]  /*3680*/  HMMA.16816.F32.BF16 R68, R16, R52, R48 ;  /* 0x000000341044723c */ /* 0x004fe20000041830 */
[----:B------:R-:W2:Y:S07]  /*3690*/  LDSM.16.M88.4 R48, [R106+0x1000] ;  /* 0x001000006a30783b */ /* 0x000eae0000000200 */
[----:B------:R-:W-:Y:S01]  /*36a0*/  HMMA.16816.F32.BF16 R72, R28, R62, R88 ;  /* 0x0000003e1c48723c */ /* 0x000fe20000041858 */
[----:B------:R-:W4:Y:S07]  /*36b0*/  LDSM.16.M88.4 R60, [R188] ;  /* 0x00000000bc3c783b */ /* 0x000f2e0000000200 */
[----:B------:R-:W-:Y:S08]  /*36c0*/  HMMA.16816.F32.BF16 R80, R40, R84, R100 ;  /* 0x000000542850723c */ /* 0x000ff00000041864 */
[----:B-1----:R-:W-:Y:S08]  /*36d0*/  HMMA.16816.F32.BF16 R32, R12, R52, R32 ;  /* 0x000000340c20723c */ /* 0x002ff00000041820 */
[----:B------:R-:W-:Y:S08]  /*36e0*/  HMMA.16816.F32.BF16 R64, R24, R58, R64 ;  /* 0x0000003a1840723c */ /* 0x000ff00000041840 */
[----:B---3--:R-:W-:Y:S08]  /*36f0*/  HMMA.16816.F32.BF16 R76, R8, R44, R68 ;  /* 0x0000002c084c723c */ /* 0x008ff00000041844 */
[----:B------:R-:W-:Y:S08]  /*3700*/  HMMA.16816.F32.BF16 R72, R20, R58, R72 ;  /* 0x0000003a1448723c */ /* 0x000ff00000041848 */
[----:B--2---:R-:W-:Y:S08]  /*3710*/  HMMA.16816.F32.BF16 R68, R36, R48, R80 ;  /* 0x000000302444723c */ /* 0x004ff00000041850 */
[----:B------:R-:W-:Y:S01]  /*3720*/  HMMA.16816.F32.BF16 R88, R40, R86, R116 ;  /* 0x000000562858723c */ /* 0x000fe20000041874 */
[----:B------:R-:W-:-:S04]  /*3730*/  FMUL.FTZ R0, R76, c[0x0][0x320] ;  /* 0x0000c8004c007a20 */ /* 0x000fc80000410000 */
[----:B------:R1:W2:Y:S03]  /*3740*/  MUFU.TANH R117, R0 ;  /* 0x0000000000757308 */ /* 0x0002a60000002400 */
[----:B------:R-:W-:Y:S01]  /*3750*/  HMMA.16816.F32.BF16 R84, R4, R44, R32 ;  /* 0x0000002c0454723c */ /* 0x000fe20000041820 */
[----:B------:R-:W3:Y:S07]  /*3760*/  LDSM.16.M88.4 R32, [R106+0x1c00] ;  /* 0x001c00006a20783b */ /* 0x000eee0000000200 */
[----:B------:R-:W-:Y:S01]  /*3770*/  HMMA.16816.F32.BF16 R56, R16, R54, R64 ;  /* 0x000000361038723c */ /* 0x000fe20000041840 */
[----:B-1----:R-:W-:-:S07]  /*3780*/  FMUL.FTZ R0, R77, c[0x0][0x320] ;  /* 0x0000c8004d007a20 */ /* 0x002fce0000410000 */
[C---:B------:R-:W-:Y:S01]  /*3790*/  HMMA.16816.F32.BF16 R108, R40.reuse, R92, R108 ;  /* 0x0000005c286c723c */ /* 0x040fe2000004186c */
[----:B------:R1:W1:Y:S07]  /*37a0*/  MUFU.TANH R116, R0 ;  /* 0x0000000000747308 */ /* 0x00026e0000002400 */
[----:B------:R-:W-:Y:S08]  /*37b0*/  HMMA.16816.F32.BF16 R112, R40, R94, R112 ;  /* 0x0000005e2870723c */ /* 0x000ff00000041870 */
[----:B------:R-:W-:Y:S01]  /*37c0*/  HMMA.16816.F32.BF16 R40, R28, R48, R96 ;  /* 0x000000301c28723c */ /* 0x000fe20000041860 */
[----:B-1----:R-:W-:-:S04]  /*37d0*/  FMUL.FTZ R0, R78, c[0x0][0x320] ;  /* 0x0000c8004e007a20 */ /* 0x002fc80000410000 */
[----:B------:R1:W1:Y:S03]  /*37e0*/  MUFU.TANH R103, R0 ;  /* 0x0000000000677308 */ /* 0x0002660000002400 */
[----:B------:R-:W-:Y:S08]  /*37f0*/  HMMA.16816.F32.BF16 R52, R12, R54, R72 ;  /* 0x000000360c34723c */ /* 0x000ff00000041848 */
[----:B----4-:R-:W-:Y:S01]  /*3800*/  HMMA.16816.F32.BF16 R68, R24, R60, R68 ;  /* 0x0000003c1844723c */ /* 0x010fe20000041844 */
[----:B-1----:R-:W-:-:S07]  /*3810*/  FMUL.FTZ R0, R79, c[0x0][0x320] ;  /* 0x0000c8004f007a20 */ /* 0x002fce0000410000 */
[----:B------:R-:W-:Y:S01]  /*3820*/  HMMA.16816.F32.BF16 R76, R8, R46, R56 ;  /* 0x0000002e084c723c */ /* 0x000fe20000041838 */
[----:B------:R-:W-:Y:S01]  /*3830*/  LDSM.16.M88.4 R56, [R185] ;  /* 0x00000000b938783b */ /* 0x000fe20000000200 */
[----:B------:R1:W4:Y:S06]  /*3840*/  MUFU.TANH R102, R0 ;  /* 0x0000000000667308 */ /* 0x00032c0000002400 */
[----:B------:R-:W-:Y:S08]  /*3850*/  HMMA.16816.F32.BF16 R40, R20, R60, R40 ;  /* 0x0000003c1428723c */ /* 0x000ff00000041828 */
[----:B------:R-:W-:Y:S01]  /*3860*/  HMMA.16816.F32.BF16 R80, R4, R46, R52 ;  /* 0x0000002e0450723c */ /* 0x000fe20000041834 */
[----:B------:R-:W5:Y:S01]  /*3870*/  LDSM.16.M88.4 R52, [R106+0x1400] ;  /* 0x001400006a34783b */ /* 0x000f620000000200 */
[----:B-1----:R-:W-:-:S04]  /*3880*/  FMUL.FTZ R0, R84, c[0x0][0x320] ;  /* 0x0000c80054007a20 */ /* 0x002fc80000410000 */
[----:B------:R1:W1:Y:S02]  /*3890*/  MUFU.TANH R101, R0 ;  /* 0x0000000000657308 */ /* 0x0002640000002400 */
[----:B------:R-:W-:Y:S08]  /*38a0*/  HMMA.16816.F32.BF16 R64, R36, R50, R88 ;  /* 0x000000322440723c */ /* 0x000ff00000041858 */
[----:B---3--:R-:W-:Y:S01]  /*38b0*/  HMMA.16816.F32.BF16 R68, R16, R32, R68 ;  /* 0x000000201044723c */ /* 0x008fe20000041844 */
[----:B-1----:R-:W-:-:S07]  /*38c0*/  FMUL.FTZ R0, R85, c[0x0][0x320] ;  /* 0x0000c80055007a20 */ /* 0x002fce0000410000 */
[----:B------:R-:W-:Y:S01]  /*38d0*/  HMMA.16816.F32.BF16 R72, R28, R50, R120 ;  /* 0x000000321c48723c */ /* 0x000fe20000041878 */
[----:B------:R1:W3:Y:S07]  /*38e0*/  MUFU.TANH R100, R0 ;  /* 0x0000000000647308 */ /* 0x0002ee0000002400 */
[----:B------:R-:W-:Y:S01]  /*38f0*/  HMMA.16816.F32.BF16 R44, R12, R32, R40 ;  /* 0x000000200c2c723c */ /* 0x000fe20000041828 */
[----:B------:R-:W2:Y:S07]  /*3900*/  LDSM.16.M88.4 R40, [R187] ;  /* 0x00000000bb28783b */ /* 0x000eae0000000200 */
[----:B------:R-:W-:Y:S01]  /*3910*/  HMMA.16816.F32.BF16 R48, R24, R62, R64 ;  /* 0x0000003e1830723c */ /* 0x000fe20000041840 */
[----:B-1----:R-:W-:-:S04]  /*3920*/  FMUL.FTZ R0, R86, c[0x0][0x320] ;  /* 0x0000c80056007a20 */ /* 0x002fc80000410000 */
[----:B------:R1:W1:Y:S03]  /*3930*/  MUFU.TANH R99, R0 ;  /* 0x0000000000637308 */ /* 0x0002660000002400 */
[----:B------:R-:W-:Y:S08]  /*3940*/  HMMA.16816.F32.BF16 R64, R20, R62, R72 ;  /* 0x0000003e1440723c */ /* 0x000ff00000041848 */
[----:B-----5:R-:W-:Y:S01]  /*3950*/  HMMA.16816.F32.BF16 R60, R36, R52, R108 ;  /* 0x00000034243c723c */ /* 0x020fe2000004186c */
[----:B-1----:R-:W-:-:S07]  /*3960*/  FMUL.FTZ R0, R87, c[0x0][0x320] ;  /* 0x0000c80057007a20 */ /* 0x002fce0000410000 */
[----:B------:R-:W-:Y:S01]  /*3970*/  HMMA.16816.F32.BF16 R84, R4, R56, R44 ;  /* 0x000000380454723c */ /* 0x000fe2000004182c */
[----:B------:R-:W1:Y:S01]  /*3980*/  LDSM.16.M88.4 R44, [R106+0x2000] ;  /* 0x002000006a2c783b */ /* 0x000e620000000200 */
[----:B------:R5:W1:Y:S06]  /*3990*/  MUFU.TANH R97, R0 ;  /* 0x0000000000617308 */ /* 0x000a6c0000002400 */
[----:B------:R-:W-:Y:S08]  /*39a0*/  HMMA.16816.F32.BF16 R48, R16, R34, R48 ;  /* 0x000000221030723c */ /* 0x000ff00000041830 */
[----:B------:R-:W-:Y:S01]  /*39b0*/  HMMA.16816.F32.BF16 R72, R28, R52, R124 ;  /* 0x000000341c48723c */ /* 0x000fe2000004187c */
[----:B-----5:R-:W-:-:S04]  /*39c0*/  FMUL.FTZ R0, R76, c[0x0][0x320] ;  /* 0x0000c8004c007a20 */ /* 0x020fc80000410000 */
[----:B------:R5:W1:Y:S03]  /*39d0*/  MUFU.TANH R98, R0 ;  /* 0x0000000000627308 */ /* 0x000a660000002400 */
[----:B--2---:R-:W-:Y:S08]  /*39e0*/  HMMA.16816.F32.BF16 R60, R24, R40, R60 ;  /* 0x00000028183c723c */ /* 0x004ff0000004183c */
[----:B------:R-:W-:Y:S01]  /*39f0*/  HMMA.16816.F32.BF16 R36, R36, R54, R112 ;  /* 0x000000362424723c */ /* 0x000fe20000041870 */
[----:B-----5:R-:W-:-:S07]  /*3a00*/  FMUL.FTZ R0, R77, c[0x0][0x320] ;  /* 0x0000c8004d007a20 */ /* 0x020fce0000410000 */
[----:B------:R-:W-:Y:S01]  /*3a10*/  HMMA.16816.F32.BF16 R28, R28, R54, R128 ;  /* 0x000000361c1c723c */ /* 0x000fe20000041880 */
[----:B------:R2:W1:Y:S11]  /*3a20*/  MUFU.TANH R96, R0 ;  /* 0x0000000000607308 */ /* 0x0004760000002400 */
[----:B------:R-:W-:Y:S04]  /*3a30*/  @!UPT UIADD3 URZ, URZ, URZ, URZ ;  /* 0x0000003f3f3ff290 */ /* 0x000fe8000fffe03f */
[----:B------:R-:W-:Y:S01]  /*3a40*/  HMMA.16816.F32.BF16 R24, R24, R42, R36 ;  /* 0x0000002a1818723c */ /* 0x000fe20000041824 */
[----:B--2---:R-:W-:-:S04]  /*3a50*/  FMUL.FTZ R0, R78, c[0x0][0x320] ;  /* 0x0000c8004e007a20 */ /* 0x004fc80000410000 */
[----:B------:R2:W1:Y:S02]  /*3a60*/  MUFU.TANH R95, R0 ;  /* 0x00000000005f7308 */ /* 0x0004640000002400 */
[----:B--2---:R-:W-:Y:S02]  /*3a70*/  FMUL.FTZ R0, R79, c[0x0][0x320] ;  /* 0x0000c8004f007a20 */ /* 0x004fe40000410000 */
[----:B------:R-:W-:Y:S04]  /*3a80*/  HMMA.16816.F32.BF16 R76, R8, R56, R68 ;  /* 0x00000038084c723c */ /* 0x000fe80000041844 */
[----:B------:R2:W1:Y:S04]  /*3a90*/  MUFU.TANH R94, R0 ;  /* 0x00000000005e7308 */ /* 0x0004680000002400 */
[----:B------:R-:W-:Y:S01]  /*3aa0*/  HMMA.16816.F32.BF16 R68, R12, R34, R64 ;  /* 0x000000220c44723c */ /* 0x000fe20000041840 */
[----:B------:R-:W5:Y:S01]  /*3ab0*/  LDSM.16.M88.4 R32, [R184] ;  /* 0x00000000b820783b */ /* 0x000f620000000200 */
[----:B------:R-:W-:-:S06]  /*3ac0*/  DEPBAR.LE SB0, 0x0 ;  /* 0x000080000000791a */ /* 0x000fcc0000000000 */
[----:B------:R-:W-:Y:S01]  /*3ad0*/  HMMA.16816.F32.BF16 R64, R20, R40, R72 ;  /* 0x000000281440723c */ /* 0x000fe20000041848 */
[----:B--2---:R-:W-:-:S04]  /*3ae0*/  FMUL.FTZ R0, R80, c[0x0][0x320] ;  /* 0x0000c80050007a20 */ /* 0x004fc80000410000 */
[----:B------:R2:W1:Y:S03]  /*3af0*/  MUFU.TANH R93, R0 ;  /* 0x00000000005d7308 */ /* 0x0004660000002400 */
[----:B------:R-:W-:Y:S08]  /*3b00*/  HMMA.16816.F32.BF16 R40, R20, R42, R28 ;  /* 0x0000002a1428723c */ /* 0x000ff0000004181c */
[----:B------:R-:W-:Y:S01]  /*3b10*/  HMMA.16816.F32.BF16 R68, R4, R58, R68 ;  /* 0x0000003a0444723c */ /* 0x000fe20000041844 */
[----:B--2---:R-:W-:-:S07]  /*3b20*/  FMUL.FTZ R0, R81, c[0x0][0x320] ;  /* 0x0000c80051007a20 */ /* 0x004fce0000410000 */
[C---:B-1----:R-:W-:Y:S01]  /*3b30*/  HMMA.16816.F32.BF16 R36, R12.reuse, R44, R64 ;  /* 0x0000002c0c24723c */ /* 0x042fe20000041840 */
[----:B------:R1:W2:Y:S07]  /*3b40*/  MUFU.TANH R92, R0 ;  /* 0x00000000005c7308 */ /* 0x0002ae0000002400 */
[----:B------:R-:W-:Y:S01]  /*3b50*/  HMMA.16816.F32.BF16 R12, R12, R46, R40 ;  /* 0x0000002e0c0c723c */ /* 0x000fe20000041828 */
[----:B-1----:R-:W-:-:S04]  /*3b60*/  FMUL.FTZ R0, R82, c[0x0][0x320] ;  /* 0x0000c80052007a20 */ /* 0x002fc80000410000 */
[----:B------:R1:W1:Y:S11]  /*3b70*/  MUFU.TANH R91, R0 ;  /* 0x00000000005b7308 */ /* 0x0002760000002400 */
[C---:B-----5:R-:W-:Y:S08]  /*3b80*/  HMMA.16816.F32.BF16 R20, R4.reuse, R32, R36 ;  /* 0x000000200414723c */ /* 0x060ff00000041824 */
        /* <DEDUP_REMOVED lines=9> */
[----:B-1----:R-:W-:Y:S02]  /*3c20*/  FMUL.FTZ R0, R79, c[0x0][0x320] ;  /* 0x0000c8004f007a20 */ /* 0x002fe40000410000 */
[----:B------:R-:W-:Y:S04]  /*3c30*/  HMMA.16816.F32.BF16 R76, R8, R58, R48 ;  /* 0x0000003a084c723c */ /* 0x000fe80000041830 */
[----:B------:R1:W1:Y:S04]  /*3c40*/  MUFU.TANH R82, R0 ;  /* 0x0000000000527308 */ /* 0x0002680000002400 */
[C---:B------:R-:W-:Y:S08]  /*3c50*/  HMMA.16816.F32.BF16 R48, R16.reuse, R44, R60 ;  /* 0x0000002c1030723c */ /* 0x040ff0000004183c */
[----:B------:R-:W-:Y:S01]  /*3c60*/  HMMA.16816.F32.BF16 R16, R16, R46, R24 ;  /* 0x0000002e1010723c */ /* 0x000fe20000041818 */
[----:B-1----:R-:W-:-:S04]  /*3c70*/  FMUL.FTZ R0, R84, c[0x0][0x320] ;  /* 0x0000c80054007a20 */ /* 0x002fc80000410000 */
[----:B------:R1:W1:Y:S11]  /*3c80*/  MUFU.TANH R81, R0 ;  /* 0x0000000000517308 */ /* 0x0002760000002400 */
[----:B------:R-:W-:Y:S01]  /*3c90*/  HMMA.16816.F32.BF16 R48, R8, R32, R48 ;  /* 0x000000200830723c */ /* 0x000fe20000041830 */
[----:B-1----:R-:W-:-:S07]  /*3ca0*/  FMUL.FTZ R0, R85, c[0x0][0x320] ;  /* 0x0000c80055007a20 */ /* 0x002fce0000410000 */
[----:B------:R-:W-:Y:S01]  /*3cb0*/  HMMA.16816.F32.BF16 R8, R8, R34, R16 ;  /* 0x000000220808723c */ /* 0x000fe20000041810 */
        /* <DEDUP_REMOVED lines=52> */
[----:B------:R1:W1:Y:S01]  /*4000*/  MUFU.TANH R20, R0 ;  /* 0x0000000000147308 */ /* 0x0002620000002400 */
[----:B------:R-:W-:Y:S06]  /*4010*/  BAR.SYNC.DEFER_BLOCKING 0x0 ;  /* 0x0000000000007b1d */ /* 0x000fec0000010000 */
[----:B------:R-:W-:Y:S05]  /*4020*/  @!P0 BRA `(.L_x_57) ;  /* 0x0000049000008947 */ /* 0x000fea0003800000 */
[----:B-1234-:R-:W-:Y:S02]  /*4030*/  IMAD.MOV.U32 R0, RZ, RZ, c[0x0][0x2b8] ;  /* 0x0000ae00ff007624 */ /* 0x01efe400078e00ff */
[----:B------:R-:W-:Y:S02]  /*4040*/  IMAD R2, R235, 0x20, R238 ;  /* 0x00000020eb027824 */ /* 0x000fe400078e02ee */
[----:B------:R-:W-:Y:S01]  /*4050*/  IMAD.MOV.U32 R200, RZ, RZ, RZ ;  /* 0x000000ffffc87224 */ /* 0x000fe200078e00ff */
[----:B------:R-:W-:-:S02]  /*4060*/  ISETP.NE.AND P0, PT, R0, 0x1, PT ;  /* 0x000000010000780c */ /* 0x000fc40003f05270 */
[----:B------:R-:W-:-:S04]  /*4070*/  IADD3 R2, R2, R105, R244 ;  /* 0x0000006902027210 */ /* 0x000fc80007ffe0f4 */
[----:B------:R-:W-:-:S05]  /*4080*/  IADD3 R2, R2, -0x30, RZ ;  /* 0xffffffd002027810 */ /* 0x000fca0007ffe0ff */
[----:B------:R-:W-:Y:S02]  /*4090*/  IMAD.MOV.U32 R0, RZ, RZ, R2 ;  /* 0x000000ffff007224 */ /* 0x000fe400078e0002 */
[----:B------:R-:W-:-:S05]  /*40a0*/  @P0 IMAD.HI.U32 R3, R2, c[0x0][0x2bc], RZ ;  /* 0x0000af0002030a27 */ /* 0x000fca00078e00ff */
[----:B------:R-:W-:-:S04]  /*40b0*/  @P0 SHF.R.U32.HI R0, RZ, c[0x0][0x2c0], R3 ;  /* 0x0000b000ff000a19 */ /* 0x000fc80000011603 */
[----:B------:R-:W-:-:S04]  /*40c0*/  @!P1 IADD3 R3, P0, R0, R242, RZ ;  /* 0x000000f200039210 */ /* 0x000fc80007f1e0ff */
[----:B------:R-:W-:Y:S02]  /*40d0*/  @!P1 LEA.HI.X.SX32 R5, R0, R248, 0x1, P0 ;  /* 0x000000f800059211 */ /* 0x000fe400000f0eff */
[----:B------:R-:W-:-:S04]  /*40e0*/  @!P1 LEA R4, P0, R3, c[0x0][0x2a0], 0x2 ;  /* 0x0000a80003049a11 */ /* 0x000fc800078010ff */
[----:B------:R-:W-:-:S05]  /*40f0*/  @!P1 LEA.HI.X R5, R3, c[0x0][0x2a4], R5, 0x2, P0 ;  /* 0x0000a90003059a11 */ /* 0x000fca00000f1405 */
[----:B------:R-:W2:Y:S01]  /*4100*/  @!P1 LDG.E R200, [R4.64] ;  /* 0x0000000604c89981 */ /* 0x000ea2000c1e1900 */
[----:B------:R-:W-:Y:S01]  /*4110*/  IMAD.MOV R0, RZ, RZ, -R0 ;  /* 0x000000ffff007224 */ /* 0x000fe200078e0a00 */
[----:B------:R-:W-:-:S03]  /*4120*/  IADD3 R11, -R238, 0x30, RZ ;  /* 0x00000030ee0b7810 */ /* 0x000fc60007ffe1ff */
[----:B------:R-:W-:Y:S01]  /*4130*/  IMAD R201, R0, c[0x0][0x2b8], R2 ;  /* 0x0000ae0000c97a24 */ /* 0x000fe200078e0202 */
[----:B------:R-:W-:-:S03]  /*4140*/  ISETP.GE.AND P6, PT, R11, 0x1, PT ;  /* 0x000000010b00780c */ /* 0x000fc60003fc6270 */
[----:B------:R-:W-:Y:S01]  /*4150*/  IMAD.WIDE.U32 R2, R201, c[0x0][0x1e0], RZ ;  /* 0x00007800c9027a25 */ /* 0x000fe200078e00ff */
[----:B------:R-:W-:-:S05]  /*4160*/  SHF.R.S32.HI R0, RZ, 0x1f, R201 ;  /* 0x0000001fff007819 */ /* 0x000fca00000114c9 */
[----:B------:R-:W-:-:S04]  /*4170*/  IMAD R0, R0, c[0x0][0x1e0], RZ ;  /* 0x0000780000007a24 */ /* 0x000fc800078e02ff */
[----:B------:R-:W-:-:S04]  /*4180*/  IMAD R0, R201, c[0x0][0x1e4], R0 ;  /* 0x00007900c9007a24 */ /* 0x000fc800078e0200 */
[----:B------:R-:W-:Y:S01]  /*4190*/  IMAD.IADD R3, R3, 0x1, R0 ;  /* 0x0000000103037824 */ /* 0x000fe200078e0200 */
[----:B--2---:R-:W-:-:S03]  /*41a0*/  SHF.R.S32.HI R0, RZ, 0x1f, R200 ;  /* 0x0000001fff007819 */ /* 0x004fc600000114c8 */
[----:B------:R-:W-:-:S04]  /*41b0*/  IMAD.WIDE.U32 R2, R200, c[0x0][0x1f0], R2 ;  /* 0x00007c00c8027a25 */ /* 0x000fc800078e0002 */
[----:B------:R-:W-:Y:S01]  /*41c0*/  IMAD R4, R0, c[0x0][0x1f0], RZ ;  /* 0x00007c0000047a24 */ /* 0x000fe200078e02ff */
[----:B------:R-:W-:-:S03]  /*41d0*/  IADD3 R0, P5, R240, R2, RZ ;  /* 0x00000002f0007210 */ /* 0x000fc60007fbe0ff */
[----:B------:R-:W-:Y:S01]  /*41e0*/  IMAD R2, R200, c[0x0][0x1f4], R4 ;  /* 0x00007d00c8027a24 */ /* 0x000fe200078e0204 */
[----:B------:R-:W-:-:S04]  /*41f0*/  LEA R10, P0, R0, c[0x0][0x1c8], 0x1 ;  /* 0x00007200000a7a11 */ /* 0x000fc800078008ff */
[----:B------:R-:W-:-:S04]  /*4200*/  IADD3.X R2, R245, R3, R2, P5, !PT ;  /* 0x00000003f5027210 */ /* 0x000fc80002ffe402 */
[----:B------:R-:W-:Y:S01]  /*4210*/  LEA.HI.X R5, R0, c[0x0][0x1cc], R2, 0x1, P0 ;  /* 0x0000730000057a11 */ /* 0x000fe200000f0c02 */
[----:B------:R-:W-:Y:S05]  /*4220*/  BRA.DIV ~URZ, `(.L_x_58) ;  /* 0x0000a3f27f007947 */ /* 0x000fea000b800000 */
[----:B------:R1:W2:Y:S02]  /*4230*/  SHFL.IDX PT, R4, R5, RZ, 0x1c1f ;  /* 0x001c1fff05047589 */ /* 0x0002a400000e0000 */
.L_x_155:
[----:B------:R-:W-:Y:S05]  /*4240*/  BRA.DIV ~URZ, `(.L_x_59) ;  /* 0x0000a4427f007947 */ /* 0x000fea000b800000 */
[----:B------:R3:W4:Y:S02]  /*4250*/  SHFL.IDX PT, R0, R10, RZ, 0x1c1f ;  /* 0x001c1fff0a007589 */ /* 0x00072400000e0000 */
.L_x_156:
[----:B------:R-:W-:Y:S01]  /*4260*/  BSSY B0, `(.L_x_60) ;  /* 0x0000011000007945 */ /* 0x000fe20003800000 */
[----:B------:R-:W-:Y:S05]  /*4270*/  @!P6 BRA `(.L_x_61) ;  /* 0x000000f00000e947 */ /* 0x000fea0003800000 */
[-C--:B----4-:R-:W-:Y:S02]  /*4280*/  LEA R8, P6, R204, R0.reuse, 0x1 ;  /* 0x00000000cc087211 */ /* 0x090fe400078c08ff */
[----:B------:R-:W-:Y:S02]  /*4290*/  SHF.R.S32.HI R14, RZ, 0x1f, R204 ;  /* 0x0000001fff0e7819 */ /* 0x000fe400000114cc */
[----:B------:R-:W-:Y:S02]  /*42a0*/  LEA R6, P5, R236, R0, 0x1 ;  /* 0x00000000ec067211 */ /* 0x000fe400078a08ff */
[----:B------:R-:W-:Y:S02]  /*42b0*/  SHF.R.S32.HI R13, RZ, 0x1f, R236 ;  /* 0x0000001fff0d7819 */ /* 0x000fe400000114ec */
[----:B------:R-:W-:-:S02]  /*42c0*/  SHF.R.S32.HI R12, RZ, 0x1f, R237 ;  /* 0x0000001fff0c7819 */ /* 0x000fc400000114ed */
[C---:B------:R-:W-:Y:S02]  /*42d0*/  LEA R2, P0, R237.reuse, R0, 0x1 ;  /* 0x00000000ed027211 */ /* 0x040fe400078008ff */
[-C--:B--2---:R-:W-:Y:S02]  /*42e0*/  LEA.HI.X R9, R204, R4.reuse, R14, 0x1, P6 ;  /* 0x00000004cc097211 */ /* 0x084fe400030f0c0e */
[-C--:B------:R-:W-:Y:S02]  /*42f0*/  LEA.HI.X R7, R236, R4.reuse, R13, 0x1, P5 ;  /* 0x00000004ec077211 */ /* 0x080fe400028f0c0d */
[----:B------:R-:W-:Y:S01]  /*4300*/  LEA.HI.X R3, R237, R4, R12, 0x1, P0 ;  /* 0x00000004ed037211 */ /* 0x000fe200000f0c0c */
[----:B------:R-:W-:Y:S01]  /*4310*/  @!PT LDS RZ, [RZ] ;  /* 0x00000000fffff984 */ /* 0x000fe20000000800 */
[----:B------:R-:W-:Y:S01]  /*4320*/  @!PT LDS RZ, [RZ] ;  /* 0x00000000fffff984 */ /* 0x000fe20000000800 */
[----:B------:R-:W-:Y:S01]  /*4330*/  @!PT LDS RZ, [RZ] ;  /* 0x00000000fffff984 */ /* 0x000fe20000000800 */
[----:B------:R2:W-:Y:S04]  /*4340*/  LDGSTS.E.BYPASS.LTC128B.128 [R192+0x3c80], [R8.64], !P4 ;  /* 0x03c8000008c07fae */ /* 0x0005e8000e101d46 */
[----:B------:R2:W-:Y:S04]  /*4350*/  LDGSTS.E.BYPASS.LTC128B.128 [R192+0x4880], [R6.64], !P3 ;  /* 0x0488000006c07fae */ /* 0x0005e8000d901d46 */
[----:B------:R2:W-:Y:S02]  /*4360*/  LDGSTS.E.BYPASS.LTC128B.128 [R192+0x5480], [R2.64], !P2 ;  /* 0x0548000002c07fae */ /* 0x0005e4000d101d46 */
.L_x_61:
[----:B------:R-:W-:Y:S05]  /*4370*/  BSYNC B0 ;  /* 0x0000000000007941 */ /* 0x000fea0003800000 */
.L_x_60:
[----:B------:R-:W-:Y:S01]  /*4380*/  ISETP.GE.AND P0, PT, R11, 0x21, PT ;  /* 0x000000210b00780c */ /* 0x000fe20003f06270 */
[----:B------:R-:W-:Y:S06]  /*4390*/  BRA.DIV ~URZ, `(.L_x_62) ;  /* 0x0000a3627f007947 */ /* 0x000fec000b800000 */
[----:B--2---:R2:W1:Y:S04]  /*43a0*/  SHFL.IDX PT, R4, R5, 0x1, 0x1c1f ;  /* 0x003c1f0005047f89 */ /* 0x00446800000e0000 */
[----:B----4-:R2:W4:Y:S02]  /*43b0*/  SHFL.IDX PT, R0, R10, 0x1, 0x1c1f ;  /* 0x003c1f000a007f89 */ /* 0x01052400000e0000 */
.L_x_157:
[----:B------:R-:W-:Y:S05]  /*43c0*/  @!P0 BRA `(.L_x_57) ;  /* 0x000000f000008947 */ /* 0x000fea0003800000 */
[----:B----4-:R-:W-:Y:S02]  /*43d0*/  LEA R8, P6, R204, R0, 0x1 ;  /* 0x00000000cc087211 */ /* 0x010fe400078c08ff */
[----:B------:R-:W-:-:S02]  /*43e0*/  SHF.R.S32.HI R11, RZ, 0x1f, R204 ;  /* 0x0000001fff0b7819 */ /* 0x000fc400000114cc */
[-C--:B------:R-:W-:Y:S02]  /*43f0*/  LEA R6, P5, R236, R0.reuse, 0x1 ;  /* 0x00000000ec067211 */ /* 0x080fe400078a08ff */
[----:B--23--:R-:W-:Y:S02]  /*4400*/  SHF.R.S32.HI R10, RZ, 0x1f, R236 ;  /* 0x0000001fff0a7819 */ /* 0x00cfe400000114ec */
[----:B-1----:R-:W-:Y:S02]  /*4410*/  SHF.R.S32.HI R5, RZ, 0x1f, R237 ;  /* 0x0000001fff057819 */ /* 0x002fe400000114ed */
[----:B------:R-:W-:Y:S02]  /*4420*/  LEA R2, P0, R237, R0, 0x1 ;  /* 0x00000000ed027211 */ /* 0x000fe400078008ff */
[-C--:B------:R-:W-:Y:S02]  /*4430*/  LEA.HI.X R9, R204, R4.reuse, R11, 0x1, P6 ;  /* 0x00000004cc097211 */ /* 0x080fe400030f0c0b */
[----:B------:R-:W-:-:S02]  /*4440*/  LEA.HI.X R7, R236, R4, R10, 0x1, P5 ;  /* 0x00000004ec077211 */ /* 0x000fc400028f0c0a */
[----:B------:R-:W-:Y:S01]  /*4450*/  LEA.HI.X R3, R237, R4, R5, 0x1, P0 ;  /* 0x00000004ed037211 */ /* 0x000fe200000f0c05 */
[----:B------:R-:W-:Y:S01]  /*4460*/  @!PT LDS RZ, [RZ] ;  /* 0x00000000fffff984 */ /* 0x000fe20000000800 */
[----:B------:R-:W-:Y:S01]  /*4470*/  @!PT LDS RZ, [RZ] ;  /* 0x00000000fffff984 */ /* 0x000fe20000000800 */
[----:B------:R-:W-:Y:S01]  /*4480*/  @!PT LDS RZ, [RZ] ;  /* 0x00000000fffff984 */ /* 0x000fe20000000800 */
[----:B------:R1:W-:Y:S04]  /*4490*/  LDGSTS.E.BYPASS.LTC128B.128 [R192+0x4480], [R8.64], !P4 ;  /* 0x0448000008c07fae */ /* 0x0003e8000e101d46 */
[----:B------:R1:W-:Y:S04]  /*44a0*/  LDGSTS.E.BYPASS.LTC128B.128 [R192+0x5080], [R6.64], !P3 ;  /* 0x0508000006c07fae */ /* 0x0003e8000d901d46 */
[----:B------:R1:W-:Y:S02]  /*44b0*/  LDGSTS.E.BYPASS.LTC128B.128 [R192+0x5c80], [R2.64], !P2 ;  /* 0x05c8000002c07fae */ /* 0x0003e4000d101d46 */
.L_x_57:
[----:B--234-:R-:W-:Y:S05]  /*44c0*/  BSYNC B1 ;  /* 0x0000000000017941 */ /* 0x01cfea0003800000 */
.L_x_56:
[----:B-1----:R-:W2:Y:S04]  /*44d0*/  LDL R0, [R1+0x4c] ;  /* 0x00004c0001007983 */ /* 0x002ea80000100800 */
[----:B------:R-:W0:Y:S01]  /*44e0*/  LDGDEPBAR ;  /* 0x00000000000079af */ /* 0x000e220000000000 */
[----:B--2---:R-:W-:-:S05]  /*44f0*/  IMAD.IADD R0, R104, 0x1, -R0 ;  /* 0x0000000168007824 */ /* 0x004fca00078e0a00 */
[C---:B------:R-:W-:Y:S02]  /*4500*/  ISETP.GT.AND P0, PT, R0.reuse, 0x9, PT ;  /* 0x000000090000780c */ /* 0x040fe40003f04270 */
[C---:B------:R-:W-:Y:S02]  /*4510*/  ISETP.GT.AND P6, PT, R0.reuse, RZ, PT ;  /* 0x000000ff0000720c */ /* 0x040fe40003fc4270 */
[C---:B------:R-:W-:Y:S02]  /*4520*/  ISETP.GT.AND P5, PT, R0.reuse, 0x1, PT ;  /* 0x000000010000780c */ /* 0x040fe40003fa4270 */
[----:B------:R-:W-:Y:S02]  /*4530*/  ISETP.GT.AND P2, PT, R0, 0x8, PT ;  /* 0x000000080000780c */ /* 0x000fe40003f44270 */
[----:B------:R-:W-:Y:S02]  /*4540*/  FSEL R42, R89, -INF , P0 ;  /* 0xff800000592a7808 */ /* 0x000fe40000000000 */
[----:B------:R-:W-:-:S02]  /*4550*/  FSEL R30, R92, -INF , P0 ;  /* 0xff8000005c1e7808 */ /* 0x000fc40000000000 */
[----:B------:R-:W-:Y:S02]  /*4560*/  FSEL R22, R94, -INF , P0 ;  /* 0xff8000005e167808 */ /* 0x000fe40000000000 */
[----:B------:R-:W-:Y:S02]  /*4570*/  FSEL R13, R96, -INF , P0 ;  /* 0xff800000600d7808 */ /* 0x000fe40000000000 */
[----:B------:R-:W-:Y:S02]  /*4580*/  FSEL R34, R99, -INF , P6 ;  /* 0xff80000063227808 */ /* 0x000fe40003000000 */
[----:B------:R-:W-:Y:S02]  /*4590*/  FSEL R26, R101, -INF , P6 ;  /* 0xff800000651a7808 */ /* 0x000fe40003000000 */
        /* <DEDUP_REMOVED lines=10> */
[C---:B------:R-:W-:Y:S02]  /*4640*/  ISETP.GT.AND P0, PT, R0.reuse, 0x19, PT ;  /* 0x000000190000780c */ /* 0x040fe40003f04270 */
[C---:B------:R-:W-:Y:S02]  /*4650*/  ISETP.GT.AND P6, PT, R0.reuse, 0x10, PT ;  /* 0x000000100000780c */ /* 0x040fe40003fc4270 */
[C---:B------:R-:W-:Y:S02]  /*4660*/  ISETP.GT.AND P5, PT, R0.reuse, 0x11, PT ;  /* 0x000000110000780c */ /* 0x040fe40003fa4270 */
[----:B------:R-:W-:-:S02]  /*4670*/  ISETP.GT.AND P2, PT, R0, 0x18, PT ;  /* 0x000000180000780c */ /* 0x000fc40003f44270 */
        /* <DEDUP_REMOVED lines=16> */
[C---:B------:R-:W-:Y:S02]  /*4780*/  ISETP.GT.AND P6, PT, R0.reuse, 0x20, PT ;  /* 0x000000200000780c */ /* 0x040fe40003fc4270 */
[----:B------:R-:W-:-:S02]  /*4790*/  ISETP.GT.AND P5, PT, R0, 0x21, PT ;  /* 0x000000210000780c */ /* 0x000fc40003fa4270 */
[C---:B------:R-:W-:Y:S02]  /*47a0*/  ISETP.GT.AND P2, PT, R0.reuse, 0x28, PT ;  /* 0x000000280000780c */ /* 0x040fe40003f44270 */
[----:B------:R-:W-:Y:S02]  /*47b0*/  ISETP.GT.AND P0, PT, R0, 0x29, PT ;  /* 0x000000290000780c */ /* 0x000fe40003f04270 */
[----:B------:R-:W-:Y:S02]  /*47c0*/  FMNMX.FTZ R0, R10, R11, !PT ;  /* 0x0000000b0a007209 */ /* 0x000fe40007810000 */
[----:B------:R-:W-:Y:S02]  /*47d0*/  FMNMX.FTZ R2, R17, R18, !PT ;  /* 0x0000001211027209 */ /* 0x000fe40007810000 */
[----:B------:R-:W-:Y:S02]  /*47e0*/  FMNMX.FTZ R3, R26, R27, !PT ;  /* 0x0000001b1a037209 */ /* 0x000fe40007810000 */
[----:B------:R-:W-:-:S02]  /*47f0*/  FMNMX.FTZ R4, R34, R40, !PT ;  /* 0x0000002822047209 */ /* 0x000fc40007810000 */
[----:B------:R-:W-:Y:S02]  /*4800*/  FMNMX.FTZ R0, R12, R0, !PT ;  /* 0x000000000c007209 */ /* 0x000fe40007810000 */
[----:B------:R-:W-:Y:S02]  /*4810*/  FMNMX.FTZ R2, R21, R2, !PT ;  /* 0x0000000215027209 */ /* 0x000fe40007810000 */
        /* <DEDUP_REMOVED lines=18> */
[----:B------:R-:W-:Y:S02]  /*4940*/  FSEL R133, R51, -INF , P6 ;  /* 0xff80000033857808 */ /* 0x000fe40003000000 */
[----:B------:R-:W-:Y:S02]  /*4950*/  FSEL R131, R53, -INF , P6 ;  /* 0xff80000035837808 */ /* 0x000fe40003000000 */
[----:B------:R-:W-:Y:S02]  /*4960*/  FSEL R127, R55, -INF , P6 ;  /* 0xff800000377f7808 */ /* 0x000fe40003000000 */
[----:B------:R-:W-:-:S02]  /*4970*/  FSEL R123, R57, -INF , P6 ;  /* 0xff800000397b7808 */ /* 0x000fc40003000000 */
[----:B------:R-:W-:Y:S02]  /*4980*/  FMNMX.FTZ R0, R19, R0, !PT ;  /* 0x0000000013007209 */ /* 0x000fe40007810000 */
[----:B------:R-:W-:Y:S02]  /*4990*/  FMNMX.FTZ R2, R28, R2, !PT ;  /* 0x000000021c027209 */ /* 0x000fe40007810000 */
[----:B------:R-:W-:Y:S02]  /*49a0*/  FMNMX.FTZ R3, R35, R3, !PT ;  /* 0x0000000323037209 */ /* 0x000fe40007810000 */
[----:B------:R-:W-:Y:S02]  /*49b0*/  FMNMX.FTZ R4, R50, R4, !PT ;  /* 0x0000000432047209 */ /* 0x000fe40007810000 */
[----:B------:R-:W-:Y:S02]  /*49c0*/  FSEL R132, R49, -INF , P5 ;  /* 0xff80000031847808 */ /* 0x000fe40002800000 */
[----:B------:R-:W-:-:S02]  /*49d0*/  FSEL R129, R52, -INF , P5 ;  /* 0xff80000034817808 */ /* 0x000fc40002800000 */
[----:B------:R-:W-:Y:S02]  /*49e0*/  FSEL R125, R54, -INF , P5 ;  /* 0xff800000367d7808 */ /* 0x000fe40002800000 */
[----:B------:R-:W-:Y:S02]  /*49f0*/  FSEL R121, R56, -INF , P5 ;  /* 0xff80000038797808 */ /* 0x000fe40002800000 */
[----:B------:R-:W-:Y:S02]  /*4a00*/  FMNMX.FTZ R0, R123, R0, !PT ;  /* 0x000000007b007209 */ /* 0x000fe40007810000 */
[----:B------:R-:W-:Y:S02]  /*4a10*/  FMNMX.FTZ R2, R127, R2, !PT ;  /* 0x000000027f027209 */ /* 0x000fe40007810000 */
[----:B------:R-:W-:Y:S02]  /*4a20*/  FMNMX.FTZ R3, R131, R3, !PT ;  /* 0x0000000383037209 */ /* 0x000fe40007810000 */
[----:B------:R-:W-:-:S02]  /*4a30*/  FMNMX.FTZ R4, R133, R4, !PT ;  /* 0x0000000485047209 */ /* 0x000fc40007810000 */
[----:B------:R-:W-:Y:S02]  /*4a40*/  FSEL R130, R36, -INF , P2 ;  /* 0xff80000024827808 */ /* 0x000fe40001000000 */
[----:B------:R-:W-:Y:S02]  /*4a50*/  FSEL R126, R38, -INF , P2 ;  /* 0xff800000267e7808 */ /* 0x000fe40001000000 */
[----:B------:R-:W-:Y:S02]  /*4a60*/  FSEL R122, R46, -INF , P2 ;  /* 0xff8000002e7a7808 */ /* 0x000fe40001000000 */
[----:B------:R-:W-:Y:S02]  /*4a70*/  FSEL R105, R48, -INF , P2 ;  /* 0xff80000030697808 */ /* 0x000fe40001000000 */
        /* <DEDUP_REMOVED lines=12> */
[----:B------:R-:W-:Y:S02]  /*4b40*/  FMNMX.FTZ R0, R100, R0, !PT ;  /* 0x0000000064007209 */ /* 0x000fe40007810000 */
[----:B------:R-:W-:-:S02]  /*4b50*/  FMNMX.FTZ R5, R120, R2, !PT ;  /* 0x0000000278057209 */ /* 0x000fc40007810000 */
[----:B------:R-:W-:Y:S02]  /*4b60*/  FMNMX.FTZ R6, R124, R3, !PT ;  /* 0x000000037c067209 */ /* 0x000fe40007810000 */
[----:B------:R-:W-:Y:S01]  /*4b70*/  FMNMX.FTZ R7, R128, R4, !PT ;  /* 0x0000000480077209 */ /* 0x000fe20007810000 */
[----:B------:R-:W-:Y:S05]  /*4b80*/  BRA.DIV ~URZ, `(.L_x_63) ;  /* 0x00009c427f007947 */ /* 0x000fea000b800000 */
[----:B------:R1:W2:Y:S02]  /*4b90*/  SHFL.BFLY PT, R2, R0, 0x2, 0x1f ;  /* 0x0c401f0000027f89 */ /* 0x0002a400000e0000 */
.L_x_158:
[----:B--2---:R-:W-:Y:S01]  /*4ba0*/  FMNMX.FTZ R4, R0, R2, !PT ;  /* 0x0000000200047209 */ /* 0x004fe20007810000 */
[----:B------:R-:W-:Y:S05]  /*4bb0*/  BRA.DIV ~URZ, `(.L_x_64) ;  /* 0x00009c727f007947 */ /* 0x000fea000b800000 */
[----:B-1----:R-:W1:Y:S04]  /*4bc0*/  SHFL.BFLY PT, R0, R5, 0x2, 0x1f ;  /* 0x0c401f0005007f89 */ /* 0x002e6800000e0000 */
[----:B------:R-:W2:Y:S04]  /*4bd0*/  SHFL.BFLY PT, R2, R6, 0x2, 0x1f ;  /* 0x0c401f0006027f89 */ /* 0x000ea800000e0000 */
[----:B------:R-:W3:Y:S04]  /*4be0*/  SHFL.BFLY PT, R8, R7, 0x2, 0x1f ;  /* 0x0c401f0007087f89 */ /* 0x000ee800000e0000 */
[----:B------:R-:W4:Y:S01]  /*4bf0*/  SHFL.BFLY PT, R3, R4, 0x1, 0x1f ;  /* 0x0c201f0004037f89 */ /* 0x000f2200000e0000 */
[----:B-1----:R-:W-:-:S02]  /*4c00*/  FMNMX.FTZ R0, R5, R0, !PT ;  /* 0x0000000005007209 */ /* 0x002fc40007810000 */
[----:B--2---:R-:W-:-:S03]  /*4c10*/  FMNMX.FTZ R2, R6, R2, !PT ;  /* 0x0000000206027209 */ /* 0x004fc60007810000 */
[----:B------:R-:W1:Y:S01]  /*4c20*/  SHFL.BFLY PT, R5, R0, 0x1, 0x1f ;  /* 0x0c201f0000057f89 */ /* 0x000e6200000e0000 */
[----:B---3--:R-:W-:-:S03]  /*4c30*/  FMNMX.FTZ R7, R7, R8, !PT ;  /* 0x0000000807077209 */ /* 0x008fc60007810000 */
[----:B------:R-:W2:Y:S01]  /*4c40*/  SHFL.BFLY PT, R6, R2, 0x1, 0x1f ;  /* 0x0c201f0002067f89 */ /* 0x000ea200000e0000 */
[----:B----4-:R-:W-:-:S03]  /*4c50*/  FMNMX.FTZ R104, R4, R3, !PT ;  /* 0x0000000304687209 */ /* 0x010fc60007810000 */
[----:B------:R3:W4:Y:S01]  /*4c60*/  SHFL.BFLY PT, R9, R7, 0x1, 0x1f ;  /* 0x0c201f0007097f89 */ /* 0x00072200000e0000 */
[----:B-1----:R-:W-:Y:S02]  /*4c70*/  FMNMX.FTZ R103, R0, R5, !PT ;  /* 0x0000000500677209 */ /* 0x002fe40007810000 */
[----:B--2---:R-:W-:Y:S02]  /*4c80*/  FMNMX.FTZ R102, R2, R6, !PT ;  /* 0x0000000602667209 */ /* 0x004fe40007810000 */
.L_x_159:
[C---:B------:R-:W-:Y:S01]  /*4c90*/  FMUL.FTZ R0, R104.reuse, c[0x0][0x2d0] ;  /* 0x0000b40068007a20 */ /* 0x040fe20000410000 */
[----:B------:R-:W-:Y:S01]  /*4ca0*/  FSETP.NEU.FTZ.AND P0, PT, R104, -INF , PT ;  /* 0xff8000006800780b */ /* 0x000fe20003f1d000 */
[----:B------:R-:W-:Y:S01]  /*4cb0*/  FMUL.FTZ R3, R103, c[0x0][0x2d0] ;  /* 0x0000b40067037a20 */ /* 0x000fe20000410000 */
[----:B----4-:R-:W-:Y:S01]  /*4cc0*/  FMNMX.FTZ R101, R9, R7, !PT ;  /* 0x0000000709657209 */ /* 0x010fe20007810000 */
[----:B------:R-:W-:Y:S01]  /*4cd0*/  WARPSYNC 0xffffffff ;  /* 0xffffffff00007948 */ /* 0x000fe20003800000 */
[----:B------:R-:W-:Y:S01]  /*4ce0*/  FSEL R20, R0, RZ, P0 ;  /* 0x000000ff00147208 */ /* 0x000fe20000000000 */
[----:B------:R-:W-:Y:S01]  /*4cf0*/  LDSM.16.MT88.4 R36, [R107] ;  /* 0x000000006b24783b */ /* 0x000fe20000004200 */
[----:B------:R-:W-:-:S02]  /*4d00*/  FSETP.NEU.FTZ.AND P0, PT, R103, -INF , PT ;  /* 0xff8000006700780b */ /* 0x000fc40003f1d000 */
[----:B------:R-:W-:Y:S01]  /*4d10*/  IADD3 R209, R209, -0x2, RZ ;  /* 0xfffffffed1d17810 */ /* 0x000fe20007ffe0ff */
[--C-:B------:R-:W-:Y:S01]  /*4d20*/  FFMA.FTZ R0, R10, c[0x0][0x2d0], -R20.reuse ;  /* 0x0000b4000a007a23 */ /* 0x100fe20000010814 */
[----:B------:R-:W-:Y:S01]  /*4d30*/  FSEL R3, R3, RZ, P0 ;  /* 0x000000ff03037208 */ /* 0x000fe20000000000 */
[----:B------:R-:W-:Y:S01]  /*4d40*/  FFMA.FTZ R2, R16, c[0x0][0x2d0], -R20 ;  /* 0x0000b40010027a23 */ /* 0x000fe20000010814 */
[----:B------:R-:W-:Y:S01]  /*4d50*/  FSETP.NEU.FTZ.AND P0, PT, R102, -INF , PT ;  /* 0xff8000006600780b */ /* 0x000fe20003f1d000 */
[----:B------:R1:W-:Y:S01]  /*4d60*/  MUFU.EX2 R147, R0 ;  /* 0x0000000000937308 */ /* 0x0003e20000000800 */
[----:B------:R-:W-:Y:S01]  /*4d70*/  LDSM.16.MT88.4 R60, [R180+0xc00] ;  /* 0x000c0000b43c783b */ /* 0x000fe20000004200 */
[----:B------:R-:W-:-:S03]  /*4d80*/  FFMA.FTZ R4, R25, c[0x0][0x2d0], -R3 ;  /* 0x0000b40019047a23 */ /* 0x000fc60000010803 */
[----:B------:R-:W-:Y:S03]  /*4d90*/  LDSM.16.MT88.4 R56, [R107+0x1800] ;  /* 0x001800006b38783b */ /* 0x000fe60000004200 */
[----:B------:R2:W-:Y:S01]  /*4da0*/  MUFU.EX2 R223, R2 ;  /* 0x0000000200df7308 */ /* 0x0005e20000000800 */
[----:B------:R-:W4:Y:S04]  /*4db0*/  LDSM.16.MT88.4 R52, [R180+0x1800] ;  /* 0x00180000b434783b */ /* 0x000f280000004200 */
[----:B------:R-:W5:Y:S01]  /*4dc0*/  LDSM.16.MT88.4 R64, [R107+0xc00] ;  /* 0x000c00006b40783b */ /* 0x000f620000004200 */
[----:B-1----:R-:W-:Y:S02]  /*4dd0*/  FFMA.FTZ R0, R11, c[0x0][0x2d0], -R20 ;  /* 0x0000b4000b007a23 */ /* 0x002fe40000010814 */
[----:B------:R1:W-:Y:S01]  /*4de0*/  MUFU.EX2 R218, R4 ;  /* 0x0000000400da7308 */ /* 0x0003e20000000800 */
[----:B------:R-:W3:Y:S04]  /*4df0*/  LDSM.16.MT88.4 R68, [R180] ;  /* 0x00000000b444783b */ /* 0x000ee80000004200 */
[----:B------:R-:W-:Y:S01]  /*4e00*/  LDSM.16.MT88.4 R136, [R107+0x800] ;  /* 0x000800006b88783b */ /* 0x000fe20000004200 */
[----:B--2---:R-:W-:-:S02]  /*4e10*/  FMUL.FTZ R2, R102, c[0x0][0x2d0] ;  /* 0x0000b40066027a20 */ /* 0x004fc40000410000 */
[----:B------:R2:W2:Y:S01]  /*4e20*/  MUFU.EX2 R146, R0 ;  /* 0x0000000000927308 */ /* 0x0004a20000000800 */
[----:B------:R-:W-:Y:S02]  /*4e30*/  LDSM.16.MT88.4 R152, [R107+0x1400] ;  /* 0x001400006b98783b */ /* 0x000fe40000004200 */
[----:B------:R-:W-:Y:S02]  /*4e40*/  FSEL R2, R2, RZ, P0 ;  /* 0x000000ff02027208 */ /* 0x000fe40000000000 */
[----:B------:R-:W-:-:S03]  /*4e50*/  FSETP.NEU.FTZ.AND P0, PT, R101, -INF , PT ;  /* 0xff8000006500780b */ /* 0x000fc60003f1d000 */
[----:B-1----:R-:W-:-:S04]  /*4e60*/  FFMA.FTZ R4, R33, c[0x0][0x2d0], -R2 ;  /* 0x0000b40021047a23 */ /* 0x002fc80000010802 */
[----:B------:R1:W-:Y:S01]  /*4e70*/  MUFU.EX2 R211, R4 ;  /* 0x0000000400d37308 */ /* 0x0003e20000000800 */
[----:B--2---:R-:W-:Y:S01]  /*4e80*/  FFMA.FTZ R0, R12, c[0x0][0x2d0], -R20 ;  /* 0x0000b4000c007a23 */ /* 0x004fe20000010814 */
[----:B------:R-:W-:-:S06]  /*4e90*/  F2FP.BF16.PACK_AB R16, R146, R147 ;  /* 0x000000939210723e */ /* 0x000fcc00000010ff */
[----:B------:R2:W-:Y:S01]  /*4ea0*/  MUFU.EX2 R194, R0 ;  /* 0x0000000000c27308 */ /* 0x0005e20000000800 */
[----:B-1----:R-:W-:-:S07]  /*4eb0*/  FFMA.FTZ R4, R35, c[0x0][0x2d0], -R2 ;  /* 0x0000b40023047a23 */ /* 0x002fce0000010802 */
[----:B------:R-:W1:Y:S01]  /*4ec0*/  MUFU.EX2 R213, R4 ;  /* 0x0000000400d57308 */ /* 0x000e620000000800 */
[----:B--2---:R-:W-:-:S07]  /*4ed0*/  FFMA.FTZ R0, R13, c[0x0][0x2d0], -R20 ;  /* 0x0000b4000d007a23 */ /* 0x004fce0000010814 */
[----:B------:R2:W-:Y:S01]  /*4ee0*/  MUFU.EX2 R220, R0 ;  /* 0x0000000000dc7308 */ /* 0x0005e20000000800 */
[----:B-1----:R-:W-:Y:S01]  /*4ef0*/  F2FP.BF16.PACK_AB R6, R213, R211 ;  /* 0x000000d3d506723e */ /* 0x002fe200000010ff */
[----:B--2---:R-:W-:-:S06]  /*4f00*/  FFMA.FTZ R0, R14, c[0x0][0x2d0], -R20 ;  /* 0x0000b4000e007a23 */ /* 0x004fcc0000010814 */
[----:B------:R1:W-:Y:S02]  /*4f10*/  MUFU.EX2 R221, R0 ;  /* 0x0000000000dd7308 */ /* 0x0003e40000000800 */
[----:B-1----:R-:W-:-:S06]  /*4f20*/  FFMA.FTZ R0, R15, c[0x0][0x2d0], -R20 ;  /* 0x0000b4000f007a23 */ /* 0x002fcc0000010814 */
[----:B------:R1:W2:Y:S02]  /*4f30*/  MUFU.EX2 R222, R0 ;  /* 0x0000000000de7308 */ /* 0x0002a40000000800 */
[----:B-1----:R-:W-:Y:S01]  /*4f40*/  FFMA.FTZ R0, R19, c[0x0][0x2d0], -R20 ;  /* 0x0000b40013007a23 */ /* 0x002fe20000010814 */
[----:B--2---:R-:W-:-:S05]  /*4f50*/  F2FP.BF16.PACK_AB R8, R222, R221 ;  /* 0x000000ddde08723e */ /* 0x004fca00000010ff */
[----:B------:R1:W2:Y:S02]  /*4f60*/  MUFU.EX2 R224, R0 ;  /* 0x0000000000e07308 */ /* 0x0002a40000000800 */
[----:B-1----:R-:W-:Y:S01]  /*4f70*/  FFMA.FTZ R0, R17, c[0x0][0x2d0], -R3 ;  /* 0x0000b40011007a23 */ /* 0x002fe20000010803 */
[----:B--2---:R-:W-:-:S05]  /*4f80*/  F2FP.BF16.PACK_AB R10, R224, R223 ;  /* 0x000000dfe00a723e */ /* 0x004fca00000010ff */
[----:B------:R1:W-:Y:S02]  /*4f90*/  MUFU.EX2 R145, R0 ;  /* 0x0000000000917308 */ /* 0x0003e40000000800 */
[----:B-1----:R-:W-:Y:S01]  /*4fa0*/  FFMA.FTZ R0, R18, c[0x0][0x2d0], -R3 ;  /* 0x0000b40012007a23 */ /* 0x002fe20000010803 */
[----:B------:R-:W-:-:S05]  /*4fb0*/  F2FP.BF16.PACK_AB R18, R220, R194 ;  /* 0x000000c2dc12723e */ /* 0x000fca00000010ff */
[----:B------:R1:W2:Y:S02]  /*4fc0*/  MUFU.EX2 R144, R0 ;  /* 0x0000000000907308 */ /* 0x0002a40000000800 */
[----:B-1----:R-:W-:Y:S01]  /*4fd0*/  FFMA.FTZ R0, R21, c[0x0][0x2d0], -R3 ;  /* 0x0000b40015007a23 */ /* 0x002fe20000010803 */
[----:B--2---:R-:W-:-:S05]  /*4fe0*/  F2FP.BF16.PACK_AB R17, R144, R145 ;  /* 0x000000919011723e */ /* 0x004fca00000010ff */
[----:B------:R1:W-:Y:S02]  /*4ff0*/  MUFU.EX2 R193, R0 ;  /* 0x0000000000c17308 */ /* 0x0003e40000000800 */
[----:B-1----:R-:W-:-:S06]  /*5000*/  FFMA.FTZ R0, R22, c[0x0][0x2d0], -R3 ;  /* 0x0000b40016007a23 */ /* 0x002fcc0000010803 */
[----:B------:R1:W2:Y:S02]  /*5010*/  MUFU.EX2 R215, R0 ;  /* 0x0000000000d77308 */ /* 0x0002a40000000800 */
[----:B-1----:R-:W-:Y:S01]  /*5020*/  FFMA.FTZ R0, R23, c[0x0][0x2d0], -R3 ;  /* 0x0000b40017007a23 */ /* 0x002fe20000010803 */
[----:B--2---:R-:W-:-:S05]  /*5030*/  F2FP.BF16.PACK_AB R19, R215, R193 ;  /* 0x000000c1d713723e */ /* 0x004fca00000010ff */
[----:B------:R1:W-:Y:S02]  /*5040*/  MUFU.EX2 R216, R0 ;  /* 0x0000000000d87308 */ /* 0x0003e40000000800 */
[C---:B----4-:R-:W-:Y:S08]  /*5050*/  HMMA.16816.F32.BF16 R76, R16.reuse, R52, RZ ;  /* 0x00000034104c723c */ /* 0x050ff000000418ff */
[----:B-----5:R-:W-:Y:S01]  /*5060*/  HMMA.16816.F32.BF16 R112, R16, R64, RZ ;  /* 0x000000401070723c */ /* 0x020fe200000418ff */
[----:B-1----:R-:W-:-:S04]  /*5070*/  FFMA.FTZ R0, R24, c[0x0][0x2d0], -R3 ;  /* 0x0000b40018007a23 */ /* 0x002fc80000010803 */
[----:B------:R1:W2:Y:S03]  /*5080*/  MUFU.EX2 R217, R0 ;  /* 0x0000000000d97308 */ /* 0x0002a60000000800 */
[C---:B---3--:R-:W-:Y:S08]  /*5090*/  HMMA.16816.F32.BF16 R116, R16.reuse, R68, RZ ;  /* 0x000000441074723c */ /* 0x048ff000000418ff */
[----:B------:R-:W-:Y:S01]  /*50a0*/  HMMA.16816.F32.BF16 R108, R16, R60, RZ ;  /* 0x0000003c106c723c */ /* 0x000fe200000418ff */
[----:B-1----:R-:W-:Y:S01]  /*50b0*/  FFMA.FTZ R0, R28, c[0x0][0x2d0], -R3 ;  /* 0x0000b4001c007a23 */ /* 0x002fe20000010803 */
[----:B--2---:R-:W-:-:S06]  /*50c0*/  F2FP.BF16.PACK_AB R9, R217, R216 ;  /* 0x000000d8d909723e */ /* 0x004fcc00000010ff */
[----:B------:R-:W-:Y:S01]  /*50d0*/  HMMA.16816.F32.BF16 R96, R16, R56, RZ ;  /* 0x000000381060723c */ /* 0x000fe200000418ff */
        /* <DEDUP_REMOVED lines=9> */
[----:B-1----:R-:W-:-:S06]  /*5170*/  FFMA.FTZ R0, R30, c[0x0][0x2d0], -R2 ;  /* 0x0000b4001e007a23 */ /* 0x002fcc0000010802 */
[----:B------:R1:W2:Y:S02]  /*5180*/  MUFU.EX2 R207, R0 ;  /* 0x0000000000cf7308 */ /* 0x0002a40000000800 */
[--C-:B-1----:R-:W-:Y:S01]  /*5190*/  FFMA.FTZ R0, R31, c[0x0][0x2d0], -R2.reuse ;  /* 0x0000b4001f007a23 */ /* 0x102fe20000010802 */
[----:B--2---:R-:W-:Y:S01]  /*51a0*/  F2FP.BF16.PACK_AB R14, R207, R206 ;  /* 0x000000cecf0e723e */ /* 0x004fe200000010ff */
[----:B------:R-:W1:Y:S04]  /*51b0*/  LDSM.16.MT88.4 R28, [R107+0x400] ;  /* 0x000400006b1c783b */ /* 0x000e680000004200 */
[----:B------:R2:W-:Y:S02]  /*51c0*/  MUFU.EX2 R208, R0 ;  /* 0x0000000000d07308 */ /* 0x0005e40000000800 */
[----:B--2---:R-:W-:-:S06]  /*51d0*/  FFMA.FTZ R0, R32, c[0x0][0x2d0], -R2 ;  /* 0x0000b40020007a23 */ /* 0x004fcc0000010802 */
[----:B------:R2:W-:Y:S02]  /*51e0*/  MUFU.EX2 R210, R0 ;  /* 0x0000000000d27308 */ /* 0x0005e40000000800 */
[----:B--2---:R-:W-:-:S05]  /*51f0*/  FMUL.FTZ R0, R101, c[0x0][0x2d0] ;  /* 0x0000b40065007a20 */ /* 0x004fca0000410000 */
[----:B------:R-:W-:Y:S02]  /*5200*/  FSEL R0, R0, RZ, P0 ;  /* 0x000000ff00007208 */ /* 0x000fe40000000000 */
[----:B------:R-:W-:-:S03]  /*5210*/  ISETP.GE.AND P0, PT, R209, R239, PT ;  /* 0x000000efd100720c */ /* 0x000fc60003f06270 */
[--C-:B------:R-:W-:Y:S02]  /*5220*/  FFMA.FTZ R4, R34, c[0x0][0x2d0], -R0.reuse ;  /* 0x0000b40022047a23 */ /* 0x100fe40000010800 */
[----:B------:R-:W-:Y:S02]  /*5230*/  HMMA.16816.F32.BF16 R32, R16, R36, RZ ;  /* 0x000000241020723c */ /* 0x000fe400000418ff */
[----:B------:R2:W-:Y:S02]  /*5240*/  MUFU.EX2 R197, R4 ;  /* 0x0000000400c57308 */ /* 0x0005e40000000800 */
[----:B--2---:R-:W-:-:S06]  /*5250*/  FFMA.FTZ R4, R40, c[0x0][0x2d0], -R0 ;  /* 0x0000b40028047a23 */ /* 0x004fcc0000010800 */
[----:B------:R2:W3:Y:S11]  /*5260*/  MUFU.EX2 R195, R4 ;  /* 0x0000000400c37308 */ /* 0x0004f60000000800 */
[----:B------:R-:W-:Y:S03]  /*5270*/  @!UPT UIADD3 URZ, URZ, URZ, URZ ;  /* 0x0000003f3f3ff290 */ /* 0x000fe6000fffe03f */
[----:B-1----:R-:W-:Y:S01]  /*5280*/  HMMA.16816.F32.BF16 R148, R8, R28, R32 ;  /* 0x0000001c0894723c */ /* 0x002fe20000041820 */
[----:B------:R-:W1:Y:S01]  /*5290*/  LDSM.16.MT88.4 R32, [R180+0x400] ;  /* 0x00040000b420783b */ /* 0x000e620000004200 */
[----:B--2---:R-:W-:Y:S01]  /*52a0*/  FFMA.FTZ R4, R41, c[0x0][0x2d0], -R0 ;  /* 0x0000b40029047a23 */ /* 0x004fe20000010800 */
[----:B---3--:R-:W-:-:S03]  /*52b0*/  F2FP.BF16.PACK_AB R13, R195, R197 ;  /* 0x000000c5c30d723e */ /* 0x008fc600000010ff */
[----:B------:R2:W-:Y:S02]  /*52c0*/  MUFU.EX2 R196, R4 ;  /* 0x0000000400c47308 */ /* 0x0005e40000000800 */
[----:B--2---:R-:W-:-:S06]  /*52d0*/  FFMA.FTZ R4, R42, c[0x0][0x2d0], -R0 ;  /* 0x0000b4002a047a23 */ /* 0x004fcc0000010800 */
[----:B------:R2:W3:Y:S01]  /*52e0*/  MUFU.EX2 R198, R4 ;  /* 0x0000000400c67308 */ /* 0x0004e20000000800 */
[----:B-1----:R-:W-:Y:S01]  /*52f0*/  HMMA.16816.F32.BF16 R116, R8, R32, R116 ;  /* 0x000000200874723c */ /* 0x002fe20000041874 */
[--C-:B--2---:R-:W-:Y:S01]  /*5300*/  FFMA.FTZ R4, R43, c[0x0][0x2d0], -R0.reuse ;  /* 0x0000b4002b047a23 */ /* 0x104fe20000010800 */
[----:B---3--:R-:W-:Y:S01]  /*5310*/  F2FP.BF16.PACK_AB R15, R198, R196 ;  /* 0x000000c4c60f723e */ /* 0x008fe200000010ff */
[----:B------:R-:W-:Y:S04]  /*5320*/  LDSM.16.MT88.4 R40, [R180+0x1c00] ;  /* 0x001c0000b428783b */ /* 0x000fe80000004200 */
[----:B------:R1:W-:Y:S02]  /*5330*/  MUFU.EX2 R199, R4 ;  /* 0x0000000400c77308 */ /* 0x0003e40000000800 */
[C---:B------:R-:W-:Y:S08]  /*5340*/  HMMA.16816.F32.BF16 R24, R12.reuse, R36, RZ ;  /* 0x000000240c18723c */ /* 0x040ff000000418ff */
[----:B------:R-:W-:Y:S01]  /*5350*/  HMMA.16816.F32.BF16 R84, R12, R60, RZ ;  /* 0x0000003c0c54723c */ /* 0x000fe200000418ff */
[----:B-1----:R-:W-:-:S04]  /*5360*/  FFMA.FTZ R4, R44, c[0x0][0x2d0], -R0 ;  /* 0x0000b4002c047a23 */ /* 0x002fc80000010800 */
[----:B------:R1:W2:Y:S03]  /*5370*/  MUFU.EX2 R202, R4 ;  /* 0x0000000400ca7308 */ /* 0x0002a60000000800 */
[C---:B------:R-:W-:Y:S08]  /*5380*/  HMMA.16816.F32.BF16 R80, R12.reuse, R56, RZ ;  /* 0x000000380c50723c */ /* 0x040ff000000418ff */
[C---:B------:R-:W-:Y:S01]  /*5390*/  HMMA.16816.F32.BF16 R88, R12.reuse, R64, RZ ;  /* 0x000000400c58723c */ /* 0x040fe200000418ff */
[--C-:B-1----:R-:W-:Y:S01]  /*53a0*/  FFMA.FTZ R4, R45, c[0x0][0x2d0], -R0.reuse ;  /* 0x0000b4002d047a23 */ /* 0x102fe20000010800 */
[----:B--2---:R-:W-:Y:S01]  /*53b0*/  F2FP.BF16.PACK_AB R5, R202, R199 ;  /* 0x000000c7ca05723e */ /* 0x004fe200000010ff */
[----:B------:R-:W1:Y:S05]  /*53c0*/  LDSM.16.MT88.4 R44, [R107+0x1c00] ;  /* 0x001c00006b2c783b */ /* 0x000e6a0000004200 */
[C---:B------:R-:W-:Y:S01]  /*53d0*/  HMMA.16816.F32.BF16 R72, R12.reuse, R52, RZ ;  /* 0x000000340c48723c */ /* 0x040fe200000418ff */
[----:B------:R2:W-:Y:S07]  /*53e0*/  MUFU.EX2 R205, R4 ;  /* 0x0000000400cd7308 */ /* 0x0005ee0000000800 */
[----:B------:R-:W-:Y:S01]  /*53f0*/  HMMA.16816.F32.BF16 R92, R12, R68, RZ ;  /* 0x000000440c5c723c */ /* 0x000fe200000418ff */
[----:B--2---:R-:W-:-:S02]  /*5400*/  FFMA.FTZ R4, R50, c[0x0][0x2d0], -R0 ;  /* 0x0000b40032047a23 */ /* 0x004fc40000010800 */
[----:B------:R-:W2:Y:S02]  /*5410*/  LDSM.16.MT88.4 R48, [R180+0x1000] ;  /* 0x00100000b430783b */ /* 0x000ea40000004200 */
[----:B------:R3:W4:Y:S02]  /*5420*/  MUFU.EX2 R203, R4 ;  /* 0x0000000400cb7308 */ /* 0x0007240000000800 */
[----:B---3--:R-:W-:Y:S02]  /*5430*/  F2FP.BF16.PACK_AB R4, R210, R208 ;  /* 0x000000d0d204723e */ /* 0x008fe400000010ff */
[----:B----4-:R-:W-:Y:S01]  /*5440*/  F2FP.BF16.PACK_AB R7, R203, R205 ;  /* 0x000000cdcb07723e */ /* 0x010fe200000010ff */
[----:B-1----:R-:W-:Y:S08]  /*5450*/  HMMA.16816.F32.BF16 R160, R8, R44, R96 ;  /* 0x0000002c08a0723c */ /* 0x002ff00000041860 */
[C---:B------:R-:W-:Y:S01]  /*5460*/  HMMA.16816.F32.BF16 R156, R4.reuse, R28, R24 ;  /* 0x0000001c049c723c */ /* 0x040fe20000041818 */
[----:B------:R-:W1:Y:S07]  /*5470*/  LDSM.16.MT88.4 R24, [R107+0x1000] ;  /* 0x001000006b18783b */ /* 0x000e6e0000004200 */
[C---:B------:R-:W-:Y:S08]  /*5480*/  HMMA.16816.F32.BF16 R172, R4.reuse, R44, R80 ;  /* 0x0000002c04ac723c */ /* 0x040ff00000041850 */
[----:B--2---:R-:W-:Y:S08]  /*5490*/  HMMA.16816.F32.BF16 R176, R4, R48, R84 ;  /* 0x0000003004b0723c */ /* 0x004ff00000041854 */
[----:B------:R-:W-:Y:S08]  /*54a0*/  HMMA.16816.F32.BF16 R84, R8, R40, R76 ;  /* 0x000000280854723c */ /* 0x000ff0000004184c */
[-C--:B------:R-:W-:Y:S08]  /*54b0*/  HMMA.16816.F32.BF16 R80, R16, R38.reuse, RZ ;  /* 0x000000261050723c */ /* 0x080ff000000418ff */
[----:B------:R-:W-:Y:S08]  /*54c0*/  HMMA.16816.F32.BF16 R76, R12, R38, RZ ;  /* 0x000000260c4c723c */ /* 0x000ff000000418ff */
[-C--:B------:R-:W-:Y:S08]  /*54d0*/  HMMA.16816.F32.BF16 R36, R16, R66.reuse, RZ ;  /* 0x000000421024723c */ /* 0x080ff000000418ff */
[----:B------:R-:W-:Y:S08]  /*54e0*/  HMMA.16816.F32.BF16 R64, R12, R66, RZ ;  /* 0x000000420c40723c */ /* 0x000ff000000418ff */
[----:B------:R-:W-:Y:S08]  /*54f0*/  HMMA.16816.F32.BF16 R168, R4, R40, R72 ;  /* 0x0000002804a8723c */ /* 0x000ff00000041848 */
[-C--:B-1----:R-:W-:Y:S08]  /*5500*/  HMMA.16816.F32.BF16 R112, R8, R24.reuse, R112 ;  /* 0x000000180870723c */ /* 0x082ff00000041870 */
[----:B------:R-:W-:Y:S08]  /*5510*/  HMMA.16816.F32.BF16 R88, R4, R24, R88 ;  /* 0x000000180458723c */ /* 0x000ff00000041858 */
[----:B------:R-:W-:Y:S08]  /*5520*/  HMMA.16816.F32.BF16 R72, R16, R70, RZ ;  /* 0x000000461048723c */ /* 0x000ff000000418ff */
[-C--:B------:R-:W-:Y:S08]  /*5530*/  HMMA.16816.F32.BF16 R80, R8, R30.reuse, R80 ;  /* 0x0000001e0850723c */ /* 0x080ff00000041850 */
[----:B------:R-:W-:Y:S08]  /*5540*/  HMMA.16816.F32.BF16 R76, R4, R30, R76 ;  /* 0x0000001e044c723c */ /* 0x000ff0000004184c */
[-C--:B------:R-:W-:Y:S08]  /*5550*/  HMMA.16816.F32.BF16 R36, R8, R26.reuse, R36 ;  /* 0x0000001a0824723c */ /* 0x080ff00000041824 */
[----:B------:R-:W-:Y:S08]  /*5560*/  HMMA.16816.F32.BF16 R64, R4, R26, R64 ;  /* 0x0000001a0440723c */ /* 0x000ff00000041840 */
[C---:B------:R-:W-:Y:S08]  /*5570*/  HMMA.16816.F32.BF16 R68, R12.reuse, R70, RZ ;  /* 0x000000460c44723c */ /* 0x040ff000000418ff */
[C---:B------:R-:W-:Y:S08]  /*5580*/  HMMA.16816.F32.BF16 R28, R12.reuse, R62, RZ ;  /* 0x0000003e0c1c723c */ /* 0x040ff000000418ff */
[C---:B------:R-:W-:Y:S08]  /*5590*/  HMMA.16816.F32.BF16 R24, R12.reuse, R58, RZ ;  /* 0x0000003a0c18723c */ /* 0x040ff000000418ff */
[----:B------:R-:W-:Y:S08]  /*55a0*/  HMMA.16816.F32.BF16 R12, R12, R54, RZ ;  /* 0x000000360c0c723c */ /* 0x000ff000000418ff */
[C---:B------:R-:W-:Y:S08]  /*55b0*/  HMMA.16816.F32.BF16 R60, R16.reuse, R62, RZ ;  /* 0x0000003e103c723c */ /* 0x040ff000000418ff */
[C---:B------:R-:W-:Y:S08]  /*55c0*/  HMMA.16816.F32.BF16 R56, R16.reuse, R58, RZ ;  /* 0x0000003a1038723c */ /* 0x040ff000000418ff */
[----:B------:R-:W-:Y:S08]  /*55d0*/  HMMA.16816.F32.BF16 R16, R16, R54, RZ ;  /* 0x000000361010723c */ /* 0x000ff000000418ff */
[C---:B------:R-:W-:Y:S08]  /*55e0*/  HMMA.16816.F32.BF16 R140, R4.reuse, R32, R92 ;  /* 0x00000020048c723c */ /* 0x040ff0000004185c */
[C---:B------:R-:W-:Y:S08]  /*55f0*/  HMMA.16816.F32.BF16 R68, R4.reuse, R34, R68 ;  /* 0x000000220444723c */ /* 0x040ff00000041844 */
[C---:B------:R-:W-:Y:S08]  /*5600*/  HMMA.16816.F32.BF16 R28, R4.reuse, R50, R28 ;  /* 0x00000032041c723c */ /* 0x040ff0000004181c */
[C---:B------:R-:W-:Y:S08]  /*5610*/  HMMA.16816.F32.BF16 R24, R4.reuse, R46, R24 ;  /* 0x0000002e0418723c */ /* 0x040ff00000041818 */
[-C--:B------:R-:W-:Y:S07]  /*5620*/  HMMA.16816.F32.BF16 R12, R4, R42.reuse, R12 ;  /* 0x0000002a040c723c */ /* 0x080fee000004180c */
[--C-:B------:R-:W-:Y:S01]  /*5630*/  FFMA.FTZ R4, R123, c[0x0][0x2d0], -R20.reuse ;  /* 0x0000b4007b047a23 */ /* 0x100fe20000010814 */
[C---:B------:R-:W-:Y:S03]  /*5640*/  HMMA.16816.F32.BF16 R16, R8.reuse, R42, R16 ;  /* 0x0000002a0810723c */ /* 0x040fe60000041810 */
[----:B------:R1:W-:Y:S05]  /*5650*/  MUFU.EX2 R42, R4 ;  /* 0x00000004002a7308 */ /* 0x0003ea0000000800 */
[C---:B------:R-:W-:Y:S08]  /*5660*/  HMMA.16816.F32.BF16 R72, R8.reuse, R34, R72 ;  /* 0x000000220848723c */ /* 0x040ff00000041848 */
[----:B------:R-:W-:Y:S01]  /*5670*/  HMMA.16816.F32.BF16 R164, R8, R48, R108 ;  /* 0x0000003008a4723c */ /* 0x000fe2000004186c */
[----:B-1----:R-:W-:-:S04]  /*5680*/  FFMA.FTZ R4, R121, c[0x0][0x2d0], -R20 ;  /* 0x0000b40079047a23 */ /* 0x002fc80000010814 */
[----:B------:R1:W2:Y:S03]  /*5690*/  MUFU.EX2 R43, R4 ;  /* 0x00000004002b7308 */ /* 0x0002a60000000800 */
[C---:B------:R-:W-:Y:S01]  /*56a0*/  HMMA.16816.F32.BF16 R32, R8.reuse, R50, R60 ;  /* 0x000000320820723c */ /* 0x040fe2000004183c */
[----:B------:R-:W3:Y:S07]  /*56b0*/  LDSM.16.MT88.4 R60, [R180+0x1400] ;  /* 0x00140000b43c783b */ /* 0x000eee0000004200 */
[----:B------:R-:W-:Y:S01]  /*56c0*/  HMMA.16816.F32.BF16 R56, R8, R46, R56 ;  /* 0x0000002e0838723c */ /* 0x000fe20000041838 */
[----:B-1----:R-:W-:Y:S01]  /*56d0*/  FFMA.FTZ R4, R105, c[0x0][0x2d0], -R20 ;  /* 0x0000b40069047a23 */ /* 0x002fe20000010814 */
[----:B--2---:R-:W-:-:S05]  /*56e0*/  F2FP.BF16.PACK_AB R96, R43, R42 ;  /* 0x0000002a2b60723e */ /* 0x004fca00000010ff */
[----:B------:R-:W-:Y:S01]  /*56f0*/  FADD.FTZ R8, R135, R134 ;  /* 0x0000008687087221 */ /* 0x000fe20000010000 */
        /* <DEDUP_REMOVED lines=10> */
[----:B------:R-:W-:-:S04]  /*57a0*/  FFMA.FTZ R3, R120, c[0x0][0x2d0], -R3 ;  /* 0x0000b40078037a23 */ /* 0x000fc80000010803 */
[----:B------:R1:W-:Y:S08]  /*57b0*/  MUFU.EX2 R41, R4 ;  /* 0x0000000400297308 */ /* 0x0003f00000000800 */
[----:B------:R2:W4:Y:S01]  /*57c0*/  MUFU.EX2 R214, R3 ;  /* 0x0000000300d67308 */ /* 0x0005220000000800 */
[----:B-1----:R-:W-:Y:S02]  /*57d0*/  FADD.FTZ R4, R147, R146 ;  /* 0x0000009293047221 */ /* 0x002fe40000010000 */
[----:B--2---:R-:W-:Y:S01]  /*57e0*/  FFMA.FTZ R3, R131, c[0x0][0x2d0], -R2 ;  /* 0x0000b40083037a23 */ /* 0x004fe20000010802 */
[----:B----4-:R-:W-:-:S04]  /*57f0*/  F2FP.BF16.PACK_AB R99, R214, R41 ;  /* 0x00000029d663723e */ /* 0x010fc800000010ff */
[----:B------:R1:W-:Y:S03]  /*5800*/  MUFU.EX2 R20, R3 ;  /* 0x0000000300147308 */ /* 0x0003e60000000800 */
[C---:B------:R-:W-:Y:S08]  /*5810*/  HMMA.16816.F32.BF16 R112, R96.reuse, R152, R112 ;  /* 0x000000986070723c */ /* 0x040ff00000041870 */
[----:B------:R-:W-:Y:S01]  /*5820*/  HMMA.16816.F32.BF16 R108, R96, R154, R36 ;  /* 0x0000009a606c723c */ /* 0x000fe20000041824 */
[----:B-1----:R-:W-:-:S04]  /*5830*/  FFMA.FTZ R3, R129, c[0x0][0x2d0], -R2 ;  /* 0x0000b40081037a23 */ /* 0x002fc80000010802 */
[----:B------:R1:W2:Y:S03]  /*5840*/  MUFU.EX2 R21, R3 ;  /* 0x0000000300157308 */ /* 0x0002a60000000800 */
[C---:B---3--:R-:W-:Y:S01]  /*5850*/  HMMA.16816.F32.BF16 R52, R96.reuse, R60, R164 ;  /* 0x0000003c6034723c */ /* 0x048fe200000418a4 */
[--C-:B-1----:R-:W-:Y:S01]  /*5860*/  FFMA.FTZ R3, R126, c[0x0][0x2d0], -R2.reuse ;  /* 0x0000b4007e037a23 */ /* 0x102fe20000010802 */
[----:B--2---:R-:W-:Y:S01]  /*5870*/  F2FP.BF16.PACK_AB R92, R21, R20 ;  /* 0x00000014155c723e */ /* 0x004fe200000010ff */
[----:B------:R-:W-:Y:S02]  /*5880*/  FFMA.FTZ R2, R124, c[0x0][0x2d0], -R2 ;  /* 0x0000b4007c027a23 */ /* 0x000fe40000010802 */
[----:B------:R1:W-:Y:S03]  /*5890*/  MUFU.EX2 R22, R3 ;  /* 0x0000000300167308 */ /* 0x0003e60000000800 */
[----:B------:R-:W-:Y:S05]  /*58a0*/  HMMA.16816.F32.BF16 R124, R96, R138, R80 ;  /* 0x0000008a607c723c */ /* 0x000fea0000041850 */
[----:B------:R2:W3:Y:S01]  /*58b0*/  MUFU.EX2 R233, R2 ;  /* 0x0000000200e97308 */ /* 0x0004e20000000800 */
[----:B-1----:R-:W-:-:S07]  /*58c0*/  FFMA.FTZ R3, R130, c[0x0][0x2d0], -R0 ;  /* 0x0000b40082037a23 */ /* 0x002fce0000010800 */
[----:B------:R-:W-:Y:S01]  /*58d0*/  MUFU.EX2 R11, R3 ;  /* 0x00000003000b7308 */ /* 0x000fe20000000800 */
[----:B--2---:R-:W-:Y:S01]  /*58e0*/  FFMA.FTZ R2, R133, c[0x0][0x2d0], -R0 ;  /* 0x0000b40085027a23 */ /* 0x004fe20000010800 */
[----:B---3--:R-:W-:-:S06]  /*58f0*/  F2FP.BF16.PACK_AB R94, R233, R22 ;  /* 0x00000016e95e723e */ /* 0x008fcc00000010ff */
[----:B------:R1:W-:Y:S02]  /*5900*/  MUFU.EX2 R10, R2 ;  /* 0x00000002000a7308 */ /* 0x0003e40000000800 */
[--C-:B-1----:R-:W-:Y:S02]  /*5910*/  FFMA.FTZ R2, R132, c[0x0][0x2d0], -R0.reuse ;  /* 0x0000b40084027a23 */ /* 0x102fe40000010800 */
[----:B------:R-:W-:-:S04]  /*5920*/  FFMA.FTZ R0, R128, c[0x0][0x2d0], -R0 ;  /* 0x0000b40080007a23 */ /* 0x000fc80000010800 */
[----:B------:R-:W1:Y:S01]  /*5930*/  MUFU.EX2 R9, R2 ;  /* 0x0000000200097308 */ /* 0x000e620000000800 */
[----:B------:R-:W-:Y:S07]  /*5940*/  HMMA.16816.F32.BF16 R128, R96, R136, R148 ;  /* 0x000000886080723c */ /* 0x000fee0000041894 */
[----:B------:R-:W2:Y:S01]  /*5950*/  MUFU.EX2 R234, R0 ;  /* 0x0000000000ea7308 */ /* 0x000ea20000000800 */
[----:B-1----:R-:W-:Y:S01]  /*5960*/  F2FP.BF16.PACK_AB R93, R9, R10 ;  /* 0x0000000a095d723e */ /* 0x002fe200000010ff */
[----:B------:R-:W-:-:S02]  /*5970*/  FADD.FTZ R2, R145, R144 ;  /* 0x0000009091027221 */ /* 0x000fc40000010000 */
[----:B------:R-:W1:Y:S02]  /*5980*/  LDSM.16.MT88.4 R144, [R180+0x800] ;  /* 0x00080000b490783b */ /* 0x000e640000004200 */
[----:B------:R-:W-:Y:S02]  /*5990*/  FADD.FTZ R3, R193, R2 ;  /* 0x00000002c1037221 */ /* 0x000fe40000010000 */
[----:B------:R-:W-:Y:S01]  /*59a0*/  FADD.FTZ R2, R206, R8 ;  /* 0x00000008ce027221 */ /* 0x000fe20000010000 */
[----:B--2---:R-:W-:Y:S01]  /*59b0*/  F2FP.BF16.PACK_AB R95, R234, R11 ;  /* 0x0000000bea5f723e */ /* 0x004fe200000010ff */
[----:B------:R-:W-:Y:S02]  /*59c0*/  FADD.FTZ R0, R194, R4 ;  /* 0x00000004c2007221 */ /* 0x000fe40000010000 */
[----:B------:R-:W2:Y:S01]  /*59d0*/  LDSM.16.MT88.4 R4, [R180+0x2000] ;  /* 0x00200000b404783b */ /* 0x000ea20000004200 */
        /* <DEDUP_REMOVED lines=8> */
[----:B------:R-:W3:Y:S01]  /*5a60*/  LDSM.16.MT88.4 R76, [R107+0x2000] ;  /* 0x002000006b4c783b */ /* 0x000ee20000004200 */
[----:B------:R-:W-:Y:S02]  /*5a70*/  FADD.FTZ R0, R222, R0 ;  /* 0x00000000de007221 */ /* 0x000fe40000010000 */
[----:B------:R-:W-:Y:S02]  /*5a80*/  FADD.FTZ R3, R217, R3 ;  /* 0x00000003d9037221 */ /* 0x000fe40000010000 */
[----:B------:R-:W-:-:S02]  /*5a90*/  FADD.FTZ R2, R210, R2 ;  /* 0x00000002d2027221 */ /* 0x000fc40000010000 */
[----:B------:R-:W-:Y:S01]  /*5aa0*/  HMMA.16816.F32.BF16 R148, R92, R152, R88 ;  /* 0x000000985c94723c */ /* 0x000fe20000041858 */
[----:B------:R-:W-:Y:S02]  /*5ab0*/  FADD.FTZ R0, R223, R0 ;  /* 0x00000000df007221 */ /* 0x000fe40000010000 */
[----:B------:R-:W-:-:S05]  /*5ac0*/  FADD.FTZ R3, R218, R3 ;  /* 0x00000003da037221 */ /* 0x000fca0000010000 */
[----:B------:R-:W-:Y:S08]  /*5ad0*/  HMMA.16816.F32.BF16 R152, R92, R154, R64 ;  /* 0x0000009a5c98723c */ /* 0x000ff00000041840 */
[C---:B-1----:R-:W-:Y:S08]  /*5ae0*/  HMMA.16816.F32.BF16 R120, R96.reuse, R144, R116 ;  /* 0x000000906078723c */ /* 0x042ff00000041874 */
[-C--:B--2---:R-:W-:Y:S08]  /*5af0*/  HMMA.16816.F32.BF16 R84, R96, R4.reuse, R84 ;  /* 0x000000046054723c */ /* 0x084ff00000041854 */
[C---:B------:R-:W-:Y:S07]  /*5b00*/  HMMA.16816.F32.BF16 R88, R92.reuse, R4, R168 ;  /* 0x000000045c58723c */ /* 0x040fee00000418a8 */
        /* <DEDUP_REMOVED lines=11> */
[----:B------:R-:W-:Y:S01]  /*5bc0*/  HMMA.16816.F32.BF16 R144, R92, R146, R68 ;  /* 0x000000925c90723c */ /* 0x000fe20000041844 */
[----:B------:R-:W-:Y:S02]  /*5bd0*/  FADD.FTZ R4, R42, R2 ;  /* 0x000000022a047221 */ /* 0x000fe40000010000 */
[----:B------:R-:W-:Y:S02]  /*5be0*/  FADD.FTZ R5, R205, R5 ;  /* 0x00000005cd057221 */ /* 0x000fe40000010000 */
[----:B------:R-:W-:Y:S02]  /*5bf0*/  FADD.FTZ R0, R23, R0 ;  /* 0x0000000017007221 */ /* 0x000fe40000010000 */
[----:B------:R-:W-:Y:S01]  /*5c00*/  FADD.FTZ R2, R203, R5 ;  /* 0x00000005cb027221 */ /* 0x000fe20000010000 */
[----:B---3--:R-:W-:Y:S01]  /*5c10*/  HMMA.16816.F32.BF16 R80, R96, R78, R56 ;  /* 0x0000004e6050723c */ /* 0x008fe20000041838 */
        /* <DEDUP_REMOVED lines=14> */
[----:B------:R-:W-:Y:S01]  /*5d00*/  HMMA.16816.F32.BF16 R56, R92, R60, R176 ;  /* 0x0000003c5c38723c */ /* 0x000fe200000418b0 */
[----:B------:R-:W-:-:S02]  /*5d10*/  FADD.FTZ R233, R233, R2 ;  /* 0x00000002e9e97221 */ /* 0x000fc40000010000 */
[----:B------:R-:W-:-:S05]  /*5d20*/  FADD.FTZ R234, R234, R0 ;  /* 0x00000000eaea7221 */ /* 0x000fca0000010000 */
[C---:B------:R-:W-:Y:S08]  /*5d30*/  HMMA.16816.F32.BF16 R72, R92.reuse, R76, R172 ;  /* 0x0000004c5c48723c */ /* 0x040ff000000418ac */
[C---:B------:R-:W-:Y:S08]  /*5d40*/  HMMA.16816.F32.BF16 R60, R92.reuse, R62, R28 ;  /* 0x0000003e5c3c723c */ /* 0x040ff0000004181c */
[----:B------:R-:W-:Y:S08]  /*5d50*/  HMMA.16816.F32.BF16 R76, R92, R78, R24 ;  /* 0x0000004e5c4c723c */ /* 0x000ff00000041818 */
[-C--:B------:R-:W-:Y:S08]  /*5d60*/  HMMA.16816.F32.BF16 R96, R96, R6.reuse, R16 ;  /* 0x000000066060723c */ /* 0x080ff00000041810 */
[----:B------:R-:W-:Y:S01]  /*5d70*/  HMMA.16816.F32.BF16 R92, R92, R6, R12 ;  /* 0x000000065c5c723c */ /* 0x000fe2000004180c */
[----:B------:R-:W-:Y:S07]  /*5d80*/  @!UPT UIADD3 URZ, URZ, URZ, URZ ;  /* 0x0000003f3f3ff290 */ /* 0x000fee000fffe03f */
[----:B------:R-:W-:Y:S11]  /*5d90*/  @!P0 BRA `(.L_x_65) ;  /* 0x000030d000008947 */ /* 0x000ff60003800000 */
.L_x_77:
[----:B------:R-:W-:Y:S04]  /*5da0*/  DEPBAR.LE SB0, 0x0 ;  /* 0x000080000000791a */ /* 0x000fe80000000000 */
[----:B------:R-:W-:Y:S01]  /*5db0*/  WARPSYNC 0xffffffff ;  /* 0xffffffff00007948 */ /* 0x000fe20003800000 */
[----:B------:R-:W-:Y:S01]  /*5dc0*/  BAR.SYNC.DEFER_BLOCKING 0x0 ;  /* 0x0000000000007b1d */ /* 0x000fe20000010000 */
[----:B------:R-:W-:Y:S01]  /*5dd0*/  SHF.R.S32.HI R0, RZ, 0x1f, R201 ;  /* 0x0000001fff007819 */ /* 0x000fe200000114c9 */
[----:B------:R-:W-:Y:S01]  /*5de0*/  IMAD.WIDE.U32 R2, R201, c[0x0][0x208], RZ ;  /* 0x00008200c9027a25 */ /* 0x000fe200078e00ff */
[----:B------:R-:W-:Y:S02]  /*5df0*/  ISETP.GE.AND P6, PT, R237, c[0x0][0x1d4], PT ;  /* 0x00007500ed007a0c */ /* 0x000fe40003fc6270 */
[----:B------:R-:W-:Y:S01]  /*5e00*/  MOV R100, R103 ;  /* 0x0000006700647202 */ /* 0x000fe20000000f00 */
[----:B------:R-:W-:Y:S01]  /*5e10*/  IMAD R0, R0, c[0x0][0x208], RZ ;  /* 0x0000820000007a24 */ /* 0x000fe200078e02ff */
[----:B------:R-:W-:Y:S03]  /*5e20*/  MOV R105, R102 ;  /* 0x0000006600697202 */ /* 0x000fe60000000f00 */
[----:B------:R-:W-:Y:S04]  /*5e30*/  IMAD R0, R201, c[0x0][0x20c], R0 ;  /* 0x00008300c9007a24 */ /* 0x000fe800078e0200 */
[----:B------:R-:W-:Y:S01]  /*5e40*/  IMAD.IADD R3, R3, 0x1, R0 ;  /* 0x0000000103037824 */ /* 0x000fe200078e0200 */
[----:B------:R-:W-:Y:S03]  /*5e50*/  SHF.R.S32.HI R0, RZ, 0x1f, R200 ;  /* 0x0000001fff007819 */ /* 0x000fe600000114c8 */
[----:B------:R-:W-:Y:S04]  /*5e60*/  IMAD.WIDE.U32 R2, R200, c[0x0][0x218], R2 ;  /* 0x00008600c8027a25 */ /* 0x000fe800078e0002 */
[----:B------:R-:W-:Y:S01]  /*5e70*/  IMAD R4, R0, c[0x0][0x218], RZ ;  /* 0x0000860000047a24 */ /* 0x000fe200078e02ff */
[----:B------:R-:W-:Y:S01]  /*5e80*/  IADD3 R0, P0, R246, R2, RZ ;  /* 0x00000002f6007210 */ /* 0x000fe20007f1e0ff */
[----:B------:R1:W2:Y:S02]  /*5e90*/  LDSM.16.M88.4 R48, [R181] ;  /* 0x00000000b530783b */ /* 0x0002a40000000200 */
[----:B------:R-:W-:Y:S02]  /*5ea0*/  IMAD R4, R200, c[0x0][0x21c], R4 ;  /* 0x00008700c8047a24 */ /* 0x000fe400078e0204 */
[----:B------:R1:W3:Y:S03]  /*5eb0*/  LDSM.16.M88.4 R44, [R181+0x1000] ;  /* 0x00100000b52c783b */ /* 0x0002e60000000200 */
[----:B------:R-:W-:Y:S01]  /*5ec0*/  IADD3.X R2, R249, R3, R4, P0, !PT ;  /* 0x00000003f9027210 */ /* 0x000fe200007fe404 */
[----:B------:R1:W4:Y:S01]  /*5ed0*/  LDSM.16.M88.4 R16, [R106] ;  /* 0x000000006a10783b */ /* 0x0003220000000200 */
[C---:B------:R-:W-:Y:S03]  /*5ee0*/  LEA R11, P0, R0.reuse, c[0x0][0x1f8], 0x1 ;  /* 0x00007e00000b7a11 */ /* 0x040fe600078008ff */
[----:B------:R1:W1:Y:S01]  /*5ef0*/  LDSM.16.M88.4 R32, [R106+0x400] ;  /* 0x000400006a20783b */ /* 0x0002620000000200 */
[----:B------:R-:W-:Y:S01]  /*5f00*/  LEA.HI.X R10, R0, c[0x0][0x1fc], R2, 0x1, P0 ;  /* 0x00007f00000a7a11 */ /* 0x000fe200000f0c02 */
[----:B------:R-:W-:Y:S02]  /*5f10*/  IMAD.MOV.U32 R0, RZ, RZ, R104 ;  /* 0x000000ffff007224 */ /* 0x000fe400078e0068 */
[----:B------:R1:W1:Y:S04]  /*5f20*/  LDSM.16.M88.4 R156, [R106+0x800] ;  /* 0x000800006a9c783b */ /* 0x0002680000000200 */
[----:B------:R1:W1:Y:S04]  /*5f30*/  LDSM.16.M88.4 R160, [R182] ;  /* 0x00000000b6a0783b */ /* 0x0002680000000200 */
[----:B------:R1:W1:Y:S04]  /*5f40*/  LDSM.16.M88.4 R168, [R182+0x1000] ;  /* 0x00100000b6a8783b */ /* 0x0002680000000200 */
[----:B------:R1:W1:Y:S04]  /*5f50*/  LDSM.16.M88.4 R164, [R183] ;  /* 0x00000000b7a4783b */ /* 0x0002680000000200 */
[----:B------:R1:W1:Y:S04]  /*5f60*/  LDSM.16.M88.4 R172, [R191] ;  /* 0x00000000bfac783b */ /* 0x0002680000000200 */
[----:B------:R1:W1:Y:S01]  /*5f70*/  LDSM.16.M88.4 R176, [R190] ;  /* 0x00000000beb0783b */ /* 0x0002620000000200 */
[----:B------:R-:W-:-:S05]  /*5f80*/  BRA.DIV ~URZ, `(.L_x_66) ;  /* 0x00008ac27f007947 */ /* 0x000fca000b800000 */
[----:B------:R4:W3:Y:S02]  /*5f90*/  SHFL.IDX PT, R2, R10, RZ, 0x1c1f ;  /* 0x001c1fff0a027589 */ /* 0x0008e400000e0000 */
.L_x_160:
[----:B------:R-:W-:Y:S01]  /*5fa0*/  SHF.R.S32.HI R12, RZ, 0x1f, R237 ;  /* 0x0000001fff0c7819 */ /* 0x000fe200000114ed */
[----:B------:R-:W5:Y:S01]  /*5fb0*/  SHFL.IDX PT, R3, R11, RZ, 0x1c1f ;  /* 0x001c1fff0b037589 */ /* 0x000f6200000e0000 */
[----:B------:R-:W-:Y:S01]  /*5fc0*/  SHF.R.S32.HI R14, RZ, 0x1f, R204 ;  /* 0x0000001fff0e7819 */ /* 0x000fe200000114cc */
[----:B------:R-:W-:Y:S01]  /*5fd0*/  BSSY B0, `(.L_x_67) ;  /* 0x0000023000007945 */ /* 0x000fe20003800000 */
[----:B------:R-:W-:Y:S02]  /*5fe0*/  SHF.R.S32.HI R13, RZ, 0x1f, R236 ;  /* 0x0000001fff0d7819 */ /* 0x000fe400000114ec */
[CC--:B-----5:R-:W-:Y:S02]  /*5ff0*/  LEA R4, P0, R237.reuse, R3.reuse, 0x1 ;  /* 0x00000003ed047211 */ /* 0x0e0fe400078008ff */
[-C--:B------:R-:W-:Y:S02]  /*6000*/  LEA R8, P5, R204, R3.reuse, 0x1 ;  /* 0x00000003cc087211 */ /* 0x080fe400078a08ff */
[-C--:B---3--:R-:W-:Y:S02]  /*6010*/  LEA.HI.X R5, R237, R2.reuse, R12, 0x1, P0 ;  /* 0x00000002ed057211 */ /* 0x088fe400000f0c0c */
[----:B------:R-:W3:Y:S01]  /*6020*/  S2R R12, SR_TID.X ;  /* 0x00000000000c7919 */ /* 0x000ee20000002100 */
[----:B------:R-:W-:Y:S02]  /*6030*/  LEA R6, P2, R236, R3, 0x1 ;  /* 0x00000003ec067211 */ /* 0x000fe400078408ff */
[-C--:B------:R-:W-:Y:S02]  /*6040*/  LEA.HI.X R9, R204, R2.reuse, R14, 0x1, P5 ;  /* 0x00000002cc097211 */ /* 0x080fe400028f0c0e */
[----:B------:R-:W-:Y:S03]  /*6050*/  LEA.HI.X R7, R236, R2, R13, 0x1, P2 ;  /* 0x00000002ec077211 */ /* 0x000fe600010f0c0d */
[----:B------:R-:W-:Y:S01]  /*6060*/  @!PT LDS RZ, [RZ] ;  /* 0x00000000fffff984 */ /* 0x000fe20000000800 */
[----:B------:R-:W-:Y:S01]  /*6070*/  @!PT LDS RZ, [RZ] ;  /* 0x00000000fffff984 */ /* 0x000fe20000000800 */
[----:B------:R4:W-:Y:S04]  /*6080*/  LDGSTS.E.BYPASS.LTC128B.128 [R192+0x1880], [R8.64], !P4 ;  /* 0x0188000008c07fae */ /* 0x0009e8000e101d46 */
[----:B------:R4:W-:Y:S04]  /*6090*/  LDGSTS.E.BYPASS.LTC128B.128 [R192+0x2480], [R6.64], !P3 ;  /* 0x0248000006c07fae */ /* 0x0009e8000d901d46 */
[----:B------:R4:W-:Y:S01]  /*60a0*/  LDGSTS.E.BYPASS.LTC128B.128 [R192+0x3080], [R4.64], !P6 ;  /* 0x0308000004c07fae */ /* 0x0009e2000f101d46 */
[----:B---3--:R-:W-:Y:S11]  /*60b0*/  ISETP.GT.AND P0, PT, R12, 0x3f, PT ;  /* 0x0000003f0c00780c */ /* 0x008ff60003f04270 */
[----:B------:R-:W-:Y:S02]  /*60c0*/  @!UPT UIADD3 URZ, URZ, URZ, URZ ;  /* 0x0000003f3f3ff290 */ /* 0x000fe4000fffe03f */
[----:B------:R-:W-:-:S05]  /*60d0*/  @P0 BRA `(.L_x_68) ;  /* 0x0000012000000947 */ /* 0x000fca0003800000 */
[----:B------:R-:W-:-:S05]  /*60e0*/  BRA.DIV ~URZ, `(.L_x_69) ;  /* 0x000089d27f007947 */ /* 0x000fca000b800000 */
[----:B----4-:R3:W4:Y:S04]  /*60f0*/  SHFL.IDX PT, R4, R10, 0x1, 0x1c1f ;  /* 0x003c1f000a047f89 */ /* 0x01072800000e0000 */
[----:B------:R3:W2:Y:S02]  /*6100*/  SHFL.IDX PT, R2, R11, 0x1, 0x1c1f ;  /* 0x003c1f000b027f89 */ /* 0x0006a400000e0000 */
.L_x_161:
[-C--:B--2---:R-:W-:Y:S02]  /*6110*/  LEA R8, P5, R204, R2.reuse, 0x1 ;  /* 0x00000002cc087211 */ /* 0x084fe400078a08ff */
[----:B---3--:R-:W-:Y:S02]  /*6120*/  SHF.R.S32.HI R11, RZ, 0x1f, R204 ;  /* 0x0000001fff0b7819 */ /* 0x008fe400000114cc */
[----:B------:R-:W-:Y:S02]  /*6130*/  LEA R6, P2, R236, R2, 0x1 ;  /* 0x00000002ec067211 */ /* 0x000fe400078408ff */
[----:B----4-:R-:W-:Y:S02]  /*6140*/  LEA.HI.X R9, R204, R4, R11, 0x1, P5 ;  /* 0x00000004cc097211 */ /* 0x010fe400028f0c0b */
[----:B------:R-:W-:Y:S02]  /*6150*/  SHF.R.S32.HI R10, RZ, 0x1f, R236 ;  /* 0x0000001fff0a7819 */ /* 0x000fe400000114ec */
[C---:B------:R-:W-:Y:S01]  /*6160*/  LEA R2, P0, R237.reuse, R2, 0x1 ;  /* 0x00000002ed027211 */ /* 0x040fe200078008ff */
[----:B------:R-:W-:Y:S01]  /*6170*/  @!PT LDS RZ, [RZ] ;  /* 0x00000000fffff984 */ /* 0x000fe20000000800 */
[----:B------:R-:W-:Y:S01]  /*6180*/  @!PT LDS RZ, [RZ] ;  /* 0x00000000fffff984 */ /* 0x000fe20000000800 */
[----:B------:R-:W-:Y:S01]  /*6190*/  @!PT LDS RZ, [RZ] ;  /* 0x00000000fffff984 */ /* 0x000fe20000000800 */
[----:B------:R2:W-:Y:S01]  /*61a0*/  LDGSTS.E.BYPASS.LTC128B.128 [R192+0x2080], [R8.64], !P4 ;  /* 0x0208000008c07fae */ /* 0x0005e2000e101d46 */
[-C--:B------:R-:W-:Y:S02]  /*61b0*/  LEA.HI.X R7, R236, R4.reuse, R10, 0x1, P2 ;  /* 0x00000004ec077211 */ /* 0x080fe400010f0c0a */
[----:B------:R-:W-:Y:S03]  /*61c0*/  SHF.R.S32.HI R5, RZ, 0x1f, R237 ;  /* 0x0000001fff057819 */ /* 0x000fe600000114ed */
[----:B------:R2:W-:Y:S01]  /*61d0*/  LDGSTS.E.BYPASS.LTC128B.128 [R192+0x2c80], [R6.64], !P3 ;  /* 0x02c8000006c07fae */ /* 0x0005e2000d901d46 */
[----:B------:R-:W-:Y:S05]  /*61e0*/  LEA.HI.X R3, R237, R4, R5, 0x1, P0 ;  /* 0x00000004ed037211 */ /* 0x000fea00000f0c05 */
[----:B------:R2:W-:Y:S02]  /*61f0*/  LDGSTS.E.BYPASS.LTC128B.128 [R192+0x3880], [R2.64], !P6 ;  /* 0x0388000002c07fae */ /* 0x0005e4000f101d46 */
.L_x_68:
[----:B------:R-:W-:Y:S05]  /*6200*/  BSYNC B0 ;  /* 0x0000000000007941 */ /* 0x000fea0003800000 */
.L_x_67:
[----:B------:R-:W0:Y:S01]  /*6210*/  LDGDEPBAR ;  /* 0x00000000000079af */ /* 0x000e220000000000 */
[----:B------:R-:W-:Y:S01]  /*6220*/  WARPSYNC 0xffffffff ;  /* 0xffffffff00007948 */ /* 0x000fe20003800000 */
[-C--:B--2-4-:R-:W-:Y:S01]  /*6230*/  HMMA.16816.F32.BF16 R4, R48, R16.reuse, RZ ;  /* 0x000000103004723c */ /* 0x094fe200000418ff */
[----:B------:R-:W-:Y:S02]  /*6240*/  BSSY B0, `(.L_x_70) ;  /* 0x0000107000007945 */ /* 0x000fe40003800000 */
[----:B------:R-:W-:Y:S05]  /*6250*/  ISETP.GT.AND P0, PT, R209, R239, PT ;  /* 0x000000efd100720c */ /* 0x000fea0003f04270 */
[C---:B------:R-:W-:Y:S08]  /*6260*/  HMMA.16816.F32.BF16 R8, R44.reuse, R16, RZ ;  /* 0x000000102c08723c */ /* 0x040ff000000418ff */
[-C--:B------:R-:W-:Y:S08]  /*6270*/  HMMA.16816.F32.BF16 R12, R44, R18.reuse, RZ ;  /* 0x000000122c0c723c */ /* 0x080ff000000418ff */
[C---:B------:R-:W-:Y:S08]  /*6280*/  HMMA.16816.F32.BF16 R16, R48.reuse, R18, RZ ;  /* 0x000000123010723c */ /* 0x040ff000000418ff */
[-C--:B-1----:R-:W-:Y:S08]  /*6290*/  HMMA.16816.F32.BF16 R20, R48, R32.reuse, RZ ;  /* 0x000000203014723c */ /* 0x082ff000000418ff */
[C---:B------:R-:W-:Y:S08]  /*62a0*/  HMMA.16816.F32.BF16 R24, R44.reuse, R32, RZ ;  /* 0x000000202c18723c */ /* 0x040ff000000418ff */
[-C--:B------:R-:W-:Y:S08]  /*62b0*/  HMMA.16816.F32.BF16 R28, R44, R34.reuse, RZ ;  /* 0x000000222c1c723c */ /* 0x080ff000000418ff */
[C---:B------:R-:W-:Y:S08]  /*62c0*/  HMMA.16816.F32.BF16 R32, R48.reuse, R34, RZ ;  /* 0x000000223020723c */ /* 0x040ff000000418ff */
[-C--:B------:R-:W-:Y:S08]  /*62d0*/  HMMA.16816.F32.BF16 R36, R48, R156.reuse, RZ ;  /* 0x0000009c3024723c */ /* 0x080ff000000418ff */
[C---:B------:R-:W-:Y:S08]  /*62e0*/  HMMA.16816.F32.BF16 R40, R44.reuse, R156, RZ ;  /* 0x0000009c2c28723c */ /* 0x040ff000000418ff */
[-C--:B------:R-:W-:Y:S08]  /*62f0*/  HMMA.16816.F32.BF16 R44, R44, R158.reuse, RZ ;  /* 0x0000009e2c2c723c */ /* 0x080ff000000418ff */
[----:B------:R-:W-:Y:S01]  /*6300*/  HMMA.16816.F32.BF16 R48, R48, R158, RZ ;  /* 0x0000009e3030723c */ /* 0x000fe200000418ff */
[----:B------:R-:W-:Y:S07]  /*6310*/  LDSM.16.M88.4 R156, [R181+0x2000] ;  /* 0x00200000b59c783b */ /* 0x000fee0000000200 */
[-C--:B------:R-:W-:Y:S08]  /*6320*/  HMMA.16816.F32.BF16 R4, R160, R164.reuse, R4 ;  /* 0x000000a4a004723c */ /* 0x080ff00000041804 */
[C---:B------:R-:W-:Y:S08]  /*6330*/  HMMA.16816.F32.BF16 R8, R168.reuse, R164, R8 ;  /* 0x000000a4a808723c */ /* 0x040ff00000041808 */
[-C--:B------:R-:W-:Y:S08]  /*6340*/  HMMA.16816.F32.BF16 R12, R168, R166.reuse, R12 ;  /* 0x000000a6a80c723c */ /* 0x080ff0000004180c */
[C---:B------:R-:W-:Y:S01]  /*6350*/  HMMA.16816.F32.BF16 R16, R160.reuse, R166, R16 ;  /* 0x000000a6a010723c */ /* 0x040fe20000041810 */
[----:B------:R-:W1:Y:S07]  /*6360*/  LDSM.16.M88.4 R164, [R106+0xc00] ;  /* 0x000c00006aa4783b */ /* 0x000e6e0000000200 */
[-C--:B------:R-:W-:Y:S08]  /*6370*/  HMMA.16816.F32.BF16 R20, R160, R172.reuse, R20 ;  /* 0x000000aca014723c */ /* 0x080ff00000041814 */
[C---:B------:R-:W-:Y:S08]  /*6380*/  HMMA.16816.F32.BF16 R24, R168.reuse, R172, R24 ;  /* 0x000000aca818723c */ /* 0x040ff00000041818 */
[-C--:B------:R-:W-:Y:S08]  /*6390*/  HMMA.16816.F32.BF16 R28, R168, R174.reuse, R28 ;  /* 0x000000aea81c723c */ /* 0x080ff0000004181c */
[C---:B------:R-:W-:Y:S01]  /*63a0*/  HMMA.16816.F32.BF16 R32, R160.reuse, R174, R32 ;  /* 0x000000aea020723c */ /* 0x040fe20000041820 */
[----:B------:R-:W-:Y:S07]  /*63b0*/  LDSM.16.M88.4 R172, [R106+0x1400] ;  /* 0x001400006aac783b */ /* 0x000fee0000000200 */
[-C--:B------:R-:W-:Y:S08]  /*63c0*/  HMMA.16816.F32.BF16 R36, R160, R176.reuse, R36 ;  /* 0x000000b0a024723c */ /* 0x080ff00000041824 */
[C---:B------:R-:W-:Y:S08]  /*63d0*/  HMMA.16816.F32.BF16 R40, R168.reuse, R176, R40 ;  /* 0x000000b0a828723c */ /* 0x040ff00000041828 */
[-C--:B------:R-:W-:Y:S01]  /*63e0*/  HMMA.16816.F32.BF16 R44, R168, R178.reuse, R44 ;  /* 0x000000b2a82c723c */ /* 0x080fe2000004182c */
[----:B------:R-:W2:Y:S07]  /*63f0*/  LDSM.16.M88.4 R168, [R181+0x3000] ;  /* 0x00300000b5a8783b */ /* 0x000eae0000000200 */
[----:B------:R-:W-:Y:S01]  /*6400*/  HMMA.16816.F32.BF16 R48, R160, R178, R48 ;  /* 0x000000b2a030723c */ /* 0x000fe20000041830 */
[----:B------:R-:W3:Y:S07]  /*6410*/  LDSM.16.M88.4 R160, [R106+0x1000] ;  /* 0x001000006aa0783b */ /* 0x000eee0000000200 */
[-C--:B-1----:R-:W-:Y:S08]  /*6420*/  HMMA.16816.F32.BF16 R4, R156, R164.reuse, R4 ;  /* 0x000000a49c04723c */ /* 0x082ff00000041804 */
[C---:B--2---:R-:W-:Y:S08]  /*6430*/  HMMA.16816.F32.BF16 R8, R168.reuse, R164, R8 ;  /* 0x000000a4a808723c */ /* 0x044ff00000041808 */
[-C--:B------:R-:W-:Y:S08]  /*6440*/  HMMA.16816.F32.BF16 R12, R168, R166.reuse, R12 ;  /* 0x000000a6a80c723c */ /* 0x080ff0000004180c */
[C---:B------:R-:W-:Y:S01]  /*6450*/  HMMA.16816.F32.BF16 R16, R156.reuse, R166, R16 ;  /* 0x000000a69c10723c */ /* 0x040fe20000041810 */
[----:B------:R-:W-:Y:S07]  /*6460*/  LDSM.16.M88.4 R164, [R189] ;  /* 0x00000000bda4783b */ /* 0x000fee0000000200 */
[-C--:B---3--:R-:W-:Y:S08]  /*6470*/  HMMA.16816.F32.BF16 R20, R156, R160.reuse, R20 ;  /* 0x000000a09c14723c */ /* 0x088ff00000041814 */
[C---:B------:R-:W-:Y:S08]  /*6480*/  HMMA.16816.F32.BF16 R24, R168.reuse, R160, R24 ;  /* 0x000000a0a818723c */ /* 0x040ff00000041818 */
[-C--:B------:R-:W-:Y:S08]  /*6490*/  HMMA.16816.F32.BF16 R28, R168, R162.reuse, R28 ;  /* 0x000000a2a81c723c */ /* 0x080ff0000004181c */
[C---:B------:R-:W-:Y:S01]  /*64a0*/  HMMA.16816.F32.BF16 R32, R156.reuse, R162, R32 ;  /* 0x000000a29c20723c */ /* 0x040fe20000041820 */
[----:B------:R-:W1:Y:S07]  /*64b0*/  LDSM.16.M88.4 R160, [R182+0x2000] ;  /* 0x00200000b6a0783b */ /* 0x000e6e0000000200 */
[-C--:B------:R-:W-:Y:S08]  /*64c0*/  HMMA.16816.F32.BF16 R36, R156, R172.reuse, R36 ;  /* 0x000000ac9c24723c */ /* 0x080ff00000041824 */
[C---:B------:R-:W-:Y:S08]  /*64d0*/  HMMA.16816.F32.BF16 R40, R168.reuse, R172, R40 ;  /* 0x000000aca828723c */ /* 0x040ff00000041828 */
[-C--:B------:R-:W-:Y:S01]  /*64e0*/  HMMA.16816.F32.BF16 R44, R168, R174.reuse, R44 ;  /* 0x000000aea82c723c */ /* 0x080fe2000004182c */
[----:B------:R-:W2:Y:S07]  /*64f0*/  LDSM.16.M88.4 R168, [R182+0x3000] ;  /* 0x00300000b6a8783b */ /* 0x000eae0000000200 */
[----:B------:R-:W-:Y:S01]  /*6500*/  HMMA.16816.F32.BF16 R48, R156, R174, R48 ;  /* 0x000000ae9c30723c */ /* 0x000fe20000041830 */
[----:B------:R-:W3:Y:S07]  /*6510*/  LDSM.16.M88.4 R156, [R188] ;  /* 0x00000000bc9c783b */ /* 0x000eee0000000200 */
[-C--:B-1----:R-:W-:Y:S01]  /*6520*/  HMMA.16816.F32.BF16 R4, R160, R164.reuse, R4 ;  /* 0x000000a4a004723c */ /* 0x082fe20000041804 */
[----:B------:R-:W1:Y:S07]  /*6530*/  LDSM.16.M88.4 R172, [R187] ;  /* 0x00000000bbac783b */ /* 0x000e6e0000000200 */
[C---:B--2---:R-:W-:Y:S08]  /*6540*/  HMMA.16816.F32.BF16 R8, R168.reuse, R164, R8 ;  /* 0x000000a4a808723c */ /* 0x044ff00000041808 */
[-C--:B------:R-:W-:Y:S08]  /*6550*/  HMMA.16816.F32.BF16 R12, R168, R166.reuse, R12 ;  /* 0x000000a6a80c723c */ /* 0x080ff0000004180c */
[C---:B------:R-:W-:Y:S01]  /*6560*/  HMMA.16816.F32.BF16 R16, R160.reuse, R166, R16 ;  /* 0x000000a6a010723c */ /* 0x040fe20000041810 */
[----:B------:R-:W-:Y:S07]  /*6570*/  LDSM.16.M88.4 R164, [R106+0x1800] ;  /* 0x001800006aa4783b */ /* 0x000fee0000000200 */
[-C--:B---3--:R-:W-:Y:S08]  /*6580*/  HMMA.16816.F32.BF16 R20, R160, R156.reuse, R20 ;  /* 0x0000009ca014723c */ /* 0x088ff00000041814 */
[C---:B------:R-:W-:Y:S08]  /*6590*/  HMMA.16816.F32.BF16 R24, R168.reuse, R156, R24 ;  /* 0x0000009ca818723c */ /* 0x040ff00000041818 */
[-C--:B------:R-:W-:Y:S08]  /*65a0*/  HMMA.16816.F32.BF16 R28, R168, R158.reuse, R28 ;  /* 0x0000009ea81c723c */ /* 0x080ff0000004181c */
[C---:B------:R-:W-:Y:S01]  /*65b0*/  HMMA.16816.F32.BF16 R32, R160.reuse, R158, R32 ;  /* 0x0000009ea020723c */ /* 0x040fe20000041820 */
[----:B------:R-:W2:Y:S07]  /*65c0*/  LDSM.16.M88.4 R156, [R181+0x4000] ;  /* 0x00400000b59c783b */ /* 0x000eae0000000200 */
[-C--:B-1----:R-:W-:Y:S08]  /*65d0*/  HMMA.16816.F32.BF16 R36, R160, R172.reuse, R36 ;  /* 0x000000aca024723c */ /* 0x082ff00000041824 */
[C---:B------:R-:W-:Y:S08]  /*65e0*/  HMMA.16816.F32.BF16 R40, R168.reuse, R172, R40 ;  /* 0x000000aca828723c */ /* 0x040ff00000041828 */
[-C--:B------:R-:W-:Y:S01]  /*65f0*/  HMMA.16816.F32.BF16 R44, R168, R174.reuse, R44 ;  /* 0x000000aea82c723c */ /* 0x080fe2000004182c */
[----:B------:R-:W1:Y:S07]  /*6600*/  LDSM.16.M88.4 R168, [R181+0x5000] ;  /* 0x00500000b5a8783b */ /* 0x000e6e0000000200 */
[----:B------:R-:W-:Y:S01]  /*6610*/  HMMA.16816.F32.BF16 R48, R160, R174, R48 ;  /* 0x000000aea030723c */ /* 0x000fe20000041830 */
[----:B------:R-:W3:Y:S07]  /*6620*/  LDSM.16.M88.4 R160, [R106+0x1c00] ;  /* 0x001c00006aa0783b */ /* 0x000eee0000000200 */
[-C--:B--2---:R-:W-:Y:S01]  /*6630*/  HMMA.16816.F32.BF16 R4, R156, R164.reuse, R4 ;  /* 0x000000a49c04723c */ /* 0x084fe20000041804 */
[----:B------:R-:W2:Y:S07]  /*6640*/  LDSM.16.M88.4 R172, [R106+0x2000] ;  /* 0x002000006aac783b */ /* 0x000eae0000000200 */
[C---:B-1----:R-:W-:Y:S08]  /*6650*/  HMMA.16816.F32.BF16 R8, R168.reuse, R164, R8 ;  /* 0x000000a4a808723c */ /* 0x042ff00000041808 */
        /* <DEDUP_REMOVED lines=8> */
[-C--:B--2---:R-:W-:Y:S08]  /*66e0*/  HMMA.16816.F32.BF16 R36, R156, R172.reuse, R36 ;  /* 0x000000ac9c24723c */ /* 0x084ff00000041824 */
[C---:B------:R-:W-:Y:S08]  /*66f0*/  HMMA.16816.F32.BF16 R40, R168.reuse, R172, R40 ;  /* 0x000000aca828723c */ /* 0x040ff00000041828 */
[-C--:B------:R-:W-:Y:S01]  /*6700*/  HMMA.16816.F32.BF16 R44, R168, R174.reuse, R44 ;  /* 0x000000aea82c723c */ /* 0x080fe2000004182c */
[----:B------:R-:W2:Y:S07]  /*6710*/  LDSM.16.M88.4 R168, [R182+0x5000] ;  /* 0x00500000b6a8783b */ /* 0x000eae0000000200 */
[----:B------:R-:W-:Y:S08]  /*6720*/  HMMA.16816.F32.BF16 R48, R156, R174, R48 ;  /* 0x000000ae9c30723c */ /* 0x000ff00000041830 */
[-C--:B-1----:R-:W-:Y:S11]  /*6730*/  HMMA.16816.F32.BF16 R4, R160, R164.reuse, R4 ;  /* 0x000000a4a004723c */ /* 0x082ff60000041804 */
[----:B------:R-:W-:Y:S11]  /*6740*/  @!UPT UIADD3 URZ, URZ, URZ, URZ ;  /* 0x0000003f3f3ff290 */ /* 0x000ff6000fffe03f */
[----:B------:R-:W-:Y:S02]  /*6750*/  @!UPT UIADD3 URZ, URZ, URZ, URZ ;  /* 0x0000003f3f3ff290 */ /* 0x000fe4000fffe03f */
[----:B------:R-:W-:Y:S01]  /*6760*/  FMUL.FTZ R2, R4, c[0x0][0x320] ;  /* 0x0000c80004027a20 */ /* 0x000fe20000410000 */
[C---:B--2---:R-:W-:Y:S03]  /*6770*/  HMMA.16816.F32.BF16 R8, R168.reuse, R164, R8 ;  /* 0x000000a4a808723c */ /* 0x044fe60000041808 */
[----:B------:R1:W2:Y:S05]  /*6780*/  MUFU.TANH R176, R2 ;  /* 0x0000000200b07308 */ /* 0x0002aa0000002400 */
[-C--:B------:R-:W-:Y:S08]  /*6790*/  HMMA.16816.F32.BF16 R12, R168, R166.reuse, R12 ;  /* 0x000000a6a80c723c */ /* 0x080ff0000004180c */
[C---:B------:R-:W-:Y:S08]  /*67a0*/  HMMA.16816.F32.BF16 R16, R160.reuse, R166, R16 ;  /* 0x000000a6a010723c */ /* 0x040ff00000041810 */
[----:B------:R-:W-:Y:S04]  /*67b0*/  FMUL.FTZ R3, R11, c[0x0][0x320] ;  /* 0x0000c8000b037a20 */ /* 0x000fe80000410000 */
[----:B------:R3:W4:Y:S01]  /*67c0*/  MUFU.TANH R199, R3 ;  /* 0x0000000300c77308 */ /* 0x0007220000002400 */
[----:B-1----:R-:W-:Y:S02]  /*67d0*/  FMUL.FTZ R2, R5, c[0x0][0x320] ;  /* 0x0000c80005027a20 */ /* 0x002fe40000410000 */
[----:B------:R-:W-:Y:S07]  /*67e0*/  FMUL.FTZ R10, R10, c[0x0][0x320] ;  /* 0x0000c8000a0a7a20 */ /* 0x000fee0000410000 */
[----:B------:R1:W1:Y:S10]  /*67f0*/  MUFU.TANH R193, R2 ;  /* 0x0000000200c17308 */ /* 0x0002740000002400 */
[----:B------:R-:W2:Y:S01]  /*6800*/  MUFU.TANH R194, R10 ;  /* 0x0000000a00c27308 */ /* 0x000ea20000002400 */
[----:B---3--:R-:W-:Y:S09]  /*6810*/  FMUL.FTZ R3, R19, c[0x0][0x320] ;  /* 0x0000c80013037a20 */ /* 0x008ff20000410000 */
[----:B------:R-:W3:Y:S01]  /*6820*/  MUFU.TANH R158, R3 ;  /* 0x00000003009e7308 */ /* 0x000ee20000002400 */
[----:B-1----:R-:W-:Y:S09]  /*6830*/  FMUL.FTZ R2, R6, c[0x0][0x320] ;  /* 0x0000c80006027a20 */ /* 0x002ff20000410000 */
[----:B------:R1:W1:Y:S02]  /*6840*/  MUFU.TANH R178, R2 ;  /* 0x0000000200b27308 */ /* 0x0002640000002400 */
[----:B-1----:R-:W-:Y:S02]  /*6850*/  FMUL.FTZ R2, R7, c[0x0][0x320] ;  /* 0x0000c80007027a20 */ /* 0x002fe40000410000 */
[----:B------:R-:W1:Y:S06]  /*6860*/  LDSM.16.M88.4 R4, [R185] ;  /* 0x00000000b904783b */ /* 0x000e6c0000000200 */
[----:B------:R5:W1:Y:S02]  /*6870*/  MUFU.TANH R179, R2 ;  /* 0x0000000200b37308 */ /* 0x000a640000002400 */
[----:B-----5:R-:W-:Y:S02]  /*6880*/  FMUL.FTZ R2, R8, c[0x0][0x320] ;  /* 0x0000c80008027a20 */ /* 0x020fe40000410000 */
[----:B------:R-:W-:Y:S06]  /*6890*/  FMUL.FTZ R8, R18, c[0x0][0x320] ;  /* 0x0000c80012087a20 */ /* 0x000fec0000410000 */
[----:B------:R5:W2:Y:S10]  /*68a0*/  MUFU.TANH R198, R2 ;  /* 0x0000000200c67308 */ /* 0x000ab40000002400 */
[----:B------:R-:W2:Y:S01]  /*68b0*/  MUFU.TANH R159, R8 ;  /* 0x00000008009f7308 */ /* 0x000ea20000002400 */
[-C--:B-1----:R-:W-:Y:S08]  /*68c0*/  HMMA.16816.F32.BF16 R20, R160, R4.reuse, R20 ;  /* 0x00000004a014723c */ /* 0x082ff00000041814 */
[C---:B------:R-:W-:Y:S04]  /*68d0*/  HMMA.16816.F32.BF16 R24, R168.reuse, R4, R24 ;  /* 0x00000004a818723c */ /* 0x040fe80000041818 */
[----:B-----5:R-:W-:Y:S02]  /*68e0*/  FMUL.FTZ R2, R9, c[0x0][0x320] ;  /* 0x0000c80009027a20 */ /* 0x020fe40000410000 */
[----:B------:R-:W-:Y:S02]  /*68f0*/  FMUL.FTZ R9, R17, c[0x0][0x320] ;  /* 0x0000c80011097a20 */ /* 0x000fe40000410000 */
[-C--:B------:R-:W-:Y:S01]  /*6900*/  HMMA.16816.F32.BF16 R28, R168, R6.reuse, R28 ;  /* 0x00000006a81c723c */ /* 0x080fe2000004181c */
[----:B------:R1:W1:Y:S07]  /*6910*/  MUFU.TANH R195, R2 ;  /* 0x0000000200c37308 */ /* 0x00026e0000002400 */
[C---:B------:R-:W-:Y:S03]  /*6920*/  HMMA.16816.F32.BF16 R32, R160.reuse, R6, R32 ;  /* 0x00000006a020723c */ /* 0x040fe60000041820 */
[----:B------:R5:W2:Y:S05]  /*6930*/  MUFU.TANH R164, R9 ;  /* 0x0000000900a47308 */ /* 0x000aaa0000002400 */
[----:B------:R-:W-:Y:S04]  /*6940*/  FMUL.FTZ R3, R27, c[0x0][0x320] ;  /* 0x0000c8001b037a20 */ /* 0x000fe80000410000 */
[----:B------:R-:W-:Y:S01]  /*6950*/  FMUL.FTZ R4, R26, c[0x0][0x320] ;  /* 0x0000c8001a047a20 */ /* 0x000fe20000410000 */
[----:B------:R-:W2:Y:S01]  /*6960*/  MUFU.TANH R208, R3 ;  /* 0x0000000300d07308 */ /* 0x000ea20000002400 */
[----:B-1----:R-:W-:Y:S09]  /*6970*/  FMUL.FTZ R2, R12, c[0x0][0x320] ;  /* 0x0000c8000c027a20 */ /* 0x002ff20000410000 */
[----:B------:R1:W1:Y:S01]  /*6980*/  MUFU.TANH R175, R2 ;  /* 0x0000000200af7308 */ /* 0x0002620000002400 */
[----:B-----5:R-:W5:Y:S01]  /*6990*/  LDSM.16.M88.4 R8, [R184] ;  /* 0x00000000b808783b */ /* 0x020f620000000200 */
[----:B------:R-:W-:Y:S08]  /*69a0*/  DEPBAR.LE SB0, 0x0 ;  /* 0x000080000000791a */ /* 0x000ff00000000000 */
[----:B------:R-:W2:Y:S01]  /*69b0*/  MUFU.TANH R207, R4 ;  /* 0x0000000400cf7308 */ /* 0x000ea20000002400 */
[----:B------:R-:W-:Y:S01]  /*69c0*/  BAR.SYNC.DEFER_BLOCKING 0x0 ;  /* 0x0000000000007b1d */ /* 0x000fe20000010000 */
[----:B-1----:R-:W-:Y:S08]  /*69d0*/  FMUL.FTZ R2, R13, c[0x0][0x320] ;  /* 0x0000c8000d027a20 */ /* 0x002ff00000410000 */
[----:B------:R1:W1:Y:S01]  /*69e0*/  MUFU.TANH R177, R2 ;  /* 0x0000000200b17308 */ /* 0x0002620000002400 */
[-C--:B-----5:R-:W-:Y:S05]  /*69f0*/  HMMA.16816.F32.BF16 R36, R160, R8.reuse, R36 ;  /* 0x00000008a024723c */ /* 0x0a0fea0000041824 */
[----:B-1----:R-:W-:Y:S03]  /*6a00*/  FMUL.FTZ R2, R14, c[0x0][0x320] ;  /* 0x0000c8000e027a20 */ /* 0x002fe60000410000 */
[C---:B------:R-:W-:Y:S01]  /*6a10*/  HMMA.16816.F32.BF16 R40, R168.reuse, R8, R40 ;  /* 0x00000008a828723c */ /* 0x040fe20000041828 */
[----:B------:R1:W1:Y:S07]  /*6a20*/  MUFU.TANH R197, R2 ;  /* 0x0000000200c57308 */ /* 0x00026e0000002400 */
[-C--:B------:R-:W-:Y:S08]  /*6a30*/  HMMA.16816.F32.BF16 R44, R168, R10.reuse, R44 ;  /* 0x0000000aa82c723c */ /* 0x080ff0000004182c */
[----:B------:R-:W-:Y:S04]  /*6a40*/  HMMA.16816.F32.BF16 R48, R160, R10, R48 ;  /* 0x0000000aa030723c */ /* 0x000fe80000041830 */
[----:B-1----:R-:W-:Y:S04]  /*6a50*/  FMUL.FTZ R2, R15, c[0x0][0x320] ;  /* 0x0000c8000f027a20 */ /* 0x002fe80000410000 */
[----:B------:R1:W1:Y:S04]  /*6a60*/  MUFU.TANH R196, R2 ;  /* 0x0000000200c47308 */ /* 0x0002680000002400 */
[----:B-1----:R-:W-:Y:S06]  /*6a70*/  FMUL.FTZ R2, R16, c[0x0][0x320] ;  /* 0x0000c80010027a20 */ /* 0x002fec0000410000 */
[----:B------:R1:W1:Y:S02]  /*6a80*/  MUFU.TANH R174, R2 ;  /* 0x0000000200ae7308 */ /* 0x0002640000002400 */
[----:B-1----:R-:W-:Y:S08]  /*6a90*/  FMUL.FTZ R2, R20, c[0x0][0x320] ;  /* 0x0000c80014027a20 */ /* 0x002ff00000410000 */
        /* <DEDUP_REMOVED lines=58> */
[----:B------:R1:W1:Y:S01]  /*6e40*/  MUFU.TANH R12, R2 ;  /* 0x00000002000c7308 */ /* 0x0002620000002400 */
[----:B------:R-:W-:-:S05]  /*6e50*/  @!P0 BRA `(.L_x_71) ;  /* 0x0000045000008947 */ /* 0x000fca0003800000 */
[----:B-1234-:R-:W-:Y:S02]  /*6e60*/  IMAD.MOV.U32 R2, RZ, RZ, 0x1 ;  /* 0x00000001ff027424 */ /* 0x01efe400078e00ff */
[----:B------:R-:W-:Y:S02]  /*6e70*/  IMAD R3, R209, 0x30, R244 ;  /* 0x00000030d1037824 */ /* 0x000fe400078e02f4 */
[----:B------:R-:W-:Y:S01]  /*6e80*/  IMAD.MOV.U32 R200, RZ, RZ, RZ ;  /* 0x000000ffffc87224 */ /* 0x000fe200078e00ff */
[----:B------:R-:W-:Y:S01]  /*6e90*/  ISETP.NE.AND P0, PT, R2, c[0x0][0x2b8], PT ;  /* 0x0000ae0002007a0c */ /* 0x000fe20003f05270 */
[----:B------:R-:W-:Y:S05]  /*6ea0*/  IMAD R2, R235, 0x20, R238 ;  /* 0x00000020eb027824 */ /* 0x000fea00078e02ee */
[----:B------:R-:W-:Y:S05]  /*6eb0*/  IADD3 R3, R3, -0x30, R2 ;  /* 0xffffffd003037810 */ /* 0x000fea0007ffe002 */
[--C-:B------:R-:W-:Y:S02]  /*6ec0*/  IMAD.MOV.U32 R2, RZ, RZ, R3.reuse ;  /* 0x000000ffff027224 */ /* 0x100fe400078e0003 */
[----:B------:R-:W-:Y:S05]  /*6ed0*/  @P0 IMAD.HI.U32 R4, R3, c[0x0][0x2bc], RZ ;  /* 0x0000af0003040a27 */ /* 0x000fea00078e00ff */
[----:B------:R-:W-:Y:S04]  /*6ee0*/  @P0 SHF.R.U32.HI R2, RZ, c[0x0][0x2c0], R4 ;  /* 0x0000b000ff020a19 */ /* 0x000fe80000011604 */
[C---:B------:R-:W-:Y:S04]  /*6ef0*/  @!P1 IADD3 R5, P0, R2.reuse, R242, RZ ;  /* 0x000000f202059210 */ /* 0x040fe80007f1e0ff */
[----:B------:R-:W-:Y:S01]  /*6f00*/  @!P1 LEA.HI.X.SX32 R6, R2, R248, 0x1, P0 ;  /* 0x000000f802069211 */ /* 0x000fe200000f0eff */
[----:B------:R-:W-:Y:S01]  /*6f10*/  IMAD.MOV R2, RZ, RZ, -R2 ;  /* 0x000000ffff027224 */ /* 0x000fe200078e0a02 */
[C---:B------:R-:W-:Y:S03]  /*6f20*/  @!P1 LEA R4, P0, R5.reuse, c[0x0][0x2a0], 0x2 ;  /* 0x0000a80005049a11 */ /* 0x040fe600078010ff */
[----:B------:R-:W-:Y:S01]  /*6f30*/  IMAD R201, R2, c[0x0][0x2b8], R3 ;  /* 0x0000ae0002c97a24 */ /* 0x000fe200078e0203 */
[----:B------:R-:W-:Y:S04]  /*6f40*/  @!P1 LEA.HI.X R5, R5, c[0x0][0x2a4], R6, 0x2, P0 ;  /* 0x0000a90005059a11 */ /* 0x000fe800000f1406 */
[----:B------:R-:W-:Y:S01]  /*6f50*/  SHF.R.S32.HI R2, RZ, 0x1f, R201 ;  /* 0x0000001fff027819 */ /* 0x000fe200000114c9 */
[----:B------:R1:W2:Y:S04]  /*6f60*/  @!P1 LDG.E R200, [R4.64] ;  /* 0x0000000604c89981 */ /* 0x0002a8000c1e1900 */
[----:B-1----:R-:W-:Y:S01]  /*6f70*/  IMAD R4, R2, c[0x0][0x1e0], RZ ;  /* 0x0000780002047a24 */ /* 0x002fe200078e02ff */
[----:B------:R-:W-:Y:S01]  /*6f80*/  IADD3 R5, -R238, 0x30, RZ ;  /* 0x00000030ee057810 */ /* 0x000fe20007ffe1ff */
[----:B------:R-:W-:Y:S03]  /*6f90*/  IMAD.WIDE.U32 R2, R201, c[0x0][0x1e0], RZ ;  /* 0x00007800c9027a25 */ /* 0x000fe600078e00ff */
[----:B------:R-:W-:Y:S01]  /*6fa0*/  ISETP.GE.AND P5, PT, R5, 0x1, PT ;  /* 0x000000010500780c */ /* 0x000fe20003fa6270 */
[----:B------:R-:W-:Y:S04]  /*6fb0*/  IMAD R4, R201, c[0x0][0x1e4], R4 ;  /* 0x00007900c9047a24 */ /* 0x000fe800078e0204 */
[----:B------:R-:W-:Y:S01]  /*6fc0*/  IMAD.IADD R3, R3, 0x1, R4 ;  /* 0x0000000103037824 */ /* 0x000fe200078e0204 */
[----:B--2---:R-:W-:Y:S03]  /*6fd0*/  SHF.R.S32.HI R4, RZ, 0x1f, R200 ;  /* 0x0000001fff047819 */ /* 0x004fe600000114c8 */
[----:B------:R-:W-:Y:S04]  /*6fe0*/  IMAD.WIDE.U32 R2, R200, c[0x0][0x1f0], R2 ;  /* 0x00007c00c8027a25 */ /* 0x000fe800078e0002 */
[----:B------:R-:W-:Y:S01]  /*6ff0*/  IMAD R4, R4, c[0x0][0x1f0], RZ ;  /* 0x00007c0004047a24 */ /* 0x000fe200078e02ff */
[----:B------:R-:W-:Y:S03]  /*7000*/  IADD3 R2, P2, R240, R2, RZ ;  /* 0x00000002f0027210 */ /* 0x000fe60007f5e0ff */
[----:B------:R-:W-:Y:S01]  /*7010*/  IMAD R4, R200, c[0x0][0x1f4], R4 ;  /* 0x00007d00c8047a24 */ /* 0x000fe200078e0204 */
[C---:B------:R-:W-:Y:S04]  /*7020*/  LEA R11, P0, R2.reuse, c[0x0][0x1c8], 0x1 ;  /* 0x00007200020b7a11 */ /* 0x040fe800078008ff */
[----:B------:R-:W-:Y:S04]  /*7030*/  IADD3.X R3, R245, R3, R4, P2, !PT ;  /* 0x00000003f5037210 */ /* 0x000fe800017fe404 */
[----:B------:R-:W-:Y:S01]  /*7040*/  LEA.HI.X R10, R2, c[0x0][0x1cc], R3, 0x1, P0 ;  /* 0x00007300020a7a11 */ /* 0x000fe200000f0c03 */
[----:B------:R-:W-:-:S05]  /*7050*/  BRA.DIV ~URZ, `(.L_x_72) ;  /* 0x00007b327f007947 */ /* 0x000fca000b800000 */
[----:B------:R1:W2:Y:S02]  /*7060*/  SHFL.IDX PT, R4, R10, RZ, 0x1c1f ;  /* 0x001c1fff0a047589 */ /* 0x0002a400000e0000 */
.L_x_162:
[----:B------:R-:W-:-:S05]  /*7070*/  BRA.DIV ~URZ, `(.L_x_73) ;  /* 0x00007b827f007947 */ /* 0x000fca000b800000 */
[----:B------:R3:W4:Y:S02]  /*7080*/  SHFL.IDX PT, R2, R11, RZ, 0x1c1f ;  /* 0x001c1fff0b027589 */ /* 0x00072400000e0000 */
.L_x_163:
[----:B------:R-:W-:Y:S02]  /*7090*/  SHF.R.S32.HI R3, RZ, 0x1f, R204 ;  /* 0x0000001fff037819 */ /* 0x000fe400000114cc */
[-C--:B----4-:R-:W-:Y:S02]  /*70a0*/  @P5 LEA R8, P0, R204, R2.reuse, 0x1 ;  /* 0x00000002cc085211 */ /* 0x090fe400078008ff */
[----:B------:R-:W-:Y:S02]  /*70b0*/  @P5 LEA R6, P2, R236, R2, 0x1 ;  /* 0x00000002ec065211 */ /* 0x000fe400078408ff */
[----:B--2---:R-:W-:Y:S02]  /*70c0*/  @P5 LEA.HI.X R9, R204, R4, R3, 0x1, P0 ;  /* 0x00000004cc095211 */ /* 0x004fe400000f0c03 */
[----:B------:R-:W-:Y:S02]  /*70d0*/  SHF.R.S32.HI R30, RZ, 0x1f, R236 ;  /* 0x0000001fff1e7819 */ /* 0x000fe400000114ec */
[C---:B------:R-:W-:Y:S01]  /*70e0*/  @P5 LEA R2, P0, R237.reuse, R2, 0x1 ;  /* 0x00000002ed025211 */ /* 0x040fe200078008ff */
[----:B------:R-:W-:Y:S01]  /*70f0*/  @!PT LDS RZ, [RZ] ;  /* 0x00000000fffff984 */ /* 0x000fe20000000800 */
[----:B------:R-:W-:Y:S01]  /*7100*/  @!PT LDS RZ, [RZ] ;  /* 0x00000000fffff984 */ /* 0x000fe20000000800 */
[----:B------:R-:W-:Y:S01]  /*7110*/  @!PT LDS RZ, [RZ] ;  /* 0x00000000fffff984 */ /* 0x000fe20000000800 */
[----:B------:R2:W-:Y:S01]  /*7120*/  @P5 LDGSTS.E.BYPASS.LTC128B.128 [R192+0x3c80], [R8.64], !P4 ;  /* 0x03c8000008c05fae */ /* 0x0005e2000e101d46 */
[-C--:B------:R-:W-:Y:S02]  /*7130*/  @P5 LEA.HI.X R7, R236, R4.reuse, R30, 0x1, P2 ;  /* 0x00000004ec075211 */ /* 0x080fe400010f0c1e */
[----:B------:R-:W-:Y:S03]  /*7140*/  SHF.R.S32.HI R29, RZ, 0x1f, R237 ;  /* 0x0000001fff1d7819 */ /* 0x000fe600000114ed */
[----:B------:R2:W-:Y:S01]  /*7150*/  @P5 LDGSTS.E.BYPASS.LTC128B.128 [R192+0x4880], [R6.64], !P3 ;  /* 0x0488000006c05fae */ /* 0x0005e2000d901d46 */
[----:B------:R-:W-:Y:S02]  /*7160*/  @P5 LEA.HI.X R3, R237, R4, R29, 0x1, P0 ;  /* 0x00000004ed035211 */ /* 0x000fe400000f0c1d */
[----:B------:R-:W-:Y:S03]  /*7170*/  ISETP.GE.AND P0, PT, R5, 0x21, PT ;  /* 0x000000210500780c */ /* 0x000fe60003f06270 */
[----:B------:R2:W-:Y:S01]  /*7180*/  @P5 LDGSTS.E.BYPASS.LTC128B.128 [R192+0x5480], [R2.64], !P6 ;  /* 0x0548000002c05fae */ /* 0x0005e2000f101d46 */
[----:B------:R-:W-:-:S05]  /*7190*/  BRA.DIV ~URZ, `(.L_x_74) ;  /* 0x00007ad27f007947 */ /* 0x000fca000b800000 */
[----:B------:R4:W1:Y:S04]  /*71a0*/  SHFL.IDX PT, R4, R10, 0x1, 0x1c1f ;  /* 0x003c1f000a047f89 */ /* 0x00086800000e0000 */
[----:B--2---:R4:W2:Y:S02]  /*71b0*/  SHFL.IDX PT, R2, R11, 0x1, 0x1c1f ;  /* 0x003c1f000b027f89 */ /* 0x0048a400000e0000 */
.L_x_164:
[-C--:B--2---:R-:W-:Y:S02]  /*71c0*/  @P0 LEA R8, P2, R204, R2.reuse, 0x1 ;  /* 0x00000002cc080211 */ /* 0x084fe400078408ff */
[----:B------:R-:W-:Y:S02]  /*71d0*/  SHF.R.S32.HI R3, RZ, 0x1f, R204 ;  /* 0x0000001fff037819 */ /* 0x000fe400000114cc */
[----:B------:R-:W-:Y:S02]  /*71e0*/  @P0 LEA R6, P5, R236, R2, 0x1 ;  /* 0x00000002ec060211 */ /* 0x000fe400078a08ff */
[----:B-1----:R-:W-:Y:S02]  /*71f0*/  @P0 LEA.HI.X R9, R204, R4, R3, 0x1, P2 ;  /* 0x00000004cc090211 */ /* 0x002fe400010f0c03 */
[----:B----4-:R-:W-:Y:S02]  /*7200*/  SHF.R.S32.HI R10, RZ, 0x1f, R236 ;  /* 0x0000001fff0a7819 */ /* 0x010fe400000114ec */
        /* <DEDUP_REMOVED lines=8> */
[----:B------:R-:W-:Y:S05]  /*7290*/  @P0 LEA.HI.X R3, R237, R4, R5, 0x1, P2 ;  /* 0x00000004ed030211 */ /* 0x000fea00010f0c05 */
[----:B------:R1:W-:Y:S02]  /*72a0*/  @P0 LDGSTS.E.BYPASS.LTC128B.128 [R192+0x5c80], [R2.64], !P6 ;  /* 0x05c8000002c00fae */ /* 0x0003e4000f101d46 */
.L_x_71:
[----:B--234-:R-:W-:Y:S05]  /*72b0*/  BSYNC B0 ;  /* 0x0000000000007941 */ /* 0x01cfea0003800000 */
.L_x_70:
[----:B------:R-:W-:Y:S01]  /*72c0*/  FMNMX.FTZ R5, R176, R104, !PT ;  /* 0x00000068b0057209 */ /* 0x000fe20007810000 */
[----:B------:R-:W0:Y:S01]  /*72d0*/  LDGDEPBAR ;  /* 0x00000000000079af */ /* 0x000e220000000000 */
[----:B------:R-:W-:Y:S02]  /*72e0*/  FMNMX.FTZ R4, R178, R103, !PT ;  /* 0x00000067b2047209 */ /* 0x000fe40007810000 */
[----:B-1----:R-:W-:Y:S02]  /*72f0*/  FMNMX.FTZ R3, R198, R102, !PT ;  /* 0x00000066c6037209 */ /* 0x002fe40007810000 */
        /* <DEDUP_REMOVED lines=45> */
[----:B------:R-:W-:-:S05]  /*75d0*/  BRA.DIV ~URZ, `(.L_x_75) ;  /* 0x000077627f007947 */ /* 0x000fca000b800000 */
[----:B------:R1:W2:Y:S02]  /*75e0*/  SHFL.BFLY PT, R2, R4, 0x2, 0x1f ;  /* 0x0c401f0004027f89 */ /* 0x0002a400000e0000 */
.L_x_165:
[----:B--2---:R-:W-:Y:S01]  /*75f0*/  FMNMX.FTZ R6, R4, R2, !PT ;  /* 0x0000000204067209 */ /* 0x004fe20007810000 */
[----:B------:R-:W-:-:S05]  /*7600*/  BRA.DIV ~URZ, `(.L_x_76) ;  /* 0x000077827f007947 */ /* 0x000fca000b800000 */
[----:B------:R-:W-:Y:S04]  /*7610*/  SHFL.BFLY PT, R3, R5, 0x2, 0x1f ;  /* 0x0c401f0005037f89 */ /* 0x000fe800000e0000 */
[----:B------:R-:W-:Y:S04]  /*7620*/  SHFL.BFLY PT, R2, R7, 0x2, 0x1f ;  /* 0x0c401f0007027f89 */ /* 0x000fe800000e0000 */
[----:B-1----:R-:W1:Y:S02]  /*7630*/  SHFL.BFLY PT, R4, R8, 0x2, 0x1f ;  /* 0x0c401f0008047f89 */ /* 0x002e6400000e0000 */
[----:B-1----:R-:W-:Y:S02]  /*7640*/  FMNMX.FTZ R4, R8, R4, !PT ;  /* 0x0000000408047209 */ /* 0x002fe40007810000 */
[----:B------:R-:W-:Y:S02]  /*7650*/  FMNMX.FTZ R3, R5, R3, !PT ;  /* 0x0000000305037209 */ /* 0x000fe40007810000 */
[----:B------:R-:W-:Y:S02]  /*7660*/  FMNMX.FTZ R5, R7, R2, !PT ;  /* 0x0000000207057209 */ /* 0x000fe40007810000 */
[----:B------:R-:W1:Y:S04]  /*7670*/  SHFL.BFLY PT, R7, R6, 0x1, 0x1f ;  /* 0x0c201f0006077f89 */ /* 0x000e6800000e0000 */
[----:B------:R-:W2:Y:S04]  /*7680*/  SHFL.BFLY PT, R9, R3, 0x1, 0x1f ;  /* 0x0c201f0003097f89 */ /* 0x000ea800000e0000 */
[----:B------:R-:W3:Y:S04]  /*7690*/  SHFL.BFLY PT, R10, R5, 0x1, 0x1f ;  /* 0x0c201f00050a7f89 */ /* 0x000ee800000e0000 */
[----:B------:R4:W4:Y:S01]  /*76a0*/  SHFL.BFLY PT, R2, R4, 0x1, 0x1f ;  /* 0x0c201f0004027f89 */ /* 0x00092200000e0000 */
[----:B-1----:R-:W-:Y:S02]  /*76b0*/  FMNMX.FTZ R104, R6, R7, !PT ;  /* 0x0000000706687209 */ /* 0x002fe40007810000 */
[----:B--2---:R-:W-:Y:S02]  /*76c0*/  FMNMX.FTZ R103, R3, R9, !PT ;  /* 0x0000000903677209 */ /* 0x004fe40007810000 */
[----:B---3--:R-:W-:Y:S02]  /*76d0*/  FMNMX.FTZ R102, R5, R10, !PT ;  /* 0x0000000a05667209 */ /* 0x008fe40007810000 */
.L_x_166:
[----:B------:R-:W-:Y:S01]  /*76e0*/  FADD.FTZ R0, -R104, R0 ;  /* 0x0000000068007221 */ /* 0x000fe20000010100 */
[----:B----4-:R-:W-:Y:S01]  /*76f0*/  FMNMX.FTZ R2, R2, R4, !PT ;  /* 0x0000000402027209 */ /* 0x010fe20007810000 */
[----:B------:R-:W-:Y:S01]  /*7700*/  FMUL.FTZ R7, R104, c[0x0][0x2d0] ;  /* 0x0000b40068077a20 */ /* 0x000fe20000410000 */
[----:B------:R-:W-:Y:S01]  /*7710*/  WARPSYNC 0xffffffff ;  /* 0xffffffff00007948 */ /* 0x000fe20003800000 */
[----:B------:R-:W-:Y:S01]  /*7720*/  FMUL.FTZ R0, R0, c[0x0][0x2d0] ;  /* 0x0000b40000007a20 */ /* 0x000fe20000410000 */
[----:B------:R-:W-:Y:S01]  /*7730*/  LDSM.16.MT88.4 R40, [R180] ;  /* 0x00000000b428783b */ /* 0x000fe20000004200 */
[----:B------:R-:W-:Y:S01]  /*7740*/  FMUL.FTZ R6, R103, c[0x0][0x2d0] ;  /* 0x0000b40067067a20 */ /* 0x000fe20000410000 */
[----:B------:R-:W-:Y:S01]  /*7750*/  ISETP.GT.AND P0, PT, R209, R239, PT ;  /* 0x000000efd100720c */ /* 0x000fe20003f04270 */
[----:B------:R1:W2:Y:S01]  /*7760*/  MUFU.EX2 R3, R0 ;  /* 0x0000000000037308 */ /* 0x0002a20000000800 */
[--C-:B------:R-:W-:Y:S02]  /*7770*/  FFMA.FTZ R10, R174, c[0x0][0x2d0], -R7.reuse ;  /* 0x0000b400ae0a7a23 */ /* 0x100fe40000010807 */
[--C-:B------:R-:W-:Y:S02]  /*7780*/  FFMA.FTZ R5, R179, c[0x0][0x2d0], -R6.reuse ;  /* 0x0000b400b3057a23 */ /* 0x100fe40000010806 */
[--C-:B------:R-:W-:Y:S02]  /*7790*/  FFMA.FTZ R9, R164, c[0x0][0x2d0], -R7.reuse ;  /* 0x0000b400a4097a23 */ /* 0x100fe40000010807 */
[--C-:B------:R-:W-:Y:S02]  /*77a0*/  FFMA.FTZ R164, R25, c[0x0][0x2d0], -R7.reuse ;  /* 0x0000b40019a47a23 */ /* 0x100fe40000010807 */
[--C-:B------:R-:W-:Y:S01]  /*77b0*/  FFMA.FTZ R161, R26, c[0x0][0x2d0], -R6.reuse ;  /* 0x0000b4001aa17a23 */ /* 0x100fe20000010806 */
[----:B------:R3:W-:Y:S01]  /*77c0*/  MUFU.EX2 R213, R5 ;  /* 0x0000000500d57308 */ /* 0x0007e20000000800 */
[--C-:B------:R-:W-:Y:S02]  /*77d0*/  FFMA.FTZ R160, R24, c[0x0][0x2d0], -R6.reuse ;  /* 0x0000b40018a07a23 */ /* 0x100fe40000010806 */
[--C-:B------:R-:W-:Y:S02]  /*77e0*/  FFMA.FTZ R168, R167, c[0x0][0x2d0], -R7.reuse ;  /* 0x0000b400a7a87a23 */ /* 0x100fe40000010807 */
[--C-:B------:R-:W-:Y:S02]  /*77f0*/  FFMA.FTZ R167, R27, c[0x0][0x2d0], -R7.reuse ;  /* 0x0000b4001ba77a23 */ /* 0x100fe40000010807 */
[----:B------:R-:W4:Y:S01]  /*7800*/  LDSM.16.MT88.4 R24, [R107] ;  /* 0x000000006b18783b */ /* 0x000f220000004200 */
[--C-:B------:R-:W-:Y:S02]  /*7810*/  FFMA.FTZ R11, R193, c[0x0][0x2d0], -R7.reuse ;  /* 0x0000b400c10b7a23 */ /* 0x100fe40000010807 */
[----:B------:R5:W-:Y:S01]  /*7820*/  MUFU.EX2 R217, R10 ;  /* 0x0000000a00d97308 */ /* 0x000be20000000800 */
[--C-:B------:R-:W-:Y:S02]  /*7830*/  FFMA.FTZ R169, R173, c[0x0][0x2d0], -R7.reuse ;  /* 0x0000b400ada97a23 */ /* 0x100fe40000010807 */
[--C-:B------:R-:W-:Y:S02]  /*7840*/  FFMA.FTZ R163, R172, c[0x0][0x2d0], -R6.reuse ;  /* 0x0000b400aca37a23 */ /* 0x100fe40000010806 */
[--C-:B-1----:R-:W-:Y:S02]  /*7850*/  FFMA.FTZ R0, R176, c[0x0][0x2d0], -R7.reuse ;  /* 0x0000b400b0007a23 */ /* 0x102fe40000010807 */
[--C-:B------:R-:W-:Y:S02]  /*7860*/  FFMA.FTZ R176, R20, c[0x0][0x2d0], -R6.reuse ;  /* 0x0000b40014b07a23 */ /* 0x100fe40000010806 */
[--C-:B------:R-:W-:Y:S01]  /*7870*/  FFMA.FTZ R162, R166, c[0x0][0x2d0], -R6.reuse ;  /* 0x0000b400a6a27a23 */ /* 0x100fe20000010806 */
[----:B------:R1:W-:Y:S01]  /*7880*/  MUFU.EX2 R30, R0 ;  /* 0x00000000001e7308 */ /* 0x0003e20000000800 */
[----:B------:R-:W-:Y:S02]  /*7890*/  FFMA.FTZ R173, R12, c[0x0][0x2d0], -R6 ;  /* 0x0000b4000cad7a23 */ /* 0x000fe40000010806 */
[--C-:B------:R-:W-:Y:S02]  /*78a0*/  FFMA.FTZ R193, R21, c[0x0][0x2d0], -R7.reuse ;  /* 0x0000b40015c17a23 */ /* 0x100fe40000010807 */
[----:B---3--:R-:W-:Y:S02]  /*78b0*/  FMUL.FTZ R5, R102, c[0x0][0x2d0] ;  /* 0x0000b40066057a20 */ /* 0x008fe40000410000 */
[----:B------:R-:W-:Y:S02]  /*78c0*/  FFMA.FTZ R179, R15, c[0x0][0x2d0], -R7 ;  /* 0x0000b4000fb37a23 */ /* 0x000fe40000010807 */
[--C-:B------:R-:W-:Y:S01]  /*78d0*/  FFMA.FTZ R172, R19, c[0x0][0x2d0], -R5.reuse ;  /* 0x0000b40013ac7a23 */ /* 0x100fe20000010805 */
[----:B------:R3:W-:Y:S01]  /*78e0*/  MUFU.EX2 R232, R9 ;  /* 0x0000000900e87308 */ /* 0x0007e20000000800 */
[--C-:B------:R-:W-:Y:S02]  /*78f0*/  FFMA.FTZ R166, R18, c[0x0][0x2d0], -R5.reuse ;  /* 0x0000b40012a67a23 */ /* 0x100fe40000010805 */
[--C-:B------:R-:W-:Y:S02]  /*7900*/  FFMA.FTZ R174, R16, c[0x0][0x2d0], -R5.reuse ;  /* 0x0000b40010ae7a23 */ /* 0x100fe40000010805 */
[--C-:B-----5:R-:W-:Y:S05]  /*7910*/  FFMA.FTZ R10, R198, c[0x0][0x2d0], -R5.reuse ;  /* 0x0000b400c60a7a23 */ /* 0x120fea0000010805 */
[----:B------:R-:W5:Y:S01]  /*7920*/  MUFU.EX2 R215, R11 ;  /* 0x0000000b00d77308 */ /* 0x000f620000000800 */
[----:B-1----:R-:W-:Y:S04]  /*7930*/  FADD.FTZ R0, -R103, R100 ;  /* 0x0000006467007221 */ /* 0x002fe80000010100 */
[----:B------:R-:W-:Y:S05]  /*7940*/  FMUL.FTZ R0, R0, c[0x0][0x2d0] ;  /* 0x0000b40000007a20 */ /* 0x000fea0000410000 */
[----:B------:R-:W-:Y:S01]  /*7950*/  MUFU.EX2 R210, R10 ;  /* 0x0000000a00d27308 */ /* 0x000fe20000000800 */
[----:B---3--:R-:W-:Y:S02]  /*7960*/  FFMA.FTZ R9, R195, c[0x0][0x2d0], -R5 ;  /* 0x0000b400c3097a23 */ /* 0x008fe40000010805 */
[--C-:B------:R-:W-:Y:S07]  /*7970*/  FFMA.FTZ R195, R23, c[0x0][0x2d0], -R7.reuse ;  /* 0x0000b40017c37a23 */ /* 0x100fee0000010807 */
[----:B------:R1:W-:Y:S10]  /*7980*/  MUFU.EX2 R8, R0 ;  /* 0x0000000000087308 */ /* 0x0003f40000000800 */
[----:B------:R-:W-:Y:S10]  /*7990*/  MUFU.EX2 R211, R9 ;  /* 0x0000000900d37308 */ /* 0x000ff40000000800 */
[----:B------:R-:W-:Y:S01]  /*79a0*/  MUFU.EX2 R222, R168 ;  /* 0x000000a800de7308 */ /* 0x000fe20000000800 */
[--C-:B-1----:R-:W-:Y:S02]  /*79b0*/  FFMA.FTZ R0, R178, c[0x0][0x2d0], -R6.reuse ;  /* 0x0000b400b2007a23 */ /* 0x102fe40000010806 */
[----:B------:R-:W-:Y:S07]  /*79c0*/  FFMA.FTZ R178, R14, c[0x0][0x2d0], -R7 ;  /* 0x0000b4000eb27a23 */ /* 0x000fee0000010807 */
[----:B------:R1:W3:Y:S10]  /*79d0*/  MUFU.EX2 R29, R0 ;  /* 0x00000000001d7308 */ /* 0x0002f40000000800 */
[----:B------:R-:W-:Y:S10]  /*79e0*/  MUFU.EX2 R218, R163 ;  /* 0x000000a300da7308 */ /* 0x000ff40000000800 */
[----:B------:R-:W-:Y:S01]  /*79f0*/  MUFU.EX2 R220, R162 ;  /* 0x000000a200dc7308 */ /* 0x000fe20000000800 */
[--C-:B-1----:R-:W-:Y:S02]  /*7a00*/  FFMA.FTZ R0, R159, c[0x0][0x2d0], -R6.reuse ;  /* 0x0000b4009f007a23 */ /* 0x102fe40000010806 */
[--C-:B------:R-:W-:Y:S02]  /*7a10*/  FFMA.FTZ R159, R165, c[0x0][0x2d0], -R5.reuse ;  /* 0x0000b400a59f7a23 */ /* 0x100fe40000010805 */
[----:B------:R-:W-:Y:S05]  /*7a20*/  FFMA.FTZ R165, R17, c[0x0][0x2d0], -R5 ;  /* 0x0000b40011a57a23 */ /* 0x000fea0000010805 */
[----:B------:R1:W-:Y:S10]  /*7a30*/  MUFU.EX2 R230, R0 ;  /* 0x0000000000e67308 */ /* 0x0003f40000000800 */
[----:B------:R-:W-:Y:S10]  /*7a40*/  MUFU.EX2 R223, R167 ;  /* 0x000000a700df7308 */ /* 0x000ff40000000800 */
[----:B------:R-:W-:Y:S01]  /*7a50*/  MUFU.EX2 R225, R164 ;  /* 0x000000a400e17308 */ /* 0x000fe20000000800 */
[----:B-1----:R-:W-:Y:S02]  /*7a60*/  FFMA.FTZ R0, R158, c[0x0][0x2d0], -R6 ;  /* 0x0000b4009e007a23 */ /* 0x002fe40000010806 */
[----:B------:R-:W-:Y:S07]  /*7a70*/  FMUL.FTZ R158, R2, c[0x0][0x2d0] ;  /* 0x0000b400029e7a20 */ /* 0x000fee0000410000 */
[----:B------:R1:W1:Y:S01]  /*7a80*/  MUFU.EX2 R231, R0 ;  /* 0x0000000000e77308 */ /* 0x0002620000000800 */
[--C-:B------:R-:W-:Y:S02]  /*7a90*/  FFMA.FTZ R4, R194, c[0x0][0x2d0], -R158.reuse ;  /* 0x0000b400c2047a23 */ /* 0x100fe4000001089e */
[--C-:B------:R-:W-:Y:S07]  /*7aa0*/  FFMA.FTZ R9, R196, c[0x0][0x2d0], -R158.reuse ;  /* 0x0000b400c4097a23 */ /* 0x100fee000001089e */
[----:B------:R2:W-:Y:S10]  /*7ab0*/  MUFU.EX2 R198, R4 ;  /* 0x0000000400c67308 */ /* 0x0005f40000000800 */
[----:B------:R-:W-:Y:S01]  /*7ac0*/  MUFU.EX2 R226, R9 ;  /* 0x0000000900e27308 */ /* 0x000fe20000000800 */
[----:B-1----:R-:W-:Y:S02]  /*7ad0*/  FADD.FTZ R0, -R102, R105 ;  /* 0x0000006966007221 */ /* 0x002fe40000010100 */
[--C-:B------:R-:W-:Y:S02]  /*7ae0*/  FFMA.FTZ R105, R157, c[0x0][0x2d0], -R5.reuse ;  /* 0x0000b4009d697a23 */ /* 0x100fe40000010805 */
[----:B------:R-:W-:Y:S02]  /*7af0*/  FMUL.FTZ R0, R0, c[0x0][0x2d0] ;  /* 0x0000b40000007a20 */ /* 0x000fe40000410000 */
[--C-:B------:R-:W-:Y:S03]  /*7b00*/  FFMA.FTZ R157, R28, c[0x0][0x2d0], -R5.reuse ;  /* 0x0000b4001c9d7a23 */ /* 0x100fe60000010805 */
[----:B------:R-:W-:Y:S01]  /*7b10*/  MUFU.EX2 R221, R161 ;  /* 0x000000a100dd7308 */ /* 0x000fe20000000800 */
[----:B--2---:R-:W-:Y:S09]  /*7b20*/  FFMA.FTZ R4, R199, c[0x0][0x2d0], -R158 ;  /* 0x0000b400c7047a23 */ /* 0x004ff2000001089e */
[----:B------:R1:W-:Y:S10]  /*7b30*/  MUFU.EX2 R100, R0 ;  /* 0x0000000000647308 */ /* 0x0003f40000000800 */
[----:B------:R-:W2:Y:S10]  /*7b40*/  MUFU.EX2 R194, R4 ;  /* 0x0000000400c27308 */ /* 0x000eb40000000800 */
[----:B------:R-:W-:Y:S01]  /*7b50*/  MUFU.EX2 R224, R160 ;  /* 0x000000a000e07308 */ /* 0x000fe20000000800 */
[--C-:B-1----:R-:W-:Y:S02]  /*7b60*/  FFMA.FTZ R0, R175, c[0x0][0x2d0], -R5.reuse ;  /* 0x0000b400af007a23 */ /* 0x102fe40000010805 */
[--C-:B------:R-:W-:Y:S07]  /*7b70*/  FFMA.FTZ R175, R13, c[0x0][0x2d0], -R6.reuse ;  /* 0x0000b4000daf7a23 */ /* 0x100fee0000010806 */
[----:B------:R1:W-:Y:S10]  /*7b80*/  MUFU.EX2 R228, R0 ;  /* 0x0000000000e47308 */ /* 0x0003f40000000800 */
[----:B------:R2:W-:Y:S10]  /*7b90*/  MUFU.EX2 R216, R105 ;  /* 0x0000006900d87308 */ /* 0x0005f40000000800 */
[----:B------:R-:W-:Y:S01]  /*7ba0*/  MUFU.EX2 R193, R193 ;  /* 0x000000c100c17308 */ /* 0x000fe20000000800 */
[----:B-1----:R-:W-:Y:S02]  /*7bb0*/  FFMA.FTZ R0, R177, c[0x0][0x2d0], -R5 ;  /* 0x0000b400b1007a23 */ /* 0x002fe40000010805 */
[----:B------:R-:W-:Y:S02]  /*7bc0*/  FFMA.FTZ R177, R22, c[0x0][0x2d0], -R6 ;  /* 0x0000b40016b17a23 */ /* 0x000fe40000010806 */
[--C-:B------:R-:W-:Y:S05]  /*7bd0*/  FFMA.FTZ R6, R197, c[0x0][0x2d0], -R158.reuse ;  /* 0x0000b400c5067a23 */ /* 0x100fea000001089e */
[----:B------:R1:W1:Y:S01]  /*7be0*/  MUFU.EX2 R229, R0 ;  /* 0x0000000000e57308 */ /* 0x0002620000000800 */
[--C-:B--2---:R-:W-:Y:S09]  /*7bf0*/  FFMA.FTZ R105, R202, c[0x0][0x2d0], -R158.reuse ;  /* 0x0000b400ca697a23 */ /* 0x104ff2000001089e */
[----:B------:R-:W2:Y:S10]  /*7c00*/  MUFU.EX2 R227, R6 ;  /* 0x0000000600e37308 */ /* 0x000eb40000000800 */
[----:B------:R-:W-:Y:S01]  /*7c10*/  MUFU.EX2 R176, R176 ;  /* 0x000000b000b07308 */ /* 0x000fe20000000800 */
[----:B-1----:R-:W-:Y:S02]  /*7c20*/  FADD.FTZ R0, -R2, R101 ;  /* 0x0000006502007221 */ /* 0x002fe40000010100 */
[----:B------:R-:W-:Y:S02]  /*7c30*/  FFMA.FTZ R101, R156, c[0x0][0x2d0], -R5 ;  /* 0x0000b4009c657a23 */ /* 0x000fe40000010805 */
[----:B------:R-:W-:Y:S05]  /*7c40*/  FMUL.FTZ R0, R0, c[0x0][0x2d0] ;  /* 0x0000b40000007a20 */ /* 0x000fea0000410000 */
[----:B------:R1:W-:Y:S10]  /*7c50*/  MUFU.EX2 R219, R101 ;  /* 0x0000006500db7308 */ /* 0x0003f40000000800 */
[----:B------:R-:W2:Y:S10]  /*7c60*/  MUFU.EX2 R0, R0 ;  /* 0x0000000000007308 */ /* 0x000eb40000000800 */
[----:B------:R-:W-:Y:S01]  /*7c70*/  MUFU.EX2 R179, R179 ;  /* 0x000000b300b37308 */ /* 0x000fe20000000800 */
[----:B-1----:R-:W-:Y:S09]  /*7c80*/  FFMA.FTZ R101, R203, c[0x0][0x2d0], -R158 ;  /* 0x0000b400cb657a23 */ /* 0x002ff2000001089e */
[----:B------:R-:W-:Y:S10]  /*7c90*/  MUFU.EX2 R178, R178 ;  /* 0x000000b200b27308 */ /* 0x000ff40000000800 */
[----:B------:R-:W-:Y:S10]  /*7ca0*/  MUFU.EX2 R175, R175 ;  /* 0x000000af00af7308 */ /* 0x000ff40000000800 */
[----:B------:R-:W-:Y:S10]  /*7cb0*/  MUFU.EX2 R167, R101 ;  /* 0x0000006500a77308 */ /* 0x000ff40000000800 */
[----:B------:R-:W-:Y:S01]  /*7cc0*/  MUFU.EX2 R168, R174 ;  /* 0x000000ae00a87308 */ /* 0x000fe20000000800 */
[----:B------:R-:W-:Y:S01]  /*7cd0*/  FMUL.FTZ R48, R3, R108 ;  /* 0x0000006c03307220 */ /* 0x000fe20000410000 */
[----:B-----5:R-:W-:Y:S01]  /*7ce0*/  F2FP.BF16.PACK_AB R108, R215, R30 ;  /* 0x0000001ed76c723e */ /* 0x020fe200000010ff */
[----:B------:R-:W-:Y:S01]  /*7cf0*/  FMUL.FTZ R49, R3, R109 ;  /* 0x0000006d03317220 */ /* 0x000fe20000410000 */
[----:B---3--:R-:W-:Y:S01]  /*7d00*/  F2FP.BF16.PACK_AB R109, R213, R29 ;  /* 0x0000001dd56d723e */ /* 0x008fe200000010ff */
[----:B------:R-:W-:Y:S01]  /*7d10*/  FMUL.FTZ R50, R8, R110 ;  /* 0x0000006e08327220 */ /* 0x000fe20000410000 */
[----:B------:R-:W-:Y:S01]  /*7d20*/  F2FP.BF16.PACK_AB R110, R232, R217 ;  /* 0x000000d9e86e723e */ /* 0x000fe200000010ff */
[C---:B------:R-:W-:Y:S01]  /*7d30*/  FMUL.FTZ R51, R8.reuse, R111 ;  /* 0x0000006f08337220 */ /* 0x040fe20000410000 */
[----:B------:R-:W-:Y:S01]  /*7d40*/  F2FP.BF16.PACK_AB R111, R231, R230 ;  /* 0x000000e6e76f723e */ /* 0x000fe200000010ff */
[C---:B------:R-:W-:Y:S02]  /*7d50*/  FMUL.FTZ R4, R3.reuse, R128 ;  /* 0x0000008003047220 */ /* 0x040fe40000410000 */
[C---:B------:R-:W-:Y:S02]  /*7d60*/  FMUL.FTZ R5, R3.reuse, R129 ;  /* 0x0000008103057220 */ /* 0x040fe40000410000 */
[C---:B------:R-:W-:Y:S02]  /*7d70*/  FMUL.FTZ R6, R8.reuse, R130 ;  /* 0x0000008208067220 */ /* 0x040fe40000410000 */
[C---:B------:R-:W-:Y:S02]  /*7d80*/  FMUL.FTZ R7, R8.reuse, R131 ;  /* 0x0000008308077220 */ /* 0x040fe40000410000 */
[C---:B------:R-:W-:Y:S02]  /*7d90*/  FMUL.FTZ R18, R8.reuse, R126 ;  /* 0x0000007e08127220 */ /* 0x040fe40000410000 */
[C---:B------:R-:W-:Y:S02]  /*7da0*/  FMUL.FTZ R19, R8.reuse, R127 ;  /* 0x0000007f08137220 */ /* 0x040fe40000410000 */
[C---:B------:R-:W-:Y:S01]  /*7db0*/  FMUL.FTZ R22, R8.reuse, R122 ;  /* 0x0000007a08167220 */ /* 0x040fe20000410000 */
[-C--:B----4-:R-:W-:Y:S05]  /*7dc0*/  HMMA.16816.F32.BF16 R4, R108, R24.reuse, R4 ;  /* 0x000000186c04723c */ /* 0x090fea0000041804 */
[C---:B------:R-:W-:Y:S02]  /*7dd0*/  FMUL.FTZ R23, R8.reuse, R123 ;  /* 0x0000007b08177220 */ /* 0x040fe40000410000 */
[C---:B------:R-:W-:Y:S02]  /*7de0*/  FMUL.FTZ R34, R8.reuse, R118 ;  /* 0x0000007608227220 */ /* 0x040fe40000410000 */
[----:B------:R-:W-:Y:S03]  /*7df0*/  FMUL.FTZ R35, R8, R119 ;  /* 0x0000007708237220 */ /* 0x000fe60000410000 */
[----:B------:R-:W-:Y:S01]  /*7e00*/  FMUL.FTZ R36, R3, R112 ;  /* 0x0000007003247220 */ /* 0x000fe20000410000 */
[----:B------:R-:W-:Y:S01]  /*7e10*/  F2FP.BF16.PACK_AB R112, R211, R210 ;  /* 0x000000d2d370723e */ /* 0x000fe200000010ff */
[----:B------:R-:W-:Y:S01]  /*7e20*/  FMUL.FTZ R37, R3, R113 ;  /* 0x0000007103257220 */ /* 0x000fe20000410000 */
[----:B------:R-:W-:Y:S01]  /*7e30*/  F2FP.BF16.PACK_AB R113, R194, R198 ;  /* 0x000000c6c271723e */ /* 0x000fe200000010ff */
[C---:B------:R-:W-:Y:S01]  /*7e40*/  FMUL.FTZ R38, R8.reuse, R114 ;  /* 0x0000007208267220 */ /* 0x040fe20000410000 */
[----:B------:R-:W-:Y:S01]  /*7e50*/  F2FP.BF16.PACK_AB R114, R229, R228 ;  /* 0x000000e4e572723e */ /* 0x000fe200000010ff */
[----:B------:R-:W-:Y:S01]  /*7e60*/  FMUL.FTZ R39, R8, R115 ;  /* 0x0000007308277220 */ /* 0x000fe20000410000 */
[----:B--2---:R-:W-:Y:S01]  /*7e70*/  F2FP.BF16.PACK_AB R115, R226, R227 ;  /* 0x000000e3e273723e */ /* 0x004fe200000010ff */
        /* <DEDUP_REMOVED lines=8> */
[----:B------:R-:W-:Y:S02]  /*7f00*/  FMUL.FTZ R9, R100, R133 ;  /* 0x0000008564097220 */ /* 0x000fe40000410000 */
[C---:B------:R-:W-:Y:S01]  /*7f10*/  FMUL.FTZ R10, R0.reuse, R134 ;  /* 0x00000086000a7220 */ /* 0x040fe20000410000 */
[----:B------:R-:W-:Y:S01]  /*7f20*/  MUFU.EX2 R133, R169 ;  /* 0x000000a900857308 */ /* 0x000fe20000000800 */
[----:B------:R-:W-:Y:S02]  /*7f30*/  FMUL.FTZ R11, R0, R135 ;  /* 0x00000087000b7220 */ /* 0x000fe40000410000 */
[C---:B------:R-:W-:Y:S02]  /*7f40*/  FMUL.FTZ R86, R8.reuse, R86 ;  /* 0x0000005608567220 */ /* 0x040fe40000410000 */
[C---:B------:R-:W-:Y:S02]  /*7f50*/  FMUL.FTZ R87, R8.reuse, R87 ;  /* 0x0000005708577220 */ /* 0x040fe40000410000 */
[C---:B------:R-:W-:Y:S02]  /*7f60*/  FMUL.FTZ R98, R8.reuse, R98 ;  /* 0x0000006208627220 */ /* 0x040fe40000410000 */
[C---:B------:R-:W-:Y:S01]  /*7f70*/  FMUL.FTZ R99, R8.reuse, R99 ;  /* 0x0000006308637220 */ /* 0x040fe20000410000 */
[----:B------:R-:W-:Y:S01]  /*7f80*/  MUFU.EX2 R169, R172 ;  /* 0x000000ac00a97308 */ /* 0x000fe20000000800 */
[----:B------:R-:W-:Y:S02]  /*7f90*/  FFMA.FTZ R130, R8, R214, R29 ;  /* 0x000000d608827223 */ /* 0x000fe4000001001d */
[C---:B------:R-:W-:Y:S02]  /*7fa0*/  FMUL.FTZ R8, R100.reuse, R132 ;  /* 0x0000008464087220 */ /* 0x040fe40000410000 */
[C---:B------:R-:W-:Y:S02]  /*7fb0*/  FMUL.FTZ R16, R3.reuse, R124 ;  /* 0x0000007c03107220 */ /* 0x040fe40000410000 */
[C---:B------:R-:W-:Y:S02]  /*7fc0*/  FMUL.FTZ R17, R3.reuse, R125 ;  /* 0x0000007d03117220 */ /* 0x040fe40000410000 */
[----:B------:R-:W-:Y:S01]  /*7fd0*/  LDSM.16.MT88.4 R124, [R107+0x1000] ;  /* 0x001000006b7c783b */ /* 0x000fe20000004200 */
[C---:B------:R-:W-:Y:S01]  /*7fe0*/  HMMA.16816.F32.BF16 R8, R112.reuse, R24, R8 ;  /* 0x000000187008723c */ /* 0x040fe20000041808 */
[----:B------:R-:W-:Y:S03]  /*7ff0*/  MUFU.EX2 R214, R159 ;  /* 0x0000009f00d67308 */ /* 0x000fe60000000800 */
[C---:B------:R-:W-:Y:S02]  /*8000*/  FMUL.FTZ R12, R100.reuse, R136 ;  /* 0x00000088640c7220 */ /* 0x040fe40000410000 */
[----:B------:R-:W-:Y:S02]  /*8010*/  FMUL.FTZ R13, R100, R137 ;  /* 0x00000089640d7220 */ /* 0x000fe40000410000 */
[C---:B------:R-:W-:Y:S03]  /*8020*/  FMUL.FTZ R14, R0.reuse, R138 ;  /* 0x0000008a000e7220 */ /* 0x040fe60000410000 */
[----:B------:R-:W1:Y:S01]  /*8030*/  MUFU.EX2 R172, R166 ;  /* 0x000000a600ac7308 */ /* 0x000e620000000800 */
[----:B------:R-:W-:Y:S02]  /*8040*/  FMUL.FTZ R15, R0, R139 ;  /* 0x0000008b000f7220 */ /* 0x000fe40000410000 */
[C---:B------:R-:W-:Y:S02]  /*8050*/  FMUL.FTZ R32, R3.reuse, R116 ;  /* 0x0000007403207220 */ /* 0x040fe40000410000 */
[C---:B------:R-:W-:Y:S02]  /*8060*/  FMUL.FTZ R33, R3.reuse, R117 ;  /* 0x0000007503217220 */ /* 0x040fe40000410000 */
[----:B------:R-:W2:Y:S01]  /*8070*/  LDSM.16.MT88.4 R116, [R107+0xc00] ;  /* 0x000c00006b74783b */ /* 0x000ea20000004200 */
[-C--:B------:R-:W-:Y:S02]  /*8080*/  HMMA.16816.F32.BF16 R12, R112, R26.reuse, R12 ;  /* 0x0000001a700c723c */ /* 0x080fe4000004180c */
[----:B------:R-:W3:Y:S01]  /*8090*/  MUFU.EX2 R166, R105 ;  /* 0x0000006900a67308 */ /* 0x000ee20000000800 */
[C---:B------:R-:W-:Y:S02]  /*80a0*/  FMUL.FTZ R20, R3.reuse, R120 ;  /* 0x0000007803147220 */ /* 0x040fe40000410000 */
[C---:B------:R-:W-:Y:S02]  /*80b0*/  FMUL.FTZ R21, R3.reuse, R121 ;  /* 0x0000007903157220 */ /* 0x040fe40000410000 */
[----:B------:R-:W-:Y:S01]  /*80c0*/  LDSM.16.MT88.4 R120, [R180+0x400] ;  /* 0x00040000b478783b */ /* 0x000fe20000004200 */
[C---:B------:R-:W-:Y:S04]  /*80d0*/  HMMA.16816.F32.BF16 R16, R108.reuse, R26, R16 ;  /* 0x0000001a6c10723c */ /* 0x040fe80000041810 */
[C---:B------:R-:W-:Y:S02]  /*80e0*/  FMUL.FTZ R24, R100.reuse, R140 ;  /* 0x0000008c64187220 */ /* 0x040fe40000410000 */
[----:B------:R-:W-:Y:S02]  /*80f0*/  FMUL.FTZ R25, R100, R141 ;  /* 0x0000008d64197220 */ /* 0x000fe40000410000 */
[-C--:B------:R-:W-:Y:S04]  /*8100*/  HMMA.16816.F32.BF16 R20, R108, R40.reuse, R20 ;  /* 0x000000286c14723c */ /* 0x080fe80000041814 */
[----:B------:R-:W-:Y:S01]  /*8110*/  FMUL.FTZ R26, R0, R142 ;  /* 0x0000008e001a7220 */ /* 0x000fe20000410000 */
[----:B-1----:R-:W-:Y:S01]  /*8120*/  F2FP.BF16.PACK_AB R160, R172, R169 ;  /* 0x000000a9aca0723e */ /* 0x002fe200000010ff */
[----:B------:R-:W-:Y:S02]  /*8130*/  FMUL.FTZ R27, R0, R143 ;  /* 0x0000008f001b7220 */ /* 0x000fe40000410000 */
[C---:B------:R-:W-:Y:S04]  /*8140*/  FMUL.FTZ R28, R100.reuse, R144 ;  /* 0x00000090641c7220 */ /* 0x040fe80000410000 */
[----:B------:R-:W-:Y:S01]  /*8150*/  FMUL.FTZ R29, R100, R145 ;  /* 0x00000091641d7220 */ /* 0x000fe20000410000 */
[C---:B------:R-:W-:Y:S04]  /*8160*/  HMMA.16816.F32.BF16 R24, R112.reuse, R40, R24 ;  /* 0x000000287018723c */ /* 0x040fe80000041818 */
[----:B------:R-:W-:Y:S01]  /*8170*/  FMUL.FTZ R31, R0, R147 ;  /* 0x00000093001f7220 */ /* 0x000fe20000410000 */
[----:B---3--:R-:W-:Y:S01]  /*8180*/  F2FP.BF16.PACK_AB R161, R166, R167 ;  /* 0x000000a7a6a1723e */ /* 0x008fe200000010ff */
[C---:B------:R-:W-:Y:S02]  /*8190*/  FFMA.FTZ R156, R3.reuse, R212, R30 ;  /* 0x000000d4039c7223 */ /* 0x040fe4000001001e */
[----:B------:R-:W-:Y:S01]  /*81a0*/  FMUL.FTZ R30, R0, R146 ;  /* 0x00000092001e7220 */ /* 0x000fe20000410000 */
[----:B------:R-:W-:Y:S03]  /*81b0*/  MUFU.EX2 R212, R157 ;  /* 0x0000009d00d47308 */ /* 0x000fe60000000800 */
[C---:B------:R-:W-:Y:S02]  /*81c0*/  FMUL.FTZ R40, R100.reuse, R148 ;  /* 0x0000009464287220 */ /* 0x040fe40000410000 */
[C---:B------:R-:W-:Y:S01]  /*81d0*/  FMUL.FTZ R41, R100.reuse, R149 ;  /* 0x0000009564297220 */ /* 0x040fe20000410000 */
[-C--:B------:R-:W-:Y:S03]  /*81e0*/  HMMA.16816.F32.BF16 R28, R112, R42.reuse, R28 ;  /* 0x0000002a701c723c */ /* 0x080fe6000004181c */
[C---:B------:R-:W-:Y:S02]  /*81f0*/  FMUL.FTZ R44, R100.reuse, R152 ;  /* 0x00000098642c7220 */ /* 0x040fe40000410000 */
[----:B------:R-:W-:Y:S02]  /*8200*/  FMUL.FTZ R45, R100, R153 ;  /* 0x00000099642d7220 */ /* 0x000fe40000410000 */
[C---:B------:R-:W-:Y:S01]  /*8210*/  FMUL.FTZ R46, R0.reuse, R154 ;  /* 0x0000009a002e7220 */ /* 0x040fe20000410000 */
[C---:B------:R-:W-:Y:S04]  /*8220*/  HMMA.16816.F32.BF16 R32, R108.reuse, R42, R32 ;  /* 0x0000002a6c20723c */ /* 0x040fe80000041820 */
[C---:B------:R-:W-:Y:S02]  /*8230*/  FMUL.FTZ R47, R0.reuse, R155 ;  /* 0x0000009b002f7220 */ /* 0x040fe40000410000 */
[C---:B------:R-:W-:Y:S02]  /*8240*/  FMUL.FTZ R52, R3.reuse, R52 ;  /* 0x0000003403347220 */ /* 0x040fe40000410000 */
[-C--:B--2---:R-:W-:Y:S04]  /*8250*/  HMMA.16816.F32.BF16 R36, R108, R116.reuse, R36 ;  /* 0x000000746c24723c */ /* 0x084fe80000041824 */
[C---:B------:R-:W-:Y:S02]  /*8260*/  FMUL.FTZ R42, R0.reuse, R150 ;  /* 0x00000096002a7220 */ /* 0x040fe40000410000 */
[----:B------:R-:W-:Y:S02]  /*8270*/  FMUL.FTZ R43, R0, R151 ;  /* 0x00000097002b7220 */ /* 0x000fe40000410000 */
[C---:B------:R-:W-:Y:S04]  /*8280*/  FMUL.FTZ R53, R3.reuse, R53 ;  /* 0x0000003503357220 */ /* 0x040fe80000410000 */
[C---:B------:R-:W-:Y:S01]  /*8290*/  FMUL.FTZ R56, R100.reuse, R56 ;  /* 0x0000003864387220 */ /* 0x040fe20000410000 */
[C---:B------:R-:W-:Y:S04]  /*82a0*/  HMMA.16816.F32.BF16 R40, R112.reuse, R116, R40 ;  /* 0x000000747028723c */ /* 0x040fe80000041828 */
[----:B------:R-:W-:Y:S02]  /*82b0*/  FMUL.FTZ R57, R100, R57 ;  /* 0x0000003964397220 */ /* 0x000fe40000410000 */
[C---:B------:R-:W-:Y:S02]  /*82c0*/  FMUL.FTZ R58, R0.reuse, R58 ;  /* 0x0000003a003a7220 */ /* 0x040fe40000410000 */
[-C--:B------:R-:W-:Y:S04]  /*82d0*/  HMMA.16816.F32.BF16 R44, R112, R118.reuse, R44 ;  /* 0x00000076702c723c */ /* 0x080fe8000004182c */
[----:B------:R-:W-:Y:S02]  /*82e0*/  FMUL.FTZ R59, R0, R59 ;  /* 0x0000003b003b7220 */ /* 0x000fe40000410000 */
[C---:B------:R-:W-:Y:S02]  /*82f0*/  FMUL.FTZ R60, R100.reuse, R60 ;  /* 0x0000003c643c7220 */ /* 0x040fe40000410000 */
[C---:B------:R-:W-:Y:S01]  /*8300*/  HMMA.16816.F32.BF16 R48, R108.reuse, R118, R48 ;  /* 0x000000766c30723c */ /* 0x040fe20000041830 */
[----:B------:R-:W1:Y:S03]  /*8310*/  LDSM.16.MT88.4 R116, [R180+0xc00] ;  /* 0x000c0000b474783b */ /* 0x000e660000004200 */
[----:B------:R-:W-:Y:S02]  /*8320*/  FMUL.FTZ R61, R100, R61 ;  /* 0x0000003d643d7220 */ /* 0x000fe40000410000 */
[C---:B------:R-:W-:Y:S02]  /*8330*/  FMUL.FTZ R62, R0.reuse, R62 ;  /* 0x0000003e003e7220 */ /* 0x040fe40000410000 */
[----:B------:R-:W-:Y:S04]  /*8340*/  FMUL.FTZ R63, R0, R63 ;  /* 0x0000003f003f7220 */ /* 0x000fe80000410000 */
[C---:B------:R-:W-:Y:S02]  /*8350*/  FMUL.FTZ R64, R3.reuse, R64 ;  /* 0x0000004003407220 */ /* 0x040fe40000410000 */
[C---:B------:R-:W-:Y:S02]  /*8360*/  FMUL.FTZ R65, R3.reuse, R65 ;  /* 0x0000004103417220 */ /* 0x040fe40000410000 */
[C---:B------:R-:W-:Y:S02]  /*8370*/  FMUL.FTZ R68, R3.reuse, R68 ;  /* 0x0000004403447220 */ /* 0x040fe40000410000 */
[C---:B------:R-:W-:Y:S02]  /*8380*/  FMUL.FTZ R69, R3.reuse, R69 ;  /* 0x0000004503457220 */ /* 0x040fe40000410000 */
[C---:B------:R-:W-:Y:S02]  /*8390*/  FMUL.FTZ R72, R100.reuse, R72 ;  /* 0x0000004864487220 */ /* 0x040fe40000410000 */
[----:B------:R-:W-:Y:S02]  /*83a0*/  FMUL.FTZ R73, R100, R73 ;  /* 0x0000004964497220 */ /* 0x000fe40000410000 */
        /* <DEDUP_REMOVED lines=8> */
[C---:B------:R-:W-:Y:S01]  /*8430*/  FMUL.FTZ R88, R100.reuse, R88 ;  /* 0x0000005864587220 */ /* 0x040fe20000410000 */
[-C--:B-1----:R-:W-:Y:S03]  /*8440*/  HMMA.16816.F32.BF16 R52, R108, R116.reuse, R52 ;  /* 0x000000746c34723c */ /* 0x082fe60000041834 */
[----:B------:R-:W-:Y:S02]  /*8450*/  FMUL.FTZ R89, R100, R89 ;  /* 0x0000005964597220 */ /* 0x000fe40000410000 */
[C---:B------:R-:W-:Y:S02]  /*8460*/  FMUL.FTZ R90, R0.reuse, R90 ;  /* 0x0000005a005a7220 */ /* 0x040fe40000410000 */
[----:B------:R-:W-:Y:S01]  /*8470*/  FMUL.FTZ R91, R0, R91 ;  /* 0x0000005b005b7220 */ /* 0x000fe20000410000 */
[C---:B------:R-:W-:Y:S04]  /*8480*/  HMMA.16816.F32.BF16 R56, R112.reuse, R116, R56 ;  /* 0x000000747038723c */ /* 0x040fe80000041838 */
[C---:B------:R-:W-:Y:S02]  /*8490*/  FMUL.FTZ R92, R100.reuse, R92 ;  /* 0x0000005c645c7220 */ /* 0x040fe40000410000 */
[----:B------:R-:W-:Y:S02]  /*84a0*/  FMUL.FTZ R93, R100, R93 ;  /* 0x0000005d645d7220 */ /* 0x000fe40000410000 */
[-C--:B------:R-:W-:Y:S04]  /*84b0*/  HMMA.16816.F32.BF16 R60, R112, R118.reuse, R60 ;  /* 0x00000076703c723c */ /* 0x080fe8000004183c */
[C---:B------:R-:W-:Y:S02]  /*84c0*/  FMUL.FTZ R94, R0.reuse, R94 ;  /* 0x0000005e005e7220 */ /* 0x040fe40000410000 */
[----:B------:R-:W-:Y:S02]  /*84d0*/  FMUL.FTZ R95, R0, R95 ;  /* 0x0000005f005f7220 */ /* 0x000fe40000410000 */
[C---:B------:R-:W-:Y:S01]  /*84e0*/  HMMA.16816.F32.BF16 R64, R108.reuse, R118, R64 ;  /* 0x000000766c40723c */ /* 0x040fe20000041840 */
[----:B------:R-:W1:Y:S03]  /*84f0*/  LDSM.16.MT88.4 R116, [R107+0x1800] ;  /* 0x001800006b74783b */ /* 0x000e660000004200 */
[--C-:B------:R-:W-:Y:S02]  /*8500*/  FFMA.FTZ R128, R171, c[0x0][0x2d0], -R158.reuse ;  /* 0x0000b400ab807a23 */ /* 0x100fe4000001089e */
[----:B------:R-:W-:Y:S01]  /*8510*/  FFMA.FTZ R129, R170, c[0x0][0x2d0], -R158 ;  /* 0x0000b400aa817a23 */ /* 0x000fe2000001089e */
[----:B------:R-:W-:Y:S01]  /*8520*/  MUFU.EX2 R171, R195 ;  /* 0x000000c300ab7308 */ /* 0x000fe20000000800 */
[----:B------:R-:W-:Y:S04]  /*8530*/  FADD.FTZ R132, R213, R130 ;  /* 0x00000082d5847221 */ /* 0x000fe80000010000 */
[C---:B------:R-:W-:Y:S02]  /*8540*/  FMUL.FTZ R84, R3.reuse, R84 ;  /* 0x0000005403547220 */ /* 0x040fe40000410000 */
[C---:B------:R-:W-:Y:S02]  /*8550*/  FMUL.FTZ R85, R3.reuse, R85 ;  /* 0x0000005503557220 */ /* 0x040fe40000410000 */
[C---:B------:R-:W-:Y:S01]  /*8560*/  FMUL.FTZ R96, R3.reuse, R96 ;  /* 0x0000006003607220 */ /* 0x040fe20000410000 */
[----:B------:R-:W-:Y:S01]  /*8570*/  MUFU.EX2 R164, R129 ;  /* 0x0000008100a47308 */ /* 0x000fe20000000800 */
[----:B------:R-:W-:Y:S02]  /*8580*/  FMUL.FTZ R97, R3, R97 ;  /* 0x0000006103617220 */ /* 0x000fe40000410000 */
[----:B------:R-:W-:Y:S02]  /*8590*/  FFMA.FTZ R3, R207, c[0x0][0x2d0], -R158 ;  /* 0x0000b400cf037a23 */ /* 0x000fe4000001089e */
[----:B------:R-:W-:Y:S04]  /*85a0*/  FFMA.FTZ R0, R0, R234, R198 ;  /* 0x000000ea00007223 */ /* 0x000fe800000100c6 */
[----:B------:R-:W-:Y:S01]  /*85b0*/  FADD.FTZ R130, R194, R0 ;  /* 0x00000000c2827221 */ /* 0x000fe20000010000 */
[----:B------:R2:W-:Y:S10]  /*85c0*/  MUFU.EX2 R207, R3 ;  /* 0x0000000300cf7308 */ /* 0x0005f40000000800 */
[----:B------:R-:W3:Y:S01]  /*85d0*/  MUFU.EX2 R170, R177 ;  /* 0x000000b100aa7308 */ /* 0x000ee20000000800 */
[-C--:B-1----:R-:W-:Y:S09]  /*85e0*/  HMMA.16816.F32.BF16 R68, R108, R116.reuse, R68 ;  /* 0x000000746c44723c */ /* 0x082ff20000041844 */
[----:B------:R-:W1:Y:S01]  /*85f0*/  MUFU.EX2 R177, R173 ;  /* 0x000000ad00b17308 */ /* 0x000e620000000800 */
[C---:B------:R-:W-:Y:S04]  /*8600*/  HMMA.16816.F32.BF16 R72, R112.reuse, R116, R72 ;  /* 0x000000747048723c */ /* 0x040fe80000041848 */
[--C-:B--2---:R-:W-:Y:S04]  /*8610*/  FFMA.FTZ R3, R208, c[0x0][0x2d0], -R158.reuse ;  /* 0x0000b400d0037a23 */ /* 0x104fe8000001089e */
[-C--:B------:R-:W-:Y:S01]  /*8620*/  HMMA.16816.F32.BF16 R76, R112, R118.reuse, R76 ;  /* 0x00000076704c723c */ /* 0x080fe2000004184c */
[----:B------:R2:W-:Y:S03]  /*8630*/  MUFU.EX2 R197, R3 ;  /* 0x0000000300c57308 */ /* 0x0005e60000000800 */
[----:B---3--:R-:W-:Y:S04]  /*8640*/  F2FP.BF16.PACK_AB R157, R176, R170 ;  /* 0x000000aab09d723e */ /* 0x008fe800000010ff */
[C---:B------:R-:W-:Y:S01]  /*8650*/  HMMA.16816.F32.BF16 R80, R108.reuse, R118, R80 ;  /* 0x000000766c50723c */ /* 0x040fe20000041850 */
[----:B------:R-:W3:Y:S02]  /*8660*/  LDSM.16.MT88.4 R116, [R180+0x1800] ;  /* 0x00180000b474783b */ /* 0x000ee40000004200 */
[----:B------:R-:W4:Y:S01]  /*8670*/  MUFU.EX2 R173, R165 ;  /* 0x000000a500ad7308 */ /* 0x000f220000000800 */
[----:B-1----:R-:W-:Y:S09]  /*8680*/  F2FP.BF16.PACK_AB R159, R177, R175 ;  /* 0x000000afb19f723e */ /* 0x002ff200000010ff */
[----:B------:R-:W1:Y:S01]  /*8690*/  MUFU.EX2 R165, R128 ;  /* 0x0000008000a57308 */ /* 0x000e620000000800 */
[--C-:B--2---:R-:W-:Y:S09]  /*86a0*/  FFMA.FTZ R3, R206, c[0x0][0x2d0], -R158.reuse ;  /* 0x0000b400ce037a23 */ /* 0x104ff2000001089e */
[----:B------:R2:W-:Y:S01]  /*86b0*/  MUFU.EX2 R199, R3 ;  /* 0x0000000300c77308 */ /* 0x0005e20000000800 */
[----:B----4-:R-:W-:Y:S02]  /*86c0*/  F2FP.BF16.PACK_AB R162, R168, R173 ;  /* 0x000000ada8a2723e */ /* 0x010fe400000010ff */
[----:B-1----:R-:W-:Y:S01]  /*86d0*/  F2FP.BF16.PACK_AB R163, R164, R165 ;  /* 0x000000a5a4a3723e */ /* 0x002fe200000010ff */
[-C--:B---3--:R-:W-:Y:S03]  /*86e0*/  HMMA.16816.F32.BF16 R84, R108, R116.reuse, R84 ;  /* 0x000000746c54723c */ /* 0x088fe60000041854 */
[----:B--2---:R-:W-:Y:S01]  /*86f0*/  FFMA.FTZ R3, R205, c[0x0][0x2d0], -R158 ;  /* 0x0000b400cd037a23 */ /* 0x004fe2000001089e */
[----:B------:R-:W-:Y:S04]  /*8700*/  F2FP.BF16.PACK_AB R158, R178, R179 ;  /* 0x000000b3b29e723e */ /* 0x000fe800000010ff */
[C---:B------:R-:W-:Y:S01]  /*8710*/  HMMA.16816.F32.BF16 R88, R112.reuse, R116, R88 ;  /* 0x000000747058723c */ /* 0x040fe20000041858 */
[----:B------:R1:W2:Y:S06]  /*8720*/  MUFU.EX2 R196, R3 ;  /* 0x0000000300c47308 */ /* 0x0002ac0000000800 */
[----:B------:R-:W-:Y:S01]  /*8730*/  F2FP.BF16.PACK_AB R116, R216, R214 ;  /* 0x000000d6d874723e */ /* 0x000fe200000010ff */
[-C--:B------:R-:W-:Y:S01]  /*8740*/  HMMA.16816.F32.BF16 R92, R112, R118.reuse, R92 ;  /* 0x00000076705c723c */ /* 0x080fe2000004185c */
[----:B------:R-:W3:Y:S03]  /*8750*/  LDSM.16.MT88.4 R112, [R107+0x400] ;  /* 0x000400006b70783b */ /* 0x000ee60000004200 */
[----:B------:R-:W-:Y:S04]  /*8760*/  F2FP.BF16.PACK_AB R117, R197, R207 ;  /* 0x000000cfc575723e */ /* 0x000fe800000010ff */
[----:B------:R-:W-:Y:S07]  /*8770*/  HMMA.16816.F32.BF16 R96, R108, R118, R96 ;  /* 0x000000766c60723c */ /* 0x000fee0000041860 */
[----:B------:R-:W-:Y:S02]  /*8780*/  F2FP.BF16.PACK_AB R108, R222, R133 ;  /* 0x00000085de6c723e */ /* 0x000fe400000010ff */
[----:B------:R-:W-:Y:S03]  /*8790*/  F2FP.BF16.PACK_AB R109, R220, R218 ;  /* 0x000000dadc6d723e */ /* 0x000fe600000010ff */
[----:B------:R-:W-:Y:S01]  /*87a0*/  F2FP.BF16.PACK_AB R110, R225, R223 ;  /* 0x000000dfe16e723e */ /* 0x000fe200000010ff */
[----:B-1----:R-:W-:Y:S01]  /*87b0*/  FFMA.FTZ R3, R100, R233, R210 ;  /* 0x000000e964037223 */ /* 0x002fe200000100d2 */
[----:B------:R-:W-:Y:S01]  /*87c0*/  F2FP.BF16.PACK_AB R111, R224, R221 ;  /* 0x000000dde06f723e */ /* 0x000fe200000010ff */
[----:B------:R-:W-:Y:S01]  /*87d0*/  FADD.FTZ R100, R215, R156 ;  /* 0x0000009cd7647221 */ /* 0x000fe20000010000 */
[----:B------:R-:W-:Y:S01]  /*87e0*/  F2FP.BF16.PACK_AB R118, R212, R219 ;  /* 0x000000dbd476723e */ /* 0x000fe200000010ff */
[----:B------:R-:W-:Y:S01]  /*87f0*/  FADD.FTZ R131, R211, R3 ;  /* 0x00000003d3837221 */ /* 0x000fe20000010000 */
[----:B--2---:R-:W-:Y:S01]  /*8800*/  F2FP.BF16.PACK_AB R119, R196, R199 ;  /* 0x000000c7c477723e */ /* 0x004fe200000010ff */
[----:B------:R-:W-:Y:S01]  /*8810*/  FADD.FTZ R3, R230, R132 ;  /* 0x00000084e6037221 */ /* 0x000fe20000010000 */
[----:B------:R-:W-:Y:S01]  /*8820*/  F2FP.BF16.PACK_AB R156, R193, R171 ;  /* 0x000000abc19c723e */ /* 0x000fe200000010ff */
[----:B------:R-:W-:Y:S02]  /*8830*/  FADD.FTZ R101, R228, R131 ;  /* 0x00000083e4657221 */ /* 0x000fe40000010000 */
[----:B------:R-:W-:Y:S02]  /*8840*/  FADD.FTZ R0, R217, R100 ;  /* 0x00000064d9007221 */ /* 0x000fe40000010000 */
[----:B------:R-:W-:Y:S02]  /*8850*/  FADD.FTZ R100, R227, R130 ;  /* 0x00000082e3647221 */ /* 0x000fe40000010000 */
[----:B------:R-:W-:Y:S02]  /*8860*/  FADD.FTZ R0, R232, R0 ;  /* 0x00000000e8007221 */ /* 0x000fe40000010000 */
[----:B------:R-:W-:Y:S02]  /*8870*/  FADD.FTZ R105, R231, R3 ;  /* 0x00000003e7697221 */ /* 0x000fe40000010000 */
[----:B------:R-:W-:Y:S01]  /*8880*/  FADD.FTZ R3, R229, R101 ;  /* 0x00000065e5037221 */ /* 0x000fe20000010000 */
[-C--:B---3--:R-:W-:Y:S03]  /*8890*/  HMMA.16816.F32.BF16 R4, R108, R112.reuse, R4 ;  /* 0x000000706c04723c */ /* 0x088fe60000041804 */
[----:B------:R-:W-:Y:S02]  /*88a0*/  FADD.FTZ R101, R226, R100 ;  /* 0x00000064e2657221 */ /* 0x000fe40000010000 */
[----:B------:R-:W-:Y:S02]  /*88b0*/  FADD.FTZ R100, R133, R0 ;  /* 0x0000000085647221 */ /* 0x000fe40000010000 */
[----:B------:R-:W-:Y:S01]  /*88c0*/  FADD.FTZ R0, R218, R105 ;  /* 0x00000069da007221 */ /* 0x000fe20000010000 */
[C---:B------:R-:W-:Y:S04]  /*88d0*/  HMMA.16816.F32.BF16 R8, R116.reuse, R112, R8 ;  /* 0x000000707408723c */ /* 0x040fe80000041808 */
[----:B------:R-:W-:Y:S04]  /*88e0*/  FADD.FTZ R3, R214, R3 ;  /* 0x00000003d6037221 */ /* 0x000fe80000010000 */
[-C--:B------:R-:W-:Y:S04]  /*88f0*/  HMMA.16816.F32.BF16 R12, R116, R114.reuse, R12 ;  /* 0x00000072740c723c */ /* 0x080fe8000004180c */
[----:B------:R-:W-:Y:S04]  /*8900*/  FADD.FTZ R3, R216, R3 ;  /* 0x00000003d8037221 */ /* 0x000fe80000010000 */
[C---:B------:R-:W-:Y:S01]  /*8910*/  HMMA.16816.F32.BF16 R16, R108.reuse, R114, R16 ;  /* 0x000000726c10723c */ /* 0x040fe20000041810 */
[----:B------:R-:W1:Y:S07]  /*8920*/  LDSM.16.MT88.4 R112, [R180+0x1000] ;  /* 0x00100000b470783b */ /* 0x000e6e0000004200 */
[-C--:B------:R-:W-:Y:S08]  /*8930*/  HMMA.16816.F32.BF16 R20, R108, R120.reuse, R20 ;  /* 0x000000786c14723c */ /* 0x080ff00000041814 */
[C---:B------:R-:W-:Y:S08]  /*8940*/  HMMA.16816.F32.BF16 R24, R116.reuse, R120, R24 ;  /* 0x000000787418723c */ /* 0x040ff00000041818 */
[-C--:B------:R-:W-:Y:S08]  /*8950*/  HMMA.16816.F32.BF16 R28, R116, R122.reuse, R28 ;  /* 0x0000007a741c723c */ /* 0x080ff0000004181c */
[C---:B------:R-:W-:Y:S01]  /*8960*/  HMMA.16816.F32.BF16 R32, R108.reuse, R122, R32 ;  /* 0x0000007a6c20723c */ /* 0x040fe20000041820 */
[----:B------:R-:W2:Y:S07]  /*8970*/  LDSM.16.MT88.4 R120, [R107+0x1c00] ;  /* 0x001c00006b78783b */ /* 0x000eae0000004200 */
[-C--:B------:R-:W-:Y:S08]  /*8980*/  HMMA.16816.F32.BF16 R36, R108, R124.reuse, R36 ;  /* 0x0000007c6c24723c */ /* 0x080ff00000041824 */
[C---:B------:R-:W-:Y:S08]  /*8990*/  HMMA.16816.F32.BF16 R40, R116.reuse, R124, R40 ;  /* 0x0000007c7428723c */ /* 0x040ff00000041828 */
[-C--:B------:R-:W-:Y:S08]  /*89a0*/  HMMA.16816.F32.BF16 R44, R116, R126.reuse, R44 ;  /* 0x0000007e742c723c */ /* 0x080ff0000004182c */
[C---:B------:R-:W-:Y:S01]  /*89b0*/  HMMA.16816.F32.BF16 R48, R108.reuse, R126, R48 ;  /* 0x0000007e6c30723c */ /* 0x040fe20000041830 */
[----:B------:R-:W3:Y:S07]  /*89c0*/  LDSM.16.MT88.4 R124, [R180+0x1c00] ;  /* 0x001c0000b47c783b */ /* 0x000eee0000004200 */
[-C--:B-1----:R-:W-:Y:S08]  /*89d0*/  HMMA.16816.F32.BF16 R52, R108, R112.reuse, R52 ;  /* 0x000000706c34723c */ /* 0x082ff00000041834 */
[C---:B------:R-:W-:Y:S08]  /*89e0*/  HMMA.16816.F32.BF16 R56, R116.reuse, R112, R56 ;  /* 0x000000707438723c */ /* 0x040ff00000041838 */
[-C--:B------:R-:W-:Y:S08]  /*89f0*/  HMMA.16816.F32.BF16 R60, R116, R114.reuse, R60 ;  /* 0x00000072743c723c */ /* 0x080ff0000004183c */
[C---:B------:R-:W-:Y:S01]  /*8a00*/  HMMA.16816.F32.BF16 R64, R108.reuse, R114, R64 ;  /* 0x000000726c40723c */ /* 0x040fe20000041840 */
[----:B------:R-:W1:Y:S07]  /*8a10*/  LDSM.16.MT88.4 R112, [R107+0x800] ;  /* 0x000800006b70783b */ /* 0x000e6e0000004200 */
[-C--:B--2---:R-:W-:Y:S08]  /*8a20*/  HMMA.16816.F32.BF16 R68, R108, R120.reuse, R68 ;  /* 0x000000786c44723c */ /* 0x084ff00000041844 */
[C---:B------:R-:W-:Y:S08]  /*8a30*/  HMMA.16816.F32.BF16 R72, R116.reuse, R120, R72 ;  /* 0x000000787448723c */ /* 0x040ff00000041848 */
[-C--:B------:R-:W-:Y:S08]  /*8a40*/  HMMA.16816.F32.BF16 R76, R116, R122.reuse, R76 ;  /* 0x0000007a744c723c */ /* 0x080ff0000004184c */
[C---:B------:R-:W-:Y:S08]  /*8a50*/  HMMA.16816.F32.BF16 R80, R108.reuse, R122, R80 ;  /* 0x0000007a6c50723c */ /* 0x040ff00000041850 */
[-C--:B---3--:R-:W-:Y:S08]  /*8a60*/  HMMA.16816.F32.BF16 R84, R108, R124.reuse, R84 ;  /* 0x0000007c6c54723c */ /* 0x088ff00000041854 */
[C---:B------:R-:W-:Y:S08]  /*8a70*/  HMMA.16816.F32.BF16 R88, R116.reuse, R124, R88 ;  /* 0x0000007c7458723c */ /* 0x040ff00000041858 */
[-C--:B------:R-:W-:Y:S01]  /*8a80*/  HMMA.16816.F32.BF16 R92, R116, R126.reuse, R92 ;  /* 0x0000007e745c723c */ /* 0x080fe2000004185c */
[----:B------:R-:W2:Y:S07]  /*8a90*/  LDSM.16.MT88.4 R116, [R180+0x800] ;  /* 0x00080000b474783b */ /* 0x000eae0000004200 */
[----:B------:R-:W-:Y:S01]  /*8aa0*/  HMMA.16816.F32.BF16 R96, R108, R126, R96 ;  /* 0x0000007e6c60723c */ /* 0x000fe20000041860 */
[----:B------:R-:W3:Y:S07]  /*8ab0*/  LDSM.16.MT88.4 R108, [R107+0x1400] ;  /* 0x001400006b6c783b */ /* 0x000eee0000004200 */
[-C--:B-1----:R-:W-:Y:S01]  /*8ac0*/  HMMA.16816.F32.BF16 R128, R156, R112.reuse, R4 ;  /* 0x000000709c80723c */ /* 0x082fe20000041804 */
[----:B------:R-:W1:Y:S07]  /*8ad0*/  LDSM.16.MT88.4 R4, [R180+0x1400] ;  /* 0x00140000b404783b */ /* 0x000e6e0000004200 */
[C---:B------:R-:W-:Y:S01]  /*8ae0*/  HMMA.16816.F32.BF16 R132, R160.reuse, R112, R8 ;  /* 0x00000070a084723c */ /* 0x040fe20000041808 */
[----:B------:R-:W4:Y:S07]  /*8af0*/  LDSM.16.MT88.4 R8, [R107+0x2000] ;  /* 0x002000006b08783b */ /* 0x000f2e0000004200 */
[-C--:B------:R-:W-:Y:S01]  /*8b00*/  HMMA.16816.F32.BF16 R136, R160, R114.reuse, R12 ;  /* 0x00000072a088723c */ /* 0x080fe2000004180c */
[----:B------:R-:W5:Y:S07]  /*8b10*/  LDSM.16.MT88.4 R12, [R180+0x2000] ;  /* 0x00200000b40c783b */ /* 0x000f6e0000004200 */
[C---:B------:R-:W-:Y:S08]  /*8b20*/  HMMA.16816.F32.BF16 R124, R156.reuse, R114, R16 ;  /* 0x000000729c7c723c */ /* 0x040ff00000041810 */
[-C--:B--2---:R-:W-:Y:S08]  /*8b30*/  HMMA.16816.F32.BF16 R120, R156, R116.reuse, R20 ;  /* 0x000000749c78723c */ /* 0x084ff00000041814 */
[C---:B------:R-:W-:Y:S08]  /*8b40*/  HMMA.16816.F32.BF16 R140, R160.reuse, R116, R24 ;  /* 0x00000074a08c723c */ /* 0x040ff00000041818 */
[-C--:B------:R-:W-:Y:S08]  /*8b50*/  HMMA.16816.F32.BF16 R144, R160, R118.reuse, R28 ;  /* 0x00000076a090723c */ /* 0x080ff0000004181c */
[C---:B------:R-:W-:Y:S08]  /*8b60*/  HMMA.16816.F32.BF16 R116, R156.reuse, R118, R32 ;  /* 0x000000769c74723c */ /* 0x040ff00000041820 */
[-C--:B---3--:R-:W-:Y:S08]  /*8b70*/  HMMA.16816.F32.BF16 R112, R156, R108.reuse, R36 ;  /* 0x0000006c9c70723c */ /* 0x088ff00000041824 */
[C---:B------:R-:W-:Y:S08]  /*8b80*/  HMMA.16816.F32.BF16 R148, R160.reuse, R108, R40 ;  /* 0x0000006ca094723c */ /* 0x040ff00000041828 */
[-C--:B------:R-:W-:Y:S08]  /*8b90*/  HMMA.16816.F32.BF16 R152, R160, R110.reuse, R44 ;  /* 0x0000006ea098723c */ /* 0x080ff0000004182c */
[C---:B------:R-:W-:Y:S08]  /*8ba0*/  HMMA.16816.F32.BF16 R108, R156.reuse, R110, R48 ;  /* 0x0000006e9c6c723c */ /* 0x040ff00000041830 */
[-C--:B-1----:R-:W-:Y:S08]  /*8bb0*/  HMMA.16816.F32.BF16 R52, R156, R4.reuse, R52 ;  /* 0x000000049c34723c */ /* 0x082ff00000041834 */
[C---:B------:R-:W-:Y:S07]  /*8bc0*/  HMMA.16816.F32.BF16 R56, R160.reuse, R4, R56 ;  /* 0x00000004a038723c */ /* 0x040fee0000041838 */
[----:B------:R-:W-:Y:S01]  /*8bd0*/  FADD.FTZ R5, R207, R101 ;  /* 0x00000065cf057221 */ /* 0x000fe20000010000 */
[-C--:B------:R-:W-:Y:S04]  /*8be0*/  HMMA.16816.F32.BF16 R60, R160, R6.reuse, R60 ;  /* 0x00000006a03c723c */ /* 0x080fe8000004183c */
[----:B------:R-:W-:Y:S01]  /*8bf0*/  MOV R101, R2 ;  /* 0x0000000200657202 */ /* 0x000fe20000000f00 */
[----:B------:R-:W-:Y:S02]  /*8c00*/  FADD.FTZ R4, R220, R0 ;  /* 0x00000000dc047221 */ /* 0x000fe40000010000 */
[----:B------:R-:W-:Y:S01]  /*8c10*/  FADD.FTZ R0, R197, R5 ;  /* 0x00000005c5007221 */ /* 0x000fe20000010000 */
[C---:B------:R-:W-:Y:S04]  /*8c20*/  HMMA.16816.F32.BF16 R64, R156.reuse, R6, R64 ;  /* 0x000000069c40723c */ /* 0x040fe80000041840 */
[----:B------:R-:W-:Y:S03]  /*8c30*/  FADD.FTZ R5, R199, R0 ;  /* 0x00000000c7057221 */ /* 0x000fe60000010000 */
[----:B------:R-:W-:Y:S01]  /*8c40*/  FADD.FTZ R6, R222, R100 ;  /* 0x00000064de067221 */ /* 0x000fe20000010000 */
[-C--:B----4-:R-:W-:Y:S04]  /*8c50*/  HMMA.16816.F32.BF16 R68, R156, R8.reuse, R68 ;  /* 0x000000089c44723c */ /* 0x090fe80000041844 */
[----:B------:R-:W-:Y:S04]  /*8c60*/  FADD.FTZ R7, R221, R4 ;  /* 0x00000004dd077221 */ /* 0x000fe80000010000 */
[C---:B------:R-:W-:Y:S07]  /*8c70*/  HMMA.16816.F32.BF16 R72, R160.reuse, R8, R72 ;  /* 0x00000008a048723c */ /* 0x040fee0000041848 */
[----:B------:R-:W-:Y:S01]  /*8c80*/  FADD.FTZ R8, R223, R6 ;  /* 0x00000006df087221 */ /* 0x000fe20000010000 */
[-C--:B------:R-:W-:Y:S04]  /*8c90*/  HMMA.16816.F32.BF16 R76, R160, R10.reuse, R76 ;  /* 0x0000000aa04c723c */ /* 0x080fe8000004184c */
[----:B------:R-:W-:Y:S02]  /*8ca0*/  FADD.FTZ R6, R219, R3 ;  /* 0x00000003db067221 */ /* 0x000fe40000010000 */
[----:B------:R-:W-:Y:S02]  /*8cb0*/  FADD.FTZ R4, R225, R8 ;  /* 0x00000008e1047221 */ /* 0x000fe40000010000 */
[C---:B------:R-:W-:Y:S04]  /*8cc0*/  HMMA.16816.F32.BF16 R80, R156.reuse, R10, R80 ;  /* 0x0000000a9c50723c */ /* 0x040fe80000041850 */
[----:B------:R-:W-:Y:S02]  /*8cd0*/  FADD.FTZ R3, R224, R7 ;  /* 0x00000007e0037221 */ /* 0x000fe40000010000 */
[----:B------:R-:W-:Y:S02]  /*8ce0*/  FADD.FTZ R0, R212, R6 ;  /* 0x00000006d4007221 */ /* 0x000fe40000010000 */
[----:B------:R-:W-:Y:S01]  /*8cf0*/  FADD.FTZ R8, R196, R5 ;  /* 0x00000005c4087221 */ /* 0x000fe20000010000 */
[-C--:B-----5:R-:W-:Y:S03]  /*8d00*/  HMMA.16816.F32.BF16 R84, R156, R12.reuse, R84 ;  /* 0x0000000c9c54723c */ /* 0x0a0fe60000041854 */
[----:B------:R-:W-:Y:S02]  /*8d10*/  FADD.FTZ R7, R171, R4 ;  /* 0x00000004ab077221 */ /* 0x000fe40000010000 */
[----:B------:R-:W-:Y:S02]  /*8d20*/  FADD.FTZ R6, R170, R3 ;  /* 0x00000003aa067221 */ /* 0x000fe40000010000 */
[----:B------:R-:W-:Y:S01]  /*8d30*/  FADD.FTZ R5, R169, R0 ;  /* 0x00000000a9057221 */ /* 0x000fe20000010000 */
[C---:B------:R-:W-:Y:S04]  /*8d40*/  HMMA.16816.F32.BF16 R88, R160.reuse, R12, R88 ;  /* 0x0000000ca058723c */ /* 0x040fe80000041858 */
[----:B------:R-:W-:Y:S02]  /*8d50*/  FADD.FTZ R4, R167, R8 ;  /* 0x00000008a7047221 */ /* 0x000fe40000010000 */
[----:B------:R-:W-:Y:S02]  /*8d60*/  FADD.FTZ R3, R193, R7 ;  /* 0x00000007c1037221 */ /* 0x000fe40000010000 */
[----:B------:R-:W-:Y:S01]  /*8d70*/  FADD.FTZ R0, R176, R6 ;  /* 0x00000006b0007221 */ /* 0x000fe20000010000 */
[-C--:B------:R-:W-:Y:S03]  /*8d80*/  HMMA.16816.F32.BF16 R92, R160, R14.reuse, R92 ;  /* 0x0000000ea05c723c */ /* 0x080fe6000004185c */
[----:B------:R-:W-:Y:S02]  /*8d90*/  FADD.FTZ R8, R172, R5 ;  /* 0x00000005ac087221 */ /* 0x000fe40000010000 */
[----:B------:R-:W-:Y:S02]  /*8da0*/  FADD.FTZ R7, R166, R4 ;  /* 0x00000004a6077221 */ /* 0x000fe40000010000 */
[----:B------:R-:W-:Y:S01]  /*8db0*/  FADD.FTZ R6, R179, R3 ;  /* 0x00000003b3067221 */ /* 0x000fe20000010000 */
[----:B------:R-:W-:Y:S04]  /*8dc0*/  HMMA.16816.F32.BF16 R96, R156, R14, R96 ;  /* 0x0000000e9c60723c */ /* 0x000fe80000041860 */
[----:B------:R-:W-:Y:S01]  /*8dd0*/  FADD.FTZ R5, R175, R0 ;  /* 0x00000000af057221 */ /* 0x000fe20000010000 */
[----:B------:R-:W-:Y:S01]  /*8de0*/  IADD3 R0, R209, -0x1, RZ ;  /* 0xffffffffd1007810 */ /* 0x000fe20007ffe0ff */
[----:B------:R-:W-:Y:S02]  /*8df0*/  FADD.FTZ R4, R173, R8 ;  /* 0x00000008ad047221 */ /* 0x000fe40000010000 */
[----:B------:R-:W-:Y:S01]  /*8e00*/  FADD.FTZ R3, R165, R7 ;  /* 0x00000007a5037221 */ /* 0x000fe20000010000 */
[----:B------:R-:W-:Y:S03]  /*8e10*/  MOV R209, R0 ;  /* 0x0000000000d17202 */ /* 0x000fe60000000f00 */
[----:B------:R-:W-:Y:S02]  /*8e20*/  FADD.FTZ R212, R178, R6 ;  /* 0x00000006b2d47221 */ /* 0x000fe40000010000 */
[----:B------:R-:W-:Y:S02]  /*8e30*/  FADD.FTZ R214, R177, R5 ;  /* 0x00000005b1d67221 */ /* 0x000fe40000010000 */
[----:B------:R-:W-:Y:S02]  /*8e40*/  FADD.FTZ R233, R168, R4 ;  /* 0x00000004a8e97221 */ /* 0x000fe40000010000 */
[----:B------:R-:W-:Y:S01]  /*8e50*/  FADD.FTZ R234, R164, R3 ;  /* 0x00000003a4ea7221 */ /* 0x000fe20000010000 */
[----:B------:R-:W-:-:S05]  /*8e60*/  @P0 BRA `(.L_x_77) ;  /* 0xffffcf3000000947 */ /* 0x000fca000383ffff */
.L_x_65:
[----:B------:R-:W-:Y:S05]  /*8e70*/  BRA.DIV ~URZ, `(.L_x_78) ;  /* 0x000061227f007947 */ /* 0x000fea000b800000 */
[----:B------:R-:W1:Y:S04]  /*8e80*/  SHFL.BFLY PT, R3, R212, 0x2, 0x1f ;  /* 0x0c401f00d4037f89 */ /* 0x000e6800000e0000 */
[----:B------:R-:W2:Y:S04]  /*8e90*/  SHFL.BFLY PT, R2, R214, 0x2, 0x1f ;  /* 0x0c401f00d6027f89 */ /* 0x000ea800000e0000 */
[----:B------:R-:W3:Y:S04]  /*8ea0*/  SHFL.BFLY PT, R0, R233, 0x2, 0x1f ;  /* 0x0c401f00e9007f89 */ /* 0x000ee800000e0000 */
[----:B------:R-:W4:Y:S01]  /*8eb0*/  SHFL.BFLY PT, R4, R234, 0x2, 0x1f ;  /* 0x0c401f00ea047f89 */ /* 0x000f2200000e0000 */
[----:B-1----:R-:W-:-:S02]  /*8ec0*/  FADD.FTZ R3, R3, R212 ;  /* 0x000000d403037221 */ /* 0x002fc40000010000 */
[----:B--2---:R-:W-:-:S03]  /*8ed0*/  FADD.FTZ R2, R2, R214 ;  /* 0x000000d602027221 */ /* 0x004fc60000010000 */
[----:B------:R-:W1:Y:S01]  /*8ee0*/  SHFL.BFLY PT, R7, R3, 0x1, 0x1f ;  /* 0x0c201f0003077f89 */ /* 0x000e6200000e0000 */
[----:B---3--:R-:W-:-:S03]  /*8ef0*/  FADD.FTZ R0, R0, R233 ;  /* 0x000000e900007221 */ /* 0x008fc60000010000 */
[----:B------:R-:W2:Y:S01]  /*8f00*/  SHFL.BFLY PT, R6, R2, 0x1, 0x1f ;  /* 0x0c201f0002067f89 */ /* 0x000ea200000e0000 */
[----:B----4-:R-:W-:-:S03]  /*8f10*/  FADD.FTZ R4, R4, R234 ;  /* 0x000000ea04047221 */ /* 0x010fc60000010000 */
[----:B------:R-:W3:Y:S04]  /*8f20*/  SHFL.BFLY PT, R5, R0, 0x1, 0x1f ;  /* 0x0c201f0000057f89 */ /* 0x000ee800000e0000 */
[----:B------:R4:W4:Y:S01]  /*8f30*/  SHFL.BFLY PT, R9, R4, 0x1, 0x1f ;  /* 0x0c201f0004097f89 */ /* 0x00092200000e0000 */
[----:B-1----:R-:W-:Y:S02]  /*8f40*/  FADD.FTZ R7, R3, R7 ;  /* 0x0000000703077221 */ /* 0x002fe40000010000 */
[----:B--2---:R-:W-:Y:S02]  /*8f50*/  FADD.FTZ R6, R2, R6 ;  /* 0x0000000602067221 */ /* 0x004fe40000010000 */
[----:B---3--:R-:W-:Y:S02]  /*8f60*/  FADD.FTZ R5, R0, R5 ;  /* 0x0000000500057221 */ /* 0x008fe40000010000 */
.L_x_167:
[----:B------:R-:W-:Y:S01]  /*8f70*/  FSETP.NE.FTZ.AND P3, PT, R7, RZ, PT ;  /* 0x000000ff0700720b */ /* 0x000fe20003f75000 */
[----:B------:R-:W-:Y:S01]  /*8f80*/  CS2R R2, SRZ ;  /* 0x0000000000027805 */ /* 0x000fe2000001ff00 */
[----:B------:R-:W-:Y:S01]  /*8f90*/  MOV R0, RZ ;  /* 0x000000ff00007202 */ /* 0x000fe20000000f00 */
[----:B----4-:R-:W-:Y:S01]  /*8fa0*/  FADD.FTZ R4, R9, R4 ;  /* 0x0000000409047221 */ /* 0x010fe20000010000 */
[----:B------:R-:W-:-:S02]  /*8fb0*/  FSETP.NE.FTZ.AND P2, PT, R6, RZ, PT ;  /* 0x000000ff0600720b */ /* 0x000fc40003f55000 */
[----:B------:R-:W-:Y:S02]  /*8fc0*/  FSETP.NE.FTZ.AND P1, PT, R5, RZ, PT ;  /* 0x000000ff0500720b */ /* 0x000fe40003f35000 */
[----:B------:R-:W-:Y:S02]  /*8fd0*/  FSETP.NE.FTZ.AND P0, PT, R4, RZ, PT ;  /* 0x000000ff0400720b */ /* 0x000fe40003f15000 */
[----:B------:R-:W-:Y:S02]  /*8fe0*/  MOV R24, 0xff800000 ;  /* 0xff80000000187802 */ /* 0x000fe40000000f00 */
[----:B------:R-:W-:Y:S01]  /*8ff0*/  MOV R22, 0xff800000 ;  /* 0xff80000000167802 */ /* 0x000fe20000000f00 */
[----:B------:R-:W1:Y:S01]  /*9000*/  @P3 MUFU.RCP R0, R7 ;  /* 0x0000000700003308 */ /* 0x000e620000001000 */
[----:B------:R-:W-:Y:S02]  /*9010*/  MOV R23, 0xff800000 ;  /* 0xff80000000177802 */ /* 0x000fe40000000f00 */
[----:B------:R-:W-:-:S03]  /*9020*/  MOV R19, 0xff800000 ;  /* 0xff80000000137802 */ /* 0x000fc60000000f00 */
[----:B------:R-:W-:Y:S02]  /*9030*/  @P1 MOV R10, 0x3f317218 ;  /* 0x3f317218000a1802 */ /* 0x000fe40000000f00 */
[----:B------:R-:W2:Y:S01]  /*9040*/  @P3 MUFU.LG2 R8, R7 ;  /* 0x0000000700083308 */ /* 0x000ea20000000c00 */
[----:B-1----:R-:W-:-:S07]  /*9050*/  FMUL.FTZ R156, R0, R108 ;  /* 0x0000006c009c7220 */ /* 0x002fce0000410000 */
[----:B------:R-:W1:Y:S01]  /*9060*/  @P2 MUFU.LG2 R7, R6 ;  /* 0x0000000600072308 */ /* 0x000e620000000c00 */
[C---:B------:R-:W-:Y:S02]  /*9070*/  FMUL.FTZ R157, R0.reuse, R109 ;  /* 0x0000006d009d7220 */ /* 0x040fe40000410000 */
[C---:B------:R-:W-:Y:S02]  /*9080*/  FMUL.FTZ R164, R0.reuse, R80 ;  /* 0x0000005000a47220 */ /* 0x040fe40000410000 */
[C---:B------:R-:W-:Y:S02]  /*9090*/  FMUL.FTZ R165, R0.reuse, R81 ;  /* 0x0000005100a57220 */ /* 0x040fe40000410000 */
[C---:B------:R-:W-:Y:S01]  /*90a0*/  FMUL.FTZ R128, R0.reuse, R128 ;  /* 0x0000008000807220 */ /* 0x040fe20000410000 */
[----:B------:R-:W3:Y:S01]  /*90b0*/  @P2 MUFU.RCP R3, R6 ;  /* 0x0000000600032308 */ /* 0x000ee20000001000 */
[C---:B------:R-:W-:Y:S02]  /*90c0*/  FMUL.FTZ R129, R0.reuse, R129 ;  /* 0x0000008100817220 */ /* 0x040fe40000410000 */
[----:B------:R-:W-:-:S02]  /*90d0*/  FMUL.FTZ R124, R0, R124 ;  /* 0x0000007c007c7220 */ /* 0x000fc40000410000 */
[C---:B------:R-:W-:Y:S02]  /*90e0*/  FMUL.FTZ R125, R0.reuse, R125 ;  /* 0x0000007d007d7220 */ /* 0x040fe40000410000 */
[C---:B------:R-:W-:Y:S01]  /*90f0*/  FMUL.FTZ R120, R0.reuse, R120 ;  /* 0x0000007800787220 */ /* 0x040fe20000410000 */
[----:B------:R-:W-:Y:S01]  /*9100*/  @P1 MUFU.RCP R2, R5 ;  /* 0x0000000500021308 */ /* 0x000fe20000001000 */
        /* <DEDUP_REMOVED lines=14> */
[----:B------:R-:W-:Y:S02]  /*91f0*/  FMUL.FTZ R81, R0, R97 ;  /* 0x0000006100517220 */ /* 0x000fe40000410000 */
[----:B------:R4:W5:Y:S01]  /*9200*/  @P1 MUFU.LG2 R0, R5 ;  /* 0x0000000500001308 */ /* 0x0009620000000c00 */
[----:B--2---:R-:W-:-:S02]  /*9210*/  @P3 FMUL.FTZ R9, R8, 0.69314718246459960938 ;  /* 0x3f31721808093820 */ /* 0x004fc40000410000 */
[----:B-1----:R-:W-:Y:S02]  /*9220*/  @P2 FMUL.FTZ R8, R7, 0.69314718246459960938 ;  /* 0x3f31721807082820 */ /* 0x002fe40000410000 */
[C---:B---3--:R-:W-:Y:S02]  /*9230*/  FMUL.FTZ R162, R3.reuse, R122 ;  /* 0x0000007a03a27220 */ /* 0x048fe40000410000 */
[C---:B------:R-:W-:Y:S02]  /*9240*/  FMUL.FTZ R163, R3.reuse, R123 ;  /* 0x0000007b03a37220 */ /* 0x040fe40000410000 */
[C---:B------:R-:W-:Y:S02]  /*9250*/  FMUL.FTZ R96, R3.reuse, R118 ;  /* 0x0000007603607220 */ /* 0x040fe40000410000 */
[C---:B------:R-:W-:Y:S02]  /*9260*/  FMUL.FTZ R97, R3.reuse, R119 ;  /* 0x0000007703617220 */ /* 0x040fe40000410000 */
[----:B------:R-:W-:-:S02]  /*9270*/  FMUL.FTZ R168, R3, R70 ;  /* 0x0000004603a87220 */ /* 0x000fc40000410000 */
[C---:B------:R-:W-:Y:S01]  /*9280*/  FMUL.FTZ R169, R3.reuse, R71 ;  /* 0x0000004703a97220 */ /* 0x040fe20000410000 */
[----:B----4-:R-:W-:Y:S01]  /*9290*/  @P2 MOV R5, 0x3f317218 ;  /* 0x3f31721800052802 */ /* 0x010fe20000000f00 */
[----:B-----5:R-:W-:Y:S01]  /*92a0*/  @P1 FMUL.FTZ R7, R0, 0.69314718246459960938 ;  /* 0x3f31721800071820 */ /* 0x020fe20000410000 */
[----:B------:R-:W-:Y:S01]  /*92b0*/  MOV R0, RZ ;  /* 0x000000ff00007202 */ /* 0x000fe20000000f00 */
[C---:B------:R-:W-:Y:S02]  /*92c0*/  FMUL.FTZ R166, R3.reuse, R82 ;  /* 0x0000005203a67220 */ /* 0x040fe40000410000 */
[----:B------:R-:W-:Y:S02]  /*92d0*/  FMUL.FTZ R167, R3, R83 ;  /* 0x0000005303a77220 */ /* 0x000fe40000410000 */
[C---:B------:R-:W-:Y:S01]  /*92e0*/  FMUL.FTZ R48, R2.reuse, R60 ;  /* 0x0000003c02307220 */ /* 0x040fe20000410000 */
[----:B------:R-:W1:Y:S01]  /*92f0*/  @P0 MUFU.RCP R0, R4 ;  /* 0x0000000400000308 */ /* 0x000e620000001000 */
        /* <DEDUP_REMOVED lines=39> */
[----:B------:R-:W-:Y:S02]  /*9570*/  FMUL.FTZ R27, R2, R93 ;  /* 0x0000005d021b7220 */ /* 0x000fe40000410000 */
[----:B------:R2:W3:Y:S01]  /*9580*/  @P0 MUFU.LG2 R2, R4 ;  /* 0x0000000400020308 */ /* 0x0004e20000000c00 */
[----:B------:R-:W-:Y:S02]  /*9590*/  @P3 FMUL.FTZ R6, R3, c[0x0][0x2d0] ;  /* 0x0000b40003063a20 */ /* 0x000fe40000410000 */
[----:B------:R-:W-:Y:S02]  /*95a0*/  @P1 FMUL.FTZ R3, R10, c[0x0][0x2d0] ;  /* 0x0000b4000a031a20 */ /* 0x000fe40000410000 */
[----:B------:R-:W-:Y:S02]  /*95b0*/  @P2 FMUL.FTZ R5, R5, c[0x0][0x2d0] ;  /* 0x0000b40005052a20 */ /* 0x000fe40000410000 */
[----:B------:R-:W-:Y:S01]  /*95c0*/  @P1 FFMA.FTZ R24, R3, R102, R7 ;  /* 0x0000006603181223 */ /* 0x000fe20000010007 */
[----:B------:R-:W-:Y:S01]  /*95d0*/  @P0 MOV R3, 0x3f317218 ;  /* 0x3f31721800030802 */ /* 0x000fe20000000f00 */
[----:B-1----:R-:W-:-:S02]  /*95e0*/  FMUL.FTZ R76, R0, R62 ;  /* 0x0000003e004c7220 */ /* 0x002fc40000410000 */
[C---:B------:R-:W-:Y:S02]  /*95f0*/  FMUL.FTZ R77, R0.reuse, R63 ;  /* 0x0000003f004d7220 */ /* 0x040fe40000410000 */
[----:B------:R-:W-:Y:S02]  /*9600*/  @P0 FMUL.FTZ R3, R3, c[0x0][0x2d0] ;  /* 0x0000b40003030a20 */ /* 0x000fe40000410000 */
[----:B------:R-:W-:Y:S01]  /*9610*/  FMUL.FTZ R66, R0, R134 ;  /* 0x0000008600427220 */ /* 0x000fe20000410000 */
[----:B--2---:R-:W-:Y:S01]  /*9620*/  MOV R4, 0x1 ;  /* 0x0000000100047802 */ /* 0x004fe20000000f00 */
[----:B---3--:R-:W-:Y:S02]  /*9630*/  @P0 FMUL.FTZ R2, R2, 0.69314718246459960938 ;  /* 0x3f31721802020820 */ /* 0x008fe40000410000 */
        /* <DEDUP_REMOVED lines=20> */
[----:B------:R-:W-:Y:S01]  /*9780*/  FMUL.FTZ R33, R0, R95 ;  /* 0x0000005f00217220 */ /* 0x000fe20000410000 */
[----:B------:R-:W-:Y:S01]  /*9790*/  PRMT R0, R4, 0x7610, R0 ;  /* 0x0000761004007816 */ /* 0x000fe20000000000 */
[----:B------:R-:W-:Y:S02]  /*97a0*/  @P3 FFMA.FTZ R22, R6, R104, R9 ;  /* 0x0000006806163223 */ /* 0x000fe40000010009 */
[----:B------:R-:W-:Y:S02]  /*97b0*/  @P2 FFMA.FTZ R23, R5, R103, R8 ;  /* 0x0000006705172223 */ /* 0x000fe40000010008 */
[----:B------:R-:W-:Y:S02]  /*97c0*/  @P0 FFMA.FTZ R19, R3, R101, R2 ;  /* 0x0000006503130223 */ /* 0x000fe40000010002 */
.L_x_40:
[----:B------:R2:W5:Y:S04]  /*97d0*/  LDL R6, [R1] ;  /* 0x0000000001067983 */ /* 0x0005680000100800 */
[----:B------:R-:W3:Y:S01]  /*97e0*/  S2R R2, SR_TID.X ;  /* 0x0000000000027919 */ /* 0x000ee20000002100 */
[----:B------:R-:W-:Y:S01]  /*97f0*/  BSSY B0, `(.L_x_79) ;  /* 0x0000011000007945 */ /* 0x000fe20003800000 */
[----:B---3--:R-:W-:-:S13]  /*9800*/  LOP3.LUT P0, RZ, R2, 0x7f, RZ, 0xc0, !PT ;  /* 0x0000007f02ff7812 */ /* 0x008fda000780c0ff */
[----:B------:R-:W-:Y:S05]  /*9810*/  @P0 BRA `(.L_x_80) ;  /* 0x000000e000000947 */ /* 0x000fea0003800000 */
[----:B--2---:R-:W2:Y:S01]  /*9820*/  S2R R4, SR_LANEID ;  /* 0x0000000000047919 */ /* 0x004ea20000000000 */
[----:B------:R-:W-:Y:S01]  /*9830*/  VOTEU.ANY UR4, UPT, PT ;  /* 0x0000000000047886 */ /* 0x000fe200038e0100 */
[----:B-1----:R-:W-:Y:S01]  /*9840*/  IMAD.MOV.U32 R5, RZ, RZ, c[0x0][0x564] ;  /* 0x00015900ff057624 */ /* 0x002fe200078e00ff */
[----:B------:R-:W2:Y:S08]  /*9850*/  FLO.U32 R3, UR4 ;  /* 0x0000000400037d00 */ /* 0x000eb000080e0000 */
[----:B------:R-:W1:Y:S01]  /*9860*/  POPC R2, UR4 ;  /* 0x0000000400027d09 */ /* 0x000e620008000000 */
[----:B--2---:R-:W-:Y:S01]  /*9870*/  ISETP.EQ.U32.AND P0, PT, R3, R4, PT ;  /* 0x000000040300720c */ /* 0x004fe20003f02070 */
[----:B------:R-:W-:-:S12]  /*9880*/  IMAD.MOV.U32 R4, RZ, RZ, c[0x0][0x560] ;  /* 0x00015800ff047624 */ /* 0x000fd800078e00ff */
[----:B-1----:R1:W2:Y:S04]  /*9890*/  @P0 ATOMG.E.ADD.STRONG.GPU PT, R2, [R4.64], R2 ;  /* 0x00000002040209a8 */ /* 0x0022a800081ee1c6 */
[----:B-1----:R-:W1:Y:S04]  /*98a0*/  S2R R4, SR_LTMASK ;  /* 0x0000000000047919 */ /* 0x002e680000003900 */
[----:B--2---:R1:W2:Y:S02]  /*98b0*/  SHFL.IDX PT, R3, R2, R3, 0x1f ;  /* 0x00001f0302037589 */ /* 0x0042a400000e0000 */
[----:B-1----:R-:W-:-:S06]  /*98c0*/  LOP3.LUT R2, R4, UR4, RZ, 0xc0, !PT ;  /* 0x0000000404027c12 */ /* 0x002fcc000f8ec0ff */
[----:B------:R-:W2:Y:S02]  /*98d0*/  POPC R2, R2 ;  /* 0x0000000200027309 */ /* 0x000ea40000000000 */
[----:B--2--5:R-:W-:-:S05]  /*98e0*/  IADD3 R6, R3, c[0x0][0xc], R2 ;  /* 0x0000030003067a10 */ /* 0x024fca0007ffe002 */
[----:B------:R1:W-:Y:S02]  /*98f0*/  STL [R1], R6 ;  /* 0x0000000601007387 */ /* 0x0003e40000100800 */
.L_x_80:
[----:B--2---:R-:W-:Y:S05]  /*9900*/  BSYNC B0 ;  /* 0x0000000000007941 */ /* 0x004fea0003800000 */
.L_x_79:
[----:B------:R-:W-:Y:S01]  /*9910*/  PRMT R0, R0, 0x9910, RZ ;  /* 0x0000991000007816 */ /* 0x000fe200000000ff */
[----:B------:R-:W-:Y:S01]  /*9920*/  BSSY B1, `(.L_x_81) ;  /* 0x000038b000017945 */ /* 0x000fe20003800000 */
[----:B-----5:R-:W-:Y:S02]  /*9930*/  IMAD.MOV.U32 R28, RZ, RZ, R6 ;  /* 0x000000ffff1c7224 */ /* 0x020fe400078e0006 */
[----:B------:R-:W-:-:S13]  /*9940*/  ISETP.NE.AND P0, PT, R0, RZ, PT ;  /* 0x000000ff0000720c */ /* 0x000fda0003f05270 */
[----:B------:R-:W-:Y:S05]  /*9950*/  @!P0 BRA `(.L_x_82) ;  /* 0x00002b5000008947 */ /* 0x000fea0003800000 */
[----:B------:R-:W2:Y:S04]  /*9960*/  LDL R10, [R1+0x40] ;  /* 0x00004000010a7983 */ /* 0x000ea80000100800 */
[----:B------:R-:W3:Y:S04]  /*9970*/  LDL.LU R9, [R1+0x44] ;  /* 0x0000440001097983 */ /* 0x000ee80000300800 */
[----:B------:R-:W4:Y:S04]  /*9980*/  LDL R8, [R1+0x3c] ;  /* 0x00003c0001087983 */ /* 0x000f280000100800 */
[----:B------:R-:W3:Y:S01]  /*9990*/  LDL.LU R7, [R1+0x48] ;  /* 0x0000480001077983 */ /* 0x000ee20000300800 */
[----:B------:R-:W-:Y:S01]  /*99a0*/  WARPSYNC 0xffffffff ;  /* 0xffffffff00007948 */ /* 0x000fe20003800000 */
[----:B------:R-:W-:-:S02]  /*99b0*/  F2FP.BF16.PACK_AB R0, R129, R128 ;  /* 0x000000808100723e */ /* 0x000fc400000010ff */
[----:B------:R-:W-:Y:S01]  /*99c0*/  BAR.SYNC.DEFER_BLOCKING 0x1, 0x80 ;  /* 0x0042000000007b1d */ /* 0x000fe20000010000 */
[----:B------:R-:W-:Y:S02]  /*99d0*/  F2FP.BF16.PACK_AB R3, R131, R130 ;  /* 0x000000828303723e */ /* 0x000fe400000010ff */
[----:B------:R-:W-:Y:S02]  /*99e0*/  F2FP.BF16.PACK_AB R2, R125, R124 ;  /* 0x0000007c7d02723e */ /* 0x000fe400000010ff */
[----:B------:R-:W-:Y:S01]  /*99f0*/  F2FP.BF16.PACK_AB R4, R55, R54 ;  /* 0x000000363704723e */ /* 0x000fe200000010ff */
[----:B-1----:R-:W3:Y:S01]  /*9a00*/  LDL.LU R6, [R1+0x50] ;  /* 0x0000500001067983 */ /* 0x002ee20000300800 */
[----:B------:R-:W-:Y:S01]  /*9a10*/  F2FP.BF16.PACK_AB R5, R77, R76 ;  /* 0x0000004c4d05723e */ /* 0x000fe200000010ff */
[----:B------:R-:W-:Y:S01]  /*9a20*/  IMAD.MOV.U32 R11, RZ, RZ, c[0x0][0x388] ;  /* 0x0000e200ff0b7624 */ /* 0x000fe200078e00ff */
[----:B------:R-:W-:Y:S02]  /*9a30*/  ISETP.NE.U32.AND P2, PT, RZ, c[0x0][0x500], PT ;  /* 0x00014000ff007a0c */ /* 0x000fe40003f45070 */
[----:B------:R-:W-:-:S02]  /*9a40*/  ISETP.NE.U32.AND P3, PT, RZ, c[0x0][0x508], PT ;  /* 0x00014200ff007a0c */ /* 0x000fc40003f65070 */
[----:B------:R-:W-:Y:S02]  /*9a50*/  ISETP.NE.AND.EX P2, PT, RZ, c[0x0][0x504], PT, P2 ;  /* 0x00014100ff007a0c */ /* 0x000fe40003f45320 */
[----:B------:R-:W-:Y:S01]  /*9a60*/  ISETP.NE.AND.EX P3, PT, RZ, c[0x0][0x50c], PT, P3 ;  /* 0x00014300ff007a0c */ /* 0x000fe20003f65330 */
[----:B------:R1:W-:Y:S04]  /*9a70*/  STS [R251+0x80], R0 ;  /* 0x00008000fb007388 */ /* 0x0003e80000000800 */
[----:B------:R1:W-:Y:S04]  /*9a80*/  STS [R251+0x280], R3 ;  /* 0x00028003fb007388 */ /* 0x0003e80000000800 */
[----:B------:R1:W-:Y:S02]  /*9a90*/  STS [R252], R2 ;  /* 0x00000002fc007388 */ /* 0x0003e40000000800 */
[----:B-1----:R-:W-:-:S02]  /*9aa0*/  F2FP.BF16.PACK_AB R0, R127, R126 ;  /* 0x0000007e7f00723e */ /* 0x002fc400000010ff */
[----:B------:R-:W-:-:S03]  /*9ab0*/  F2FP.BF16.PACK_AB R3, R35, R34 ;  /* 0x000000222303723e */ /* 0x000fc600000010ff */
[----:B------:R1:W-:Y:S01]  /*9ac0*/  STS [R252+0x200], R0 ;  /* 0x00020000fc007388 */ /* 0x0003e20000000800 */
[----:B------:R-:W-:-:S03]  /*9ad0*/  F2FP.BF16.PACK_AB R2, R67, R66 ;  /* 0x000000424302723e */ /* 0x000fc600000010ff */
[----:B------:R1:W-:Y:S04]  /*9ae0*/  STS [R251+0x1080], R3 ;  /* 0x00108003fb007388 */ /* 0x0003e80000000800 */
[----:B------:R1:W-:Y:S04]  /*9af0*/  STS [R251+0x1280], R2 ;  /* 0x00128002fb007388 */ /* 0x0003e80000000800 */
[----:B------:R1:W-:Y:S02]  /*9b00*/  STS [R252+0x1200], R4 ;  /* 0x00120004fc007388 */ /* 0x0003e40000000800 */
[----:B-1----:R-:W-:-:S02]  /*9b10*/  F2FP.BF16.PACK_AB R0, R37, R36 ;  /* 0x000000242500723e */ /* 0x002fc400000010ff */
[----:B------:R-:W-:-:S03]  /*9b20*/  F2FP.BF16.PACK_AB R3, R121, R120 ;  /* 0x000000787903723e */ /* 0x000fc600000010ff */
[----:B------:R1:W-:Y:S01]  /*9b30*/  STS [R252+0x1000], R0 ;  /* 0x00100000fc007388 */ /* 0x0003e20000000800 */
[----:B------:R-:W-:Y:S02]  /*9b40*/  F2FP.BF16.PACK_AB R2, R163, R162 ;  /* 0x000000a2a302723e */ /* 0x000fe400000010ff */
[----:B------:R-:W-:Y:S02]  /*9b50*/  F2FP.BF16.PACK_AB R4, R39, R38 ;  /* 0x000000262704723e */ /* 0x000fe400000010ff */
[----:B-1----:R-:W-:Y:S01]  /*9b60*/  F2FP.BF16.PACK_AB R0, R117, R116 ;  /* 0x000000747500723e */ /* 0x002fe200000010ff */
[----:B--2---:R1:W-:Y:S04]  /*9b70*/  STS [R10+0x80], R3 ;  /* 0x000080030a007388 */ /* 0x0043e80000000800 */
[----:B------:R2:W-:Y:S04]  /*9b80*/  STS [R10+0x280], R2 ;  /* 0x000280020a007388 */ /* 0x0005e80000000800 */
[----:B----4-:R4:W-:Y:S01]  /*9b90*/  STS [R8], R0 ;  /* 0x0000000008007388 */ /* 0x0109e20000000800 */
[----:B-1----:R-:W-:-:S02]  /*9ba0*/  F2FP.BF16.PACK_AB R3, R97, R96 ;  /* 0x000000606103723e */ /* 0x002fc400000010ff */
[----:B--2---:R-:W-:-:S03]  /*9bb0*/  F2FP.BF16.PACK_AB R2, R73, R72 ;  /* 0x000000484902723e */ /* 0x004fc600000010ff */
[----:B------:R1:W-:Y:S01]  /*9bc0*/  STS [R8+0x200], R3 ;  /* 0x0002000308007388 */ /* 0x0003e20000000800 */
[----:B----4-:R-:W-:-:S03]  /*9bd0*/  F2FP.BF16.PACK_AB R0, R41, R40 ;  /* 0x000000282900723e */ /* 0x010fc600000010ff */
[----:B------:R2:W-:Y:S04]  /*9be0*/  STS [R10+0x1080], R4 ;  /* 0x001080040a007388 */ /* 0x0005e80000000800 */
[----:B------:R4:W-:Y:S04]  /*9bf0*/  STS [R10+0x1280], R2 ;  /* 0x001280020a007388 */ /* 0x0009e80000000800 */
[----:B------:R3:W-:Y:S01]  /*9c00*/  STS [R8+0x1000], R0 ;  /* 0x0010000008007388 */ /* 0x0007e20000000800 */
[----:B-1----:R-:W-:Y:S02]  /*9c10*/  F2FP.BF16.PACK_AB R3, R113, R112 ;  /* 0x000000707103723e */ /* 0x002fe400000010ff */
[----:B--2---:R-:W-:-:S02]  /*9c20*/  F2FP.BF16.PACK_AB R4, R69, R68 ;  /* 0x000000444504723e */ /* 0x004fc400000010ff */
[----:B----4-:R-:W-:-:S03]  /*9c30*/  F2FP.BF16.PACK_AB R2, R115, R114 ;  /* 0x000000727302723e */ /* 0x010fc600000010ff */
[----:B------:R1:W-:Y:S01]  /*9c40*/  STS [R8+0x1200], R4 ;  /* 0x0012000408007388 */ /* 0x0003e20000000800 */
[----:B---3--:R-:W-:-:S03]  /*9c50*/  F2FP.BF16.PACK_AB R0, R157, R156 ;  /* 0x0000009c9d00723e */ /* 0x008fc600000010ff */
[----:B------:R2:W-:Y:S04]  /*9c60*/  STS [R251+0x2080], R3 ;  /* 0x00208003fb007388 */ /* 0x0005e80000000800 */
[----:B------:R3:W-:Y:S04]  /*9c70*/  STS [R251+0x2280], R2 ;  /* 0x00228002fb007388 */ /* 0x0007e80000000800 */
[----:B------:R4:W-:Y:S01]  /*9c80*/  STS [R252+0x2000], R0 ;  /* 0x00200000fc007388 */ /* 0x0009e20000000800 */
[----:B-1----:R-:W-:Y:S02]  /*9c90*/  F2FP.BF16.PACK_AB R4, R65, R64 ;  /* 0x000000404104723e */ /* 0x002fe400000010ff */
[----:B--2---:R-:W-:-:S02]  /*9ca0*/  F2FP.BF16.PACK_AB R3, R111, R110 ;  /* 0x0000006e6f03723e */ /* 0x004fc400000010ff */
[----:B---3--:R-:W-:-:S03]  /*9cb0*/  F2FP.BF16.PACK_AB R2, R43, R42 ;  /* 0x0000002a2b02723e */ /* 0x008fc600000010ff */
[----:B------:R1:W-:Y:S01]  /*9cc0*/  STS [R252+0x2200], R3 ;  /* 0x00220003fc007388 */ /* 0x0003e20000000800 */
[----:B----4-:R-:W-:-:S03]  /*9cd0*/  F2FP.BF16.PACK_AB R0, R45, R44 ;  /* 0x0000002c2d00723e */ /* 0x010fc600000010ff */
        /* <DEDUP_REMOVED lines=18> */
[----:B------:R4:W-:Y:S04]  /*9e00*/  STS [R8+0x3000], R0 ;  /* 0x0030000008007388 */ /* 0x0009e80000000800 */
[----:B------:R-:W-:Y:S01]  /*9e10*/  STS [R8+0x3200], R5 ;  /* 0x0032000508007388 */ /* 0x000fe20000000800 */
[----:B-1----:R-:W-:-:S02]  /*9e20*/  F2FP.BF16.PACK_AB R3, R169, R168 ;  /* 0x000000a8a903723e */ /* 0x002fc400000010ff */
[----:B--2---:R-:W-:-:S03]  /*9e30*/  F2FP.BF16.PACK_AB R4, R109, R108 ;  /* 0x0000006c6d04723e */ /* 0x004fc600000010ff */
[----:B------:R1:W-:Y:S01]  /*9e40*/  STS [R251+0x4280], R3 ;  /* 0x00428003fb007388 */ /* 0x0003e20000000800 */
[----:B---3--:R-:W-:-:S03]  /*9e50*/  F2FP.BF16.PACK_AB R2, R165, R164 ;  /* 0x000000a4a502723e */ /* 0x008fc600000010ff */
[----:B------:R2:W-:Y:S01]  /*9e60*/  STS [R251+0x4080], R4 ;  /* 0x00408004fb007388 */ /* 0x0005e20000000800 */
[----:B----4-:R-:W-:-:S03]  /*9e70*/  F2FP.BF16.PACK_AB R0, R167, R166 ;  /* 0x000000a6a700723e */ /* 0x010fc600000010ff */
[----:B------:R3:W-:Y:S04]  /*9e80*/  STS [R252+0x4000], R2 ;  /* 0x00400002fc007388 */ /* 0x0007e80000000800 */
[----:B------:R4:W-:Y:S01]  /*9e90*/  STS [R252+0x4200], R0 ;  /* 0x00420000fc007388 */ /* 0x0009e20000000800 */
[----:B-1----:R-:W-:Y:S02]  /*9ea0*/  F2FP.BF16.PACK_AB R3, R75, R74 ;  /* 0x0000004a4b03723e */ /* 0x002fe400000010ff */
        /* <DEDUP_REMOVED lines=8> */
[----:B--2---:R-:W-:Y:S02]  /*9f30*/  F2FP.BF16.PACK_AB R4, R87, R86 ;  /* 0x000000565704723e */ /* 0x004fe400000010ff */
[----:B---3--:R-:W-:Y:S02]  /*9f40*/  F2FP.BF16.PACK_AB R2, R83, R82 ;  /* 0x000000525302723e */ /* 0x008fe400000010ff */
[----:B----4-:R-:W-:-:S05]  /*9f50*/  F2FP.BF16.PACK_AB R0, R85, R84 ;  /* 0x000000545500723e */ /* 0x010fca00000010ff */
[----:B------:R1:W-:Y:S04]  /*9f60*/  STS [R10+0x4080], R0 ;  /* 0x004080000a007388 */ /* 0x0003e80000000800 */
[----:B------:R2:W-:Y:S04]  /*9f70*/  STS [R10+0x4280], R4 ;  /* 0x004280040a007388 */ /* 0x0005e80000000800 */
[----:B------:R3:W-:Y:S04]  /*9f80*/  STS [R8+0x4000], R3 ;  /* 0x0040000308007388 */ /* 0x0007e80000000800 */
[----:B------:R4:W-:Y:S01]  /*9f90*/  STS [R8+0x4200], R2 ;  /* 0x0042000208007388 */ /* 0x0009e20000000800 */
[----:B-1----:R-:W-:-:S02]  /*9fa0*/  F2FP.BF16.PACK_AB R0, R51, R50 ;  /* 0x000000323300723e */ /* 0x002fc400000010ff */
[----:B--2---:R-:W-:-:S03]  /*9fb0*/  @P3 IADD3 R4, P0, R9, c[0x0][0x508], RZ ;  /* 0x0001420009043a10 */ /* 0x004fc60007f1e0ff */
[----:B------:R1:W-:Y:S01]  /*9fc0*/  STS [R10+0x5080], R0 ;  /* 0x005080000a007388 */ /* 0x0003e20000000800 */
[----:B---3--:R-:W-:Y:S02]  /*9fd0*/  F2FP.BF16.PACK_AB R3, R33, R32 ;  /* 0x000000202103723e */ /* 0x008fe400000010ff */
[----:B------:R-:W-:Y:S02]  /*9fe0*/  @P3 IADD3.X R5, R7, c[0x0][0x50c], RZ, P0, !PT ;  /* 0x0001430007053a10 */ /* 0x000fe400007fe4ff */
[----:B----4-:R-:W-:-:S05]  /*9ff0*/  F2FP.BF16.PACK_AB R2, R53, R52 ;  /* 0x000000343502723e */ /* 0x010fca00000010ff */
[----:B------:R2:W-:Y:S01]  /*a000*/  STS [R10+0x5280], R2 ;  /* 0x005280020a007388 */ /* 0x0005e20000000800 */
[----:B-1----:R-:W-:-:S05]  /*a010*/  F2FP.BF16.PACK_AB R0, R27, R26 ;  /* 0x0000001a1b00723e */ /* 0x002fca00000010ff */
[----:B------:R1:W-:Y:S04]  /*a020*/  STS [R8+0x5000], R0 ;  /* 0x0050000008007388 */ /* 0x0003e80000000800 */
[----:B------:R3:W-:Y:S04]  /*a030*/  STS [R8+0x5200], R3 ;  /* 0x0052000308007388 */ /* 0x0007e80000000800 */
[----:B------:R-:W-:Y:S01]  /*a040*/  BAR.SYNC.DEFER_BLOCKING 0x1, 0x80 ;  /* 0x0042000000007b1d */ /* 0x000fe20000010000 */
[----:B--2---:R-:W-:Y:S01]  /*a050*/  IADD3 R2, P1, R9, c[0x0][0x500], RZ ;  /* 0x0001400009027a10 */ /* 0x004fe20007f3e0ff */
[----:B-1----:R-:W-:-:S03]  /*a060*/  IMAD.MOV.U32 R0, RZ, RZ, RZ ;  /* 0x000000ffff007224 */ /* 0x002fc600078e00ff */
[----:B---3--:R-:W-:Y:S02]  /*a070*/  IADD3.X R3, R7, c[0x0][0x504], RZ, P1, !PT ;  /* 0x0001410007037a10 */ /* 0x008fe40000ffe4ff */
[C---:B------:R-:W-:Y:S01]  /*a080*/  ISETP.NE.AND P0, PT, R6.reuse, RZ, PT ;  /* 0x000000ff0600720c */ /* 0x040fe20003f05270 */
[----:B------:R1:W5:Y:S04]  /*a090*/  @P3 LDG.E R11, [R4.64] ;  /* 0x00000006040b3981 */ /* 0x000368000c1e1900 */
[----:B------:R2:W5:Y:S01]  /*a0a0*/  @P2 LDG.E R0, [R2.64] ;  /* 0x0000000602002981 */ /* 0x000562000c1e1900 */
[----:B-1----:R-:W-:Y:S01]  /*a0b0*/  SEL R5, R6, c[0x0][0x3d4], P0 ;  /* 0x0000f50006057a07 */ /* 0x002fe20000000000 */
[----:B------:R-:W-:Y:S05]  /*a0c0*/  @P3 BRA `(.L_x_83) ;  /* 0x0000004000003947 */ /* 0x000fea0003800000 */
[----:B------:R-:W-:Y:S05]  /*a0d0*/  @!P2 BRA `(.L_x_83) ;  /* 0x000000300000a947 */ /* 0x000fea0003800000 */
[----:B------:R1:W3:Y:S04]  /*a0e0*/  LDG.E R4, [R2.64] ;  /* 0x0000000602047981 */ /* 0x0002e8000c1e1900 */
[----:B-12---:R-:W3:Y:S02]  /*a0f0*/  LDG.E R2, [R2.64+0x4] ;  /* 0x0000040602027981 */ /* 0x006ee4000c1e1900 */
[----:B---3-5:R-:W-:-:S02]  /*a100*/  IADD3 R11, -R4, R2, RZ ;  /* 0x00000002040b7210 */ /* 0x028fc40007ffe1ff */
.L_x_83:
[----:B------:R-:W3:Y:S04]  /*a110*/  LDL R8, [R1+0x94] ;  /* 0x0000940001087983 */ /* 0x000ee80000100800 */
[----:B------:R-:W4:Y:S04]  /*a120*/  LDL.LU R4, [R1+0x54] ;  /* 0x0000540001047983 */ /* 0x000f280000300800 */
[----:B--2---:R-:W2:Y:S04]  /*a130*/  LDL.LU R3, [R1+0x8] ;  /* 0x0000080001037983 */ /* 0x004ea80000300800 */
[----:B------:R-:W3:Y:S04]  /*a140*/  LDL R25, [R1+0x4] ;  /* 0x0000040001197983 */ /* 0x000ee80000100800 */
[----:B------:R-:W3:Y:S04]  /*a150*/  LDL R18, [R1+0x58] ;  /* 0x0000580001127983 */ /* 0x000ee80000100800 */
[----:B------:R-:W3:Y:S01]  /*a160*/  LDL R30, [R1+0x90] ;  /* 0x00009000011e7983 */ /* 0x000ee20000100800 */
[----:B------:R-:W-:Y:S01]  /*a170*/  IMAD.MOV.U32 R2, RZ, RZ, 0x368 ;  /* 0x00000368ff027424 */ /* 0x000fe200078e00ff */
[----:B------:R-:W-:-:S04]  /*a180*/  ISETP.GT.AND P3, PT, R5, 0x1, PT ;  /* 0x000000010500780c */ /* 0x000fc80003f64270 */
[----:B------:R-:W-:-:S04]  /*a190*/  SEL R2, R2, 0x328, P3 ;  /* 0x0000032802027807 */ /* 0x000fc80001800000 */
[----:B------:R1:W4:Y:S08]  /*a1a0*/  LDC.64 R6, c[0x0][R2+0x170] ;  /* 0x00005c0002067b82 */ /* 0x0003300000000a00 */
[----:B------:R1:W2:Y:S08]  /*a1b0*/  LDC.64 R14, c[0x0][R2+0x168] ;  /* 0x00005a00020e7b82 */ /* 0x0002b00000000a00 */
[----:B------:R1:W2:Y:S08]  /*a1c0*/  LDC.64 R16, c[0x0][R2+0x178] ;  /* 0x00005e0002107b82 */ /* 0x0002b00000000a00 */
[----:B------:R1:W2:Y:S01]  /*a1d0*/  LDC.64 R20, c[0x0][R2+0x160] ;  /* 0x0000580002147b82 */ /* 0x0002a20000000a00 */
[----:B------:R-:W-:-:S04]  /*a1e0*/  ISETP.NE.U32.AND P0, PT, RZ, c[0x0][0x500], PT ;  /* 0x00014000ff007a0c */ /* 0x000fc80003f05070 */
[----:B------:R-:W-:Y:S01]  /*a1f0*/  ISETP.NE.AND.EX P0, PT, RZ, c[0x0][0x504], PT, P0 ;  /* 0x00014100ff007a0c */ /* 0x000fe20003f05300 */
[----:B-1----:R-:W-:-:S05]  /*a200*/  IMAD.MOV.U32 R2, RZ, RZ, c[0x0][0x4e8] ;  /* 0x00013a00ff027624 */ /* 0x002fca00078e00ff */
[----:B------:R-:W-:Y:S02]  /*a210*/  ISETP.NE.AND P2, PT, R2, 0x1, PT ;  /* 0x000000010200780c */ /* 0x000fe40003f45270 */
[----:B------:R-:W-:Y:S01]  /*a220*/  SEL R2, R250, RZ, !P0 ;  /* 0x000000fffa027207 */ /* 0x000fe20004000000 */
[----:B------:R-:W1:Y:S02]  /*a230*/  S2R R31, SR_TID.X ;  /* 0x00000000001f7919 */ /* 0x000e640000002100 */
[----:B-1----:R-:W-:-:S04]  /*a240*/  SHF.R.S32.HI R29, RZ, 0x1f, R31 ;  /* 0x0000001fff1d7819 */ /* 0x002fc8000001141f */
[----:B------:R-:W-:-:S04]  /*a250*/  LEA.HI R29, R29, R31, RZ, 0x5 ;  /* 0x0000001f1d1d7211 */ /* 0x000fc800078f28ff */
[----:B------:R-:W-:-:S05]  /*a260*/  LOP3.LUT R29, R29, 0xffffffe0, RZ, 0xc0, !PT ;  /* 0xffffffe01d1d7812 */ /* 0x000fca00078ec0ff */
[----:B------:R-:W-:Y:S01]  /*a270*/  IMAD.IADD R29, R31, 0x1, -R29 ;  /* 0x000000011f1d7824 */ /* 0x000fe200078e0a1d */
[----:B----4-:R-:W-:Y:S01]  /*a280*/  SEL R5, R4, RZ, !P0 ;  /* 0x000000ff04057207 */ /* 0x010fe20004000000 */
[----:B------:R-:W-:Y:S01]  /*a290*/  IMAD R4, R7, R2, RZ ;  /* 0x0000000207047224 */ /* 0x000fe200078e02ff */
[----:B--2---:R-:W-:-:S03]  /*a2a0*/  LOP3.LUT R3, R3, 0xffff, RZ, 0xc0, !PT ;  /* 0x0000ffff03037812 */ /* 0x004fc600078ec0ff */
[----:B------:R-:W-:Y:S02]  /*a2b0*/  IMAD R13, R6, R5, R4 ;  /* 0x00000005060d7224 */ /* 0x000fe400078e0204 */
[----:B---3--:R-:W-:-:S04]  /*a2c0*/  IMAD R10, R25, 0x80, R8 ;  /* 0x00000080190a7824 */ /* 0x008fc800078e0208 */
[----:B------:R-:W-:-:S04]  /*a2d0*/  @P2 IMAD.HI.U32 R5, R10, c[0x0][0x4ec], RZ ;  /* 0x00013b000a052a27 */ /* 0x000fc800078e00ff */
[----:B------:R-:W-:-:S04]  /*a2e0*/  IMAD.WIDE.U32 R6, R6, R2, RZ ;  /* 0x0000000206067225 */ /* 0x000fc800078e00ff */
[----:B------:R-:W-:-:S04]  /*a2f0*/  IMAD.WIDE.U32 R8, R14, R3, RZ ;  /* 0x000000030e087225 */ /* 0x000fc800078e00ff */
[----:B------:R-:W-:Y:S01]  /*a300*/  IMAD.MOV.U32 R4, RZ, RZ, R10 ;  /* 0x000000ffff047224 */ /* 0x000fe200078e000a */
[----:B------:R-:W-:Y:S01]  /*a310*/  @P2 SHF.R.U32.HI R4, RZ, c[0x0][0x4f0], R5 ;  /* 0x00013c00ff042a19 */ /* 0x000fe20000011605 */
[----:B------:R-:W-:Y:S01]  /*a320*/  IMAD R12, R15, R3, RZ ;  /* 0x000000030f0c7224 */ /* 0x000fe200078e02ff */
[----:B------:R-:W-:Y:S02]  /*a330*/  SEL R5, R18, RZ, P3 ;  /* 0x000000ff12057207 */ /* 0x000fe40001800000 */
[----:B-----5:R-:W-:Y:S01]  /*a340*/  IADD3 R14, P1, P0, R6, R8, R0 ;  /* 0x00000008060e7210 */ /* 0x020fe2000783e000 */
[----:B------:R-:W-:Y:S01]  /*a350*/  IMAD.IADD R8, R9, 0x1, R12 ;  /* 0x0000000109087824 */ /* 0x000fe200078e020c */
[----:B------:R-:W-:Y:S01]  /*a360*/  SHF.R.S32.HI R18, RZ, 0x1f, R0 ;  /* 0x0000001fff127819 */ /* 0x000fe20000011400 */
[----:B------:R-:W-:Y:S02]  /*a370*/  IMAD.IADD R13, R7, 0x1, R13 ;  /* 0x00000001070d7824 */ /* 0x000fe400078e020d */
[----:B------:R-:W-:-:S02]  /*a380*/  IMAD.MOV R9, RZ, RZ, -R4 ;  /* 0x000000ffff097224 */ /* 0x000fc400078e0a04 */
[-C--:B------:R-:W-:Y:S02]  /*a390*/  IMAD R12, R17, R5.reuse, RZ ;  /* 0x00000005110c7224 */ /* 0x080fe400078e02ff */
[----:B------:R-:W-:Y:S01]  /*a3a0*/  IMAD.WIDE.U32 R6, R16, R5, RZ ;  /* 0x0000000510067225 */ /* 0x000fe200078e00ff */
[----:B------:R-:W-:-:S03]  /*a3b0*/  IADD3.X R13, R13, R8, R18, P1, P0 ;  /* 0x000000080d0d7210 */ /* 0x000fc60000fe0412 */
[----:B------:R-:W-:Y:S01]  /*a3c0*/  IMAD R5, R9, c[0x0][0x4e8], R10 ;  /* 0x00013a0009057a24 */ /* 0x000fe200078e020a */
[----:B------:R-:W-:Y:S01]  /*a3d0*/  IADD3 R6, P1, P0, R4, R14, R6 ;  /* 0x0000000e04067210 */ /* 0x000fe2000783e006 */
[----:B------:R-:W-:Y:S01]  /*a3e0*/  IMAD.IADD R12, R7, 0x1, R12 ;  /* 0x00000001070c7824 */ /* 0x000fe200078e020c */
[----:B------:R-:W-:Y:S01]  /*a3f0*/  SHF.R.S32.HI R7, RZ, 0x1f, R4 ;  /* 0x0000001fff077819 */ /* 0x000fe20000011404 */
[----:B------:R-:W-:Y:S01]  /*a400*/  IMAD R4, R21, R5, RZ ;  /* 0x0000000515047224 */ /* 0x000fe200078e02ff */
[----:B------:R-:W-:Y:S02]  /*a410*/  SHF.R.S32.HI R8, RZ, 0x1f, R5 ;  /* 0x0000001fff087819 */ /* 0x000fe40000011405 */
[----:B------:R-:W-:Y:S01]  /*a420*/  IADD3.X R7, R7, R13, R12, P1, P0 ;  /* 0x0000000d07077210 */ /* 0x000fe20000fe040c */
[----:B------:R-:W-:Y:S02]  /*a430*/  IMAD.MOV.U32 R9, RZ, RZ, c[0x0][0x4a8] ;  /* 0x00012a00ff097624 */ /* 0x000fe400078e00ff */
[----:B------:R-:W-:-:S02]  /*a440*/  IMAD R8, R20, R8, R4 ;  /* 0x0000000814087224 */ /* 0x000fc400078e0204 */
[----:B------:R-:W-:Y:S01]  /*a450*/  IMAD.WIDE.U32 R4, R20, R5, R6 ;  /* 0x0000000514047225 */ /* 0x000fe200078e0006 */
[----:B------:R-:W-:-:S03]  /*a460*/  SEL R6, R9, c[0x0][0x450], P3 ;  /* 0x0001140009067a07 */ /* 0x000fc60001800000 */
[----:B------:R-:W-:Y:S01]  /*a470*/  IMAD.MOV.U32 R7, RZ, RZ, c[0x0][0x4ac] ;  /* 0x00012b00ff077624 */ /* 0x000fe200078e00ff */
[----:B------:R-:W-:Y:S01]  /*a480*/  LEA R6, P0, R4, R6, 0x2 ;  /* 0x0000000604067211 */ /* 0x000fe200078010ff */
[----:B------:R-:W-:-:S03]  /*a490*/  IMAD.IADD R5, R5, 0x1, R8 ;  /* 0x0000000105057824 */ /* 0x000fc600078e0208 */
[----:B------:R-:W-:-:S04]  /*a4a0*/  SEL R7, R7, c[0x0][0x454], P3 ;  /* 0x0001150007077a07 */ /* 0x000fc80001800000 */
[----:B------:R-:W-:Y:S01]  /*a4b0*/  LEA.HI.X R5, R4, R7, R5, 0x2, P0 ;  /* 0x0000000704057211 */ /* 0x000fe200000f1405 */
[----:B------:R-:W-:Y:S04]  /*a4c0*/  SHFL.IDX PT, R14, R6, RZ, 0x1c1f ;  /* 0x001c1fff060e7589 */ /* 0x000fe800000e0000 */
[----:B------:R-:W1:Y:S04]  /*a4d0*/  SHFL.IDX PT, R15, R5, RZ, 0x1c1f ;  /* 0x001c1fff050f7589 */ /* 0x000e6800000e0000 */
[----:B------:R-:W-:Y:S04]  /*a4e0*/  SHFL.IDX PT, R12, R6, 0x1, 0x1c1f ;  /* 0x003c1f00060c7f89 */ /* 0x000fe800000e0000 */
[----:B------:R-:W2:Y:S04]  /*a4f0*/  SHFL.IDX PT, R13, R5, 0x1, 0x1c1f ;  /* 0x003c1f00050d7f89 */ /* 0x000ea800000e0000 */
[----:B------:R-:W-:Y:S04]  /*a500*/  SHFL.IDX PT, R8, R6, 0x2, 0x1c1f ;  /* 0x005c1f0006087f89 */ /* 0x000fe800000e0000 */
[----:B------:R-:W3:Y:S04]  /*a510*/  SHFL.IDX PT, R9, R5, 0x2, 0x1c1f ;  /* 0x005c1f0005097f89 */ /* 0x000ee800000e0000 */
[----:B------:R4:W-:Y:S01]  /*a520*/  SHFL.IDX PT, R7, R5, 0x3, 0x1c1f ;  /* 0x007c1f0005077f89 */ /* 0x0009e200000e0000 */
[----:B------:R-:W-:-:S03]  /*a530*/  IMAD R4, R11, c[0x0][0x4e8], RZ ;  /* 0x00013a000b047a24 */ /* 0x000fc600078e02ff */
[----:B------:R-:W1:Y:S01]  /*a540*/  SHFL.IDX PT, R6, R6, 0x3, 0x1c1f ;  /* 0x007c1f0006067f89 */ /* 0x000e6200000e0000 */
[----:B------:R-:W-:Y:S01]  /*a550*/  LOP3.LUT P0, RZ, R29, 0x3, RZ, 0xc0, !PT ;  /* 0x000000031dff7812 */ /* 0x000fe2000780c0ff */
[----:B----4-:R-:W-:-:S05]  /*a560*/  IMAD R5, R25, 0x80, R30 ;  /* 0x0000008019057824 */ /* 0x010fca00078e021e */
[C---:B------:R-:W-:Y:S02]  /*a570*/  IADD3 R17, R5.reuse, 0x8, RZ ;  /* 0x0000000805117810 */ /* 0x040fe40007ffe0ff */
[C---:B------:R-:W-:Y:S02]  /*a580*/  IADD3 R16, R5.reuse, 0x40, RZ ;  /* 0x0000004005107810 */ /* 0x040fe40007ffe0ff */
[C---:B------:R-:W-:Y:S02]  /*a590*/  IADD3 R11, R5.reuse, 0x48, RZ ;  /* 0x00000048050b7810 */ /* 0x040fe40007ffe0ff */
[-C--:B------:R-:W-:Y:S02]  /*a5a0*/  ISETP.GE.OR P5, PT, R5, R4.reuse, P0 ;  /* 0x000000040500720c */ /* 0x080fe400007a6670 */
[-C--:B------:R-:W-:Y:S02]  /*a5b0*/  ISETP.GE.OR P4, PT, R17, R4.reuse, P0 ;  /* 0x000000041100720c */ /* 0x080fe40000786670 */
[----:B------:R-:W-:-:S02]  /*a5c0*/  ISETP.GE.OR P1, PT, R16, R4, P0 ;  /* 0x000000041000720c */ /* 0x000fc40000726670 */
[----:B------:R-:W-:-:S07]  /*a5d0*/  ISETP.GE.OR P0, PT, R11, R4, P0 ;  /* 0x000000040b00720c */ /* 0x000fce0000706670 */
[----:B-1----:R1:W-:Y:S01]  /*a5e0*/  @!P5 ST.E [R14.64], R22 ;  /* 0x000000160e00d985 */ /* 0x0023e2000c101906 */
[----:B------:R-:W-:-:S03]  /*a5f0*/  ISETP.GE.AND P5, PT, R11, R4, PT ;  /* 0x000000040b00720c */ /* 0x000fc60003fa6270 */
[----:B--2---:R1:W-:Y:S01]  /*a600*/  @!P4 ST.E [R12.64], R23 ;  /* 0x000000170c00c985 */ /* 0x0043e2000c101906 */
[----:B------:R-:W-:-:S03]  /*a610*/  ISETP.GE.AND P4, PT, R16, R4, PT ;  /* 0x000000041000720c */ /* 0x000fc60003f86270 */
[----:B---3--:R1:W-:Y:S01]  /*a620*/  @!P1 ST.E [R8.64], R24 ;  /* 0x0000001808009985 */ /* 0x0083e2000c101906 */
[----:B------:R-:W-:-:S03]  /*a630*/  ISETP.GE.AND P1, PT, R5, R4, PT ;  /* 0x000000040500720c */ /* 0x000fc60003f26270 */
[----:B------:R1:W-:Y:S01]  /*a640*/  @!P0 ST.E [R6.64], R19 ;  /* 0x0000001306008985 */ /* 0x0003e2000c101906 */
[----:B------:R-:W-:Y:S01]  /*a650*/  ISETP.GE.AND P0, PT, R17, R4, PT ;  /* 0x000000041100720c */ /* 0x000fe20003f06270 */
[----:B------:R-:W-:Y:S05]  /*a660*/  @P3 BRA `(.L_x_84) ;  /* 0x000008b000003947 */ /* 0x000fea0003800000 */
[----:B------:R-:W2:Y:S01]  /*a670*/  LDL R20, [R1+0x5c] ;  /* 0x00005c0001147983 */ /* 0x000ea20000100800 */
[----:B------:R-:W-:Y:S01]  /*a680*/  IMAD R5, R18, c[0x0][0x3a0], RZ ;  /* 0x0000e80012057a24 */ /* 0x000fe200078e02ff */
[----:B-1----:R-:W-:Y:S01]  /*a690*/  LEA R8, R235, R238, 0x5 ;  /* 0x000000eeeb087211 */ /* 0x002fe200078e28ff */
[----:B------:R-:W-:-:S03]  /*a6a0*/  IMAD.WIDE.U32 R6, R0, c[0x0][0x3a0], RZ ;  /* 0x0000e80000067a25 */ /* 0x000fc600078e00ff */
[----:B------:R-:W-:Y:S01]  /*a6b0*/  LEA R8, R25, R8, 0x7 ;  /* 0x0000000819087211 */ /* 0x000fe200078e38ff */
[----:B------:R-:W-:-:S03]  /*a6c0*/  IMAD R0, R0, c[0x0][0x3a4], R5 ;  /* 0x0000e90000007a24 */ /* 0x000fc600078e0205 */
[----:B------:R-:W-:Y:S01]  /*a6d0*/  MOV R5, R8 ;  /* 0x0000000800057202 */ /* 0x000fe20000000f00 */
[----:B------:R-:W-:Y:S01]  /*a6e0*/  @P2 IMAD.HI.U32 R9, R8, c[0x0][0x4ec], RZ ;  /* 0x00013b0008092a27 */ /* 0x000fe200078e00ff */
[----:B------:R-:W-:Y:S02]  /*a6f0*/  IADD3 R7, R7, R0, RZ ;  /* 0x0000000007077210 */ /* 0x000fe40007ffe0ff */
[----:B------:R-:W-:Y:S02]  /*a700*/  SHF.R.S32.HI R0, RZ, 0x1f, R2 ;  /* 0x0000001fff007819 */ /* 0x000fe40000011402 */
[----:B------:R-:W-:Y:S01]  /*a710*/  @P2 SHF.R.U32.HI R5, RZ, c[0x0][0x4f0], R9 ;  /* 0x00013c00ff052a19 */ /* 0x000fe20000011609 */
[----:B------:R-:W-:-:S04]  /*a720*/  IMAD.WIDE.U32 R6, R3, c[0x0][0x3e8], R6 ;  /* 0x0000fa0003067a25 */ /* 0x000fc800078e0006 */
[----:B------:R-:W-:Y:S02]  /*a730*/  IMAD R7, R3, c[0x0][0x3ec], R7 ;  /* 0x0000fb0003077a24 */ /* 0x000fe400078e0207 */
[----:B------:R-:W-:-:S04]  /*a740*/  IMAD R3, R0, c[0x0][0x3f0], RZ ;  /* 0x0000fc0000037a24 */ /* 0x000fc800078e02ff */
[C---:B------:R-:W-:Y:S02]  /*a750*/  IMAD R9, R2.reuse, c[0x0][0x3f4], R3 ;  /* 0x0000fd0002097a24 */ /* 0x040fe400078e0203 */
[----:B------:R-:W-:Y:S01]  /*a760*/  IMAD.WIDE.U32 R2, R2, c[0x0][0x3f0], R6 ;  /* 0x0000fc0002027a25 */ /* 0x000fe200078e0006 */
[----:B------:R-:W-:-:S04]  /*a770*/  SHF.R.S32.HI R6, RZ, 0x1f, R5 ;  /* 0x0000001fff067819 */ /* 0x000fc80000011405 */
[----:B------:R-:W-:Y:S01]  /*a780*/  IADD3 R3, R3, R9, RZ ;  /* 0x0000000903037210 */ /* 0x000fe20007ffe0ff */
[----:B------:R-:W-:-:S04]  /*a790*/  IMAD R6, R6, c[0x0][0x3e0], RZ ;  /* 0x0000f80006067a24 */ /* 0x000fc800078e02ff */
[C---:B------:R-:W-:Y:S02]  /*a7a0*/  IMAD R6, R5.reuse, c[0x0][0x3e4], R6 ;  /* 0x0000f90005067a24 */ /* 0x040fe400078e0206 */
[----:B------:R-:W-:-:S05]  /*a7b0*/  IMAD.WIDE.U32 R2, R5, c[0x0][0x3e0], R2 ;  /* 0x0000f80005027a25 */ /* 0x000fca00078e0002 */
[----:B------:R-:W-:Y:S02]  /*a7c0*/  IADD3 R3, R3, R6, RZ ;  /* 0x0000000603037210 */ /* 0x000fe40007ffe0ff */
[----:B--2---:R-:W-:-:S05]  /*a7d0*/  SHF.L.U32 R0, R20, 0x1, RZ ;  /* 0x0000000114007819 */ /* 0x004fca00000006ff */
[----:B------:R-:W1:Y:S04]  /*a7e0*/  LDS.128 R24, [R0+0x80] ;  /* 0x0000800000187984 */ /* 0x000e680000000c00 */
[----:B------:R-:W2:Y:S04]  /*a7f0*/  LDS.128 R40, [R0+0x880] ;  /* 0x0008800000287984 */ /* 0x000ea80000000c00 */
[----:B------:R-:W3:Y:S04]  /*a800*/  LDS.128 R52, [R0+0x1080] ;  /* 0x0010800000347984 */ /* 0x000ee80000000c00 */
[----:B------:R-:W4:Y:S04]  /*a810*/  LDS.128 R64, [R0+0x1880] ;  /* 0x0018800000407984 */ /* 0x000f280000000c00 */
[----:B------:R-:W1:Y:S04]  /*a820*/  LDS.128 R20, [R0+0x2080] ;  /* 0x0020800000147984 */ /* 0x000e680000000c00 */
[----:B------:R-:W1:Y:S04]  /*a830*/  LDS.128 R36, [R0+0x2880] ;  /* 0x0028800000247984 */ /* 0x000e680000000c00 */
[----:B------:R-:W1:Y:S04]  /*a840*/  LDS.128 R48, [R0+0x3080] ;  /* 0x0030800000307984 */ /* 0x000e680000000c00 */
[----:B------:R-:W1:Y:S04]  /*a850*/  LDS.128 R60, [R0+0x3880] ;  /* 0x00388000003c7984 */ /* 0x000e680000000c00 */
[----:B------:R-:W1:Y:S04]  /*a860*/  LDS.128 R16, [R0+0x4080] ;  /* 0x0040800000107984 */ /* 0x000e680000000c00 */
[----:B------:R-:W1:Y:S04]  /*a870*/  LDS.128 R32, [R0+0x4880] ;  /* 0x0048800000207984 */ /* 0x000e680000000c00 */
[----:B------:R-:W1:Y:S04]  /*a880*/  LDS.128 R44, [R0+0x5080] ;  /* 0x00508000002c7984 */ /* 0x000e680000000c00 */
[----:B------:R5:W1:Y:S02]  /*a890*/  LDS.128 R56, [R0+0x5880] ;  /* 0x0058800000387984 */ /* 0x000a640000000c00 */
[----:B-----5:R-:W-:-:S05]  /*a8a0*/  IADD3 R0, -R5, RZ, RZ ;  /* 0x000000ff05007210 */ /* 0x020fca0007ffe1ff */
[----:B------:R-:W-:-:S04]  /*a8b0*/  IMAD R0, R0, c[0x0][0x4e8], R8 ;  /* 0x00013a0000007a24 */ /* 0x000fc800078e0208 */
[----:B------:R-:W-:Y:S01]  /*a8c0*/  IMAD.WIDE.U32 R2, R0, c[0x0][0x3d8], R2 ;  /* 0x0000f60000027a25 */ /* 0x000fe200078e0002 */
[----:B------:R-:W-:-:S04]  /*a8d0*/  SHF.R.S32.HI R5, RZ, 0x1f, R0 ;  /* 0x0000001fff057819 */ /* 0x000fc80000011400 */
[----:B------:R-:W-:Y:S01]  /*a8e0*/  LEA R12, P0, R2, c[0x0][0x380], 0x1 ;  /* 0x0000e000020c7a11 */ /* 0x000fe200078008ff */
[----:B------:R-:W-:-:S04]  /*a8f0*/  IMAD R5, R5, c[0x0][0x3d8], RZ ;  /* 0x0000f60005057a24 */ /* 0x000fc800078e02ff */
[----:B------:R-:W-:-:S05]  /*a900*/  IMAD R0, R0, c[0x0][0x3dc], R5 ;  /* 0x0000f70000007a24 */ /* 0x000fca00078e0205 */
[----:B------:R-:W-:-:S04]  /*a910*/  IADD3 R0, R3, R0, RZ ;  /* 0x0000000003007210 */ /* 0x000fc80007ffe0ff */
[----:B------:R-:W-:Y:S01]  /*a920*/  LEA.HI.X R10, R2, c[0x0][0x384], R0, 0x1, P0 ;  /* 0x0000e100020a7a11 */ /* 0x000fe200000f0c00 */
[----:B------:R-:W-:Y:S05]  /*a930*/  BRA.DIV ~URZ, `(.L_x_85) ;  /* 0x000048c27f007947 */ /* 0x000fea000b800000 */
[----:B-1234-:R1:W2:Y:S02]  /*a940*/  SHFL.IDX PT, R5, R10, RZ, 0x1c1f ;  /* 0x001c1fff0a057589 */ /* 0x01e2a400000e0000 */
.L_x_168:
[----:B------:R-:W-:Y:S05]  /*a950*/  BRA.DIV ~URZ, `(.L_x_86) ;  /* 0x000049127f007947 */ /* 0x000fea000b800000 */
[----:B------:R3:W4:Y:S02]  /*a960*/  SHFL.IDX PT, R0, R12, RZ, 0x1c1f ;  /* 0x001c1fff0c007589 */ /* 0x00072400000e0000 */
.L_x_169:
[----:B------:R-:W5:Y:S01]  /*a970*/  LDL.LU R2, [R1+0x4] ;  /* 0x0000040001027983 */ /* 0x000f620000300800 */
[----:B------:R-:W-:Y:S01]  /*a980*/  BSSY B0, `(.L_x_87) ;  /* 0x0000013000007945 */ /* 0x000fe20003800000 */
[----:B-----5:R-:W-:-:S04]  /*a990*/  LEA R11, R2, R238, 0x7 ;  /* 0x000000ee020b7211 */ /* 0x020fc800078e38ff */
[----:B------:R-:W-:-:S13]  /*a9a0*/  ISETP.GE.AND P0, PT, R11, R4, PT ;  /* 0x000000040b00720c */ /* 0x000fda0003f06270 */
[----:B------:R-:W-:Y:S05]  /*a9b0*/  @P0 BRA `(.L_x_88) ;  /* 0x000000f000000947 */ /* 0x000fea0003800000 */
[----:B------:R-:W-:Y:S02]  /*a9c0*/  ISETP.GE.AND P5, PT, R204, c[0x0][0x3c8], PT ;  /* 0x0000f200cc007a0c */ /* 0x000fe40003fa6270 */
[----:B------:R-:W-:Y:S02]  /*a9d0*/  ISETP.GE.AND P4, PT, R236, c[0x0][0x3c8], PT ;  /* 0x0000f200ec007a0c */ /* 0x000fe40003f86270 */
[----:B------:R-:W-:Y:S02]  /*a9e0*/  ISETP.GE.AND P3, PT, R237, c[0x0][0x3c8], PT ;  /* 0x0000f200ed007a0c */ /* 0x000fe40003f66270 */
[----:B------:R-:W-:Y:S02]  /*a9f0*/  SHF.R.S32.HI R15, RZ, 0x1f, R204 ;  /* 0x0000001fff0f7819 */ /* 0x000fe400000114cc */
[----:B------:R-:W-:Y:S02]  /*aa00*/  SHF.R.S32.HI R14, RZ, 0x1f, R236 ;  /* 0x0000001fff0e7819 */ /* 0x000fe400000114ec */
[----:B------:R-:W-:-:S03]  /*aa10*/  SHF.R.S32.HI R13, RZ, 0x1f, R237 ;  /* 0x0000001fff0d7819 */ /* 0x000fc600000114ed */
[-C--:B----4-:R-:W-:Y:S02]  /*aa20*/  @!P5 LEA R8, P2, R204, R0.reuse, 0x1 ;  /* 0x00000000cc08d211 */ /* 0x090fe400078408ff */
[-C--:B------:R-:W-:Y:S02]  /*aa30*/  @!P4 LEA R6, P1, R236, R0.reuse, 0x1 ;  /* 0x00000000ec06c211 */ /* 0x080fe400078208ff */
[C---:B------:R-:W-:Y:S02]  /*aa40*/  @!P3 LEA R2, P0, R237.reuse, R0, 0x1 ;  /* 0x00000000ed02b211 */ /* 0x040fe400078008ff */
[-C--:B--2---:R-:W-:Y:S02]  /*aa50*/  @!P5 LEA.HI.X R9, R204, R5.reuse, R15, 0x1, P2 ;  /* 0x00000005cc09d211 */ /* 0x084fe400010f0c0f */
[-C--:B------:R-:W-:Y:S02]  /*aa60*/  @!P4 LEA.HI.X R7, R236, R5.reuse, R14, 0x1, P1 ;  /* 0x00000005ec07c211 */ /* 0x080fe400008f0c0e */
[----:B------:R-:W-:Y:S01]  /*aa70*/  @!P3 LEA.HI.X R3, R237, R5, R13, 0x1, P0 ;  /* 0x00000005ed03b211 */ /* 0x000fe200000f0c0d */
[----:B------:R2:W-:Y:S04]  /*aa80*/  @!P5 ST.E.128 [R8.64], R24 ;  /* 0x000000180800d985 */ /* 0x0005e8000c101d06 */
[----:B------:R2:W-:Y:S04]  /*aa90*/  @!P4 ST.E.128 [R6.64], R20 ;  /* 0x000000140600c985 */ /* 0x0005e8000c101d06 */
[----:B------:R2:W-:Y:S02]  /*aaa0*/  @!P3 ST.E.128 [R2.64], R16 ;  /* 0x000000100200b985 */ /* 0x0005e4000c101d06 */
.L_x_88:
[----:B------:R-:W-:Y:S05]  /*aab0*/  BSYNC B0 ;  /* 0x0000000000007941 */ /* 0x000fea0003800000 */
.L_x_87:
[----:B------:R-:W-:Y:S05]  /*aac0*/  BRA.DIV ~URZ, `(.L_x_89) ;  /* 0x000048127f007947 */ /* 0x000fea000b800000 */
[----:B--2---:R2:W1:Y:S04]  /*aad0*/  SHFL.IDX PT, R5, R10, 0x1, 0x1c1f ;  /* 0x003c1f000a057f89 */ /* 0x00446800000e0000 */
[----:B----4-:R2:W4:Y:S02]  /*aae0*/  SHFL.IDX PT, R0, R12, 0x1, 0x1c1f ;  /* 0x003c1f000c007f89 */ /* 0x01052400000e0000 */
.L_x_170:
[----:B------:R-:W-:Y:S01]  /*aaf0*/  IADD3 R2, R11, 0x20, RZ ;  /* 0x000000200b027810 */ /* 0x000fe20007ffe0ff */
[----:B------:R-:W-:Y:S03]  /*ab00*/  BSSY B0, `(.L_x_90) ;  /* 0x0000012000007945 */ /* 0x000fe60003800000 */
        /* <DEDUP_REMOVED lines=11> */
[-C--:B-1----:R-:W-:Y:S02]  /*abc0*/  @!P2 LEA.HI.X R9, R204, R5.reuse, R15, 0x1, P5 ;  /* 0x00000005cc09a211 */ /* 0x082fe400028f0c0f */
[-C--:B------:R-:W-:Y:S02]  /*abd0*/  @!P1 LEA.HI.X R7, R236, R5.reuse, R14, 0x1, P4 ;  /* 0x00000005ec079211 */ /* 0x080fe400020f0c0e */
[----:B------:R-:W-:Y:S01]  /*abe0*/  @!P0 LEA.HI.X R3, R237, R5, R13, 0x1, P3 ;  /* 0x00000005ed038211 */ /* 0x000fe200018f0c0d */
[----:B------:R1:W-:Y:S04]  /*abf0*/  @!P2 ST.E.128 [R8.64], R40 ;  /* 0x000000280800a985 */ /* 0x0003e8000c101d06 */
[----:B------:R1:W-:Y:S04]  /*ac00*/  @!P1 ST.E.128 [R6.64], R36 ;  /* 0x0000002406009985 */ /* 0x0003e8000c101d06 */
[----:B------:R1:W-:Y:S02]  /*ac10*/  @!P0 ST.E.128 [R2.64], R32 ;  /* 0x0000002002008985 */ /* 0x0003e4000c101d06 */
.L_x_91:
[----:B------:R-:W-:Y:S05]  /*ac20*/  BSYNC B0 ;  /* 0x0000000000007941 */ /* 0x000fea0003800000 */
.L_x_90:
[----:B------:R-:W-:Y:S05]  /*ac30*/  BRA.DIV ~URZ, `(.L_x_92) ;  /* 0x000047727f007947 */ /* 0x000fea000b800000 */
[----:B-1----:R1:W2:Y:S02]  /*ac40*/  SHFL.IDX PT, R5, R10, 0x2, 0x1c1f ;  /* 0x005c1f000a057f89 */ /* 0x0022a400000e0000 */
.L_x_171:
[----:B------:R-:W-:Y:S05]  /*ac50*/  BRA.DIV ~URZ, `(.L_x_93) ;  /* 0x000047c27f007947 */ /* 0x000fea000b800000 */
[----:B----4-:R4:W1:Y:S02]  /*ac60*/  SHFL.IDX PT, R0, R12, 0x2, 0x1c1f ;  /* 0x005c1f000c007f89 */ /* 0x01086400000e0000 */
.L_x_172:
        /* <DEDUP_REMOVED lines=10> */
[-C--:B-1----:R-:W-:Y:S02]  /*ad10*/  @!P2 LEA R8, P5, R204, R0.reuse, 0x1 ;  /* 0x00000000cc08a211 */ /* 0x082fe400078a08ff */
        /* <DEDUP_REMOVED lines=8> */
.L_x_95:
[----:B------:R-:W-:Y:S05]  /*ada0*/  BSYNC B0 ;  /* 0x0000000000007941 */ /* 0x000fea0003800000 */
.L_x_94:
[----:B------:R-:W-:Y:S05]  /*adb0*/  BRA.DIV ~URZ, `(.L_x_96) ;  /* 0x000046d27f007947 */ /* 0x000fea000b800000 */
[----:B-1----:R1:W3:Y:S04]  /*adc0*/  SHFL.IDX PT, R6, R10, 0x3, 0x1c1f ;  /* 0x007c1f000a067f89 */ /* 0x0022e800000e0000 */
[----:B------:R1:W4:Y:S02]  /*add0*/  SHFL.IDX PT, R0, R12, 0x3, 0x1c1f ;  /* 0x007c1f000c007f89 */ /* 0x00032400000e0000 */
.L_x_173:
[----:B------:R-:W-:-:S04]  /*ade0*/  IADD3 R2, R11, 0x60, RZ ;  /* 0x000000600b027810 */ /* 0x000fc80007ffe0ff */
[----:B------:R-:W-:-:S13]  /*adf0*/  ISETP.GE.AND P0, PT, R2, R4, PT ;  /* 0x000000040200720c */ /* 0x000fda0003f06270 */
[----:B------:R-:W-:Y:S05]  /*ae00*/  @P0 BRA `(.L_x_97) ;  /* 0x000023c000000947 */ /* 0x000fea0003800000 */
[----:B------:R-:W-:Y:S02]  /*ae10*/  ISETP.GE.AND P1, PT, R204, c[0x0][0x3c8], PT ;  /* 0x0000f200cc007a0c */ /* 0x000fe40003f26270 */
[----:B------:R-:W-:Y:S02]  /*ae20*/  ISETP.GE.AND P0, PT, R236, c[0x0][0x3c8], PT ;  /* 0x0000f200ec007a0c */ /* 0x000fe40003f06270 */
[----:B------:R-:W-:Y:S02]  /*ae30*/  SHF.R.S32.HI R8, RZ, 0x1f, R204 ;  /* 0x0000001fff087819 */ /* 0x000fe400000114cc */
[----:B------:R-:W-:-:S07]  /*ae40*/  SHF.R.S32.HI R7, RZ, 0x1f, R236 ;  /* 0x0000001fff077819 */ /* 0x000fce00000114ec */
[-C--:B----4-:R-:W-:Y:S02]  /*ae50*/  @!P1 LEA R4, P3, R204, R0.reuse, 0x1 ;  /* 0x00000000cc049211 */ /* 0x090fe400078608ff */
[----:B------:R-:W-:Y:S02]  /*ae60*/  @!P0 LEA R2, P2, R236, R0, 0x1 ;  /* 0x00000000ec028211 */ /* 0x000fe400078408ff */
[-C--:B--23--:R-:W-:Y:S02]  /*ae70*/  @!P1 LEA.HI.X R5, R204, R6.reuse, R8, 0x1, P3 ;  /* 0x00000006cc059211 */ /* 0x08cfe400018f0c08 */
[----:B------:R-:W-:-:S03]  /*ae80*/  @!P0 LEA.HI.X R3, R236, R6, R7, 0x1, P2 ;  /* 0x00000006ec038211 */ /* 0x000fc600010f0c07 */
[----:B------:R2:W-:Y:S04]  /*ae90*/  @!P1 ST.E.128 [R4.64], R64 ;  /* 0x0000004004009985 */ /* 0x0005e8000c101d06 */
[----:B------:R2:W-:Y:S01]  /*aea0*/  @!P0 ST.E.128 [R2.64], R60 ;  /* 0x0000003c02008985 */ /* 0x0005e2000c101d06 */
[----:B------:R-:W-:-:S13]  /*aeb0*/  ISETP.GE.AND P0, PT, R237, c[0x0][0x3c8], PT ;  /* 0x0000f200ed007a0c */ /* 0x000fda0003f06270 */
[----:B------:R-:W-:Y:S05]  /*aec0*/  @P0 BRA `(.L_x_97) ;  /* 0x0000230000000947 */ /* 0x000fea0003800000 */
[----:B------:R-:W-:Y:S02]  /*aed0*/  SHF.R.S32.HI R7, RZ, 0x1f, R237 ;  /* 0x0000001fff077819 */ /* 0x000fe400000114ed */
[----:B--2---:R-:W-:-:S04]  /*aee0*/  LEA R2, P0, R237, R0, 0x1 ;  /* 0x00000000ed027211 */ /* 0x004fc800078008ff */
[----:B------:R-:W-:-:S05]  /*aef0*/  LEA.HI.X R3, R237, R6, R7, 0x1, P0 ;  /* 0x00000006ed037211 */ /* 0x000fca00000f0c07 */
[----:B------:R2:W-:Y:S01]  /*af00*/  ST.E.128 [R2.64], R56 ;  /* 0x0000003802007985 */ /* 0x0005e2000c101d06 */
[----:B------:R-:W-:Y:S05]  /*af10*/  BRA `(.L_x_97) ;  /* 0x000022b000007947 */ /* 0x000fea0003800000 */
.L_x_84:
[----:B-1----:R-:W2:Y:S01]  /*af20*/  LDL.LU R8, [R1+0x58] ;  /* 0x0000580001087983 */ /* 0x002ea20000300800 */
[----:B------:R-:W-:Y:S02]  /*af30*/  IMAD R6, R18, c[0x0][0x408], RZ ;  /* 0x0001020012067a24 */ /* 0x000fe400078e02ff */
[----:B------:R-:W-:-:S04]  /*af40*/  IMAD.WIDE.U32 R4, R0, c[0x0][0x408], RZ ;  /* 0x0001020000047a25 */ /* 0x000fc800078e00ff */
[----:B------:R-:W-:Y:S02]  /*af50*/  IMAD R0, R0, c[0x0][0x40c], R6 ;  /* 0x0001030000007a24 */ /* 0x000fe400078e0206 */
[----:B------:R-:W-:-:S03]  /*af60*/  @P2 IMAD.HI.U32 R7, R10, c[0x0][0x4ec], RZ ;  /* 0x00013b000a072a27 */ /* 0x000fc600078e00ff */
[----:B------:R-:W-:Y:S02]  /*af70*/  IADD3 R5, R5, R0, RZ ;  /* 0x0000000005057210 */ /* 0x000fe40007ffe0ff */
[----:B------:R-:W-:-:S03]  /*af80*/  SHF.R.S32.HI R0, RZ, 0x1f, R2 ;  /* 0x0000001fff007819 */ /* 0x000fc60000011402 */
[----:B------:R-:W-:-:S04]  /*af90*/  IMAD.WIDE.U32 R4, R3, c[0x0][0x438], R4 ;  /* 0x00010e0003047a25 */ /* 0x000fc800078e0004 */
[----:B------:R-:W-:Y:S02]  /*afa0*/  IMAD R0, R0, c[0x0][0x440], RZ ;  /* 0x0001100000007a24 */ /* 0x000fe400078e02ff */
[----:B------:R-:W-:Y:S02]  /*afb0*/  IMAD R5, R3, c[0x0][0x43c], R5 ;  /* 0x00010f0003057a24 */ /* 0x000fe400078e0205 */
[C---:B------:R-:W-:Y:S01]  /*afc0*/  IMAD R6, R2.reuse, c[0x0][0x444], R0 ;  /* 0x0001110002067a24 */ /* 0x040fe200078e0200 */
[----:B------:R-:W-:Y:S01]  /*afd0*/  MOV R0, R10 ;  /* 0x0000000a00007202 */ /* 0x000fe20000000f00 */
[----:B------:R-:W-:Y:S01]  /*afe0*/  IMAD.WIDE.U32 R2, R2, c[0x0][0x440], R4 ;  /* 0x0001100002027a25 */ /* 0x000fe200078e0004 */
[----:B------:R-:W-:-:S04]  /*aff0*/  @P2 SHF.R.U32.HI R0, RZ, c[0x0][0x4f0], R7 ;  /* 0x00013c00ff002a19 */ /* 0x000fc80000011607 */
[----:B------:R-:W-:Y:S02]  /*b000*/  IADD3 R3, R3, R6, RZ ;  /* 0x0000000603037210 */ /* 0x000fe40007ffe0ff */
[----:B------:R-:W-:Y:S02]  /*b010*/  SHF.R.S32.HI R5, RZ, 0x1f, R0 ;  /* 0x0000001fff057819 */ /* 0x000fe40000011400 */
[----:B------:R-:W-:-:S03]  /*b020*/  IADD3 R4, -R0, RZ, RZ ;  /* 0x000000ff00047210 */ /* 0x000fc60007ffe1ff */
[----:B------:R-:W-:Y:S02]  /*b030*/  IMAD R5, R5, c[0x0][0x430], RZ ;  /* 0x00010c0005057a24 */ /* 0x000fe400078e02ff */
[----:B------:R-:W-:Y:S02]  /*b040*/  IMAD R4, R4, c[0x0][0x4e8], R10 ;  /* 0x00013a0004047a24 */ /* 0x000fe400078e020a */
[----:B------:R-:W-:Y:S02]  /*b050*/  IMAD R5, R0, c[0x0][0x434], R5 ;  /* 0x00010d0000057a24 */ /* 0x000fe400078e0205 */
[----:B--2---:R-:W-:-:S04]  /*b060*/  IMAD.WIDE.U32 R2, R8, c[0x0][0x448], R2 ;  /* 0x0001120008027a25 */ /* 0x004fc800078e0002 */
[----:B------:R-:W-:-:S04]  /*b070*/  IMAD R3, R8, c[0x0][0x44c], R3 ;  /* 0x0001130008037a24 */ /* 0x000fc800078e0203 */
[----:B------:R-:W-:Y:S01]  /*b080*/  IMAD.WIDE.U32 R2, R0, c[0x0][0x430], R2 ;  /* 0x00010c0000027a25 */ /* 0x000fe200078e0002 */
[----:B------:R-:W-:-:S04]  /*b090*/  SHF.R.S32.HI R0, RZ, 0x1f, R4 ;  /* 0x0000001fff007819 */ /* 0x000fc80000011404 */
[----:B------:R-:W-:Y:S01]  /*b0a0*/  IADD3 R3, R3, R5, RZ ;  /* 0x0000000503037210 */ /* 0x000fe20007ffe0ff */
[----:B------:R-:W-:-:S04]  /*b0b0*/  IMAD R0, R0, c[0x0][0x428], RZ ;  /* 0x00010a0000007a24 */ /* 0x000fc800078e02ff */
[----:B------:R-:W-:-:S04]  /*b0c0*/  IMAD.WIDE.U32 R2, R4, c[0x0][0x428], R2 ;  /* 0x00010a0004027a25 */ /* 0x000fc800078e0002 */
[----:B------:R-:W-:Y:S01]  /*b0d0*/  IMAD R4, R4, c[0x0][0x42c], R0 ;  /* 0x00010b0004047a24 */ /* 0x000fe200078e0200 */
[----:B------:R-:W-:-:S04]  /*b0e0*/  LEA R12, P2, R2, c[0x0][0x400], 0x2 ;  /* 0x00010000020c7a11 */ /* 0x000fc800078410ff */
[----:B------:R-:W-:-:S04]  /*b0f0*/  IADD3 R4, R3, R4, RZ ;  /* 0x0000000403047210 */ /* 0x000fc80007ffe0ff */
[----:B------:R-:W-:Y:S01]  /*b100*/  LEA.HI.X R5, R2, c[0x0][0x404], R4, 0x2, P2 ;  /* 0x0001010002057a11 */ /* 0x000fe200010f1404 */
[----:B------:R-:W-:Y:S05]  /*b110*/  BRA.DIV ~URZ, `(.L_x_98) ;  /* 0x000044427f007947 */ /* 0x000fea000b800000 */
[----:B------:R1:W2:Y:S02]  /*b120*/  SHFL.IDX PT, R4, R5, RZ, 0x1c1f ;  /* 0x001c1fff05047589 */ /* 0x0002a400000e0000 */
.L_x_174:
[----:B------:R-:W-:Y:S05]  /*b130*/  BRA.DIV ~URZ, `(.L_x_99) ;  /* 0x000044927f007947 */ /* 0x000fea000b800000 */
[----:B------:R3:W4:Y:S02]  /*b140*/  SHFL.IDX PT, R0, R12, RZ, 0x1c1f ;  /* 0x001c1fff0c007589 */ /* 0x00072400000e0000 */
.L_x_175:
[----:B------:R-:W-:Y:S01]  /*b150*/  BSSY B0, `(.L_x_100) ;  /* 0x000004a000007945 */ /* 0x000fe20003800000 */
[----:B------:R-:W-:Y:S05]  /*b160*/  @P1 BRA `(.L_x_101) ;  /* 0x0000048000001947 */ /* 0x000fea0003800000 */
[----:B------:R-:W5:Y:S04]  /*b170*/  LDL R6, [R1+0x4c] ;  /* 0x00004c0001067983 */ /* 0x000f680000100800 */
[----:B---3--:R-:W3:Y:S04]  /*b180*/  LDL R16, [R1+0x38] ;  /* 0x0000380001107983 */ /* 0x008ee80000100800 */
[----:B----4-:R-:W4:Y:S04]  /*b190*/  LDL R11, [R1+0x34] ;  /* 0x00003400010b7983 */ /* 0x010f280000100800 */
[----:B--2---:R-:W2:Y:S04]  /*b1a0*/  LDL R18, [R1+0x88] ;  /* 0x0000880001127983 */ /* 0x004ea80000100800 */
[----:B------:R-:W2:Y:S04]  /*b1b0*/  LDL R14, [R1+0x84] ;  /* 0x00008400010e7983 */ /* 0x000ea80000100800 */
        /* <DEDUP_REMOVED lines=13> */
[----:B------:R-:W2:Y:S01]  /*b290*/  LDL R10, [R1+0x10] ;  /* 0x00001000010a7983 */ /* 0x000ea20000100800 */
[----:B-----5:R-:W-:-:S02]  /*b2a0*/  ISETP.GE.AND P6, PT, R6, c[0x0][0x3c8], PT ;  /* 0x0000f20006007a0c */ /* 0x020fc40003fc6270 */
[----:B---3--:R-:W-:-:S11]  /*b2b0*/  ISETP.GE.AND P3, PT, R16, c[0x0][0x3c8], PT ;  /* 0x0000f20010007a0c */ /* 0x008fd60003f66270 */
[----:B------:R-:W-:Y:S02]  /*b2c0*/  @!P6 IMAD.MOV.U32 R2, RZ, RZ, R0 ;  /* 0x000000ffff02e224 */ /* 0x000fe400078e0000 */
[----:B------:R-:W-:Y:S01]  /*b2d0*/  @!P6 IMAD.MOV.U32 R3, RZ, RZ, R4 ;  /* 0x000000ffff03e224 */ /* 0x000fe200078e0004 */
[----:B----4-:R-:W-:-:S03]  /*b2e0*/  ISETP.GE.AND P1, PT, R11, c[0x0][0x3c8], PT ;  /* 0x0000f2000b007a0c */ /* 0x010fc60003f26270 */
[----:B------:R-:W-:Y:S01]  /*b2f0*/  @!P6 IMAD.WIDE R6, R6, 0x4, R2 ;  /* 0x000000040606e825 */ /* 0x000fe200078e0202 */
[----:B------:R-:W-:-:S04]  /*b300*/  @!P3 LEA R2, P2, R16, R0, 0x2 ;  /* 0x000000001002b211 */ /* 0x000fc800078410ff */
[----:B--2---:R-:W-:Y:S02]  /*b310*/  @!P3 LEA.HI.X R3, R16, R4, R18, 0x2, P2 ;  /* 0x000000041003b211 */ /* 0x004fe400010f1412 */
[----:B------:R-:W2:Y:S04]  /*b320*/  LDL R18, [R1+0x6c] ;  /* 0x00006c0001127983 */ /* 0x000ea80000100800 */
[----:B------:R3:W-:Y:S04]  /*b330*/  @!P6 ST.E.64 [R6.64], R128 ;  /* 0x000000800600e985 */ /* 0x0007e8000c101b06 */
[----:B------:R-:W4:Y:S01]  /*b340*/  LDL R16, [R1+0x68] ;  /* 0x0000680001107983 */ /* 0x000f220000100800 */
[----:B---3--:R-:W-:-:S04]  /*b350*/  @!P1 LEA R6, P2, R11, R0, 0x2 ;  /* 0x000000000b069211 */ /* 0x008fc800078410ff */
[----:B------:R-:W-:Y:S02]  /*b360*/  @!P1 LEA.HI.X R7, R11, R4, R14, 0x2, P2 ;  /* 0x000000040b079211 */ /* 0x000fe400010f140e */
[----:B------:R-:W3:Y:S04]  /*b370*/  LDL R14, [R1+0x64] ;  /* 0x00006400010e7983 */ /* 0x000ee80000100800 */
[----:B------:R-:W5:Y:S01]  /*b380*/  LDL R11, [R1+0x60] ;  /* 0x00006000010b7983 */ /* 0x000f620000100800 */
[----:B------:R-:W-:-:S03]  /*b390*/  ISETP.GE.AND P6, PT, R25, c[0x0][0x3c8], PT ;  /* 0x0000f20019007a0c */ /* 0x000fc60003fc6270 */
[----:B------:R1:W-:Y:S01]  /*b3a0*/  @!P3 ST.E.64 [R2.64], R124 ;  /* 0x0000007c0200b985 */ /* 0x0003e2000c101b06 */
[----:B------:R-:W-:-:S03]  /*b3b0*/  ISETP.GE.AND P3, PT, R23, c[0x0][0x3c8], PT ;  /* 0x0000f20017007a0c */ /* 0x000fc60003f66270 */
[----:B------:R1:W-:Y:S01]  /*b3c0*/  @!P1 ST.E.64 [R6.64], R120 ;  /* 0x0000007806009985 */ /* 0x0003e2000c101b06 */
[----:B------:R-:W-:-:S05]  /*b3d0*/  ISETP.GE.AND P1, PT, R8, c[0x0][0x3c8], PT ;  /* 0x0000f20008007a0c */ /* 0x000fca0003f26270 */
[----:B-1----:R-:W-:-:S04]  /*b3e0*/  @!P6 LEA R2, P2, R25, R0, 0x2 ;  /* 0x000000001902e211 */ /* 0x002fc800078410ff */
[----:B------:R-:W-:Y:S02]  /*b3f0*/  @!P6 LEA.HI.X R3, R25, R4, R29, 0x2, P2 ;  /* 0x000000041903e211 */ /* 0x000fe400010f141d */
[----:B------:R-:W-:-:S03]  /*b400*/  @!P3 LEA R6, P2, R23, R0, 0x2 ;  /* 0x000000001706b211 */ /* 0x000fc600078410ff */
[----:B------:R1:W-:Y:S01]  /*b410*/  @!P6 ST.E.64 [R2.64], R116 ;  /* 0x000000740200e985 */ /* 0x0003e2000c101b06 */
[----:B------:R-:W-:Y:S02]  /*b420*/  @!P3 LEA.HI.X R7, R23, R4, R24, 0x2, P2 ;  /* 0x000000041707b211 */ /* 0x000fe400010f1418 */
[----:B------:R-:W-:-:S03]  /*b430*/  ISETP.GE.AND P6, PT, R21, c[0x0][0x3c8], PT ;  /* 0x0000f20015007a0c */ /* 0x000fc60003fc6270 */
[----:B------:R1:W-:Y:S01]  /*b440*/  @!P3 ST.E.64 [R6.64], R112 ;  /* 0x000000700600b985 */ /* 0x0003e2000c101b06 */
[----:B------:R-:W-:Y:S02]  /*b450*/  ISETP.GE.AND P3, PT, R19, c[0x0][0x3c8], PT ;  /* 0x0000f20013007a0c */ /* 0x000fe40003f66270 */
[----:B-1----:R-:W-:-:S04]  /*b460*/  @!P1 LEA R2, P2, R8, R0, 0x2 ;  /* 0x0000000008029211 */ /* 0x002fc800078410ff */
[----:B------:R-:W-:-:S03]  /*b470*/  @!P1 LEA.HI.X R3, R8, R4, R9, 0x2, P2 ;  /* 0x0000000408039211 */ /* 0x000fc600010f1409 */
[----:B------:R-:W-:Y:S02]  /*b480*/  @!P6 LEA R8, P2, R21, R0, 0x2 ;  /* 0x000000001508e211 */ /* 0x000fe400078410ff */
[----:B------:R1:W-:Y:S01]  /*b490*/  @!P1 ST.E.64 [R2.64], R156 ;  /* 0x0000009c02009985 */ /* 0x0003e2000c101b06 */
[----:B------:R-:W-:Y:S02]  /*b4a0*/  ISETP.GE.AND P1, PT, R17, c[0x0][0x3c8], PT ;  /* 0x0000f20011007a0c */ /* 0x000fe40003f26270 */
        /* <DEDUP_REMOVED lines=8> */
[----:B--2---:R-:W-:Y:S02]  /*b530*/  @!P1 LEA.HI.X R3, R17, R4, R18, 0x2, P2 ;  /* 0x0000000411039211 */ /* 0x004fe400010f1412 */
[----:B------:R-:W-:-:S03]  /*b540*/  ISETP.GE.AND P2, PT, R10, c[0x0][0x3c8], PT ;  /* 0x0000f2000a007a0c */ /* 0x000fc60003f46270 */
[----:B------:R1:W-:Y:S01]  /*b550*/  @!P1 ST.E.64 [R2.64], R108 ;  /* 0x0000006c02009985 */ /* 0x0003e2000c101b06 */
[----:B------:R-:W-:-:S04]  /*b560*/  @!P6 LEA R8, P1, R15, R0, 0x2 ;  /* 0x000000000f08e211 */ /* 0x000fc800078210ff */
[----:B----4-:R-:W-:Y:S02]  /*b570*/  @!P6 LEA.HI.X R9, R15, R4, R16, 0x2, P1 ;  /* 0x000000040f09e211 */ /* 0x010fe400008f1410 */
[----:B------:R-:W-:-:S03]  /*b580*/  @!P3 LEA R6, P1, R13, R0, 0x2 ;  /* 0x000000000d06b211 */ /* 0x000fc600078210ff */
[----:B------:R2:W-:Y:S01]  /*b590*/  @!P6 ST.E.64 [R8.64], R164 ;  /* 0x000000a40800e985 */ /* 0x0005e2000c101b06 */
[----:B---3--:R-:W-:Y:S02]  /*b5a0*/  @!P3 LEA.HI.X R7, R13, R4, R14, 0x2, P1 ;  /* 0x000000040d07b211 */ /* 0x008fe400008f140e */
[----:B-1----:R-:W-:-:S04]  /*b5b0*/  @!P2 LEA R2, P1, R10, R0, 0x2 ;  /* 0x000000000a02a211 */ /* 0x002fc800078210ff */
[----:B-----5:R-:W-:Y:S01]  /*b5c0*/  @!P2 LEA.HI.X R3, R10, R4, R11, 0x2, P1 ;  /* 0x000000040a03a211 */ /* 0x020fe200008f140b */
[----:B------:R2:W-:Y:S04]  /*b5d0*/  @!P3 ST.E.64 [R6.64], R84 ;  /* 0x000000540600b985 */ /* 0x0005e8000c101b06 */
[----:B------:R2:W-:Y:S04]  /*b5e0*/  @!P2 ST.E.64 [R2.64], R80 ;  /* 0x000000500200a985 */ /* 0x0005e8000c101b06 */
.L_x_101:
[----:B------:R-:W-:Y:S05]  /*b5f0*/  BSYNC B0 ;  /* 0x0000000000007941 */ /* 0x000fea0003800000 */
.L_x_100:
[----:B------:R-:W-:Y:S05]  /*b600*/  BRA.DIV ~URZ, `(.L_x_102) ;  /* 0x000040327f007947 */ /* 0x000fea000b800000 */
[----:B--2---:R2:W1:Y:S04]  /*b610*/  SHFL.IDX PT, R4, R5, 0x1, 0x1c1f ;  /* 0x003c1f0005047f89 */ /* 0x00446800000e0000 */
[----:B----4-:R2:W4:Y:S02]  /*b620*/  SHFL.IDX PT, R0, R12, 0x1, 0x1c1f ;  /* 0x003c1f000c007f89 */ /* 0x01052400000e0000 */
.L_x_176:
[----:B------:R-:W-:Y:S01]  /*b630*/  BSSY B0, `(.L_x_103) ;  /* 0x000004a000007945 */ /* 0x000fe20003800000 */
[----:B------:R-:W-:Y:S05]  /*b640*/  @P0 BRA `(.L_x_104) ;  /* 0x0000048000000947 */ /* 0x000fea0003800000 */
[----:B------:R-:W5:Y:S04]  /*b650*/  LDL R13, [R1+0x4c] ;  /* 0x00004c00010d7983 */ /* 0x000f680000100800 */
[----:B--2---:R-:W2:Y:S04]  /*b660*/  LDL R9, [R1+0x38] ;  /* 0x0000380001097983 */ /* 0x004ea80000100800 */
[----:B---3--:R-:W3:Y:S04]  /*b670*/  LDL R14, [R1+0x88] ;  /* 0x00008800010e7983 */ /* 0x008ee80000100800 */
[----:B----4-:R-:W4:Y:S04]  /*b680*/  LDL R30, [R1+0x34] ;  /* 0x00003400011e7983 */ /* 0x010f280000100800 */
[----:B------:R-:W3:Y:S04]  /*b690*/  LDL R25, [R1+0x30] ;  /* 0x0000300001197983 */ /* 0x000ee80000100800 */
[----:B------:R-:W3:Y:S04]  /*b6a0*/  LDL R23, [R1+0x2c] ;  /* 0x00002c0001177983 */ /* 0x000ee80000100800 */
[----:B------:R-:W4:Y:S04]  /*b6b0*/  LDL R31, [R1+0x84] ;  /* 0x00008400011f7983 */ /* 0x000f280000100800 */
        /* <DEDUP_REMOVED lines=12> */
[----:B------:R-:W4:Y:S01]  /*b780*/  LDL R16, [R1+0x64] ;  /* 0x0000640001107983 */ /* 0x000f220000100800 */
[----:B-----5:R-:W-:-:S02]  /*b790*/  ISETP.GE.AND P2, PT, R13, c[0x0][0x3c8], PT ;  /* 0x0000f2000d007a0c */ /* 0x020fc40003f46270 */
[----:B--2---:R-:W-:-:S11]  /*b7a0*/  ISETP.GE.AND P6, PT, R9, c[0x0][0x3c8], PT ;  /* 0x0000f20009007a0c */ /* 0x004fd60003fc6270 */
[----:B------:R-:W-:Y:S02]  /*b7b0*/  @!P2 IMAD.MOV.U32 R6, RZ, RZ, R0 ;  /* 0x000000ffff06a224 */ /* 0x000fe400078e0000 */
[----:B-1----:R-:W-:Y:S01]  /*b7c0*/  @!P2 IMAD.MOV.U32 R7, RZ, RZ, R4 ;  /* 0x000000ffff07a224 */ /* 0x002fe200078e0004 */
[----:B------:R-:W-:-:S03]  /*b7d0*/  @!P6 LEA R2, P3, R9, R0, 0x2 ;  /* 0x000000000902e211 */ /* 0x000fc600078610ff */
[----:B------:R-:W-:Y:S02]  /*b7e0*/  @!P2 IMAD.WIDE R6, R13, 0x4, R6 ;  /* 0x000000040d06a825 */ /* 0x000fe400078e0206 */
[----:B------:R-:W2:Y:S01]  /*b7f0*/  LDL R13, [R1+0x10] ;  /* 0x00001000010d7983 */ /* 0x000ea20000100800 */
[----:B---3--:R-:W-:-:S03]  /*b800*/  @!P6 LEA.HI.X R3, R9, R4, R14, 0x2, P3 ;  /* 0x000000040903e211 */ /* 0x008fc600018f140e */
[----:B------:R-:W3:Y:S04]  /*b810*/  LDL R9, [R1+0x6c] ;  /* 0x00006c0001097983 */ /* 0x000ee80000100800 */
[----:B------:R-:W5:Y:S01]  /*b820*/  LDL R14, [R1+0x60] ;  /* 0x00006000010e7983 */ /* 0x000f620000100800 */
[----:B----4-:R-:W-:Y:S02]  /*b830*/  ISETP.GE.AND P1, PT, R30, c[0x0][0x3c8], PT ;  /* 0x0000f2001e007a0c */ /* 0x010fe40003f26270 */
[----:B------:R-:W-:Y:S01]  /*b840*/  ISETP.GE.AND P0, PT, R25, c[0x0][0x3c8], PT ;  /* 0x0000f20019007a0c */ /* 0x000fe20003f06270 */
[----:B------:R1:W-:Y:S01]  /*b850*/  @!P2 ST.E.64 [R6.64], R130 ;  /* 0x000000820600a985 */ /* 0x0003e2000c101b06 */
[----:B------:R-:W-:-:S03]  /*b860*/  ISETP.GE.AND P2, PT, R23, c[0x0][0x3c8], PT ;  /* 0x0000f20017007a0c */ /* 0x000fc60003f46270 */
[----:B------:R4:W-:Y:S01]  /*b870*/  @!P6 ST.E.64 [R2.64], R126 ;  /* 0x0000007e0200e985 */ /* 0x0009e2000c101b06 */
[----:B------:R-:W-:-:S05]  /*b880*/  ISETP.GE.AND P6, PT, R21, c[0x0][0x3c8], PT ;  /* 0x0000f20015007a0c */ /* 0x000fca0003fc6270 */
[----:B-1----:R-:W-:-:S04]  /*b890*/  @!P1 LEA R6, P3, R30, R0, 0x2 ;  /* 0x000000001e069211 */ /* 0x002fc800078610ff */
[----:B------:R-:W-:Y:S02]  /*b8a0*/  @!P1 LEA.HI.X R7, R30, R4, R31, 0x2, P3 ;  /* 0x000000041e079211 */ /* 0x000fe400018f141f */
[----:B----4-:R-:W-:-:S03]  /*b8b0*/  @!P0 LEA R2, P3, R25, R0, 0x2 ;  /* 0x0000000019028211 */ /* 0x010fc600078610ff */
[----:B------:R1:W-:Y:S01]  /*b8c0*/  @!P1 ST.E.64 [R6.64], R162 ;  /* 0x000000a206009985 */ /* 0x0003e2000c101b06 */
[----:B------:R-:W-:Y:S02]  /*b8d0*/  @!P0 LEA.HI.X R3, R25, R4, R29, 0x2, P3 ;  /* 0x0000000419038211 */ /* 0x000fe400018f141d */
[----:B------:R-:W-:-:S03]  /*b8e0*/  ISETP.GE.AND P1, PT, R19, c[0x0][0x3c8], PT ;  /* 0x0000f20013007a0c */ /* 0x000fc60003f26270 */
[----:B------:R4:W-:Y:S01]  /*b8f0*/  @!P0 ST.E.64 [R2.64], R96 ;  /* 0x0000006002008985 */ /* 0x0009e2000c101b06 */
[----:B------:R-:W-:Y:S02]  /*b900*/  ISETP.GE.AND P0, PT, R10, c[0x0][0x3c8], PT ;  /* 0x0000f2000a007a0c */ /* 0x000fe40003f06270 */
[----:B-1----:R-:W-:-:S04]  /*b910*/  @!P2 LEA R6, P3, R23, R0, 0x2 ;  /* 0x000000001706a211 */ /* 0x002fc800078610ff */
[----:B------:R-:W-:Y:S02]  /*b920*/  @!P2 LEA.HI.X R7, R23, R4, R24, 0x2, P3 ;  /* 0x000000041707a211 */ /* 0x000fe400018f1418 */
[----:B----4-:R-:W-:-:S03]  /*b930*/  @!P6 LEA R2, P3, R21, R0, 0x2 ;  /* 0x000000001502e211 */ /* 0x010fc600078610ff */
[----:B------:R1:W-:Y:S01]  /*b940*/  @!P2 ST.E.64 [R6.64], R114 ;  /* 0x000000720600a985 */ /* 0x0003e2000c101b06 */
[----:B------:R-:W-:Y:S02]  /*b950*/  @!P6 LEA.HI.X R3, R21, R4, R22, 0x2, P3 ;  /* 0x000000041503e211 */ /* 0x000fe400018f1416 */
[----:B------:R-:W-:-:S03]  /*b960*/  ISETP.GE.AND P3, PT, R8, c[0x0][0x3c8], PT ;  /* 0x0000f20008007a0c */ /* 0x000fc60003f66270 */
[----:B------:R4:W-:Y:S01]  /*b970*/  @!P6 ST.E.64 [R2.64], R110 ;  /* 0x0000006e0200e985 */ /* 0x0009e2000c101b06 */
[----:B-1----:R-:W-:-:S04]  /*b980*/  @!P1 LEA R6, P2, R19, R0, 0x2 ;  /* 0x0000000013069211 */ /* 0x002fc800078410ff */
[----:B------:R-:W-:Y:S02]  /*b990*/  @!P1 LEA.HI.X R7, R19, R4, R20, 0x2, P2 ;  /* 0x0000000413079211 */ /* 0x000fe400010f1414 */
[C---:B----4-:R-:W-:Y:S02]  /*b9a0*/  @!P0 LEA R2, P6, R10.reuse, R0, 0x2 ;  /* 0x000000000a028211 */ /* 0x050fe400078c10ff */
[----:B------:R-:W-:Y:S01]  /*b9b0*/  ISETP.GE.AND P2, PT, R17, c[0x0][0x3c8], PT ;  /* 0x0000f20011007a0c */ /* 0x000fe20003f46270 */
[----:B------:R1:W-:Y:S01]  /*b9c0*/  @!P1 ST.E.64 [R6.64], R118 ;  /* 0x0000007606009985 */ /* 0x0003e2000c101b06 */
[----:B------:R-:W-:Y:S02]  /*b9d0*/  @!P0 LEA.HI.X R3, R10, R4, R11, 0x2, P6 ;  /* 0x000000040a038211 */ /* 0x000fe400030f140b */
[----:B------:R-:W-:Y:S02]  /*b9e0*/  ISETP.GE.AND P1, PT, R15, c[0x0][0x3c8], PT ;  /* 0x0000f2000f007a0c */ /* 0x000fe40003f26270 */
[----:B------:R-:W-:Y:S01]  /*b9f0*/  @!P3 LEA R10, P6, R8, R0, 0x2 ;  /* 0x00000000080ab211 */ /* 0x000fe200078c10ff */
[----:B------:R4:W-:Y:S01]  /*ba00*/  @!P0 ST.E.64 [R2.64], R122 ;  /* 0x0000007a02008985 */ /* 0x0009e2000c101b06 */
[----:B--2---:R-:W-:-:S02]  /*ba10*/  ISETP.GE.AND P0, PT, R13, c[0x0][0x3c8], PT ;  /* 0x0000f2000d007a0c */ /* 0x004fc40003f06270 */
[----:B---3--:R-:W-:-:S03]  /*ba20*/  @!P3 LEA.HI.X R11, R8, R4, R9, 0x2, P6 ;  /* 0x00000004080bb211 */ /* 0x008fc600030f1409 */
[----:B------:R-:W-:-:S04]  /*ba30*/  @!P2 LEA R8, P6, R17, R0, 0x2 ;  /* 0x000000001108a211 */ /* 0x000fc800078c10ff */
[----:B------:R-:W-:Y:S02]  /*ba40*/  @!P2 LEA.HI.X R9, R17, R4, R18, 0x2, P6 ;  /* 0x000000041109a211 */ /* 0x000fe400030f1412 */
[----:B-1----:R-:W-:-:S04]  /*ba50*/  @!P1 LEA R6, P6, R15, R0, 0x2 ;  /* 0x000000000f069211 */ /* 0x002fc800078c10ff */
[----:B------:R-:W-:Y:S02]  /*ba60*/  @!P1 LEA.HI.X R7, R15, R4, R16, 0x2, P6 ;  /* 0x000000040f079211 */ /* 0x000fe400030f1410 */
[C---:B----4-:R-:W-:Y:S01]  /*ba70*/  @!P0 LEA R2, P6, R13.reuse, R0, 0x2 ;  /* 0x000000000d028211 */ /* 0x050fe200078c10ff */
[----:B------:R1:W-:Y:S03]  /*ba80*/  @!P3 ST.E.64 [R10.64], R168 ;  /* 0x000000a80a00b985 */ /* 0x0003e6000c101b06 */
[----:B-----5:R-:W-:Y:S01]  /*ba90*/  @!P0 LEA.HI.X R3, R13, R4, R14, 0x2, P6 ;  /* 0x000000040d038211 */ /* 0x020fe200030f140e */
[----:B------:R1:W-:Y:S04]  /*baa0*/  @!P2 ST.E.64 [R8.64], R166 ;  /* 0x000000a60800a985 */ /* 0x0003e8000c101b06 */
[----:B------:R1:W-:Y:S04]  /*bab0*/  @!P1 ST.E.64 [R6.64], R86 ;  /* 0x0000005606009985 */ /* 0x0003e8000c101b06 */
[----:B------:R1:W-:Y:S02]  /*bac0*/  @!P0 ST.E.64 [R2.64], R82 ;  /* 0x0000005202008985 */ /* 0x0003e4000c101b06 */
.L_x_104:
[----:B------:R-:W-:Y:S05]  /*bad0*/  BSYNC B0 ;  /* 0x0000000000007941 */ /* 0x000fea0003800000 */
.L_x_103:
[----:B------:R-:W-:Y:S05]  /*bae0*/  BRA.DIV ~URZ, `(.L_x_105) ;  /* 0x00003c227f007947 */ /* 0x000fea000b800000 */
[----:B-1----:R1:W2:Y:S02]  /*baf0*/  SHFL.IDX PT, R4, R5, 0x2, 0x1c1f ;  /* 0x005c1f0005047f89 */ /* 0x0022a400000e0000 */
.L_x_177:
[----:B------:R-:W-:Y:S05]  /*bb00*/  BRA.DIV ~URZ, `(.L_x_106) ;  /* 0x00003c727f007947 */ /* 0x000fea000b800000 */
[----:B----4-:R4:W1:Y:S02]  /*bb10*/  SHFL.IDX PT, R0, R12, 0x2, 0x1c1f ;  /* 0x005c1f000c007f89 */ /* 0x01086400000e0000 */
.L_x_178:
        /* <DEDUP_REMOVED lines=24> */
[----:B-1----:R-:W-:-:S04]  /*bca0*/  @!P1 LEA R2, P3, R11, R0, 0x2 ;  /* 0x000000000b029211 */ /* 0x002fc800078610ff */
[----:B----4-:R-:W-:Y:S02]  /*bcb0*/  @!P1 LEA.HI.X R3, R11, R4, R14, 0x2, P3 ;  /* 0x000000040b039211 */ /* 0x010fe400018f140e */
[----:B------:R-:W3:Y:S01]  /*bcc0*/  LDL R11, [R1+0x70] ;  /* 0x00007000010b7983 */ /* 0x000ee20000100800 */
[----:B------:R-:W-:Y:S02]  /*bcd0*/  @!P0 IMAD.MOV.U32 R6, RZ, RZ, R0 ;  /* 0x000000ffff068224 */ /* 0x000fe400078e0000 */
[----:B------:R-:W-:Y:S01]  /*bce0*/  @!P0 IMAD.MOV.U32 R7, RZ, RZ, R4 ;  /* 0x000000ffff078224 */ /* 0x000fe200078e0004 */
[----:B------:R-:W4:Y:S03]  /*bcf0*/  LDL R14, [R1+0x60] ;  /* 0x00006000010e7983 */ /* 0x000f260000100800 */
[----:B------:R-:W-:Y:S02]  /*bd00*/  @!P0 IMAD.WIDE R6, R16, 0x4, R6 ;  /* 0x0000000410068825 */ /* 0x000fe400078e0206 */
[----:B------:R-:W5:Y:S01]  /*bd10*/  LDL R16, [R1+0x64] ;  /* 0x0000640001107983 */ /* 0x000f620000100800 */
[----:B--2---:R-:W-:-:S02]  /*bd20*/  ISETP.GE.AND P2, PT, R30, c[0x0][0x3c8], PT ;  /* 0x0000f2001e007a0c */ /* 0x004fc40003f46270 */
[----:B------:R-:W-:Y:S01]  /*bd30*/  ISETP.GE.AND P4, PT, R8, c[0x0][0x3c8], PT ;  /* 0x0000f20008007a0c */ /* 0x000fe20003f86270 */
[----:B------:R1:W-:Y:S01]  /*bd40*/  @!P0 ST.E.64 [R6.64], R34 ;  /* 0x0000002206008985 */ /* 0x0003e2000c101b06 */
[----:B------:R-:W-:-:S03]  /*bd50*/  ISETP.GE.AND P3, PT, R25, c[0x0][0x3c8], PT ;  /* 0x0000f20019007a0c */ /* 0x000fc60003f66270 */
[----:B------:R2:W-:Y:S01]  /*bd60*/  @!P1 ST.E.64 [R2.64], R36 ;  /* 0x0000002402009985 */ /* 0x0005e2000c101b06 */
[----:B------:R-:W-:-:S05]  /*bd70*/  ISETP.GE.AND P1, PT, R23, c[0x0][0x3c8], PT ;  /* 0x0000f20017007a0c */ /* 0x000fca0003f26270 */
[-C--:B-1----:R-:W-:Y:S02]  /*bd80*/  @!P2 LEA R6, P0, R30, R0.reuse, 0x2 ;  /* 0x000000001e06a211 */ /* 0x082fe400078010ff */
[----:B--2---:R-:W-:Y:S02]  /*bd90*/  @!P4 LEA R2, P6, R8, R0, 0x2 ;  /* 0x000000000802c211 */ /* 0x004fe400078c10ff */
[-C--:B------:R-:W-:Y:S02]  /*bda0*/  @!P2 LEA.HI.X R7, R30, R4.reuse, R31, 0x2, P0 ;  /* 0x000000041e07a211 */ /* 0x080fe400000f141f */
[----:B------:R-:W-:Y:S02]  /*bdb0*/  ISETP.GE.AND P0, PT, R21, c[0x0][0x3c8], PT ;  /* 0x0000f20015007a0c */ /* 0x000fe40003f06270 */
[----:B------:R-:W-:Y:S01]  /*bdc0*/  @!P4 LEA.HI.X R3, R8, R4, R9, 0x2, P6 ;  /* 0x000000040803c211 */ /* 0x000fe200030f1409 */
[----:B------:R1:W-:Y:S01]  /*bdd0*/  @!P2 ST.E.64 [R6.64], R38 ;  /* 0x000000260600a985 */ /* 0x0003e2000c101b06 */
[----:B------:R-:W-:-:S03]  /*bde0*/  @!P3 LEA R8, P2, R25, R0, 0x2 ;  /* 0x000000001908b211 */ /* 0x000fc600078410ff */
[----:B------:R2:W-:Y:S01]  /*bdf0*/  @!P4 ST.E.64 [R2.64], R40 ;  /* 0x000000280200c985 */ /* 0x0005e2000c101b06 */
[----:B------:R-:W-:Y:S02]  /*be00*/  ISETP.GE.AND P4, PT, R10, c[0x0][0x3c8], PT ;  /* 0x0000f2000a007a0c */ /* 0x000fe40003f86270 */
[----:B------:R-:W-:-:S05]  /*be10*/  @!P3 LEA.HI.X R9, R25, R4, R29, 0x2, P2 ;  /* 0x000000041909b211 */ /* 0x000fca00010f141d */
[----:B------:R-:W-:Y:S01]  /*be20*/  @!P3 ST.E.64 [R8.64], R64 ;  /* 0x000000400800b985 */ /* 0x000fe2000c101b06 */
[----:B------:R-:W-:Y:S02]  /*be30*/  ISETP.GE.AND P3, PT, R19, c[0x0][0x3c8], PT ;  /* 0x0000f20013007a0c */ /* 0x000fe40003f66270 */
[-C--:B-1----:R-:W-:Y:S02]  /*be40*/  @!P0 LEA R6, P2, R21, R0.reuse, 0x2 ;  /* 0x0000000015068211 */ /* 0x082fe400078410ff */
[----:B--2---:R-:W-:Y:S02]  /*be50*/  @!P1 LEA R2, P6, R23, R0, 0x2 ;  /* 0x0000000017029211 */ /* 0x004fe400078c10ff */
[-C--:B------:R-:W-:Y:S02]  /*be60*/  @!P0 LEA.HI.X R7, R21, R4.reuse, R22, 0x2, P2 ;  /* 0x0000000415078211 */ /* 0x080fe400010f1416 */
[----:B------:R-:W-:Y:S02]  /*be70*/  @!P1 LEA.HI.X R3, R23, R4, R24, 0x2, P6 ;  /* 0x0000000417039211 */ /* 0x000fe400030f1418 */
[----:B------:R-:W-:-:S03]  /*be80*/  ISETP.GE.AND P2, PT, R17, c[0x0][0x3c8], PT ;  /* 0x0000f20011007a0c */ /* 0x000fc60003f46270 */
[----:B------:R1:W-:Y:S01]  /*be90*/  @!P1 ST.E.64 [R2.64], R44 ;  /* 0x0000002c02009985 */ /* 0x0003e2000c101b06 */
[----:B------:R-:W-:-:S03]  /*bea0*/  ISETP.GE.AND P1, PT, R15, c[0x0][0x3c8], PT ;  /* 0x0000f2000f007a0c */ /* 0x000fc60003f26270 */
[----:B------:R2:W-:Y:S01]  /*beb0*/  @!P0 ST.E.64 [R6.64], R46 ;  /* 0x0000002e06008985 */ /* 0x0005e2000c101b06 */
[----:B------:R-:W-:Y:S02]  /*bec0*/  ISETP.GE.AND P0, PT, R13, c[0x0][0x3c8], PT ;  /* 0x0000f2000d007a0c */ /* 0x000fe40003f06270 */
[----:B-1----:R-:W-:-:S04]  /*bed0*/  @!P4 LEA R2, P6, R10, R0, 0x2 ;  /* 0x000000000a02c211 */ /* 0x002fc800078c10ff */
[----:B---3--:R-:W-:Y:S02]  /*bee0*/  @!P4 LEA.HI.X R3, R10, R4, R11, 0x2, P6 ;  /* 0x000000040a03c211 */ /* 0x008fe400030f140b */
[----:B------:R-:W-:-:S03]  /*bef0*/  @!P3 LEA R10, P6, R19, R0, 0x2 ;  /* 0x00000000130ab211 */ /* 0x000fc600078c10ff */
[----:B------:R1:W-:Y:S01]  /*bf00*/  @!P4 ST.E.64 [R2.64], R48 ;  /* 0x000000300200c985 */ /* 0x0003e2000c101b06 */
[----:B------:R-:W-:Y:S02]  /*bf10*/  @!P2 LEA R8, P4, R17, R0, 0x2 ;  /* 0x000000001108a211 */ /* 0x000fe400078810ff */
[----:B------:R-:W-:Y:S02]  /*bf20*/  @!P3 LEA.HI.X R11, R19, R4, R20, 0x2, P6 ;  /* 0x00000004130bb211 */ /* 0x000fe400030f1414 */
[----:B--2---:R-:W-:Y:S02]  /*bf30*/  @!P1 LEA R6, P6, R15, R0, 0x2 ;  /* 0x000000000f069211 */ /* 0x004fe400078c10ff */
[-C--:B------:R-:W-:Y:S02]  /*bf40*/  @!P2 LEA.HI.X R9, R17, R4.reuse, R18, 0x2, P4 ;  /* 0x000000041109a211 */ /* 0x080fe400020f1412 */
[----:B-----5:R-:W-:Y:S01]  /*bf50*/  @!P1 LEA.HI.X R7, R15, R4, R16, 0x2, P6 ;  /* 0x000000040f079211 */ /* 0x020fe200030f1410 */
[----:B------:R2:W-:Y:S04]  /*bf60*/  @!P3 ST.E.64 [R10.64], R70 ;  /* 0x000000460a00b985 */ /* 0x0005e8000c101b06 */
[----:B------:R2:W-:Y:S04]  /*bf70*/  @!P2 ST.E.64 [R8.64], R60 ;  /* 0x0000003c0800a985 */ /* 0x0005e8000c101b06 */
[----:B------:R2:W-:Y:S01]  /*bf80*/  @!P1 ST.E.64 [R6.64], R50 ;  /* 0x0000003206009985 */ /* 0x0005e2000c101b06 */
[----:B-1----:R-:W-:-:S04]  /*bf90*/  @!P0 LEA R2, P4, R13, R0, 0x2 ;  /* 0x000000000d028211 */ /* 0x002fc800078810ff */
[----:B----4-:R-:W-:-:S05]  /*bfa0*/  @!P0 LEA.HI.X R3, R13, R4, R14, 0x2, P4 ;  /* 0x000000040d038211 */ /* 0x010fca00020f140e */
[----:B------:R2:W-:Y:S04]  /*bfb0*/  @!P0 ST.E.64 [R2.64], R26 ;  /* 0x0000001a02008985 */ /* 0x0005e8000c101b06 */
.L_x_108:
[----:B------:R-:W-:Y:S05]  /*bfc0*/  BSYNC B0 ;  /* 0x0000000000007941 */ /* 0x000fea0003800000 */
.L_x_107:
[----:B------:R-:W-:Y:S05]  /*bfd0*/  BRA.DIV ~URZ, `(.L_x_109) ;  /* 0x000038127f007947 */ /* 0x000fea000b800000 */
[----:B--2---:R2:W3:Y:S04]  /*bfe0*/  SHFL.IDX PT, R4, R5, 0x3, 0x1c1f ;  /* 0x007c1f0005047f89 */ /* 0x0044e800000e0000 */
[----:B-1----:R2:W1:Y:S02]  /*bff0*/  SHFL.IDX PT, R0, R12, 0x3, 0x1c1f ;  /* 0x007c1f000c007f89 */ /* 0x00246400000e0000 */
.L_x_179:
[----:B------:R-:W-:Y:S05]  /*c000*/  @P5 BRA `(.L_x_97) ;  /* 0x000011c000005947 */ /* 0x000fea0003800000 */
[----:B--2---:R-:W2:Y:S04]  /*c010*/  LDL R5, [R1+0x38] ;  /* 0x0000380001057983 */ /* 0x004ea80000100800 */
[----:B------:R-:W5:Y:S04]  /*c020*/  LDL R8, [R1+0x88] ;  /* 0x0000880001087983 */ /* 0x000f680000100800 */
[----:B----4-:R-:W4:Y:S04]  /*c030*/  LDL R9, [R1+0x4c] ;  /* 0x00004c0001097983 */ /* 0x010f280000100800 */
[----:B---3--:R-:W3:Y:S04]  /*c040*/  LDL R26, [R1+0x34] ;  /* 0x00003400011a7983 */ /* 0x008ee80000100800 */
[----:B------:R-:W3:Y:S04]  /*c050*/  LDL R24, [R1+0x30] ;  /* 0x0000300001187983 */ /* 0x000ee80000100800 */
        /* <DEDUP_REMOVED lines=15> */
[----:B------:R-:W3:Y:S01]  /*c150*/  LDL R13, [R1+0x64] ;  /* 0x00006400010d7983 */ /* 0x000ee20000100800 */
[----:B--2---:R-:W-:-:S13]  /*c160*/  ISETP.GE.AND P3, PT, R5, c[0x0][0x3c8], PT ;  /* 0x0000f20005007a0c */ /* 0x004fda0003f66270 */
[----:B-1----:R-:W-:-:S04]  /*c170*/  @!P3 LEA R2, P5, R5, R0, 0x2 ;  /* 0x000000000502b211 */ /* 0x002fc800078a10ff */
[----:B-----5:R-:W-:Y:S02]  /*c180*/  @!P3 LEA.HI.X R3, R5, R4, R8, 0x2, P5 ;  /* 0x000000040503b211 */ /* 0x020fe400028f1408 */
[----:B------:R-:W2:Y:S01]  /*c190*/  LDL R5, [R1+0x10] ;  /* 0x0000100001057983 */ /* 0x000ea20000100800 */
[----:B----4-:R-:W-:Y:S02]  /*c1a0*/  ISETP.GE.AND P4, PT, R9, c[0x0][0x3c8], PT ;  /* 0x0000f20009007a0c */ /* 0x010fe40003f86270 */
[----:B---3--:R-:W-:Y:S02]  /*c1b0*/  ISETP.GE.AND P2, PT, R26, c[0x0][0x3c8], PT ;  /* 0x0000f2001a007a0c */ /* 0x008fe40003f46270 */
[----:B------:R-:W-:Y:S02]  /*c1c0*/  ISETP.GE.AND P1, PT, R24, c[0x0][0x3c8], PT ;  /* 0x0000f20018007a0c */ /* 0x000fe40003f26270 */
[----:B------:R-:W-:-:S07]  /*c1d0*/  ISETP.GE.AND P0, PT, R22, c[0x0][0x3c8], PT ;  /* 0x0000f20016007a0c */ /* 0x000fce0003f06270 */
[----:B------:R-:W-:Y:S02]  /*c1e0*/  @!P4 IMAD.MOV.U32 R6, RZ, RZ, R0 ;  /* 0x000000ffff06c224 */ /* 0x000fe400078e0000 */
[----:B------:R-:W-:-:S04]  /*c1f0*/  @!P4 IMAD.MOV.U32 R7, RZ, RZ, R4 ;  /* 0x000000ffff07c224 */ /* 0x000fc800078e0004 */
[----:B------:R-:W-:Y:S01]  /*c200*/  @!P4 IMAD.WIDE R6, R9, 0x4, R6 ;  /* 0x000000040906c825 */ /* 0x000fe200078e0206 */
[----:B------:R-:W-:-:S04]  /*c210*/  @!P2 LEA R8, P5, R26, R0, 0x2 ;  /* 0x000000001a08a211 */ /* 0x000fc800078a10ff */
[----:B------:R1:W-:Y:S01]  /*c220*/  @!P4 ST.E.64 [R6.64], R66 ;  /* 0x000000420600c985 */ /* 0x0003e2000c101b06 */
[----:B------:R-:W-:-:S03]  /*c230*/  ISETP.GE.AND P4, PT, R20, c[0x0][0x3c8], PT ;  /* 0x0000f20014007a0c */ /* 0x000fc60003f86270 */
[----:B------:R3:W-:Y:S01]  /*c240*/  @!P3 ST.E.64 [R2.64], R54 ;  /* 0x000000360200b985 */ /* 0x0007e2000c101b06 */
[----:B------:R-:W-:Y:S02]  /*c250*/  @!P2 LEA.HI.X R9, R26, R4, R27, 0x2, P5 ;  /* 0x000000041a09a211 */ /* 0x000fe400028f141b */
[----:B------:R-:W-:-:S03]  /*c260*/  ISETP.GE.AND P5, PT, R10, c[0x0][0x3c8], PT ;  /* 0x0000f2000a007a0c */ /* 0x000fc60003fa6270 */
[----:B------:R-:W-:Y:S01]  /*c270*/  @!P2 ST.E.64 [R8.64], R72 ;  /* 0x000000480800a985 */ /* 0x000fe2000c101b06 */
[----:B------:R-:W-:Y:S02]  /*c280*/  ISETP.GE.AND P2, PT, R16, c[0x0][0x3c8], PT ;  /* 0x0000f20010007a0c */ /* 0x000fe40003f46270 */
[-C--:B-1----:R-:W-:Y:S02]  /*c290*/  @!P1 LEA R6, P6, R24, R0.reuse, 0x2 ;  /* 0x0000000018069211 */ /* 0x082fe400078c10ff */
[----:B---3--:R-:W-:Y:S02]  /*c2a0*/  @!P0 LEA R2, P3, R22, R0, 0x2 ;  /* 0x0000000016028211 */ /* 0x008fe400078610ff */
[-C--:B------:R-:W-:Y:S02]  /*c2b0*/  @!P1 LEA.HI.X R7, R24, R4.reuse, R25, 0x2, P6 ;  /* 0x0000000418079211 */ /* 0x080fe400030f1419 */
[----:B------:R-:W-:-:S03]  /*c2c0*/  @!P0 LEA.HI.X R3, R22, R4, R23, 0x2, P3 ;  /* 0x0000000416038211 */ /* 0x000fc600018f1417 */
[----:B------:R1:W-:Y:S01]  /*c2d0*/  @!P1 ST.E.64 [R6.64], R68 ;  /* 0x0000004406009985 */ /* 0x0003e2000c101b06 */
[----:B------:R-:W-:-:S03]  /*c2e0*/  ISETP.GE.AND P3, PT, R18, c[0x0][0x3c8], PT ;  /* 0x0000f20012007a0c */ /* 0x000fc60003f66270 */
[----:B------:R3:W-:Y:S01]  /*c2f0*/  @!P0 ST.E.64 [R2.64], R42 ;  /* 0x0000002a02008985 */ /* 0x0007e2000c101b06 */
[----:B------:R-:W-:Y:S02]  /*c300*/  ISETP.GE.AND P1, PT, R14, c[0x0][0x3c8], PT ;  /* 0x0000f2000e007a0c */ /* 0x000fe40003f26270 */
[----:B-1----:R-:W-:-:S04]  /*c310*/  @!P4 LEA R6, P0, R20, R0, 0x2 ;  /* 0x000000001406c211 */ /* 0x002fc800078010ff */
[----:B------:R-:W-:Y:S02]  /*c320*/  @!P4 LEA.HI.X R7, R20, R4, R21, 0x2, P0 ;  /* 0x000000041407c211 */ /* 0x000fe400000f1415 */
[----:B------:R-:W-:Y:S02]  /*c330*/  ISETP.GE.AND P0, PT, R12, c[0x0][0x3c8], PT ;  /* 0x0000f2000c007a0c */ /* 0x000fe40003f06270 */
[C---:B---3--:R-:W-:Y:S01]  /*c340*/  @!P5 LEA R2, P6, R10.reuse, R0, 0x2 ;  /* 0x000000000a02d211 */ /* 0x048fe200078c10ff */
[----:B------:R1:W-:Y:S03]  /*c350*/  @!P4 ST.E.64 [R6.64], R56 ;  /* 0x000000380600c985 */ /* 0x0003e6000c101b06 */
[----:B------:R-:W-:Y:S02]  /*c360*/  @!P5 LEA.HI.X R3, R10, R4, R11, 0x2, P6 ;  /* 0x000000040a03d211 */ /* 0x000fe400030f140b */
[----:B------:R-:W-:-:S02]  /*c370*/  @!P3 LEA R10, P4, R18, R0, 0x2 ;  /* 0x00000000120ab211 */ /* 0x000fc400078810ff */
[----:B------:R-:W-:Y:S01]  /*c380*/  @!P2 LEA R8, P6, R16, R0, 0x2 ;  /* 0x000000001008a211 */ /* 0x000fe200078c10ff */
[----:B------:R3:W-:Y:S01]  /*c390*/  @!P5 ST.E.64 [R2.64], R58 ;  /* 0x0000003a0200d985 */ /* 0x0007e2000c101b06 */
[-C--:B------:R-:W-:Y:S02]  /*c3a0*/  @!P3 LEA.HI.X R11, R18, R4.reuse, R19, 0x2, P4 ;  /* 0x00000004120bb211 */ /* 0x080fe400020f1413 */
[----:B------:R-:W-:-:S03]  /*c3b0*/  @!P2 LEA.HI.X R9, R16, R4, R17, 0x2, P6 ;  /* 0x000000041009a211 */ /* 0x000fc600030f1411 */
[----:B------:R4:W-:Y:S04]  /*c3c0*/  @!P3 ST.E.64 [R10.64], R76 ;  /* 0x0000004c0a00b985 */ /* 0x0009e8000c101b06 */
[----:B------:R4:W-:Y:S01]  /*c3d0*/  @!P2 ST.E.64 [R8.64], R74 ;  /* 0x0000004a0800a985 */ /* 0x0009e2000c101b06 */
[----:B-1----:R-:W-:-:S04]  /*c3e0*/  @!P1 LEA R6, P5, R14, R0, 0x2 ;  /* 0x000000000e069211 */ /* 0x002fc800078a10ff */
[----:B------:R-:W-:Y:S02]  /*c3f0*/  @!P1 LEA.HI.X R7, R14, R4, R15, 0x2, P5 ;  /* 0x000000040e079211 */ /* 0x000fe400028f140f */
[----:B---3--:R-:W-:-:S04]  /*c400*/  @!P0 LEA R2, P4, R12, R0, 0x2 ;  /* 0x000000000c028211 */ /* 0x008fc800078810ff */
[----:B------:R-:W-:Y:S01]  /*c410*/  @!P0 LEA.HI.X R3, R12, R4, R13, 0x2, P4 ;  /* 0x000000040c038211 */ /* 0x000fe200020f140d */
[----:B------:R4:W-:Y:S04]  /*c420*/  @!P1 ST.E.64 [R6.64], R62 ;  /* 0x0000003e06009985 */ /* 0x0009e8000c101b06 */
[----:B------:R4:W-:Y:S01]  /*c430*/  @!P0 ST.E.64 [R2.64], R52 ;  /* 0x0000003402008985 */ /* 0x0009e2000c101b06 */
[----:B--2---:R-:W-:-:S13]  /*c440*/  ISETP.GE.AND P0, PT, R5, c[0x0][0x3c8], PT ;  /* 0x0000f20005007a0c */ /* 0x004fda0003f06270 */
[----:B------:R-:W-:Y:S05]  /*c450*/  @P0 BRA `(.L_x_97) ;  /* 0x00000d7000000947 */ /* 0x000fea0003800000 */
[----:B----4-:R-:W2:Y:S01]  /*c460*/  LDL R12, [R1+0x60] ;  /* 0x00006000010c7983 */ /* 0x010ea20000100800 */
[----:B------:R-:W-:-:S04]  /*c470*/  LEA R2, P0, R5, R0, 0x2 ;  /* 0x0000000005027211 */ /* 0x000fc800078010ff */
[----:B--2---:R-:W-:-:S05]  /*c480*/  LEA.HI.X R3, R5, R4, R12, 0x2, P0 ;  /* 0x0000000405037211 */ /* 0x004fca00000f140c */
[----:B------:R1:W-:Y:S01]  /*c490*/  ST.E.64 [R2.64], R32 ;  /* 0x0000002002007985 */ /* 0x0003e2000c101b06 */
[----:B------:R-:W-:Y:S05]  /*c4a0*/  BRA `(.L_x_97) ;  /* 0x00000d2000007947 */ /* 0x000fea0003800000 */
.L_x_82:
[----:B------:R-:W2:Y:S04]  /*c4b0*/  LDL.LU R4, [R1+0x44] ;  /* 0x0000440001047983 */ /* 0x000ea80000300800 */
[----:B------:R-:W3:Y:S01]  /*c4c0*/  LDL.LU R7, [R1+0x48] ;  /* 0x0000480001077983 */ /* 0x000ee20000300800 */
[----:B------:R-:W-:Y:S02]  /*c4d0*/  ISETP.NE.U32.AND P1, PT, RZ, c[0x0][0x508], PT ;  /* 0x00014200ff007a0c */ /* 0x000fe40003f25070 */
[----:B------:R-:W-:Y:S01]  /*c4e0*/  ISETP.NE.U32.AND P3, PT, RZ, c[0x0][0x500], PT ;  /* 0x00014000ff007a0c */ /* 0x000fe20003f65070 */
[----:B------:R-:W4:Y:S01]  /*c4f0*/  LDL.LU R0, [R1+0x50] ;  /* 0x0000500001007983 */ /* 0x000f220000300800 */
[----:B------:R-:W-:Y:S01]  /*c500*/  ISETP.NE.AND.EX P1, PT, RZ, c[0x0][0x50c], PT, P1 ;  /* 0x00014300ff007a0c */ /* 0x000fe20003f25310 */
[----:B-1----:R-:W-:Y:S01]  /*c510*/  IMAD.MOV.U32 R6, RZ, RZ, RZ ;  /* 0x000000ffff067224 */ /* 0x002fe200078e00ff */
[----:B------:R-:W-:Y:S01]  /*c520*/  ISETP.NE.AND.EX P3, PT, RZ, c[0x0][0x504], PT, P3 ;  /* 0x00014100ff007a0c */ /* 0x000fe20003f65330 */
[----:B------:R-:W-:Y:S01]  /*c530*/  IMAD.MOV.U32 R20, RZ, RZ, c[0x0][0x388] ;  /* 0x0000e200ff147624 */ /* 0x000fe200078e00ff */
[----:B--2---:R-:W-:-:S09]  /*c540*/  IADD3 R2, P2, R4, c[0x0][0x500], RZ ;  /* 0x0001400004027a10 */ /* 0x004fd20007f5e0ff */
[----:B------:R-:W-:Y:S02]  /*c550*/  @P1 IADD3 R4, P0, R4, c[0x0][0x508], RZ ;  /* 0x0001420004041a10 */ /* 0x000fe40007f1e0ff */
[C---:B---3--:R-:W-:Y:S02]  /*c560*/  IADD3.X R3, R7.reuse, c[0x0][0x504], RZ, P2, !PT ;  /* 0x0001410007037a10 */ /* 0x048fe400017fe4ff */
[----:B------:R-:W-:-:S03]  /*c570*/  @P1 IADD3.X R5, R7, c[0x0][0x50c], RZ, P0, !PT ;  /* 0x0001430007051a10 */ /* 0x000fc600007fe4ff */
[----:B------:R1:W5:Y:S04]  /*c580*/  @P3 LDG.E R6, [R2.64] ;  /* 0x0000000602063981 */ /* 0x000368000c1e1900 */
[----:B------:R1:W5:Y:S01]  /*c590*/  @P1 LDG.E R20, [R4.64] ;  /* 0x0000000604141981 */ /* 0x000362000c1e1900 */
[----:B----4-:R-:W-:-:S04]  /*c5a0*/  ISETP.NE.AND P0, PT, R0, RZ, PT ;  /* 0x000000ff0000720c */ /* 0x010fc80003f05270 */
[----:B------:R-:W-:Y:S01]  /*c5b0*/  SEL R19, R0, c[0x0][0x3d4], P0 ;  /* 0x0000f50000137a07 */ /* 0x000fe20000000000 */
[----:B------:R-:W-:Y:S05]  /*c5c0*/  @P1 BRA `(.L_x_110) ;  /* 0x0000004000001947 */ /* 0x000fea0003800000 */
[----:B------:R-:W-:Y:S05]  /*c5d0*/  @!P3 BRA `(.L_x_110) ;  /* 0x000000300000b947 */ /* 0x000fea0003800000 */
[----:B------:R2:W3:Y:S04]  /*c5e0*/  LDG.E R0, [R2.64] ;  /* 0x0000000602007981 */ /* 0x0004e8000c1e1900 */
[----:B-12---:R-:W3:Y:S02]  /*c5f0*/  LDG.E R2, [R2.64+0x4] ;  /* 0x0000040602027981 */ /* 0x006ee4000c1e1900 */
[----:B---3-5:R-:W-:Y:S02]  /*c600*/  IADD3 R20, -R0, R2, RZ ;  /* 0x0000000200147210 */ /* 0x028fe40007ffe1ff */
.L_x_110:
[----:B-1----:R-:W2:Y:S04]  /*c610*/  LDL.LU R2, [R1+0x8] ;  /* 0x0000080001027983 */ /* 0x002ea80000300800 */
[----:B------:R-:W3:Y:S01]  /*c620*/  LDL.LU R0, [R1+0x54] ;  /* 0x0000540001007983 */ /* 0x000ee20000300800 */
[----:B------:R-:W-:Y:S01]  /*c630*/  BSSY B0, `(.L_x_111) ;  /* 0x0000039000007945 */ /* 0x000fe20003800000 */
[----:B------:R-:W-:-:S02]  /*c640*/  SEL R13, R250, RZ, !P3 ;  /* 0x000000fffa0d7207 */ /* 0x000fc40005800000 */
[----:B------:R-:W1:Y:S01]  /*c650*/  S2R R3, SR_TID.X ;  /* 0x0000000000037919 */ /* 0x000e620000002100 */
[----:B-----5:R-:W-:Y:S02]  /*c660*/  SHF.R.S32.HI R18, RZ, 0x1f, R6 ;  /* 0x0000001fff127819 */ /* 0x020fe40000011406 */
[----:B-1----:R-:W-:Y:S02]  /*c670*/  ISETP.GT.AND P0, PT, R3, 0x7f, PT ;  /* 0x0000007f0300780c */ /* 0x002fe40003f04270 */
[----:B--2---:R-:W-:Y:S02]  /*c680*/  LOP3.LUT R12, R2, 0xffff, RZ, 0xc0, !PT ;  /* 0x0000ffff020c7812 */ /* 0x004fe400078ec0ff */
[----:B---3--:R-:W-:-:S09]  /*c690*/  SEL R21, R0, RZ, !P3 ;  /* 0x000000ff00157207 */ /* 0x008fd20005800000 */
[----:B------:R-:W-:Y:S05]  /*c6a0*/  @P0 BRA `(.L_x_112) ;  /* 0x0000031000000947 */ /* 0x000fea0003800000 */
[----:B------:R-:W2:Y:S01]  /*c6b0*/  LDL R2, [R1+0x4] ;  /* 0x0000040001027983 */ /* 0x000ea20000100800 */
[----:B------:R-:W-:Y:S01]  /*c6c0*/  IMAD R0, R20, c[0x0][0x4e8], RZ ;  /* 0x00013a0014007a24 */ /* 0x000fe200078e02ff */
[----:B--2---:R-:W-:-:S04]  /*c6d0*/  LEA R16, R2, R3, 0x7 ;  /* 0x0000000302107211 */ /* 0x004fc800078e38ff */
[----:B------:R-:W-:-:S13]  /*c6e0*/  ISETP.GE.AND P0, PT, R16, R0, PT ;  /* 0x000000001000720c */ /* 0x000fda0003f06270 */
[----:B------:R-:W-:Y:S05]  /*c6f0*/  @P0 BRA `(.L_x_112) ;  /* 0x000002c000000947 */ /* 0x000fea0003800000 */
[----:B------:R-:W2:Y:S01]  /*c700*/  LDL.LU R22, [R1+0x58] ;  /* 0x0000580001167983 */ /* 0x000ea20000300800 */
[----:B------:R-:W-:Y:S01]  /*c710*/  IMAD.MOV.U32 R0, RZ, RZ, 0x368 ;  /* 0x00000368ff007424 */ /* 0x000fe200078e00ff */
[----:B------:R-:W-:-:S04]  /*c720*/  ISETP.GT.AND P2, PT, R19, 0x1, PT ;  /* 0x000000011300780c */ /* 0x000fc80003f44270 */
[----:B------:R-:W-:-:S04]  /*c730*/  SEL R0, R0, 0x328, P2 ;  /* 0x0000032800007807 */ /* 0x000fc80001000000 */
[----:B------:R1:W3:Y:S08]  /*c740*/  LDC.64 R8, c[0x0][R0+0x170] ;  /* 0x00005c0000087b82 */ /* 0x0002f00000000a00 */
[----:B------:R1:W4:Y:S08]  /*c750*/  LDC.64 R4, c[0x0][R0+0x168] ;  /* 0x00005a0000047b82 */ /* 0x0003300000000a00 */
[----:B------:R1:W5:Y:S08]  /*c760*/  LDC.64 R14, c[0x0][R0+0x178] ;  /* 0x00005e00000e7b82 */ /* 0x0003700000000a00 */
[----:B------:R1:W2:Y:S02]  /*c770*/  LDC.64 R10, c[0x0][R0+0x160] ;  /* 0x00005800000a7b82 */ /* 0x0002a40000000a00 */
[----:B-1----:R-:W-:-:S02]  /*c780*/  IMAD.MOV.U32 R0, RZ, RZ, c[0x0][0x4e8] ;  /* 0x00013a00ff007624 */ /* 0x002fc400078e00ff */
[-C--:B---3--:R-:W-:Y:S02]  /*c790*/  IMAD R7, R9, R13.reuse, RZ ;  /* 0x0000000d09077224 */ /* 0x088fe400078e02ff */
[----:B------:R-:W-:Y:S01]  /*c7a0*/  IMAD.WIDE.U32 R2, R8, R13, RZ ;  /* 0x0000000d08027225 */ /* 0x000fe200078e00ff */
[----:B------:R-:W-:Y:S02]  /*c7b0*/  ISETP.NE.AND P0, PT, R0, 0x1, PT ;  /* 0x000000010000780c */ /* 0x000fe40003f05270 */
[----:B------:R-:W-:Y:S01]  /*c7c0*/  MOV R0, R16 ;  /* 0x0000001000007202 */ /* 0x000fe20000000f00 */
[----:B------:R-:W-:Y:S02]  /*c7d0*/  IMAD R8, R8, R21, R7 ;  /* 0x0000001508087224 */ /* 0x000fe400078e0207 */
[-C--:B----4-:R-:W-:Y:S02]  /*c7e0*/  IMAD R9, R5, R12.reuse, RZ ;  /* 0x0000000c05097224 */ /* 0x090fe400078e02ff */
[----:B------:R-:W-:Y:S01]  /*c7f0*/  IMAD.WIDE.U32 R4, R4, R12, RZ ;  /* 0x0000000c04047225 */ /* 0x000fe200078e00ff */
[----:B------:R-:W-:-:S03]  /*c800*/  IADD3 R3, R3, R8, RZ ;  /* 0x0000000803037210 */ /* 0x000fc60007ffe0ff */
[----:B------:R-:W-:Y:S02]  /*c810*/  IMAD.IADD R9, R5, 0x1, R9 ;  /* 0x0000000105097824 */ /* 0x000fe400078e0209 */
[----:B------:R-:W-:-:S05]  /*c820*/  @P0 IMAD.HI.U32 R17, R16, c[0x0][0x4ec], RZ ;  /* 0x00013b0010110a27 */ /* 0x000fca00078e00ff */
[----:B------:R-:W-:Y:S02]  /*c830*/  @P0 SHF.R.U32.HI R0, RZ, c[0x0][0x4f0], R17 ;  /* 0x00013c00ff000a19 */ /* 0x000fe40000011611 */
[----:B------:R-:W-:-:S03]  /*c840*/  IADD3 R17, P1, P0, R2, R4, R6 ;  /* 0x0000000402117210 */ /* 0x000fc6000783e006 */
[----:B------:R-:W-:Y:S01]  /*c850*/  IMAD.MOV R2, RZ, RZ, -R0 ;  /* 0x000000ffff027224 */ /* 0x000fe200078e0a00 */
[----:B------:R-:W-:Y:S02]  /*c860*/  IADD3.X R9, R3, R9, R18, P1, P0 ;  /* 0x0000000903097210 */ /* 0x000fe40000fe0412 */
[----:B------:R-:W-:Y:S01]  /*c870*/  SHF.R.S32.HI R3, RZ, 0x1f, R0 ;  /* 0x0000001fff037819 */ /* 0x000fe20000011400 */
[----:B------:R-:W-:Y:S01]  /*c880*/  IMAD R2, R2, c[0x0][0x4e8], R16 ;  /* 0x00013a0002027a24 */ /* 0x000fe200078e0210 */
[----:B--2---:R-:W-:-:S05]  /*c890*/  SEL R7, R22, RZ, P2 ;  /* 0x000000ff16077207 */ /* 0x004fca0001000000 */
[-C--:B-----5:R-:W-:Y:S02]  /*c8a0*/  IMAD R8, R15, R7.reuse, RZ ;  /* 0x000000070f087224 */ /* 0x0a0fe400078e02ff */
[----:B------:R-:W-:Y:S01]  /*c8b0*/  IMAD.WIDE.U32 R4, R14, R7, RZ ;  /* 0x000000070e047225 */ /* 0x000fe200078e00ff */
[----:B------:R-:W-:-:S04]  /*c8c0*/  SHF.R.S32.HI R7, RZ, 0x1f, R2 ;  /* 0x0000001fff077819 */ /* 0x000fc80000011402 */
[----:B------:R-:W-:Y:S01]  /*c8d0*/  IADD3 R5, R5, R8, RZ ;  /* 0x0000000805057210 */ /* 0x000fe20007ffe0ff */
[----:B------:R-:W-:Y:S01]  /*c8e0*/  IMAD.MOV.U32 R8, RZ, RZ, c[0x0][0x4a8] ;  /* 0x00012a00ff087624 */ /* 0x000fe200078e00ff */
[----:B------:R-:W-:Y:S01]  /*c8f0*/  IADD3 R4, P1, P0, R0, R17, R4 ;  /* 0x0000001100047210 */ /* 0x000fe2000783e004 */
[----:B------:R-:W-:-:S03]  /*c900*/  IMAD R0, R11, R2, RZ ;  /* 0x000000020b007224 */ /* 0x000fc600078e02ff */
[----:B------:R-:W-:Y:S01]  /*c910*/  IADD3.X R5, R3, R9, R5, P1, P0 ;  /* 0x0000000903057210 */ /* 0x000fe20000fe0405 */
[----:B------:R-:W-:-:S04]  /*c920*/  IMAD R0, R10, R7, R0 ;  /* 0x000000070a007224 */ /* 0x000fc800078e0200 */
[----:B------:R-:W-:Y:S01]  /*c930*/  IMAD.WIDE.U32 R2, R10, R2, R4 ;  /* 0x000000020a027225 */ /* 0x000fe200078e0004 */
[----:B------:R-:W-:Y:S02]  /*c940*/  MOV R5, c[0x0][0x4ac] ;  /* 0x00012b0000057a02 */ /* 0x000fe40000000f00 */
[----:B------:R-:W-:Y:S01]  /*c950*/  SEL R4, R8, c[0x0][0x450], P2 ;  /* 0x0001140008047a07 */ /* 0x000fe20001000000 */
[----:B------:R-:W-:Y:S01]  /*c960*/  IMAD.IADD R0, R3, 0x1, R0 ;  /* 0x0000000103007824 */ /* 0x000fe200078e0200 */
[----:B------:R-:W-:Y:S02]  /*c970*/  SEL R5, R5, c[0x0][0x454], P2 ;  /* 0x0001150005057a07 */ /* 0x000fe40001000000 */
[----:B------:R-:W-:-:S04]  /*c980*/  LEA R4, P0, R2, R4, 0x2 ;  /* 0x0000000402047211 */ /* 0x000fc800078010ff */
[----:B------:R-:W-:Y:S02]  /*c990*/  LEA.HI.X R5, R2, R5, R0, 0x2, P0 ;  /* 0x0000000502057211 */ /* 0x000fe400000f1400 */
[----:B------:R-:W-:-:S05]  /*c9a0*/  MOV R0, 0xff800000 ;  /* 0xff80000000007802 */ /* 0x000fca0000000f00 */
[----:B------:R1:W-:Y:S02]  /*c9b0*/  STG.E [R4.64], R0 ;  /* 0x0000000004007986 */ /* 0x0003e4000c101906 */
.L_x_112:
[----:B------:R-:W-:Y:S05]  /*c9c0*/  BSYNC B0 ;  /* 0x0000000000007941 */ /* 0x000fea0003800000 */
.L_x_111:
[----:B------:R-:W-:-:S13]  /*c9d0*/  ISETP.GT.AND P0, PT, R19, 0x1, PT ;  /* 0x000000011300780c */ /* 0x000fda0003f04270 */
[----:B------:R-:W-:Y:S05]  /*c9e0*/  @P0 BRA `(.L_x_97) ;  /* 0x000007e000000947 */ /* 0x000fea0003800000 */
[----:B-1----:R-:W2:Y:S01]  /*c9f0*/  LDL R5, [R1+0x4] ;  /* 0x0000040001057983 */ /* 0x002ea20000100800 */
[----:B------:R-:W-:Y:S01]  /*ca00*/  MOV R2, c[0x0][0x4e8] ;  /* 0x00013a0000027a02 */ /* 0x000fe20000000f00 */
[----:B------:R-:W-:Y:S01]  /*ca10*/  IMAD R0, R18, c[0x0][0x3a0], RZ ;  /* 0x0000e80012007a24 */ /* 0x000fe200078e02ff */
[----:B------:R-:W-:Y:S02]  /*ca20*/  LEA R4, R235, R238, 0x5 ;  /* 0x000000eeeb047211 */ /* 0x000fe400078e28ff */
[----:B------:R-:W-:Y:S01]  /*ca30*/  ISETP.NE.AND P0, PT, R2, 0x1, PT ;  /* 0x000000010200780c */ /* 0x000fe20003f05270 */
[----:B------:R-:W-:-:S04]  /*ca40*/  IMAD.WIDE.U32 R2, R6, c[0x0][0x3a0], RZ ;  /* 0x0000e80006027a25 */ /* 0x000fc800078e00ff */
[----:B------:R-:W-:-:S05]  /*ca50*/  IMAD R6, R6, c[0x0][0x3a4], R0 ;  /* 0x0000e90006067a24 */ /* 0x000fca00078e0200 */
[----:B------:R-:W-:-:S05]  /*ca60*/  IADD3 R3, R3, R6, RZ ;  /* 0x0000000603037210 */ /* 0x000fca0007ffe0ff */
[----:B------:R-:W-:-:S04]  /*ca70*/  IMAD.WIDE.U32 R2, R12, c[0x0][0x3e8], R2 ;  /* 0x0000fa000c027a25 */ /* 0x000fc800078e0002 */
[----:B------:R-:W-:-:S04]  /*ca80*/  IMAD R3, R12, c[0x0][0x3ec], R3 ;  /* 0x0000fb000c037a24 */ /* 0x000fc800078e0203 */
[----:B------:R-:W-:Y:S01]  /*ca90*/  IMAD.WIDE.U32 R2, R13, c[0x0][0x3f0], R2 ;  /* 0x0000fc000d027a25 */ /* 0x000fe200078e0002 */
[----:B--2---:R-:W-:-:S03]  /*caa0*/  LEA R4, R5, R4, 0x7 ;  /* 0x0000000405047211 */ /* 0x004fc600078e38ff */
[----:B------:R-:W-:Y:S01]  /*cab0*/  IMAD R5, R21, c[0x0][0x3f0], RZ ;  /* 0x0000fc0015057a24 */ /* 0x000fe200078e02ff */
[----:B------:R-:W-:Y:S01]  /*cac0*/  MOV R0, R4 ;  /* 0x0000000400007202 */ /* 0x000fe20000000f00 */
[----:B------:R-:W-:-:S04]  /*cad0*/  @P0 IMAD.HI.U32 R6, R4, c[0x0][0x4ec], RZ ;  /* 0x00013b0004060a27 */ /* 0x000fc800078e00ff */
[----:B------:R-:W-:Y:S01]  /*cae0*/  IMAD R7, R13, c[0x0][0x3f4], R5 ;  /* 0x0000fd000d077a24 */ /* 0x000fe200078e0205 */
[----:B------:R-:W-:-:S04]  /*caf0*/  @P0 SHF.R.U32.HI R0, RZ, c[0x0][0x4f0], R6 ;  /* 0x00013c00ff000a19 */ /* 0x000fc80000011606 */
[----:B------:R-:W-:Y:S02]  /*cb00*/  SHF.R.S32.HI R6, RZ, 0x1f, R0 ;  /* 0x0000001fff067819 */ /* 0x000fe40000011400 */
[----:B------:R-:W-:Y:S02]  /*cb10*/  IADD3 R5, -R0, RZ, RZ ;  /* 0x000000ff00057210 */ /* 0x000fe40007ffe1ff */
[----:B------:R-:W-:Y:S01]  /*cb20*/  IADD3 R3, R3, R7, RZ ;  /* 0x0000000703037210 */ /* 0x000fe20007ffe0ff */
[----:B------:R-:W-:Y:S02]  /*cb30*/  IMAD R6, R6, c[0x0][0x3e0], RZ ;  /* 0x0000f80006067a24 */ /* 0x000fe400078e02ff */
[----:B------:R-:W-:Y:S02]  /*cb40*/  IMAD R4, R5, c[0x0][0x4e8], R4 ;  /* 0x00013a0005047a24 */ /* 0x000fe400078e0204 */
[C---:B------:R-:W-:Y:S02]  /*cb50*/  IMAD R6, R0.reuse, c[0x0][0x3e4], R6 ;  /* 0x0000f90000067a24 */ /* 0x040fe400078e0206 */
        /* <DEDUP_REMOVED lines=11> */
.L_x_180:
[----:B------:R-:W-:Y:S05]  /*cc10*/  BRA.DIV ~URZ, `(.L_x_114) ;  /* 0x00002d127f007947 */ /* 0x000fea000b800000 */
[----:B------:R3:W4:Y:S02]  /*cc20*/  SHFL.IDX PT, R0, R12, RZ, 0x1c1f ;  /* 0x001c1fff0c007589 */ /* 0x00072400000e0000 */
.L_x_181:
[----:B------:R-:W5:Y:S01]  /*cc30*/  LDL.LU R2, [R1+0x4] ;  /* 0x0000040001027983 */ /* 0x000f620000300800 */
[----:B------:R-:W-:Y:S01]  /*cc40*/  IMAD R11, R20, c[0x0][0x4e8], RZ ;  /* 0x00013a00140b7a24 */ /* 0x000fe200078e02ff */
        /* <DEDUP_REMOVED lines=16> */
[----:B------:R2:W-:Y:S04]  /*cd50*/  @!P2 ST.E.128 [R8.64], RZ ;  /* 0x000000ff0800a985 */ /* 0x0005e8000c101d06 */
[----:B------:R2:W-:Y:S04]  /*cd60*/  @!P1 ST.E.128 [R6.64], RZ ;  /* 0x000000ff06009985 */ /* 0x0005e8000c101d06 */
[----:B------:R2:W-:Y:S02]  /*cd70*/  @!P0 ST.E.128 [R2.64], RZ ;  /* 0x000000ff02008985 */ /* 0x0005e4000c101d06 */
.L_x_116:
[----:B------:R-:W-:Y:S05]  /*cd80*/  BSYNC B0 ;  /* 0x0000000000007941 */ /* 0x000fea0003800000 */
.L_x_115:
[----:B------:R-:W-:Y:S05]  /*cd90*/  BRA.DIV ~URZ, `(.L_x_117) ;  /* 0x00002c027f007947 */ /* 0x000fea000b800000 */
[----:B--2---:R2:W1:Y:S04]  /*cda0*/  SHFL.IDX PT, R4, R5, 0x1, 0x1c1f ;  /* 0x003c1f0005047f89 */ /* 0x00446800000e0000 */
[----:B----4-:R2:W4:Y:S02]  /*cdb0*/  SHFL.IDX PT, R0, R12, 0x1, 0x1c1f ;  /* 0x003c1f000c007f89 */ /* 0x01052400000e0000 */
.L_x_182:
        /* <DEDUP_REMOVED lines=16> */
[----:B------:R1:W-:Y:S04]  /*cec0*/  @!P2 ST.E.128 [R8.64], RZ ;  /* 0x000000ff0800a985 */ /* 0x0003e8000c101d06 */
[----:B------:R1:W-:Y:S04]  /*ced0*/  @!P1 ST.E.128 [R6.64], RZ ;  /* 0x000000ff06009985 */ /* 0x0003e8000c101d06 */
[----:B------:R1:W-:Y:S02]  /*cee0*/  @!P0 ST.E.128 [R2.64], RZ ;  /* 0x000000ff02008985 */ /* 0x0003e4000c101d06 */
.L_x_119:
[----:B------:R-:W-:Y:S05]  /*cef0*/  BSYNC B0 ;  /* 0x0000000000007941 */ /* 0x000fea0003800000 */
.L_x_118:
[----:B------:R-:W-:Y:S05]  /*cf00*/  BRA.DIV ~URZ, `(.L_x_120) ;  /* 0x00002b627f007947 */ /* 0x000fea000b800000 */
[----:B-1----:R1:W2:Y:S02]  /*cf10*/  SHFL.IDX PT, R4, R5, 0x2, 0x1c1f ;  /* 0x005c1f0005047f89 */ /* 0x0022a400000e0000 */
.L_x_183:
[----:B------:R-:W-:Y:S05]  /*cf20*/  BRA.DIV ~URZ, `(.L_x_121) ;  /* 0x00002bb27f007947 */ /* 0x000fea000b800000 */
[----:B----4-:R4:W1:Y:S02]  /*cf30*/  SHFL.IDX PT, R0, R12, 0x2, 0x1c1f ;  /* 0x005c1f000c007f89 */ /* 0x01086400000e0000 */
.L_x_184:
        /* <DEDUP_REMOVED lines=19> */
.L_x_123:
[----:B------:R-:W-:Y:S05]  /*d070*/  BSYNC B0 ;  /* 0x0000000000007941 */ /* 0x000fea0003800000 */
.L_x_122:
[----:B------:R-:W-:Y:S05]  /*d080*/  BRA.DIV ~URZ, `(.L_x_124) ;  /* 0x00002ac27f007947 */ /* 0x000fea000b800000 */
[----:B--2---:R2:W3:Y:S04]  /*d090*/  SHFL.IDX PT, R4, R5, 0x3, 0x1c1f ;  /* 0x007c1f0005047f89 */ /* 0x0044e800000e0000 */
[----:B-1----:R2:W1:Y:S02]  /*d0a0*/  SHFL.IDX PT, R0, R12, 0x3, 0x1c1f ;  /* 0x007c1f000c007f89 */ /* 0x00246400000e0000 */
.L_x_185:
[----:B------:R-:W-:-:S04]  /*d0b0*/  IADD3 R2, R10, 0x60, RZ ;  /* 0x000000600a027810 */ /* 0x000fc80007ffe0ff */
[----:B------:R-:W-:-:S13]  /*d0c0*/  ISETP.GE.AND P0, PT, R2, R11, PT ;  /* 0x0000000b0200720c */ /* 0x000fda0003f06270 */
[----:B------:R-:W-:Y:S05]  /*d0d0*/  @P0 BRA `(.L_x_97) ;  /* 0x000000f000000947 */ /* 0x000fea0003800000 */
[----:B------:R-:W-:Y:S02]  /*d0e0*/  ISETP.GE.AND P2, PT, R204, c[0x0][0x3c8], PT ;  /* 0x0000f200cc007a0c */ /* 0x000fe40003f46270 */
[----:B------:R-:W-:Y:S02]  /*d0f0*/  ISETP.GE.AND P1, PT, R236, c[0x0][0x3c8], PT ;  /* 0x0000f200ec007a0c */ /* 0x000fe40003f26270 */
[----:B------:R-:W-:Y:S02]  /*d100*/  ISETP.GE.AND P0, PT, R237, c[0x0][0x3c8], PT ;  /* 0x0000f200ed007a0c */ /* 0x000fe40003f06270 */
[----:B------:R-:W-:Y:S02]  /*d110*/  SHF.R.S32.HI R13, RZ, 0x1f, R204 ;  /* 0x0000001fff0d7819 */ /* 0x000fe400000114cc */
[----:B--234-:R-:W-:Y:S02]  /*d120*/  SHF.R.S32.HI R12, RZ, 0x1f, R236 ;  /* 0x0000001fff0c7819 */ /* 0x01cfe400000114ec */
[----:B------:R-:W-:-:S03]  /*d130*/  SHF.R.S32.HI R5, RZ, 0x1f, R237 ;  /* 0x0000001fff057819 */ /* 0x000fc600000114ed */
[-C--:B-1----:R-:W-:Y:S02]  /*d140*/  @!P2 LEA R8, P5, R204, R0.reuse, 0x1 ;  /* 0x00000000cc08a211 */ /* 0x082fe400078a08ff */
[-C--:B------:R-:W-:Y:S02]  /*d150*/  @!P1 LEA R6, P4, R236, R0.reuse, 0x1 ;  /* 0x00000000ec069211 */ /* 0x080fe400078808ff */
[C---:B------:R-:W-:Y:S02]  /*d160*/  @!P0 LEA R2, P3, R237.reuse, R0, 0x1 ;  /* 0x00000000ed028211 */ /* 0x040fe400078608ff */
[-C--:B------:R-:W-:Y:S02]  /*d170*/  @!P2 LEA.HI.X R9, R204, R4.reuse, R13, 0x1, P5 ;  /* 0x00000004cc09a211 */ /* 0x080fe400028f0c0d */
[-C--:B------:R-:W-:Y:S02]  /*d180*/  @!P1 LEA.HI.X R7, R236, R4.reuse, R12, 0x1, P4 ;  /* 0x00000004ec079211 */ /* 0x080fe400020f0c0c */
[----:B------:R-:W-:Y:S01]  /*d190*/  @!P0 LEA.HI.X R3, R237, R4, R5, 0x1, P3 ;  /* 0x00000004ed038211 */ /* 0x000fe200018f0c05 */
[----:B------:R1:W-:Y:S04]  /*d1a0*/  @!P2 ST.E.128 [R8.64], RZ ;  /* 0x000000ff0800a985 */ /* 0x0003e8000c101d06 */
[----:B------:R1:W-:Y:S04]  /*d1b0*/  @!P1 ST.E.128 [R6.64], RZ ;  /* 0x000000ff06009985 */ /* 0x0003e8000c101d06 */
[----:B------:R1:W-:Y:S02]  /*d1c0*/  @!P0 ST.E.128 [R2.64], RZ ;  /* 0x000000ff02008985 */ /* 0x0003e4000c101d06 */
.L_x_97:
[----:B----4-:R-:W-:Y:S05]  /*d1d0*/  BSYNC B1 ;  /* 0x0000000000017941 */ /* 0x010fea0003800000 */
.L_x_81:
[----:B-1----:R-:W4:Y:S02]  /*d1e0*/  LDL R0, [R1+0x8c] ;  /* 0x00008c0001007983 */ /* 0x002f240000100800 */
[----:B----4-:R-:W-:-:S13]  /*d1f0*/  ISETP.NE.AND P0, PT, R0, RZ, PT ;  /* 0x000000ff0000720c */ /* 0x010fda0003f05270 */
[----:B------:R-:W-:Y:S01]  /*d200*/  @P0 WARPSYNC 0xffffffff ;  /* 0xffffffff00000948 */ /* 0x000fe20003800000 */
[----:B------:R-:W-:Y:S06]  /*d210*/  @P0 BAR.SYNC.DEFER_BLOCKING 0x5, 0x80 ;  /* 0x0142000000000b1d */ /* 0x000fec0000010000 */
[----:B--23--:R-:W1:Y:S04]  /*d220*/  @P0 LDS.128 R4, [0xc080] ;  /* 0x00c08000ff040984 */ /* 0x00ce680000000c00 */
[----:B-1----:R1:W-:Y:S04]  /*d230*/  @P0 STL.64 [R1], R4 ;  /* 0x0000000401000387 */ /* 0x0023e80000100a00 */
[----:B------:R1:W-:Y:S04]  /*d240*/  @P0 STL.64 [R1+0x8], R6 ;  /* 0x0000080601000387 */ /* 0x0003e80000100a00 */
[----:B------:R-:W-:Y:S06]  /*d250*/  @P0 BAR.ARV 0x4, 0x80 ;  /* 0x0102000000000b1d */ /* 0x000fec0000002000 */
[----:B------:R-:W-:Y:S05]  /*d260*/  @P0 BRA `(.L_x_125) ;  /* 0x00000b9000000947 */ /* 0x000fea0003800000 */
[----:B------:R-:W2:Y:S01]  /*d270*/  S2R R0, SR_TID.X ;  /* 0x0000000000007919 */ /* 0x000ea20000002100 */
[----:B-1----:R-:W-:Y:S01]  /*d280*/  IMAD.MOV.U32 R7, RZ, RZ, RZ ;  /* 0x000000ffff077224 */ /* 0x002fe200078e00ff */
[----:B--2---:R-:W-:-:S04]  /*d290*/  LOP3.LUT R13, R0, 0x1f, RZ, 0xc0, !PT ;  /* 0x0000001f000d7812 */ /* 0x004fc800078ec0ff */
[----:B------:R-:W-:Y:S01]  /*d2a0*/  ISETP.NE.AND P5, PT, R13, 0x1f, PT ;  /* 0x0000001f0d00780c */ /* 0x000fe20003fa5270 */
[----:B------:R-:W-:Y:S10]  /*d2b0*/  BRA.DIV ~URZ, `(.L_x_126) ;  /* 0x000029627f007947 */ /* 0x000ff4000b800000 */
[----:B------:R1:W2:Y:S02]  /*d2c0*/  SHFL.IDX PT, R9, R28, RZ, 0x1f ;  /* 0x00001fff1c097589 */ /* 0x0002a400000e0000 */
.L_x_186:
[----:B------:R-:W-:Y:S05]  /*d2d0*/  BRA.DIV ~URZ, `(.L_x_127) ;  /* 0x000029b27f007947 */ /* 0x000fea000b800000 */
[----:B------:R3:W4:Y:S02]  /*d2e0*/  SHFL.IDX PT, R8, R28, 0x1, 0x1f ;  /* 0x00201f001c087f89 */ /* 0x00072400000e0000 */
.L_x_187:
[----:B------:R-:W5:Y:S01]  /*d2f0*/  LDL R0, [R1+0xc] ;  /* 0x00000c0001007983 */ /* 0x000f620000100800 */
[----:B------:R-:W-:Y:S02]  /*d300*/  IMAD.MOV.U32 R6, RZ, RZ, RZ ;  /* 0x000000ffff067224 */ /* 0x000fe400078e00ff */
[----:B-----5:R-:W-:-:S05]  /*d310*/  IMAD.IADD R0, R0, 0x1, R13 ;  /* 0x0000000100007824 */ /* 0x020fca00078e020d */
[----:B------:R-:W-:-:S13]  /*d320*/  ISETP.GE.OR P0, PT, R0, c[0x0][0x53c], !P5 ;  /* 0x00014f0000007a0c */ /* 0x000fda0006f06670 */
[----:B------:R-:W-:Y:S01]  /*d330*/  @!P0 IMAD.MOV.U32 R2, RZ, RZ, 0x4 ;  /* 0x00000004ff028424 */ /* 0x000fe200078e00ff */
[----:B------:R-:W-:-:S03]  /*d340*/  @!P0 MOV R3, 0x4 ;  /* 0x0000000400038802 */ /* 0x000fc60000000f00 */
[----:B------:R-:W-:-:S04]  /*d350*/  @!P0 IMAD.WIDE R4, R0, R2, c[0x0][0x580] ;  /* 0x0001600000048625 */ /* 0x000fc800078e0202 */
[----:B------:R-:W-:Y:S01]  /*d360*/  @!P0 IMAD.WIDE R2, R0, R3, c[0x0][0x578] ;  /* 0x00015e0000028625 */ /* 0x000fe200078e0203 */
[----:B------:R-:W5:Y:S04]  /*d370*/  @!P0 LDG.E R6, [R4.64] ;  /* 0x0000000604068981 */ /* 0x000f68000c1e1900 */
[----:B------:R-:W5:Y:S01]  /*d380*/  @!P0 LDG.E R7, [R2.64] ;  /* 0x0000000602078981 */ /* 0x000f62000c1e1900 */
[C---:B------:R-:W-:Y:S02]  /*d390*/  ISETP.GE.U32.AND P4, PT, R13.reuse, 0x10, PT ;  /* 0x000000100d00780c */ /* 0x040fe40003f86070 */
[C---:B------:R-:W-:Y:S02]  /*d3a0*/  ISETP.GE.U32.AND P3, PT, R13.reuse, 0x8, PT ;  /* 0x000000080d00780c */ /* 0x040fe40003f66070 */
[----:B------:R-:W-:-:S02]  /*d3b0*/  ISETP.GE.U32.AND P2, PT, R13, 0x4, PT ;  /* 0x000000040d00780c */ /* 0x000fc40003f46070 */
[C---:B------:R-:W-:Y:S02]  /*d3c0*/  ISETP.GE.U32.AND P1, PT, R13.reuse, 0x2, PT ;  /* 0x000000020d00780c */ /* 0x040fe40003f26070 */
[----:B------:R-:W-:Y:S02]  /*d3d0*/  ISETP.NE.AND P0, PT, R13, RZ, PT ;  /* 0x000000ff0d00720c */ /* 0x000fe40003f05270 */
[----:B------:R-:W-:Y:S01]  /*d3e0*/  MOV R12, RZ ;  /* 0x000000ff000c7202 */ /* 0x000fe20000000f00 */
[----:B-----5:R-:W-:Y:S01]  /*d3f0*/  IMAD R0, R7, R6, RZ ;  /* 0x0000000607007224 */ /* 0x020fe200078e02ff */
[----:B------:R-:W-:Y:S07]  /*d400*/  BRA.DIV ~URZ, `(.L_x_128) ;  /* 0x000028f27f007947 */ /* 0x000fee000b800000 */
[----:B------:R1:W3:Y:S02]  /*d410*/  SHFL.UP PT, R4, R0, 0x1, RZ ;  /* 0x0420000000047989 */ /* 0x0002e400000e00ff */
.L_x_188:
[----:B---3--:R-:W-:-:S04]  /*d420*/  SEL R4, R4, RZ, P0 ;  /* 0x000000ff04047207 */ /* 0x008fc80000000000 */
        /* <DEDUP_REMOVED lines=14> */
[----:B------:R1:W3:Y:S02]  /*d510*/  SHFL.IDX PT, R0, R4, 0x1f, 0x1f ;  /* 0x03e01f0004007f89 */ /* 0x0002e400000e0000 */
.L_x_189:
[----:B---3--:R-:W-:Y:S01]  /*d520*/  IMAD R0, R0, c[0x0][0x538], RZ ;  /* 0x00014e0000007a24 */ /* 0x008fe200078e02ff */
[----:B------:R-:W-:Y:S04]  /*d530*/  BSSY B1, `(.L_x_130) ;  /* 0x0000083000017945 */ /* 0x000fe80003800000 */
[----:B----4-:R-:W-:-:S04]  /*d540*/  IADD3 R8, R0, R8, RZ ;  /* 0x0000000800087210 */ /* 0x010fc80007ffe0ff */
[----:B--2---:R-:W-:-:S13]  /*d550*/  ISETP.GT.AND P6, PT, R8, R9, PT ;  /* 0x000000090800720c */ /* 0x004fda0003fc4270 */
[----:B------:R-:W-:Y:S05]  /*d560*/  @P6 BRA `(.L_x_131) ;  /* 0x0000025000006947 */ /* 0x000fea0003800000 */
.L_x_135:
[----:B------:R-:W2:Y:S02]  /*d570*/  LDL.LU R0, [R1+0xc] ;  /* 0x00000c0001007983 */ /* 0x000ea40000300800 */
[----:B--2---:R-:W-:-:S04]  /*d580*/  IADD3 R0, R0, 0x1f, RZ ;  /* 0x0000001f00007810 */ /* 0x004fc80007ffe0ff */
[----:B------:R-:W-:-:S13]  /*d590*/  ISETP.GE.AND P6, PT, R0, c[0x0][0x53c], PT ;  /* 0x00014f0000007a0c */ /* 0x000fda0003fc6270 */
[----:B------:R-:W-:Y:S05]  /*d5a0*/  @P6 BRA `(.L_x_132) ;  /* 0x0000076000006947 */ /* 0x000fea0003800000 */
[----:B------:R2:W-:Y:S01]  /*d5b0*/  STL [R1+0xc], R0 ;  /* 0x00000c0001007387 */ /* 0x0005e20000100800 */
[----:B------:R-:W-:Y:S01]  /*d5c0*/  CS2R R6, SRZ ;  /* 0x0000000000067805 */ /* 0x000fe2000001ff00 */
[----:B--2---:R-:W-:-:S04]  /*d5d0*/  IADD3 R0, R0, R13, RZ ;  /* 0x0000000d00007210 */ /* 0x004fc80007ffe0ff */
[----:B------:R-:W-:-:S13]  /*d5e0*/  ISETP.GE.OR P6, PT, R0, c[0x0][0x53c], !P5 ;  /* 0x00014f0000007a0c */ /* 0x000fda0006fc6670 */
[----:B------:R-:W-:Y:S02]  /*d5f0*/  @!P6 MOV R2, 0x4 ;  /* 0x000000040002e802 */ /* 0x000fe40000000f00 */
[----:B------:R-:W-:-:S03]  /*d600*/  @!P6 MOV R3, 0x4 ;  /* 0x000000040003e802 */ /* 0x000fc60000000f00 */
[----:B-1----:R-:W-:-:S04]  /*d610*/  @!P6 IMAD.WIDE R4, R0, R2, c[0x0][0x580] ;  /* 0x000160000004e625 */ /* 0x002fc800078e0202 */
[----:B------:R-:W-:Y:S01]  /*d620*/  @!P6 IMAD.WIDE R2, R0, R3, c[0x0][0x578] ;  /* 0x00015e000002e625 */ /* 0x000fe200078e0203 */
[----:B------:R-:W2:Y:S04]  /*d630*/  @!P6 LDG.E R6, [R4.64] ;  /* 0x000000060406e981 */ /* 0x000ea8000c1e1900 */
[----:B------:R-:W2:Y:S02]  /*d640*/  @!P6 LDG.E R7, [R2.64] ;  /* 0x000000060207e981 */ /* 0x000ea4000c1e1900 */
[----:B--2---:R-:W-:Y:S01]  /*d650*/  IMAD R0, R7, R6, RZ ;  /* 0x0000000607007224 */ /* 0x004fe200078e02ff */
[----:B------:R-:W-:Y:S05]  /*d660*/  BRA.DIV ~URZ, `(.L_x_133) ;  /* 0x000028827f007947 */ /* 0x000fea000b800000 */
[----:B------:R1:W2:Y:S02]  /*d670*/  SHFL.UP PT, R2, R0, 0x1, RZ ;  /* 0x0420000000027989 */ /* 0x0002a400000e00ff */
.L_x_190:
        /* <DEDUP_REMOVED lines=16> */
.L_x_191:
[----:B--2---:R-:W-:-:S05]  /*d780*/  IMAD R0, R0, c[0x0][0x538], RZ ;  /* 0x00014e0000007a24 */ /* 0x004fca00078e02ff */
[----:B------:R-:W-:-:S04]  /*d790*/  IADD3 R8, R0, R8, RZ ;  /* 0x0000000800087210 */ /* 0x000fc80007ffe0ff */
[----:B------:R-:W-:-:S13]  /*d7a0*/  ISETP.GT.AND P6, PT, R8, R9, PT ;  /* 0x000000090800720c */ /* 0x000fda0003fc4270 */
[----:B-1----:R-:W-:Y:S05]  /*d7b0*/  @!P6 BRA `(.L_x_135) ;  /* 0xfffffdb00000e947 */ /* 0x002fea000383ffff */
.L_x_131:
[----:B------:R-:W-:-:S05]  /*d7c0*/  IADD3 R10, -R0, R8, RZ ;  /* 0x00000008000a7210 */ /* 0x000fca0007ffe1ff */
[----:B------:R-:W-:-:S05]  /*d7d0*/  IMAD R0, R4, c[0x0][0x538], R10 ;  /* 0x00014e0004007a24 */ /* 0x000fca00078e020a */
[----:B------:R-:W-:Y:S01]  /*d7e0*/  ISETP.GT.AND P0, PT, R0, R9, PT ;  /* 0x000000090000720c */ /* 0x000fe20003f04270 */
[----:B------:R-:W-:-:S12]  /*d7f0*/  BRA.DIV ~URZ, `(.L_x_136) ;  /* 0x000028f27f007947 */ /* 0x000fd8000b800000 */
[----:B------:R-:W-:-:S04]  /*d800*/  VOTE.ANY R0, PT, !P0 ;  /* 0x0000000000007806 */ /* 0x000fc800040e0100 */
.L_x_192:
[----:B------:R2:W3:Y:S01]  /*d810*/  POPC R11, R0 ;  /* 0x00000000000b7309 */ /* 0x0004e20000000000 */
[----:B------:R-:W-:Y:S05]  /*d820*/  BRA.DIV ~URZ, `(.L_x_137) ;  /* 0x000029027f007947 */ /* 0x000fea000b800000 */
[----:B---3--:R3:W4:Y:S04]  /*d830*/  SHFL.IDX PT, R8, R6, R11, 0x1f ;  /* 0x00001f0b06087589 */ /* 0x00872800000e0000 */
[----:B------:R3:W1:Y:S02]  /*d840*/  SHFL.IDX PT, R7, R7, R11, 0x1f ;  /* 0x00001f0b07077589 */ /* 0x00066400000e0000 */
.L_x_193:
[----:B------:R-:W-:Y:S01]  /*d850*/  ISETP.NE.AND P0, PT, R0, RZ, PT ;  /* 0x000000ff0000720c */ /* 0x000fe20003f05270 */
[----:B------:R-:W-:-:S12]  /*d860*/  BSSY B0, `(.L_x_138) ;  /* 0x0000005000007945 */ /* 0x000fd80003800000 */
[----:B------:R-:W-:Y:S05]  /*d870*/  @!P0 BRA `(.L_x_139) ;  /* 0x0000003000008947 */ /* 0x000fea0003800000 */
[----:B--2---:R-:W-:Y:S01]  /*d880*/  IADD3 R0, R11, -0x1, RZ ;  /* 0xffffffff0b007810 */ /* 0x004fe20007ffe0ff */
[----:B------:R-:W-:Y:S05]  /*d890*/  BRA.DIV ~URZ, `(.L_x_140) ;  /* 0x000029627f007947 */ /* 0x000fea000b800000 */
[----:B------:R2:W3:Y:S02]  /*d8a0*/  SHFL.IDX PT, R12, R4, R0, 0x1f ;  /* 0x00001f00040c7589 */ /* 0x0004e400000e0000 */
.L_x_139:
[----:B------:R-:W-:Y:S05]  /*d8b0*/  BSYNC B0 ;  /* 0x0000000000007941 */ /* 0x000fea0003800000 */
.L_x_138:
[----:B---3--:R-:W-:Y:S01]  /*d8c0*/  IMAD R6, R12, c[0x0][0x538], R10 ;  /* 0x00014e000c067a24 */ /* 0x008fe200078e020a */
[----:B----4-:R-:W-:Y:S02]  /*d8d0*/  IABS R2, R8 ;  /* 0x0000000800027213 */ /* 0x010fe40000000000 */
[----:B-12---:R-:W-:Y:S01]  /*d8e0*/  IABS R0, R7 ;  /* 0x0000000700007213 */ /* 0x006fe20000000000 */
[----:B------:R-:W-:Y:S01]  /*d8f0*/  IMAD.IADD R10, R9, 0x1, -R6 ;  /* 0x00000001090a7824 */ /* 0x000fe200078e0a06 */
[----:B------:R1:W-:Y:S01]  /*d900*/  STL [R1], R6 ;  /* 0x0000000601007387 */ /* 0x0003e20000100800 */
[----:B------:R-:W2:Y:S03]  /*d910*/  I2F.RP R4, R2 ;  /* 0x0000000200047306 */ /* 0x000ea60000209400 */
[----:B------:R-:W3:Y:S05]  /*d920*/  LDL.LU R14, [R1+0xc] ;  /* 0x00000c00010e7983 */ /* 0x000eea0000300800 */
[----:B--2---:R-:W2:Y:S02]  /*d930*/  MUFU.RCP R4, R4 ;  /* 0x0000000400047308 */ /* 0x004ea40000001000 */
[----:B--2---:R-:W-:-:S06]  /*d940*/  IADD3 R4, R4, 0xffffffe, RZ ;  /* 0x0ffffffe04047810 */ /* 0x004fcc0007ffe0ff */
[----:B------:R-:W2:Y:S01]  /*d950*/  F2I.FTZ.U32.TRUNC.NTZ R5, R4 ;  /* 0x0000000400057305 */ /* 0x000ea2000021f000 */
[----:B-1----:R-:W-:Y:S01]  /*d960*/  IMAD.MOV.U32 R6, RZ, RZ, R0 ;  /* 0x000000ffff067224 */ /* 0x002fe200078e0000 */
[----:B------:R-:W-:Y:S02]  /*d970*/  IABS R0, R8 ;  /* 0x0000000800007213 */ /* 0x000fe40000000000 */
[----:B------:R-:W-:-:S04]  /*d980*/  IABS R9, R10 ;  /* 0x0000000a00097213 */ /* 0x000fc80000000000 */
[----:B------:R-:W1:Y:S01]  /*d990*/  I2F.RP R12, R6 ;  /* 0x00000006000c7306 */ /* 0x000e620000209400 */
[----:B--2---:R-:W-:Y:S01]  /*d9a0*/  IMAD.MOV R3, RZ, RZ, -R5 ;  /* 0x000000ffff037224 */ /* 0x004fe200078e0a05 */
[----:B------:R-:W-:-:S03]  /*d9b0*/  MOV R4, RZ ;  /* 0x000000ff00047202 */ /* 0x000fc60000000f00 */
[----:B------:R-:W-:Y:S02]  /*d9c0*/  IMAD R3, R3, R2, RZ ;  /* 0x0000000203037224 */ /* 0x000fe400078e02ff */
[----:B------:R-:W-:Y:S02]  /*d9d0*/  IMAD.MOV R0, RZ, RZ, -R0 ;  /* 0x000000ffff007224 */ /* 0x000fe400078e0a00 */
[----:B------:R-:W-:-:S04]  /*d9e0*/  IMAD.HI.U32 R5, R5, R3, R4 ;  /* 0x0000000305057227 */ /* 0x000fc800078e0004 */
[----:B------:R-:W-:Y:S02]  /*d9f0*/  IMAD.MOV.U32 R3, RZ, RZ, R9 ;  /* 0x000000ffff037224 */ /* 0x000fe400078e0009 */
[----:B------:R-:W-:Y:S02]  /*da00*/  IMAD.MOV.U32 R4, RZ, RZ, R0 ;  /* 0x000000ffff047224 */ /* 0x000fe400078e0000 */
[----:B------:R-:W-:-:S04]  /*da10*/  IMAD.HI.U32 R0, R5, R3, RZ ;  /* 0x0000000305007227 */ /* 0x000fc800078e00ff */
[----:B------:R-:W-:Y:S02]  /*da20*/  IMAD R3, R0, R4, R3 ;  /* 0x0000000400037224 */ /* 0x000fe400078e0203 */
[----:B-1----:R-:W1:Y:S03]  /*da30*/  MUFU.RCP R4, R12 ;  /* 0x0000000c00047308 */ /* 0x002e660000001000 */
[----:B------:R-:W-:-:S13]  /*da40*/  ISETP.GT.U32.AND P1, PT, R2, R3, PT ;  /* 0x000000030200720c */ /* 0x000fda0003f24070 */
[-C--:B------:R-:W-:Y:S02]  /*da50*/  @!P1 IADD3 R3, R3, -R2.reuse, RZ ;  /* 0x8000000203039210 */ /* 0x080fe40007ffe0ff */
[----:B-1----:R-:W-:Y:S02]  /*da60*/  IADD3 R4, R4, 0xffffffe, RZ ;  /* 0x0ffffffe04047810 */ /* 0x002fe40007ffe0ff */
[----:B------:R-:W-:Y:S02]  /*da70*/  ISETP.GE.U32.AND P2, PT, R3, R2, PT ;  /* 0x000000020300720c */ /* 0x000fe40003f46070 */
[----:B------:R-:W1:Y:S01]  /*da80*/  F2I.FTZ.U32.TRUNC.NTZ R3, R4 ;  /* 0x0000000400037305 */ /* 0x000e62000021f000 */
[----:B------:R-:W-:Y:S02]  /*da90*/  LOP3.LUT R2, R10, R8, RZ, 0x3c, !PT ;  /* 0x000000080a027212 */ /* 0x000fe400078e3cff */
[----:B------:R-:W-:Y:S02]  /*daa0*/  @!P1 IADD3 R0, R0, 0x1, RZ ;  /* 0x0000000100009810 */ /* 0x000fe40007ffe0ff */
[----:B------:R-:W-:-:S02]  /*dab0*/  ISETP.GE.AND P0, PT, R2, RZ, PT ;  /* 0x000000ff0200720c */ /* 0x000fc40003f06270 */
[----:B------:R-:W-:-:S04]  /*dac0*/  ISETP.NE.AND P1, PT, R8, RZ, PT ;  /* 0x000000ff0800720c */ /* 0x000fc80003f25270 */
[----:B------:R-:W-:Y:S01]  /*dad0*/  @P2 IADD3 R0, R0, 0x1, RZ ;  /* 0x0000000100002810 */ /* 0x000fe20007ffe0ff */
[----:B-1----:R-:W-:-:S06]  /*dae0*/  IMAD.MOV R2, RZ, RZ, -R3 ;  /* 0x000000ffff027224 */ /* 0x002fcc00078e0a03 */
[----:B------:R-:W-:Y:S02]  /*daf0*/  @!P0 IMAD.MOV R0, RZ, RZ, -R0 ;  /* 0x000000ffff008224 */ /* 0x000fe400078e0a00 */
[----:B------:R-:W-:Y:S01]  /*db00*/  IMAD.MOV.U32 R4, RZ, RZ, R2 ;  /* 0x000000ffff047224 */ /* 0x000fe200078e0002 */
[----:B------:R-:W-:Y:S02]  /*db10*/  IABS R2, R7 ;  /* 0x0000000700027213 */ /* 0x000fe40000000000 */
[----:B------:R-:W-:Y:S01]  /*db20*/  @!P1 LOP3.LUT R0, RZ, R8, RZ, 0x33, !PT ;  /* 0x00000008ff009212 */ /* 0x000fe200078e33ff */
[----:B------:R-:W-:Y:S01]  /*db30*/  IMAD R4, R4, R6, RZ ;  /* 0x0000000604047224 */ /* 0x000fe200078e02ff */
[----:B------:R-:W-:Y:S01]  /*db40*/  IADD3 R5, RZ, -R2, RZ ;  /* 0x80000002ff057210 */ /* 0x000fe20007ffe0ff */
[----:B------:R-:W-:Y:S01]  /*db50*/  IMAD.MOV.U32 R2, RZ, RZ, RZ ;  /* 0x000000ffff027224 */ /* 0x000fe200078e00ff */
[----:B------:R-:W-:-:S03]  /*db60*/  IABS R9, R0 ;  /* 0x0000000000097213 */ /* 0x000fc60000000000 */
[----:B------:R-:W-:Y:S01]  /*db70*/  IMAD.HI.U32 R2, R3, R4, R2 ;  /* 0x0000000403027227 */ /* 0x000fe200078e0002 */
[----:B------:R-:W-:-:S03]  /*db80*/  MOV R4, R5 ;  /* 0x0000000500047202 */ /* 0x000fc60000000f00 */
[----:B------:R-:W-:-:S04]  /*db90*/  IMAD.MOV.U32 R3, RZ, RZ, R9 ;  /* 0x000000ffff037224 */ /* 0x000fc800078e0009 */
[----:B------:R-:W-:-:S04]  /*dba0*/  IMAD.HI.U32 R2, R2, R3, RZ ;  /* 0x0000000302027227 */ /* 0x000fc800078e00ff */
[----:B------:R-:W-:-:S05]  /*dbb0*/  IMAD R3, R2, R4, R3 ;  /* 0x0000000402037224 */ /* 0x000fca00078e0203 */
[----:B------:R-:W-:-:S13]  /*dbc0*/  ISETP.GT.U32.AND P1, PT, R6, R3, PT ;  /* 0x000000030600720c */ /* 0x000fda0003f24070 */
[----:B------:R-:W-:-:S05]  /*dbd0*/  @!P1 IMAD.IADD R3, R3, 0x1, -R6 ;  /* 0x0000000103039824 */ /* 0x000fca00078e0a06 */
[----:B------:R-:W-:Y:S02]  /*dbe0*/  ISETP.GE.U32.AND P2, PT, R3, R6, PT ;  /* 0x000000060300720c */ /* 0x000fe40003f46070 */
[----:B------:R-:W-:Y:S02]  /*dbf0*/  LOP3.LUT R3, R0, R7, RZ, 0x3c, !PT ;  /* 0x0000000700037212 */ /* 0x000fe400078e3cff */
[----:B------:R-:W-:Y:S02]  /*dc00*/  @!P1 IADD3 R2, R2, 0x1, RZ ;  /* 0x0000000102029810 */ /* 0x000fe40007ffe0ff */
[----:B------:R-:W-:Y:S02]  /*dc10*/  ISETP.GE.AND P0, PT, R3, RZ, PT ;  /* 0x000000ff0300720c */ /* 0x000fe40003f06270 */
[----:B------:R-:W-:-:S05]  /*dc20*/  ISETP.NE.AND P1, PT, R7, RZ, PT ;  /* 0x000000ff0700720c */ /* 0x000fca0003f25270 */
[----:B------:R-:W-:-:S06]  /*dc30*/  @P2 IADD3 R2, R2, 0x1, RZ ;  /* 0x0000000102022810 */ /* 0x000fcc0007ffe0ff */
[----:B------:R-:W-:Y:S02]  /*dc40*/  @!P0 IMAD.MOV R2, RZ, RZ, -R2 ;  /* 0x000000ffff028224 */ /* 0x000fe400078e0a02 */
[----:B------:R-:W-:-:S04]  /*dc50*/  @!P1 LOP3.LUT R2, RZ, R7, RZ, 0x33, !PT ;  /* 0x00000007ff029212 */ /* 0x000fc800078e33ff */
[----:B------:R-:W-:Y:S01]  /*dc60*/  IADD3 R3, -R2, RZ, RZ ;  /* 0x000000ff02037210 */ /* 0x000fe20007ffe1ff */
[----:B------:R-:W-:Y:S02]  /*dc70*/  IMAD R4, R0, R8, RZ ;  /* 0x0000000800047224 */ /* 0x000fe400078e02ff */
[C---:B------:R-:W-:Y:S02]  /*dc80*/  IMAD R2, R7.reuse, 0x1000000, R2 ;  /* 0x0100000007027824 */ /* 0x040fe400078e0202 */
[----:B------:R-:W-:Y:S01]  /*dc90*/  IMAD R0, R7, R3, R0 ;  /* 0x0000000307007224 */ /* 0x000fe200078e0200 */
[----:B------:R-:W-:-:S03]  /*dca0*/  IADD3 R3, R10, -R4, RZ ;  /* 0x800000040a037210 */ /* 0x000fc60007ffe0ff */
[----:B------:R-:W-:-:S05]  /*dcb0*/  IMAD R0, R0, 0x10000, R2 ;  /* 0x0001000000007824 */ /* 0x000fca00078e0202 */
[----:B------:R1:W-:Y:S01]  /*dcc0*/  STL [R1+0x8], R0 ;  /* 0x0000080001007387 */ /* 0x0003e20000100800 */
[----:B---3--:R-:W-:-:S05]  /*dcd0*/  IMAD.IADD R14, R11, 0x1, R14 ;  /* 0x000000010b0e7824 */ /* 0x008fca00078e020e */
[----:B------:R1:W-:Y:S04]  /*dce0*/  STL [R1+0xc], R14 ;  /* 0x00000c0e01007387 */ /* 0x0003e80000100800 */
[----:B------:R1:W-:Y:S01]  /*dcf0*/  STL [R1+0x4], R3 ;  /* 0x0000040301007387 */ /* 0x0003e20000100800 */
[----:B------:R-:W-:Y:S05]  /*dd00*/  BRA `(.L_x_141) ;  /* 0x0000005000007947 */ /* 0x000fea0003800000 */
.L_x_132:
[----:B------:R-:W-:Y:S01]  /*dd10*/  MOV R0, c[0x0][0x53c] ;  /* 0x00014f0000007a02 */ /* 0x000fe20000000f00 */
[----:B------:R2:W-:Y:S04]  /*dd20*/  STL [R1], R9 ;  /* 0x0000000901007387 */ /* 0x0005e80000100800 */
[----:B------:R2:W-:Y:S04]  /*dd30*/  STL [R1+0x4], RZ ;  /* 0x000004ff01007387 */ /* 0x0005e80000100800 */
[----:B------:R2:W-:Y:S04]  /*dd40*/  STL [R1+0x8], RZ ;  /* 0x000008ff01007387 */ /* 0x0005e80000100800 */
[----:B------:R2:W-:Y:S02]  /*dd50*/  STL [R1+0xc], R0 ;  /* 0x00000c0001007387 */ /* 0x0005e40000100800 */
.L_x_141:
[----:B------:R-:W-:Y:S05]  /*dd60*/  BSYNC B1 ;  /* 0x0000000000017941 */ /* 0x000fea0003800000 */
.L_x_130:
[----:B-1----:R-:W3:Y:S04]  /*dd70*/  LDL R4, [R1] ;  /* 0x0000000001047983 */ /* 0x002ee80000100800 */
[----:B------:R-:W3:Y:S04]  /*dd80*/  LDL R5, [R1+0x4] ;  /* 0x0000040001057983 */ /* 0x000ee80000100800 */
[----:B------:R-:W3:Y:S04]  /*dd90*/  LDL R6, [R1+0x8] ;  /* 0x0000080001067983 */ /* 0x000ee80000100800 */
[----:B------:R-:W3:Y:S01]  /*dda0*/  LDL R7, [R1+0xc] ;  /* 0x00000c0001077983 */ /* 0x000ee20000100800 */
[----:B------:R-:W-:Y:S03]  /*ddb0*/  WARPSYNC 0xffffffff ;  /* 0xffffffff00007948 */ /* 0x000fe60003800000 */
[----:B------:R-:W-:Y:S01]  /*ddc0*/  BAR.SYNC.DEFER_BLOCKING 0x4, 0x80 ;  /* 0x0102000000007b1d */ /* 0x000fe20000010000 */
[----:B------:R-:W-:-:S13]  /*ddd0*/  ISETP.NE.AND P0, PT, R13, RZ, PT ;  /* 0x000000ff0d00720c */ /* 0x000fda0003f05270 */
[----:B---3--:R1:W-:Y:S04]  /*dde0*/  @!P0 STS.128 [0xc080], R4 ;  /* 0x00c08004ff008388 */ /* 0x0083e80000000c00 */
[----:B------:R-:W-:Y:S06]  /*ddf0*/  BAR.ARV 0x5, 0x80 ;  /* 0x0142000000007b1d */ /* 0x000fec0000002000 */
.L_x_125:
[----:B--2---:R-:W2:Y:S02]  /*de00*/  LDL R0, [R1+0xc] ;  /* 0x00000c0001007983 */ /* 0x004ea40000100800 */
[----:B--2---:R-:W-:-:S13]  /*de10*/  ISETP.GE.AND P0, PT, R0, c[0x0][0x53c], PT ;  /* 0x00014f0000007a0c */ /* 0x004fda0003f06270 */
[----:B-1----:R-:W-:Y:S01]  /*de20*/  @P0 CALL.REL.NOINC `(.L_x_142) ;  /* 0x0000001000000944 */ /* 0x002fe20003c00000 */
[----:B------:R-:W-:Y:S05]  /*de30*/  BRA `(.L_x_143) ;  /* 0xffff398000007947 */ /* 0x000fea000383ffff */
.L_x_142:
[----:B------:R-:W-:Y:S05]  /*de40*/  EXIT ;  /* 0x000000000000794d */ /* 0x000fea0003800000 */
.L_x_26:
[----:B------:R-:W-:Y:S01]  /*de50*/  IMAD.MOV.U32 R0, RZ, RZ, R5 ;  /* 0x000000ffff007224 */ /* 0x000fe200078e0005 */
[----:B------:R-:W-:Y:S02]  /*de60*/  MOV R2, 0x1 ;  /* 0x0000000100027802 */ /* 0x000fe40000000f00 */
[----:B------:R-:W-:Y:S02]  /*de70*/  MOV R3, 0xde90 ;  /* 0x0000de9000037802 */ /* 0x000fe40000000f00 */
[----:B------:R-:W-:Y:S05]  /*de80*/  CALL.REL.NOINC `($__internal_2_$__cuda_sm70_shflsync_up_p) ;  /* 0x0000249000007944 */ /* 0x000fea0003c00000 */
[----:B------:R-:W-:Y:S01]  /*de90*/  MOV R0, R4 ;  /* 0x0000000400007202 */ /* 0x000fe20000000f00 */
[----:B------:R-:W-:Y:S05]  /*dea0*/  BRA `(.L_x_144) ;  /* 0xffff25c000007947 */ /* 0x000fea000383ffff */
.L_x_27:
[----:B------:R-:W-:Y:S01]  /*deb0*/  IMAD.MOV.U32 R0, RZ, RZ, R5 ;  /* 0x000000ffff007224 */ /* 0x000fe200078e0005 */
[----:B------:R-:W-:Y:S02]  /*dec0*/  MOV R2, 0x2 ;  /* 0x0000000200027802 */ /* 0x000fe40000000f00 */
[----:B------:R-:W-:Y:S02]  /*ded0*/  MOV R3, 0xdef0 ;  /* 0x0000def000037802 */ /* 0x000fe40000000f00 */
[----:B------:R-:W-:Y:S05]  /*dee0*/  CALL.REL.NOINC `($__internal_2_$__cuda_sm70_shflsync_up_p) ;  /* 0x0000243000007944 */ /* 0x000fea0003c00000 */
[----:B------:R-:W-:Y:S01]  /*def0*/  SEL R0, R4, RZ, P4 ;  /* 0x000000ff04007207 */ /* 0x000fe20002000000 */
[----:B------:R-:W-:Y:S01]  /*df00*/  IMAD.MOV.U32 R2, RZ, RZ, 0x4 ;  /* 0x00000004ff027424 */ /* 0x000fe200078e00ff */
[----:B------:R-:W-:-:S03]  /*df10*/  MOV R3, 0xdf40 ;  /* 0x0000df4000037802 */ /* 0x000fc60000000f00 */
[----:B------:R-:W-:Y:S02]  /*df20*/  IMAD.IADD R0, R5, 0x1, R0 ;  /* 0x0000000105007824 */ /* 0x000fe400078e0200 */
        /* <DEDUP_REMOVED lines=13> */
[----:B------:R-:W-:Y:S02]  /*e000*/  MOV R3, 0x1f ;  /* 0x0000001f00037802 */ /* 0x000fe40000000f00 */
[----:B------:R-:W-:Y:S01]  /*e010*/  MOV R2, 0xe050 ;  /* 0x0000e05000027802 */ /* 0x000fe20000000f00 */
[----:B------:R-:W-:-:S04]  /*e020*/  IMAD.IADD R4, R0, 0x1, R4 ;  /* 0x0000000100047824 */ /* 0x000fc800078e0204 */
[----:B------:R-:W-:Y:S02]  /*e030*/  IMAD.MOV.U32 R30, RZ, RZ, R4 ;  /* 0x000000ffff1e7224 */ /* 0x000fe400078e0004 */
[----:B------:R-:W-:Y:S05]  /*e040*/  CALL.REL.NOINC `($__internal_1_$__cuda_sm70_shflsync_idx_p) ;  /* 0x0000228000007944 */ /* 0x000fea0003c00000 */
[----:B------:R-:W-:Y:S01]  /*e050*/  MOV R0, R29 ;  /* 0x0000001d00007202 */ /* 0x000fe20000000f00 */
[----:B------:R-:W-:Y:S05]  /*e060*/  BRA `(.L_x_145) ;  /* 0xffff250000007947 */ /* 0x000fea000383ffff */
.L_x_29:
[----:B------:R-:W-:Y:S02]  /*e070*/  SEL R0, RZ, 0x1, P0 ;  /* 0x00000001ff007807 */ /* 0x000fe40000000000 */
[----:B------:R-:W-:Y:S02]  /*e080*/  MOV R2, 0xe0a0 ;  /* 0x0000e0a000027802 */ /* 0x000fe40000000f00 */
[----:B------:R-:W-:Y:S05]  /*e090*/  CALL.REL.NOINC `($__internal_3_$__cuda_sm70_votesync_ballot) ;  /* 0x000022f000007944 */ /* 0x000fea0003c00000 */
[----:B------:R-:W-:Y:S05]  /*e0a0*/  BRA `(.L_x_146) ;  /* 0xffff255000007947 */ /* 0x000fea000383ffff */
.L_x_30:
[----:B------:R-:W-:Y:S01]  /*e0b0*/  IMAD.MOV.U32 R30, RZ, RZ, R8 ;  /* 0x000000ffff1e7224 */ /* 0x000fe200078e0008 */
[----:B--2---:R-:W-:Y:S01]  /*e0c0*/  MOV R29, R13 ;  /* 0x0000000d001d7202 */ /* 0x004fe20000000f00 */
[----:B------:R-:W-:Y:S01]  /*e0d0*/  IMAD.MOV.U32 R3, RZ, RZ, 0x1f ;  /* 0x0000001fff037424 */ /* 0x000fe200078e00ff */
[----:B------:R-:W-:Y:S02]  /*e0e0*/  MOV R2, 0xe100 ;  /* 0x0000e10000027802 */ /* 0x000fe40000000f00 */
[----:B-1----:R-:W-:Y:S05]  /*e0f0*/  CALL.REL.NOINC `($__internal_1_$__cuda_sm70_shflsync_idx_p) ;  /* 0x000021d000007944 */ /* 0x002fea0003c00000 */
[----:B------:R-:W-:Y:S01]  /*e100*/  IMAD.MOV.U32 R11, RZ, RZ, R29 ;  /* 0x000000ffff0b7224 */ /* 0x000fe200078e001d */
[----:B------:R-:W-:Y:S01]  /*e110*/  MOV R30, R7 ;  /* 0x00000007001e7202 */ /* 0x000fe20000000f00 */
[----:B------:R-:W-:Y:S01]  /*e120*/  IMAD.MOV.U32 R6, RZ, RZ, RZ ;  /* 0x000000ffff067224 */ /* 0x000fe200078e00ff */
[----:B------:R-:W-:Y:S01]  /*e130*/  MOV R29, R13 ;  /* 0x0000000d001d7202 */ /* 0x000fe20000000f00 */
[----:B------:R-:W-:Y:S01]  /*e140*/  IMAD.MOV.U32 R3, RZ, RZ, 0x1f ;  /* 0x0000001fff037424 */ /* 0x000fe200078e00ff */
[----:B------:R-:W-:-:S02]  /*e150*/  MOV R2, 0xe170 ;  /* 0x0000e17000027802 */ /* 0x000fc40000000f00 */
[----:B------:R-:W-:Y:S05]  /*e160*/  CALL.REL.NOINC `($__internal_1_$__cuda_sm70_shflsync_idx_p) ;  /* 0x0000216000007944 */ /* 0x000fea0003c00000 */
[----:B------:R-:W-:Y:S01]  /*e170*/  MOV R10, R29 ;  /* 0x0000001d000a7202 */ /* 0x000fe20000000f00 */
[----:B------:R-:W-:Y:S05]  /*e180*/  BRA `(.L_x_147) ;  /* 0xffff24c000007947 */ /* 0x000fea000383ffff */
.L_x_33:
[----:B------:R-:W-:Y:S01]  /*e190*/  IMAD.MOV.U32 R30, RZ, RZ, R4 ;  /* 0x000000ffff1e7224 */ /* 0x000fe200078e0004 */
[----:B------:R-:W-:-:S02]  /*e1a0*/  MOV R3, 0x1f ;  /* 0x0000001f00037802 */ /* 0x000fc40000000f00 */
[----:B------:R-:W-:Y:S02]  /*e1b0*/  MOV R2, 0xe1d0 ;  /* 0x0000e1d000027802 */ /* 0x000fe40000000f00 */
[----:B-1234-:R-:W-:Y:S05]  /*e1c0*/  CALL.REL.NOINC `($__internal_1_$__cuda_sm70_shflsync_idx_p) ;  /* 0x0000210000007944 */ /* 0x01efea0003c00000 */
[----:B------:R-:W-:Y:S01]  /*e1d0*/  MOV R6, R29 ;  /* 0x0000001d00067202 */ /* 0x000fe20000000f00 */
[----:B------:R-:W-:Y:S05]  /*e1e0*/  BRA `(.L_x_32) ;  /* 0xffff24c000007947 */ /* 0x000fea000383ffff */
.L_x_41:
[----:B------:R-:W-:Y:S01]  /*e1f0*/  IMAD.MOV.U32 R30, RZ, RZ, R5 ;  /* 0x000000ffff1e7224 */ /* 0x000fe200078e0005 */
[----:B------:R-:W-:Y:S01]  /*e200*/  MOV R29, RZ ;  /* 0x000000ff001d7202 */ /* 0x000fe20000000f00 */
[----:B------:R-:W-:Y:S01]  /*e210*/  IMAD.MOV.U32 R3, RZ, RZ, 0x1c1f ;  /* 0x00001c1fff037424 */ /* 0x000fe200078e00ff */
[----:B------:R-:W-:Y:S02]  /*e220*/  MOV R2, 0xe240 ;  /* 0x0000e24000027802 */ /* 0x000fe40000000f00 */
[----:B-----5:R-:W-:Y:S05]  /*e230*/  CALL.REL.NOINC `($__internal_1_$__cuda_sm70_shflsync_idx_p) ;  /* 0x0000209000007944 */ /* 0x020fea0003c00000 */
[----:B------:R-:W-:Y:S01]  /*e240*/  MOV R4, R29 ;  /* 0x0000001d00047202 */ /* 0x000fe20000000f00 */
[----:B------:R-:W-:Y:S05]  /*e250*/  BRA `(.L_x_148) ;  /* 0xffff421000007947 */ /* 0x000fea000383ffff */
.L_x_42:
[----:B------:R-:W-:Y:S01]  /*e260*/  IMAD.MOV.U32 R30, RZ, RZ, R12 ;  /* 0x000000ffff1e7224 */ /* 0x000fe200078e000c */
[----:B------:R-:W-:Y:S01]  /*e270*/  MOV R29, RZ ;  /* 0x000000ff001d7202 */ /* 0x000fe20000000f00 */
[----:B------:R-:W-:Y:S01]  /*e280*/  IMAD.MOV.U32 R3, RZ, RZ, 0x1c1f ;  /* 0x00001c1fff037424 */ /* 0x000fe200078e00ff */
[----:B------:R-:W-:Y:S02]  /*e290*/  MOV R2, 0xe2b0 ;  /* 0x0000e2b000027802 */ /* 0x000fe40000000f00 */
[----:B-12--5:R-:W-:Y:S05]  /*e2a0*/  CALL.REL.NOINC `($__internal_1_$__cuda_sm70_shflsync_idx_p) ;  /* 0x0000202000007944 */ /* 0x026fea0003c00000 */
[----:B------:R-:W-:Y:S01]  /*e2b0*/  MOV R0, R29 ;  /* 0x0000001d00007202 */ /* 0x000fe20000000f00 */
[----:B------:R-:W-:Y:S05]  /*e2c0*/  BRA `(.L_x_149) ;  /* 0xffff41c000007947 */ /* 0x000fea000383ffff */
.L_x_45:
[----:B------:R-:W-:Y:S01]  /*e2d0*/  IMAD.MOV.U32 R30, RZ, RZ, R5 ;  /* 0x000000ffff1e7224 */ /* 0x000fe200078e0005 */
[----:B------:R-:W-:Y:S01]  /*e2e0*/  MOV R29, 0x1 ;  /* 0x00000001001d7802 */ /* 0x000fe20000000f00 */
[----:B--2---:R-:W-:Y:S01]  /*e2f0*/  IMAD.MOV.U32 R3, RZ, RZ, 0x1c1f ;  /* 0x00001c1fff037424 */ /* 0x004fe200078e00ff */
[----:B------:R-:W-:-:S02]  /*e300*/  MOV R2, 0xe320 ;  /* 0x0000e32000027802 */ /* 0x000fc40000000f00 */
[----:B-1--45:R-:W-:Y:S05]  /*e310*/  CALL.REL.NOINC `($__internal_1_$__cuda_sm70_shflsync_idx_p) ;  /* 0x00001fb000007944 */ /* 0x032fea0003c00000 */
[----:B------:R-:W-:Y:S01]  /*e320*/  IMAD.MOV.U32 R4, RZ, RZ, R29 ;  /* 0x000000ffff047224 */ /* 0x000fe200078e001d */
[----:B------:R-:W-:Y:S01]  /*e330*/  MOV R29, 0x1 ;  /* 0x00000001001d7802 */ /* 0x000fe20000000f00 */
[----:B------:R-:W-:Y:S01]  /*e340*/  IMAD.MOV.U32 R30, RZ, RZ, R12 ;  /* 0x000000ffff1e7224 */ /* 0x000fe200078e000c */
[----:B------:R-:W-:-:S02]  /*e350*/  MOV R3, 0x1c1f ;  /* 0x00001c1f00037802 */ /* 0x000fc40000000f00 */
[----:B------:R-:W-:Y:S02]  /*e360*/  MOV R2, 0xe380 ;  /* 0x0000e38000027802 */ /* 0x000fe40000000f00 */
[----:B------:R-:W-:Y:S05]  /*e370*/  CALL.REL.NOINC `($__internal_1_$__cuda_sm70_shflsync_idx_p) ;  /* 0x00001f5000007944 */ /* 0x000fea0003c00000 */
[----:B------:R-:W-:Y:S01]  /*e380*/  MOV R0, R29 ;  /* 0x0000001d00007202 */ /* 0x000fe20000000f00 */
[----:B------:R-:W-:Y:S05]  /*e390*/  BRA `(.L_x_150) ;  /* 0xffff42a000007947 */ /* 0x000fea000383ffff */
.L_x_48:
[----:B------:R-:W-:Y:S01]  /*e3a0*/  IMAD.MOV.U32 R30, RZ, RZ, R5 ;  /* 0x000000ffff1e7224 */ /* 0x000fe200078e0005 */
[----:B------:R-:W-:Y:S01]  /*e3b0*/  MOV R29, 0x2 ;  /* 0x00000002001d7802 */ /* 0x000fe20000000f00 */
[----:B--2---:R-:W-:Y:S01]  /*e3c0*/  IMAD.MOV.U32 R3, RZ, RZ, 0x1c1f ;  /* 0x00001c1fff037424 */ /* 0x004fe200078e00ff */
[----:B------:R-:W-:Y:S02]  /*e3d0*/  MOV R2, 0xe3f0 ;  /* 0x0000e3f000027802 */ /* 0x000fe40000000f00 */
[----:B-1-345:R-:W-:Y:S05]  /*e3e0*/  CALL.REL.NOINC `($__internal_1_$__cuda_sm70_shflsync_idx_p) ;  /* 0x00001ee000007944 */ /* 0x03afea0003c00000 */
[----:B------:R-:W-:Y:S01]  /*e3f0*/  MOV R4, R29 ;  /* 0x0000001d00047202 */ /* 0x000fe20000000f00 */
[----:B------:R-:W-:Y:S05]  /*e400*/  BRA `(.L_x_151) ;  /* 0xffff43b000007947 */ /* 0x000fea000383ffff */
.L_x_49:
[----:B------:R-:W-:Y:S01]  /*e410*/  IMAD.MOV.U32 R30, RZ, RZ, R12 ;  /* 0x000000ffff1e7224 */ /* 0x000fe200078e000c */
[----:B------:R-:W-:Y:S01]  /*e420*/  MOV R29, 0x2 ;  /* 0x00000002001d7802 */ /* 0x000fe20000000f00 */
[----:B--2---:R-:W-:Y:S01]  /*e430*/  IMAD.MOV.U32 R3, RZ, RZ, 0x1c1f ;  /* 0x00001c1fff037424 */ /* 0x004fe200078e00ff */
[----:B------:R-:W-:Y:S02]  /*e440*/  MOV R2, 0xe460 ;  /* 0x0000e46000027802 */ /* 0x000fe40000000f00 */
[----:B-1-345:R-:W-:Y:S05]  /*e450*/  CALL.REL.NOINC `($__internal_1_$__cuda_sm70_shflsync_idx_p) ;  /* 0x00001e7000007944 */ /* 0x03afea0003c00000 */
[----:B------:R-:W-:Y:S01]  /*e460*/  MOV R0, R29 ;  /* 0x0000001d00007202 */ /* 0x000fe20000000f00 */
[----:B------:R-:W-:Y:S05]  /*e470*/  BRA `(.L_x_152) ;  /* 0xffff436000007947 */ /* 0x000fea000383ffff */
.L_x_52:
[----:B------:R-:W-:Y:S01]  /*e480*/  IMAD.MOV.U32 R30, RZ, RZ, R5 ;  /* 0x000000ffff1e7224 */ /* 0x000fe200078e0005 */
[----:B------:R-:W-:Y:S01]  /*e490*/  MOV R29, 0x3 ;  /* 0x00000003001d7802 */ /* 0x000fe20000000f00 */
[----:B-1----:R-:W-:Y:S01]  /*e4a0*/  IMAD.MOV.U32 R3, RZ, RZ, 0x1c1f ;  /* 0x00001c1fff037424 */ /* 0x002fe200078e00ff */
[----:B------:R-:W-:-:S02]  /*e4b0*/  MOV R2, 0xe4d0 ;  /* 0x0000e4d000027802 */ /* 0x000fc40000000f00 */
[----:B--2345:R-:W-:Y:S05]  /*e4c0*/  CALL.REL.NOINC `($__internal_1_$__cuda_sm70_shflsync_idx_p) ;  /* 0x00001e0000007944 */ /* 0x03cfea0003c00000 */
        /* <DEDUP_REMOVED lines=8> */
.L_x_55:
[----:B------:R-:W-:Y:S01]  /*e550*/  IMAD.MOV.U32 R30, RZ, RZ, R16 ;  /* 0x000000ffff1e7224 */ /* 0x000fe200078e0010 */
[----:B------:R-:W-:Y:S01]  /*e560*/  MOV R29, 0x1 ;  /* 0x00000001001d7802 */ /* 0x000fe20000000f00 */
[----:B--2---:R-:W-:Y:S01]  /*e570*/  IMAD.MOV.U32 R3, RZ, RZ, 0x1c1f ;  /* 0x00001c1fff037424 */ /* 0x004fe200078e00ff */
[----:B------:R-:W-:Y:S02]  /*e580*/  MOV R2, 0xe5a0 ;  /* 0x0000e5a000027802 */ /* 0x000fe40000000f00 */
[----:B------:R-:W-:Y:S05]  /*e590*/  CALL.REL.NOINC `($__internal_1_$__cuda_sm70_shflsync_idx_p) ;  /* 0x00001d3000007944 */ /* 0x000fea0003c00000 */
[----:B------:R-:W-:Y:S01]  /*e5a0*/  IMAD.MOV.U32 R12, RZ, RZ, R29 ;  /* 0x000000ffff0c7224 */ /* 0x000fe200078e001d */
[----:B------:R-:W-:Y:S01]  /*e5b0*/  MOV R29, 0x1 ;  /* 0x00000001001d7802 */ /* 0x000fe20000000f00 */
[----:B------:R-:W-:Y:S01]  /*e5c0*/  IMAD.MOV.U32 R30, RZ, RZ, R17 ;  /* 0x000000ffff1e7224 */ /* 0x000fe200078e0011 */
[----:B------:R-:W-:Y:S02]  /*e5d0*/  MOV R3, 0x1c1f ;  /* 0x00001c1f00037802 */ /* 0x000fe40000000f00 */
[----:B------:R-:W-:Y:S02]  /*e5e0*/  MOV R2, 0xe600 ;  /* 0x0000e60000027802 */ /* 0x000fe40000000f00 */
[----:B------:R-:W-:Y:S05]  /*e5f0*/  CALL.REL.NOINC `($__internal_1_$__cuda_sm70_shflsync_idx_p) ;  /* 0x00001cd000007944 */ /* 0x000fea0003c00000 */
[----:B------:R-:W-:Y:S01]  /*e600*/  MOV R2, R29 ;  /* 0x0000001d00027202 */ /* 0x000fe20000000f00 */
[----:B------:R-:W-:Y:S05]  /*e610*/  BRA `(.L_x_154) ;  /* 0xffff4c9000007947 */ /* 0x000fea000383ffff */
.L_x_58:
[----:B------:R-:W-:Y:S01]  /*e620*/  IMAD.MOV.U32 R30, RZ, RZ, R5 ;  /* 0x000000ffff1e7224 */ /* 0x000fe200078e0005 */
[----:B------:R-:W-:Y:S01]  /*e630*/  MOV R29, RZ ;  /* 0x000000ff001d7202 */ /* 0x000fe20000000f00 */
[----:B------:R-:W-:Y:S01]  /*e640*/  IMAD.MOV.U32 R3, RZ, RZ, 0x1c1f ;  /* 0x00001c1fff037424 */ /* 0x000fe200078e00ff */
[----:B------:R-:W-:-:S02]  /*e650*/  MOV R2, 0xe670 ;  /* 0x0000e67000027802 */ /* 0x000fc40000000f00 */
[----:B------:R-:W-:Y:S05]  /*e660*/  CALL.REL.NOINC `($__internal_1_$__cuda_sm70_shflsync_idx_p) ;  /* 0x00001c6000007944 */ /* 0x000fea0003c00000 */
[----:B------:R-:W-:Y:S01]  /*e670*/  MOV R4, R29 ;  /* 0x0000001d00047202 */ /* 0x000fe20000000f00 */
[----:B------:R-:W-:Y:S05]  /*e680*/  BRA `(.L_x_155) ;  /* 0xffff5bb000007947 */ /* 0x000fea000383ffff */
.L_x_59:
[----:B------:R-:W-:Y:S01]  /*e690*/  IMAD.MOV.U32 R30, RZ, RZ, R10 ;  /* 0x000000ffff1e7224 */ /* 0x000fe200078e000a */
[----:B------:R-:W-:Y:S01]  /*e6a0*/  MOV R29, RZ ;  /* 0x000000ff001d7202 */ /* 0x000fe20000000f00 */
[----:B------:R-:W-:Y:S01]  /*e6b0*/  IMAD.MOV.U32 R3, RZ, RZ, 0x1c1f ;  /* 0x00001c1fff037424 */ /* 0x000fe200078e00ff */
[----:B------:R-:W-:-:S02]  /*e6c0*/  MOV R2, 0xe6e0 ;  /* 0x0000e6e000027802 */ /* 0x000fc40000000f00 */
[----:B-12---:R-:W-:Y:S05]  /*e6d0*/  CALL.REL.NOINC `($__internal_1_$__cuda_sm70_shflsync_idx_p) ;  /* 0x00001bf000007944 */ /* 0x006fea0003c00000 */
[----:B------:R-:W-:Y:S01]  /*e6e0*/  MOV R0, R29 ;  /* 0x0000001d00007202 */ /* 0x000fe20000000f00 */
[----:B------:R-:W-:Y:S05]  /*e6f0*/  BRA `(.L_x_156) ;  /* 0xffff5b6000007947 */ /* 0x000fea000383ffff */
.L_x_62:
[----:B------:R-:W-:Y:S01]  /*e700*/  IMAD.MOV.U32 R30, RZ, RZ, R5 ;  /* 0x000000ffff1e7224 */ /* 0x000fe200078e0005 */
[----:B------:R-:W-:Y:S01]  /*e710*/  MOV R29, 0x1 ;  /* 0x00000001001d7802 */ /* 0x000fe20000000f00 */
[----:B--2---:R-:W-:Y:S01]  /*e720*/  IMAD.MOV.U32 R3, RZ, RZ, 0x1c1f ;  /* 0x00001c1fff037424 */ /* 0x004fe200078e00ff */
[----:B------:R-:W-:-:S03]  /*e730*/  MOV R2, 0xe750 ;  /* 0x0000e75000027802 */ /* 0x000fc60000000f00 */
[----:B-1-34-:R-:W-:Y:S05]  /*e740*/  CALL.REL.NOINC `($__internal_1_$__cuda_sm70_shflsync_idx_p) ;  /* 0x00001b8000007944 */ /* 0x01afea0003c00000 */
        /* <DEDUP_REMOVED lines=8> */
.L_x_63:
[----:B------:R-:W-:Y:S01]  /*e7d0*/  IMAD.MOV.U32 R4, RZ, RZ, R0 ;  /* 0x000000ffff047224 */ /* 0x000fe200078e0000 */
[----:B------:R-:W-:Y:S02]  /*e7e0*/  MOV R3, 0x2 ;  /* 0x0000000200037802 */ /* 0x000fe40000000f00 */
[----:B------:R-:W-:Y:S02]  /*e7f0*/  MOV R2, 0xe810 ;  /* 0x0000e81000027802 */ /* 0x000fe40000000f00 */
[----:B------:R-:W-:Y:S05]  /*e800*/  CALL.REL.NOINC `($__internal_0_$__cuda_sm70_shflsync_bfly_p) ;  /* 0x00001a6000007944 */ /* 0x000fea0003c00000 */
[----:B------:R-:W-:Y:S01]  /*e810*/  MOV R2, R9 ;  /* 0x0000000900027202 */ /* 0x000fe20000000f00 */
[----:B------:R-:W-:Y:S05]  /*e820*/  BRA `(.L_x_158) ;  /* 0xffff637000007947 */ /* 0x000fea000383ffff */
.L_x_64:
[----:B------:R-:W-:Y:S02]  /*e830*/  MOV R3, 0x1 ;  /* 0x0000000100037802 */ /* 0x000fe40000000f00 */
[----:B------:R-:W-:Y:S02]  /*e840*/  MOV R2, 0xe860 ;  /* 0x0000e86000027802 */ /* 0x000fe40000000f00 */
[----:B-1----:R-:W-:Y:S05]  /*e850*/  CALL.REL.NOINC `($__internal_0_$__cuda_sm70_shflsync_bfly_p) ;  /* 0x00001a1000007944 */ /* 0x002fea0003c00000 */
[----:B------:R-:W-:Y:S01]  /*e860*/  FMNMX.FTZ R104, R4, R9, !PT ;  /* 0x0000000904687209 */ /* 0x000fe20007810000 */
[----:B------:R-:W-:Y:S01]  /*e870*/  IMAD.MOV.U32 R4, RZ, RZ, R5 ;  /* 0x000000ffff047224 */ /* 0x000fe200078e0005 */
[----:B------:R-:W-:Y:S01]  /*e880*/  MOV R2, 0xe8b0 ;  /* 0x0000e8b000027802 */ /* 0x000fe20000000f00 */
[----:B------:R-:W-:-:S02]  /*e890*/  IMAD.MOV.U32 R3, RZ, RZ, 0x2 ;  /* 0x00000002ff037424 */ /* 0x000fc400078e00ff */
[----:B------:R-:W-:Y:S05]  /*e8a0*/  CALL.REL.NOINC `($__internal_0_$__cuda_sm70_shflsync_bfly_p) ;  /* 0x000019c000007944 */ /* 0x000fea0003c00000 */
[----:B------:R-:W-:Y:S01]  /*e8b0*/  FMNMX.FTZ R5, R5, R9, !PT ;  /* 0x0000000905057209 */ /* 0x000fe20007810000 */
[----:B------:R-:W-:Y:S01]  /*e8c0*/  IMAD.MOV.U32 R3, RZ, RZ, 0x1 ;  /* 0x00000001ff037424 */ /* 0x000fe200078e00ff */
[----:B------:R-:W-:-:S03]  /*e8d0*/  MOV R2, 0xe900 ;  /* 0x0000e90000027802 */ /* 0x000fc60000000f00 */
[----:B------:R-:W-:Y:S02]  /*e8e0*/  IMAD.MOV.U32 R4, RZ, RZ, R5 ;  /* 0x000000ffff047224 */ /* 0x000fe400078e0005 */
[----:B------:R-:W-:Y:S05]  /*e8f0*/  CALL.REL.NOINC `($__internal_0_$__cuda_sm70_shflsync_bfly_p) ;  /* 0x0000197000007944 */ /* 0x000fea0003c00000 */
[----:B------:R-:W-:Y:S01]  /*e900*/  FMNMX.FTZ R103, R5, R9, !PT ;  /* 0x0000000905677209 */ /* 0x000fe20007810000 */
[----:B------:R-:W-:Y:S01]  /*e910*/  IMAD.MOV.U32 R4, RZ, RZ, R6 ;  /* 0x000000ffff047224 */ /* 0x000fe200078e0006 */
[----:B------:R-:W-:Y:S01]  /*e920*/  MOV R2, 0xe950 ;  /* 0x0000e95000027802 */ /* 0x000fe20000000f00 */
[----:B------:R-:W-:Y:S02]  /*e930*/  IMAD.MOV.U32 R3, RZ, RZ, 0x2 ;  /* 0x00000002ff037424 */ /* 0x000fe400078e00ff */
        /* <DEDUP_REMOVED lines=16> */
[----:B------:R-:W-:Y:S05]  /*ea40*/  BRA `(.L_x_159) ;  /* 0xffff624000007947 */ /* 0x000fea000383ffff */
.L_x_66:
[----:B------:R-:W-:Y:S01]  /*ea50*/  MOV R29, RZ ;  /* 0x000000ff001d7202 */ /* 0x000fe20000000f00 */
[----:B------:R-:W-:Y:S01]  /*ea60*/  IMAD.MOV.U32 R30, RZ, RZ, R10 ;  /* 0x000000ffff1e7224 */ /* 0x000fe200078e000a */
[----:B------:R-:W-:Y:S01]  /*ea70*/  MOV R2, 0xeaa0 ;  /* 0x0000eaa000027802 */ /* 0x000fe20000000f00 */
[----:B------:R-:W-:Y:S02]  /*ea80*/  IMAD.MOV.U32 R3, RZ, RZ, 0x1c1f ;  /* 0x00001c1fff037424 */ /* 0x000fe400078e00ff */
[----:B-1234-:R-:W-:Y:S05]  /*ea90*/  CALL.REL.NOINC `($__internal_1_$__cuda_sm70_shflsync_idx_p) ;  /* 0x0000183000007944 */ /* 0x01efea0003c00000 */
[----:B------:R-:W-:Y:S01]  /*eaa0*/  MOV R2, R29 ;  /* 0x0000001d00027202 */ /* 0x000fe20000000f00 */
[----:B------:R-:W-:-:S05]  /*eab0*/  BRA `(.L_x_160) ;  /* 0xffff74e000007947 */ /* 0x000fca000383ffff */
.L_x_69:
[----:B------:R-:W-:Y:S01]  /*eac0*/  MOV R29, 0x1 ;  /* 0x00000001001d7802 */ /* 0x000fe20000000f00 */
[----:B------:R-:W-:Y:S01]  /*ead0*/  IMAD.MOV.U32 R30, RZ, RZ, R10 ;  /* 0x000000ffff1e7224 */ /* 0x000fe200078e000a */
[----:B------:R-:W-:Y:S01]  /*eae0*/  MOV R2, 0xeb10 ;  /* 0x0000eb1000027802 */ /* 0x000fe20000000f00 */
[----:B------:R-:W-:Y:S02]  /*eaf0*/  IMAD.MOV.U32 R3, RZ, RZ, 0x1c1f ;  /* 0x00001c1fff037424 */ /* 0x000fe400078e00ff */
[----:B-12-4-:R-:W-:Y:S05]  /*eb00*/  CALL.REL.NOINC `($__internal_1_$__cuda_sm70_shflsync_idx_p) ;  /* 0x000017c000007944 */ /* 0x016fea0003c00000 */
[----:B------:R-:W-:Y:S01]  /*eb10*/  MOV R3, 0x1c1f ;  /* 0x00001c1f00037802 */ /* 0x000fe20000000f00 */
[----:B------:R-:W-:Y:S01]  /*eb20*/  IMAD.MOV.U32 R4, RZ, RZ, R29 ;  /* 0x000000ffff047224 */ /* 0x000fe200078e001d */
[----:B------:R-:W-:Y:S01]  /*eb30*/  MOV R29, 0x1 ;  /* 0x00000001001d7802 */ /* 0x000fe20000000f00 */
[----:B------:R-:W-:Y:S01]  /*eb40*/  IMAD.MOV.U32 R30, RZ, RZ, R11 ;  /* 0x000000ffff1e7224 */ /* 0x000fe200078e000b */
[----:B------:R-:W-:Y:S02]  /*eb50*/  MOV R2, 0xeb70 ;  /* 0x0000eb7000027802 */ /* 0x000fe40000000f00 */
[----:B------:R-:W-:Y:S05]  /*eb60*/  CALL.REL.NOINC `($__internal_1_$__cuda_sm70_shflsync_idx_p) ;  /* 0x0000176000007944 */ /* 0x000fea0003c00000 */
[----:B------:R-:W-:Y:S01]  /*eb70*/  MOV R2, R29 ;  /* 0x0000001d00027202 */ /* 0x000fe20000000f00 */
[----:B------:R-:W-:-:S05]  /*eb80*/  BRA `(.L_x_161) ;  /* 0xffff758000007947 */ /* 0x000fca000383ffff */
.L_x_72:
[----:B------:R-:W-:Y:S01]  /*eb90*/  MOV R29, RZ ;  /* 0x000000ff001d7202 */ /* 0x000fe20000000f00 */
[----:B------:R-:W-:Y:S01]  /*eba0*/  IMAD.MOV.U32 R30, RZ, RZ, R10 ;  /* 0x000000ffff1e7224 */ /* 0x000fe200078e000a */
[----:B------:R-:W-:Y:S01]  /*ebb0*/  MOV R2, 0xebe0 ;  /* 0x0000ebe000027802 */ /* 0x000fe20000000f00 */
[----:B------:R-:W-:Y:S02]  /*ebc0*/  IMAD.MOV.U32 R3, RZ, RZ, 0x1c1f ;  /* 0x00001c1fff037424 */ /* 0x000fe400078e00ff */
[----:B------:R-:W-:Y:S05]  /*ebd0*/  CALL.REL.NOINC `($__internal_1_$__cuda_sm70_shflsync_idx_p) ;  /* 0x000016f000007944 */ /* 0x000fea0003c00000 */
[----:B------:R-:W-:Y:S01]  /*ebe0*/  MOV R4, R29 ;  /* 0x0000001d00047202 */ /* 0x000fe20000000f00 */
[----:B------:R-:W-:-:S05]  /*ebf0*/  BRA `(.L_x_162) ;  /* 0xffff847000007947 */ /* 0x000fca000383ffff */
.L_x_73:
[----:B------:R-:W-:Y:S01]  /*ec00*/  MOV R29, RZ ;  /* 0x000000ff001d7202 */ /* 0x000fe20000000f00 */
[----:B------:R-:W-:Y:S01]  /*ec10*/  IMAD.MOV.U32 R30, RZ, RZ, R11 ;  /* 0x000000ffff1e7224 */ /* 0x000fe200078e000b */
[----:B------:R-:W-:Y:S01]  /*ec20*/  MOV R2, 0xec50 ;  /* 0x0000ec5000027802 */ /* 0x000fe20000000f00 */
[----:B------:R-:W-:Y:S02]  /*ec30*/  IMAD.MOV.U32 R3, RZ, RZ, 0x1c1f ;  /* 0x00001c1fff037424 */ /* 0x000fe400078e00ff */
[----:B-12---:R-:W-:Y:S05]  /*ec40*/  CALL.REL.NOINC `($__internal_1_$__cuda_sm70_shflsync_idx_p) ;  /* 0x0000168000007944 */ /* 0x006fea0003c00000 */
[----:B------:R-:W-:Y:S01]  /*ec50*/  MOV R2, R29 ;  /* 0x0000001d00027202 */ /* 0x000fe20000000f00 */
[----:B------:R-:W-:-:S05]  /*ec60*/  BRA `(.L_x_163) ;  /* 0xffff842000007947 */ /* 0x000fca000383ffff */
.L_x_74:
[----:B------:R-:W-:Y:S01]  /*ec70*/  MOV R29, 0x1 ;  /* 0x00000001001d7802 */ /* 0x000fe20000000f00 */
[----:B------:R-:W-:Y:S01]  /*ec80*/  IMAD.MOV.U32 R30, RZ, RZ, R10 ;  /* 0x000000ffff1e7224 */ /* 0x000fe200078e000a */
[----:B--2---:R-:W-:Y:S01]  /*ec90*/  MOV R2, 0xecc0 ;  /* 0x0000ecc000027802 */ /* 0x004fe20000000f00 */
[----:B------:R-:W-:Y:S02]  /*eca0*/  IMAD.MOV.U32 R3, RZ, RZ, 0x1c1f ;  /* 0x00001c1fff037424 */ /* 0x000fe400078e00ff */
[----:B-1-3--:R-:W-:Y:S05]  /*ecb0*/  CALL.REL.NOINC `($__internal_1_$__cuda_sm70_shflsync_idx_p) ;  /* 0x0000161000007944 */ /* 0x00afea0003c00000 */
        /* <DEDUP_REMOVED lines=8> */
.L_x_75:
[----:B------:R-:W-:Y:S02]  /*ed40*/  MOV R3, 0x2 ;  /* 0x0000000200037802 */ /* 0x000fe40000000f00 */
[----:B------:R-:W-:Y:S02]  /*ed50*/  MOV R2, 0xed70 ;  /* 0x0000ed7000027802 */ /* 0x000fe40000000f00 */
[----:B------:R-:W-:Y:S05]  /*ed60*/  CALL.REL.NOINC `($__internal_0_$__cuda_sm70_shflsync_bfly_p) ;  /* 0x0000150000007944 */ /* 0x000fea0003c00000 */
[----:B------:R-:W-:Y:S01]  /*ed70*/  MOV R2, R9 ;  /* 0x0000000900027202 */ /* 0x000fe20000000f00 */
[----:B------:R-:W-:-:S05]  /*ed80*/  BRA `(.L_x_165) ;  /* 0xffff886000007947 */ /* 0x000fca000383ffff */
.L_x_76:
[----:B------:R-:W-:Y:S01]  /*ed90*/  MOV R3, 0x1 ;  /* 0x0000000100037802 */ /* 0x000fe20000000f00 */
[----:B-1----:R-:W-:Y:S01]  /*eda0*/  IMAD.MOV.U32 R4, RZ, RZ, R6 ;  /* 0x000000ffff047224 */ /* 0x002fe200078e0006 */
[----:B------:R-:W-:Y:S02]  /*edb0*/  MOV R2, 0xedd0 ;  /* 0x0000edd000027802 */ /* 0x000fe40000000f00 */
[----:B------:R-:W-:Y:S05]  /*edc0*/  CALL.REL.NOINC `($__internal_0_$__cuda_sm70_shflsync_bfly_p) ;  /* 0x000014a000007944 */ /* 0x000fea0003c00000 */
[----:B------:R-:W-:Y:S01]  /*edd0*/  IMAD.MOV.U32 R4, RZ, RZ, R5 ;  /* 0x000000ffff047224 */ /* 0x000fe200078e0005 */
[----:B------:R-:W-:Y:S01]  /*ede0*/  FMNMX.FTZ R104, R6, R9, !PT ;  /* 0x0000000906687209 */ /* 0x000fe20007810000 */
[----:B------:R-:W-:Y:S01]  /*edf0*/  IMAD.MOV.U32 R3, RZ, RZ, 0x2 ;  /* 0x00000002ff037424 */ /* 0x000fe200078e00ff */
[----:B------:R-:W-:Y:S02]  /*ee00*/  MOV R2, 0xee20 ;  /* 0x0000ee2000027802 */ /* 0x000fe40000000f00 */
[----:B------:R-:W-:Y:S05]  /*ee10*/  CALL.REL.NOINC `($__internal_0_$__cuda_sm70_shflsync_bfly_p) ;  /* 0x0000145000007944 */ /* 0x000fea0003c00000 */
[----:B------:R-:W-:Y:S01]  /*ee20*/  FMNMX.FTZ R4, R5, R9, !PT ;  /* 0x0000000905047209 */ /* 0x000fe20007810000 */
[----:B------:R-:W-:Y:S01]  /*ee30*/  IMAD.MOV.U32 R3, RZ, RZ, 0x1 ;  /* 0x00000001ff037424 */ /* 0x000fe200078e00ff */
[----:B------:R-:W-:Y:S02]  /*ee40*/  MOV R2, 0xee60 ;  /* 0x0000ee6000027802 */ /* 0x000fe40000000f00 */
[----:B------:R-:W-:Y:S05]  /*ee50*/  CALL.REL.NOINC `($__internal_0_$__cuda_sm70_shflsync_bfly_p) ;  /* 0x0000141000007944 */ /* 0x000fea0003c00000 */
[----:B------:R-:W-:Y:S01]  /*ee60*/  IMAD.MOV.U32 R3, RZ, RZ, 0x2 ;  /* 0x00000002ff037424 */ /* 0x000fe200078e00ff */
[----:B------:R-:W-:Y:S01]  /*ee70*/  FMNMX.FTZ R103, R4, R9, !PT ;  /* 0x0000000904677209 */ /* 0x000fe20007810000 */
[----:B------:R-:W-:Y:S01]  /*ee80*/  IMAD.MOV.U32 R4, RZ, RZ, R7 ;  /* 0x000000ffff047224 */ /* 0x000fe200078e0007 */
        /* <DEDUP_REMOVED lines=15> */
[----:B------:R-:W-:Y:S01]  /*ef80*/  MOV R2, R9 ;  /* 0x0000000900027202 */ /* 0x000fe20000000f00 */
[----:B------:R-:W-:-:S05]  /*ef90*/  BRA `(.L_x_166) ;  /* 0xffff874000007947 */ /* 0x000fca000383ffff */
.L_x_78:
[----:B------:R-:W-:Y:S01]  /*efa0*/  IMAD.MOV.U32 R4, RZ, RZ, R212 ;  /* 0x000000ffff047224 */ /* 0x000fe200078e00d4 */
[----:B------:R-:W-:-:S02]  /*efb0*/  MOV R3, 0x2 ;  /* 0x0000000200037802 */ /* 0x000fc40000000f00 */
[----:B------:R-:W-:Y:S02]  /*efc0*/  MOV R2, 0xefe0 ;  /* 0x0000efe000027802 */ /* 0x000fe40000000f00 */
[----:B------:R-:W-:Y:S05]  /*efd0*/  CALL.REL.NOINC `($__internal_0_$__cuda_sm70_shflsync_bfly_p) ;  /* 0x0000129000007944 */ /* 0x000fea0003c00000 */
[----:B------:R-:W-:Y:S01]  /*efe0*/  FADD.FTZ R4, R212, R9 ;  /* 0x00000009d4047221 */ /* 0x000fe20000010000 */
[----:B------:R-:W-:Y:S02]  /*eff0*/  MOV R3, 0x1 ;  /* 0x0000000100037802 */ /* 0x000fe40000000f00 */
[----:B------:R-:W-:Y:S02]  /*f000*/  MOV R2, 0xf020 ;  /* 0x0000f02000027802 */ /* 0x000fe40000000f00 */
[----:B------:R-:W-:Y:S05]  /*f010*/  CALL.REL.NOINC `($__internal_0_$__cuda_sm70_shflsync_bfly_p) ;  /* 0x0000125000007944 */ /* 0x000fea0003c00000 */
[----:B------:R-:W-:Y:S01]  /*f020*/  FADD.FTZ R7, R4, R9 ;  /* 0x0000000904077221 */ /* 0x000fe20000010000 */
[----:B------:R-:W-:Y:S02]  /*f030*/  MOV R4, R214 ;  /* 0x000000d600047202 */ /* 0x000fe40000000f00 */
[----:B------:R-:W-:Y:S02]  /*f040*/  MOV R3, 0x2 ;  /* 0x0000000200037802 */ /* 0x000fe40000000f00 */
[----:B------:R-:W-:Y:S02]  /*f050*/  MOV R2, 0xf070 ;  /* 0x0000f07000027802 */ /* 0x000fe40000000f00 */
[----:B------:R-:W-:Y:S05]  /*f060*/  CALL.REL.NOINC `($__internal_0_$__cuda_sm70_shflsync_bfly_p) ;  /* 0x0000120000007944 */ /* 0x000fea0003c00000 */
[----:B------:R-:W-:Y:S01]  /*f070*/  FADD.FTZ R6, R214, R9 ;  /* 0x00000009d6067221 */ /* 0x000fe20000010000 */
[----:B------:R-:W-:Y:S02]  /*f080*/  MOV R3, 0x1 ;  /* 0x0000000100037802 */ /* 0x000fe40000000f00 */
[----:B------:R-:W-:-:S02]  /*f090*/  MOV R2, 0xf0c0 ;  /* 0x0000f0c000027802 */ /* 0x000fc40000000f00 */
[----:B------:R-:W-:Y:S02]  /*f0a0*/  MOV R4, R6 ;  /* 0x0000000600047202 */ /* 0x000fe40000000f00 */
        /* <DEDUP_REMOVED lines=8> */
[----:B------:R-:W-:Y:S02]  /*f130*/  MOV R2, 0xf160 ;  /* 0x0000f16000027802 */ /* 0x000fe40000000f00 */
[----:B------:R-:W-:-:S02]  /*f140*/  MOV R4, R5 ;  /* 0x0000000500047202 */ /* 0x000fc40000000f00 */
[----:B------:R-:W-:Y:S05]  /*f150*/  CALL.REL.NOINC `($__internal_0_$__cuda_sm70_shflsync_bfly_p) ;  /* 0x0000111000007944 */ /* 0x000fea0003c00000 */
[----:B------:R-:W-:Y:S01]  /*f160*/  FADD.FTZ R5, R5, R9 ;  /* 0x0000000905057221 */ /* 0x000fe20000010000 */
[----:B------:R-:W-:-:S02]  /*f170*/  MOV R4, R234 ;  /* 0x000000ea00047202 */ /* 0x000fc40000000f00 */
[----:B------:R-:W-:Y:S02]  /*f180*/  MOV R3, 0x2 ;  /* 0x0000000200037802 */ /* 0x000fe40000000f00 */
[----:B------:R-:W-:Y:S02]  /*f190*/  MOV R2, 0xf1b0 ;  /* 0x0000f1b000027802 */ /* 0x000fe40000000f00 */
[----:B------:R-:W-:Y:S05]  /*f1a0*/  CALL.REL.NOINC `($__internal_0_$__cuda_sm70_shflsync_bfly_p) ;  /* 0x000010c000007944 */ /* 0x000fea0003c00000 */
[----:B------:R-:W-:Y:S01]  /*f1b0*/  FADD.FTZ R4, R234, R9 ;  /* 0x00000009ea047221 */ /* 0x000fe20000010000 */
[----:B------:R-:W-:Y:S02]  /*f1c0*/  MOV R3, 0x1 ;  /* 0x0000000100037802 */ /* 0x000fe40000000f00 */
[----:B------:R-:W-:Y:S02]  /*f1d0*/  MOV R2, 0xf1f0 ;  /* 0x0000f1f000027802 */ /* 0x000fe40000000f00 */
[----:B------:R-:W-:Y:S05]  /*f1e0*/  CALL.REL.NOINC `($__internal_0_$__cuda_sm70_shflsync_bfly_p) ;  /* 0x0000108000007944 */ /* 0x000fea0003c00000 */
[----:B------:R-:W-:Y:S05]  /*f1f0*/  BRA `(.L_x_167) ;  /* 0xffff9d7000007947 */ /* 0x000fea000383ffff */
.L_x_85:
[----:B-1234-:R-:W-:Y:S01]  /*f200*/  IMAD.MOV.U32 R30, RZ, RZ, R10 ;  /* 0x000000ffff1e7224 */ /* 0x01efe200078e000a */
[----:B------:R-:W-:Y:S01]  /*f210*/  MOV R29, RZ ;  /* 0x000000ff001d7202 */ /* 0x000fe20000000f00 */
[----:B------:R-:W-:Y:S01]  /*f220*/  IMAD.MOV.U32 R3, RZ, RZ, 0x1c1f ;  /* 0x00001c1fff037424 */ /* 0x000fe200078e00ff */
[----:B------:R-:W-:Y:S02]  /*f230*/  MOV R2, 0xf250 ;  /* 0x0000f25000027802 */ /* 0x000fe40000000f00 */
[----:B------:R-:W-:Y:S05]  /*f240*/  CALL.REL.NOINC `($__internal_1_$__cuda_sm70_shflsync_idx_p) ;  /* 0x0000108000007944 */ /* 0x000fea0003c00000 */
[----:B------:R-:W-:Y:S01]  /*f250*/  MOV R5, R29 ;  /* 0x0000001d00057202 */ /* 0x000fe20000000f00 */
[----:B------:R-:W-:Y:S05]  /*f260*/  BRA `(.L_x_168) ;  /* 0xffffb6e000007947 */ /* 0x000fea000383ffff */
.L_x_86:
[----:B------:R-:W-:Y:S01]  /*f270*/  IMAD.MOV.U32 R30, RZ, RZ, R12 ;  /* 0x000000ffff1e7224 */ /* 0x000fe200078e000c */
[----:B------:R-:W-:Y:S01]  /*f280*/  MOV R29, RZ ;  /* 0x000000ff001d7202 */ /* 0x000fe20000000f00 */
[----:B------:R-:W-:Y:S01]  /*f290*/  IMAD.MOV.U32 R3, RZ, RZ, 0x1c1f ;  /* 0x00001c1fff037424 */ /* 0x000fe200078e00ff */
[----:B------:R-:W-:-:S02]  /*f2a0*/  MOV R2, 0xf2c0 ;  /* 0x0000f2c000027802 */ /* 0x000fc40000000f00 */
[----:B-12---:R-:W-:Y:S05]  /*f2b0*/  CALL.REL.NOINC `($__internal_1_$__cuda_sm70_shflsync_idx_p) ;  /* 0x0000101000007944 */ /* 0x006fea0003c00000 */
[----:B------:R-:W-:Y:S01]  /*f2c0*/  MOV R0, R29 ;  /* 0x0000001d00007202 */ /* 0x000fe20000000f00 */
[----:B------:R-:W-:Y:S05]  /*f2d0*/  BRA `(.L_x_169) ;  /* 0xffffb69000007947 */ /* 0x000fea000383ffff */
.L_x_89:
[----:B------:R-:W-:Y:S01]  /*f2e0*/  IMAD.MOV.U32 R30, RZ, RZ, R10 ;  /* 0x000000ffff1e7224 */ /* 0x000fe200078e000a */
[----:B------:R-:W-:Y:S01]  /*f2f0*/  MOV R29, 0x1 ;  /* 0x00000001001d7802 */ /* 0x000fe20000000f00 */
[----:B--2---:R-:W-:Y:S01]  /*f300*/  IMAD.MOV.U32 R3, RZ, RZ, 0x1c1f ;  /* 0x00001c1fff037424 */ /* 0x004fe200078e00ff */
[----:B------:R-:W-:-:S02]  /*f310*/  MOV R2, 0xf330 ;  /* 0x0000f33000027802 */ /* 0x000fc40000000f00 */
        /* <DEDUP_REMOVED lines=9> */
.L_x_92:
[----:B------:R-:W-:Y:S01]  /*f3b0*/  IMAD.MOV.U32 R30, RZ, RZ, R10 ;  /* 0x000000ffff1e7224 */ /* 0x000fe200078e000a */
[----:B------:R-:W-:Y:S01]  /*f3c0*/  MOV R29, 0x2 ;  /* 0x00000002001d7802 */ /* 0x000fe20000000f00 */
[----:B-1----:R-:W-:Y:S01]  /*f3d0*/  IMAD.MOV.U32 R3, RZ, RZ, 0x1c1f ;  /* 0x00001c1fff037424 */ /* 0x002fe200078e00ff */
[----:B------:R-:W-:Y:S02]  /*f3e0*/  MOV R2, 0xf400 ;  /* 0x0000f40000027802 */ /* 0x000fe40000000f00 */
[----:B--234-:R-:W-:Y:S05]  /*f3f0*/  CALL.REL.NOINC `($__internal_1_$__cuda_sm70_shflsync_idx_p) ;  /* 0x00000ed000007944 */ /* 0x01cfea0003c00000 */
[----:B------:R-:W-:Y:S01]  /*f400*/  MOV R5, R29 ;  /* 0x0000001d00057202 */ /* 0x000fe20000000f00 */
[----:B------:R-:W-:Y:S05]  /*f410*/  BRA `(.L_x_171) ;  /* 0xffffb83000007947 */ /* 0x000fea000383ffff */
.L_x_93:
[----:B------:R-:W-:Y:S01]  /*f420*/  IMAD.MOV.U32 R30, RZ, RZ, R12 ;  /* 0x000000ffff1e7224 */ /* 0x000fe200078e000c */
[----:B------:R-:W-:Y:S01]  /*f430*/  MOV R29, 0x2 ;  /* 0x00000002001d7802 */ /* 0x000fe20000000f00 */
[----:B------:R-:W-:Y:S01]  /*f440*/  IMAD.MOV.U32 R3, RZ, RZ, 0x1c1f ;  /* 0x00001c1fff037424 */ /* 0x000fe200078e00ff */
[----:B------:R-:W-:Y:S02]  /*f450*/  MOV R2, 0xf470 ;  /* 0x0000f47000027802 */ /* 0x000fe40000000f00 */
[----:B-1234-:R-:W-:Y:S05]  /*f460*/  CALL.REL.NOINC `($__internal_1_$__cuda_sm70_shflsync_idx_p) ;  /* 0x00000e6000007944 */ /* 0x01efea0003c00000 */
[----:B------:R-:W-:Y:S01]  /*f470*/  MOV R0, R29 ;  /* 0x0000001d00007202 */ /* 0x000fe20000000f00 */
[----:B------:R-:W-:Y:S05]  /*f480*/  BRA `(.L_x_172) ;  /* 0xffffb7e000007947 */ /* 0x000fea000383ffff */
.L_x_96:
[----:B------:R-:W-:Y:S01]  /*f490*/  IMAD.MOV.U32 R30, RZ, RZ, R10 ;  /* 0x000000ffff1e7224 */ /* 0x000fe200078e000a */
[----:B------:R-:W-:Y:S01]  /*f4a0*/  MOV R29, 0x3 ;  /* 0x00000003001d7802 */ /* 0x000fe20000000f00 */
[----:B-1----:R-:W-:Y:S01]  /*f4b0*/  IMAD.MOV.U32 R3, RZ, RZ, 0x1c1f ;  /* 0x00001c1fff037424 */ /* 0x002fe200078e00ff */
[----:B------:R-:W-:-:S02]  /*f4c0*/  MOV R2, 0xf4e0 ;  /* 0x0000f4e000027802 */ /* 0x000fc40000000f00 */
[----:B--234-:R-:W-:Y:S05]  /*f4d0*/  CALL.REL.NOINC `($__internal_1_$__cuda_sm70_shflsync_idx_p) ;  /* 0x00000df000007944 */ /* 0x01cfea0003c00000 */
        /* <DEDUP_REMOVED lines=8> */
.L_x_98:
[----:B------:R-:W-:Y:S01]  /*f560*/  IMAD.MOV.U32 R30, RZ, RZ, R5 ;  /* 0x000000ffff1e7224 */ /* 0x000fe200078e0005 */
[----:B------:R-:W-:Y:S01]  /*f570*/  MOV R29, RZ ;  /* 0x000000ff001d7202 */ /* 0x000fe20000000f00 */
[----:B------:R-:W-:Y:S01]  /*f580*/  IMAD.MOV.U32 R3, RZ, RZ, 0x1c1f ;  /* 0x00001c1fff037424 */ /* 0x000fe200078e00ff */
[----:B------:R-:W-:Y:S02]  /*f590*/  MOV R2, 0xf5b0 ;  /* 0x0000f5b000027802 */ /* 0x000fe40000000f00 */
[----:B------:R-:W-:Y:S05]  /*f5a0*/  CALL.REL.NOINC `($__internal_1_$__cuda_sm70_shflsync_idx_p) ;  /* 0x00000d2000007944 */ /* 0x000fea0003c00000 */
[----:B------:R-:W-:Y:S01]  /*f5b0*/  MOV R4, R29 ;  /* 0x0000001d00047202 */ /* 0x000fe20000000f00 */
[----:B------:R-:W-:Y:S05]  /*f5c0*/  BRA `(.L_x_174) ;  /* 0xffffbb6000007947 */ /* 0x000fea000383ffff */
.L_x_99:
[----:B------:R-:W-:Y:S01]  /*f5d0*/  IMAD.MOV.U32 R30, RZ, RZ, R12 ;  /* 0x000000ffff1e7224 */ /* 0x000fe200078e000c */
[----:B------:R-:W-:Y:S01]  /*f5e0*/  MOV R29, RZ ;  /* 0x000000ff001d7202 */ /* 0x000fe20000000f00 */
[----:B------:R-:W-:Y:S01]  /*f5f0*/  IMAD.MOV.U32 R3, RZ, RZ, 0x1c1f ;  /* 0x00001c1fff037424 */ /* 0x000fe200078e00ff */
[----:B------:R-:W-:Y:S02]  /*f600*/  MOV R2, 0xf620 ;  /* 0x0000f62000027802 */ /* 0x000fe40000000f00 */
[----:B-12---:R-:W-:Y:S05]  /*f610*/  CALL.REL.NOINC `($__internal_1_$__cuda_sm70_shflsync_idx_p) ;  /* 0x00000cb000007944 */ /* 0x006fea0003c00000 */
[----:B------:R-:W-:Y:S01]  /*f620*/  MOV R0, R29 ;  /* 0x0000001d00007202 */ /* 0x000fe20000000f00 */
[----:B------:R-:W-:Y:S05]  /*f630*/  BRA `(.L_x_175) ;  /* 0xffffbb1000007947 */ /* 0x000fea000383ffff */
.L_x_102:
        /* <DEDUP_REMOVED lines=13> */
.L_x_105:
[----:B------:R-:W-:Y:S01]  /*f710*/  IMAD.MOV.U32 R30, RZ, RZ, R5 ;  /* 0x000000ffff1e7224 */ /* 0x000fe200078e0005 */
[----:B------:R-:W-:Y:S01]  /*f720*/  MOV R29, 0x2 ;  /* 0x00000002001d7802 */ /* 0x000fe20000000f00 */
[----:B-1----:R-:W-:Y:S01]  /*f730*/  IMAD.MOV.U32 R3, RZ, RZ, 0x1c1f ;  /* 0x00001c1fff037424 */ /* 0x002fe200078e00ff */
[----:B------:R-:W-:Y:S02]  /*f740*/  MOV R2, 0xf760 ;  /* 0x0000f76000027802 */ /* 0x000fe40000000f00 */
[----:B--234-:R-:W-:Y:S05]  /*f750*/  CALL.REL.NOINC `($__internal_1_$__cuda_sm70_shflsync_idx_p) ;  /* 0x00000b7000007944 */ /* 0x01cfea0003c00000 */
[----:B------:R-:W-:Y:S01]  /*f760*/  MOV R4, R29 ;  /* 0x0000001d00047202 */ /* 0x000fe20000000f00 */
[----:B------:R-:W-:Y:S05]  /*f770*/  BRA `(.L_x_177) ;  /* 0xffffc38000007947 */ /* 0x000fea000383ffff */
.L_x_106:
[----:B------:R-:W-:Y:S01]  /*f780*/  IMAD.MOV.U32 R30, RZ, RZ, R12 ;  /* 0x000000ffff1e7224 */ /* 0x000fe200078e000c */
[----:B------:R-:W-:Y:S01]  /*f790*/  MOV R29, 0x2 ;  /* 0x00000002001d7802 */ /* 0x000fe20000000f00 */
[----:B------:R-:W-:Y:S01]  /*f7a0*/  IMAD.MOV.U32 R3, RZ, RZ, 0x1c1f ;  /* 0x00001c1fff037424 */ /* 0x000fe200078e00ff */
[----:B------:R-:W-:Y:S02]  /*f7b0*/  MOV R2, 0xf7d0 ;  /* 0x0000f7d000027802 */ /* 0x000fe40000000f00 */
[----:B-1234-:R-:W-:Y:S05]  /*f7c0*/  CALL.REL.NOINC `($__internal_1_$__cuda_sm70_shflsync_idx_p) ;  /* 0x00000b0000007944 */ /* 0x01efea0003c00000 */
[----:B------:R-:W-:Y:S01]  /*f7d0*/  MOV R0, R29 ;  /* 0x0000001d00007202 */ /* 0x000fe20000000f00 */
[----:B------:R-:W-:Y:S05]  /*f7e0*/  BRA `(.L_x_178) ;  /* 0xffffc33000007947 */ /* 0x000fea000383ffff */
.L_x_109:
        /* <DEDUP_REMOVED lines=13> */
.L_x_113:
[----:B------:R-:W-:Y:S01]  /*f8c0*/  IMAD.MOV.U32 R30, RZ, RZ, R5 ;  /* 0x000000ffff1e7224 */ /* 0x000fe200078e0005 */
[----:B------:R-:W-:Y:S01]  /*f8d0*/  MOV R29, RZ ;  /* 0x000000ff001d7202 */ /* 0x000fe20000000f00 */
[----:B------:R-:W-:Y:S01]  /*f8e0*/  IMAD.MOV.U32 R3, RZ, RZ, 0x1c1f ;  /* 0x00001c1fff037424 */ /* 0x000fe200078e00ff */
[----:B------:R-:W-:Y:S02]  /*f8f0*/  MOV R2, 0xf910 ;  /* 0x0000f91000027802 */ /* 0x000fe40000000f00 */
[----:B------:R-:W-:Y:S05]  /*f900*/  CALL.REL.NOINC `($__internal_1_$__cuda_sm70_shflsync_idx_p) ;  /* 0x000009c000007944 */ /* 0x000fea0003c00000 */
[----:B------:R-:W-:Y:S01]  /*f910*/  MOV R4, R29 ;  /* 0x0000001d00047202 */ /* 0x000fe20000000f00 */
[----:B------:R-:W-:Y:S05]  /*f920*/  BRA `(.L_x_180) ;  /* 0xffffd2e000007947 */ /* 0x000fea000383ffff */
.L_x_114:
[----:B------:R-:W-:Y:S01]  /*f930*/  IMAD.MOV.U32 R30, RZ, RZ, R12 ;  /* 0x000000ffff1e7224 */ /* 0x000fe200078e000c */
[----:B------:R-:W-:Y:S01]  /*f940*/  MOV R29, RZ ;  /* 0x000000ff001d7202 */ /* 0x000fe20000000f00 */
[----:B------:R-:W-:Y:S01]  /*f950*/  IMAD.MOV.U32 R3, RZ, RZ, 0x1c1f ;  /* 0x00001c1fff037424 */ /* 0x000fe200078e00ff */
[----:B------:R-:W-:Y:S02]  /*f960*/  MOV R2, 0xf980 ;  /* 0x0000f98000027802 */ /* 0x000fe40000000f00 */
[----:B-12---:R-:W-:Y:S05]  /*f970*/  CALL.REL.NOINC `($__internal_1_$__cuda_sm70_shflsync_idx_p) ;  /* 0x0000095000007944 */ /* 0x006fea0003c00000 */
[----:B------:R-:W-:Y:S01]  /*f980*/  MOV R0, R29 ;  /* 0x0000001d00007202 */ /* 0x000fe20000000f00 */
[----:B------:R-:W-:Y:S05]  /*f990*/  BRA `(.L_x_181) ;  /* 0xffffd29000007947 */ /* 0x000fea000383ffff */
.L_x_117:
        /* <DEDUP_REMOVED lines=13> */
.L_x_120:
[----:B------:R-:W-:Y:S01]  /*fa70*/  IMAD.MOV.U32 R30, RZ, RZ, R5 ;  /* 0x000000ffff1e7224 */ /* 0x000fe200078e0005 */
[----:B------:R-:W-:Y:S01]  /*fa80*/  MOV R29, 0x2 ;  /* 0x00000002001d7802 */ /* 0x000fe20000000f00 */
[----:B-1----:R-:W-:Y:S01]  /*fa90*/  IMAD.MOV.U32 R3, RZ, RZ, 0x1c1f ;  /* 0x00001c1fff037424 */ /* 0x002fe200078e00ff */
[----:B------:R-:W-:Y:S02]  /*faa0*/  MOV R2, 0xfac0 ;  /* 0x0000fac000027802 */ /* 0x000fe40000000f00 */
[----:B--234-:R-:W-:Y:S05]  /*fab0*/  CALL.REL.NOINC `($__internal_1_$__cuda_sm70_shflsync_idx_p) ;  /* 0x0000081000007944 */ /* 0x01cfea0003c00000 */
[----:B------:R-:W-:Y:S01]  /*fac0*/  MOV R4, R29 ;  /* 0x0000001d00047202 */ /* 0x000fe20000000f00 */
[----:B------:R-:W-:Y:S05]  /*fad0*/  BRA `(.L_x_183) ;  /* 0xffffd44000007947 */ /* 0x000fea000383ffff */
.L_x_121:
[----:B------:R-:W-:Y:S01]  /*fae0*/  IMAD.MOV.U32 R30, RZ, RZ, R12 ;  /* 0x000000ffff1e7224 */ /* 0x000fe200078e000c */
[----:B------:R-:W-:Y:S01]  /*faf0*/  MOV R29, 0x2 ;  /* 0x00000002001d7802 */ /* 0x000fe20000000f00 */
[----:B------:R-:W-:Y:S01]  /*fb00*/  IMAD.MOV.U32 R3, RZ, RZ, 0x1c1f ;  /* 0x00001c1fff037424 */ /* 0x000fe200078e00ff */
[----:B------:R-:W-:Y:S02]  /*fb10*/  MOV R2, 0xfb30 ;  /* 0x0000fb3000027802 */ /* 0x000fe40000000f00 */
[----:B-1234-:R-:W-:Y:S05]  /*fb20*/  CALL.REL.NOINC `($__internal_1_$__cuda_sm70_shflsync_idx_p) ;  /* 0x000007a000007944 */ /* 0x01efea0003c00000 */
[----:B------:R-:W-:Y:S01]  /*fb30*/  MOV R0, R29 ;  /* 0x0000001d00007202 */ /* 0x000fe20000000f00 */
[----:B------:R-:W-:Y:S05]  /*fb40*/  BRA `(.L_x_184) ;  /* 0xffffd3f000007947 */ /* 0x000fea000383ffff */
.L_x_124:
        /* <DEDUP_REMOVED lines=13> */
.L_x_126:
[----:B------:R-:W-:Y:S01]  /*fc20*/  IMAD.MOV.U32 R30, RZ, RZ, R28 ;  /* 0x000000ffff1e7224 */ /* 0x000fe200078e001c */
[----:B------:R-:W-:Y:S01]  /*fc30*/  MOV R29, RZ ;  /* 0x000000ff001d7202 */ /* 0x000fe20000000f00 */
[----:B------:R-:W-:Y:S01]  /*fc40*/  IMAD.MOV.U32 R3, RZ, RZ, 0x1f ;  /* 0x0000001fff037424 */ /* 0x000fe200078e00ff */
[----:B------:R-:W-:Y:S02]  /*fc50*/  MOV R2, 0xfc70 ;  /* 0x0000fc7000027802 */ /* 0x000fe40000000f00 */
[----:B------:R-:W-:Y:S05]  /*fc60*/  CALL.REL.NOINC `($__internal_1_$__cuda_sm70_shflsync_idx_p) ;  /* 0x0000066000007944 */ /* 0x000fea0003c00000 */
[----:B------:R-:W-:Y:S01]  /*fc70*/  MOV R9, R29 ;  /* 0x0000001d00097202 */ /* 0x000fe20000000f00 */
[----:B------:R-:W-:Y:S05]  /*fc80*/  BRA `(.L_x_186) ;  /* 0xffffd64000007947 */ /* 0x000fea000383ffff */
.L_x_127:
[----:B------:R-:W-:Y:S01]  /*fc90*/  IMAD.MOV.U32 R30, RZ, RZ, R28 ;  /* 0x000000ffff1e7224 */ /* 0x000fe200078e001c */
[----:B------:R-:W-:Y:S01]  /*fca0*/  MOV R29, 0x1 ;  /* 0x00000001001d7802 */ /* 0x000fe20000000f00 */
[----:B------:R-:W-:Y:S01]  /*fcb0*/  IMAD.MOV.U32 R3, RZ, RZ, 0x1f ;  /* 0x0000001fff037424 */ /* 0x000fe200078e00ff */
[----:B------:R-:W-:Y:S02]  /*fcc0*/  MOV R2, 0xfce0 ;  /* 0x0000fce000027802 */ /* 0x000fe40000000f00 */
[----:B-12---:R-:W-:Y:S05]  /*fcd0*/  CALL.REL.NOINC `($__internal_1_$__cuda_sm70_shflsync_idx_p) ;  /* 0x000005f000007944 */ /* 0x006fea0003c00000 */
[----:B------:R-:W-:Y:S01]  /*fce0*/  MOV R8, R29 ;  /* 0x0000001d00087202 */ /* 0x000fe20000000f00 */
[----:B------:R-:W-:Y:S05]  /*fcf0*/  BRA `(.L_x_187) ;  /* 0xffffd5f000007947 */ /* 0x000fea000383ffff */
.L_x_128:
[----:B------:R-:W-:Y:S02]  /*fd00*/  MOV R2, 0x1 ;  /* 0x0000000100027802 */ /* 0x000fe40000000f00 */
[----:B------:R-:W-:-:S02]  /*fd10*/  MOV R3, 0xfd30 ;  /* 0x0000fd3000037802 */ /* 0x000fc40000000f00 */
[----:B-1234-:R-:W-:Y:S05]  /*fd20*/  CALL.REL.NOINC `($__internal_2_$__cuda_sm70_shflsync_up_p) ;  /* 0x000005f000007944 */ /* 0x01efea0003c00000 */
[----:B------:R-:W-:Y:S05]  /*fd30*/  BRA `(.L_x_188) ;  /* 0xffffd6e000007947 */ /* 0x000fea000383ffff */
.L_x_129:
[----:B------:R-:W-:Y:S02]  /*fd40*/  MOV R2, 0x2 ;  /* 0x0000000200027802 */ /* 0x000fe40000000f00 */
[----:B------:R-:W-:-:S02]  /*fd50*/  MOV R3, 0xfd70 ;  /* 0x0000fd7000037802 */ /* 0x000fc40000000f00 */
[----:B--2-4-:R-:W-:Y:S05]  /*fd60*/  CALL.REL.NOINC `($__internal_2_$__cuda_sm70_shflsync_up_p) ;  /* 0x000005b000007944 */ /* 0x014fea0003c00000 */
        /* <DEDUP_REMOVED lines=24> */
.L_x_133:
[----:B------:R-:W-:Y:S02]  /*fef0*/  MOV R2, 0x1 ;  /* 0x0000000100027802 */ /* 0x000fe40000000f00 */
[----:B------:R-:W-:Y:S02]  /*ff00*/  MOV R3, 0xff20 ;  /* 0x0000ff2000037802 */ /* 0x000fe40000000f00 */
[----:B------:R-:W-:Y:S05]  /*ff10*/  CALL.REL.NOINC `($__internal_2_$__cuda_sm70_shflsync_up_p) ;  /* 0x0000040000007944 */ /* 0x000fea0003c00000 */
[----:B------:R-:W-:Y:S01]  /*ff20*/  MOV R2, R4 ;  /* 0x0000000400027202 */ /* 0x000fe20000000f00 */
[----:B------:R-:W-:Y:S05]  /*ff30*/  BRA `(.L_x_190) ;  /* 0xffffd74000007947 */ /* 0x000fea000383ffff */
.L_x_134:
        /* <DEDUP_REMOVED lines=27> */
.L_x_136:
[----:B------:R-:W-:Y:S02]  /*100f0*/  SEL R0, RZ, 0x1, P0 ;  /* 0x00000001ff007807 */ /* 0x000fe40000000000 */
[----:B------:R-:W-:Y:S02]  /*10100*/  MOV R2, 0x10120 ;  /* 0x0001012000027802 */ /* 0x000fe40000000f00 */
[----:B-1----:R-:W-:Y:S05]  /*10110*/  CALL.REL.NOINC `($__internal_3_$__cuda_sm70_votesync_ballot) ;  /* 0x0000027000007944 */ /* 0x002fea0003c00000 */
[----:B------:R-:W-:Y:S05]  /*10120*/  BRA `(.L_x_192) ;  /* 0xffffd6e000007947 */ /* 0x000fea000383ffff */
.L_x_137:
[----:B------:R-:W-:Y:S01]  /*10130*/  IMAD.MOV.U32 R30, RZ, RZ, R6 ;  /* 0x000000ffff1e7224 */ /* 0x000fe200078e0006 */
[----:B---3--:R-:W-:Y:S01]  /*10140*/  MOV R29, R11 ;  /* 0x0000000b001d7202 */ /* 0x008fe20000000f00 */
[----:B------:R-:W-:Y:S01]  /*10150*/  IMAD.MOV.U32 R3, RZ, RZ, 0x1f ;  /* 0x0000001fff037424 */ /* 0x000fe200078e00ff */
[----:B------:R-:W-:Y:S02]  /*10160*/  MOV R2, 0x10180 ;  /* 0x0001018000027802 */ /* 0x000fe40000000f00 */
[----:B-12---:R-:W-:Y:S05]  /*10170*/  CALL.REL.NOINC `($__internal_1_$__cuda_sm70_shflsync_idx_p) ;  /* 0x0000015000007944 */ /* 0x006fea0003c00000 */
[----:B------:R-:W-:Y:S01]  /*10180*/  IMAD.MOV.U32 R8, RZ, RZ, R29 ;  /* 0x000000ffff087224 */ /* 0x000fe200078e001d */
[----:B------:R-:W-:Y:S01]  /*10190*/  MOV R29, R11 ;  /* 0x0000000b001d7202 */ /* 0x000fe20000000f00 */
[----:B------:R-:W-:Y:S01]  /*101a0*/  IMAD.MOV.U32 R30, RZ, RZ, R7 ;  /* 0x000000ffff1e7224 */ /* 0x000fe200078e0007 */
[----:B------:R-:W-:Y:S02]  /*101b0*/  MOV R3, 0x1f ;  /* 0x0000001f00037802 */ /* 0x000fe40000000f00 */
[----:B------:R-:W-:-:S02]  /*101c0*/  MOV R2, 0x101e0 ;  /* 0x000101e000027802 */ /* 0x000fc40000000f00 */
[----:B------:R-:W-:Y:S05]  /*101d0*/  CALL.REL.NOINC `($__internal_1_$__cuda_sm70_shflsync_idx_p) ;  /* 0x000000f000007944 */ /* 0x000fea0003c00000 */
[----:B------:R-:W-:Y:S01]  /*101e0*/  MOV R7, R29 ;  /* 0x0000001d00077202 */ /* 0x000fe20000000f00 */
[----:B------:R-:W-:Y:S05]  /*101f0*/  BRA `(.L_x_193) ;  /* 0xffffd65000007947 */ /* 0x000fea000383ffff */
.L_x_140:
[----:B------:R-:W-:Y:S01]  /*10200*/  IMAD.MOV.U32 R30, RZ, RZ, R4 ;  /* 0x000000ffff1e7224 */ /* 0x000fe200078e0004 */
[----:B------:R-:W-:Y:S01]  /*10210*/  MOV R29, R0 ;  /* 0x00000000001d7202 */ /* 0x000fe20000000f00 */
[----:B------:R-:W-:Y:S01]  /*10220*/  IMAD.MOV.U32 R3, RZ, RZ, 0x1f ;  /* 0x0000001fff037424 */ /* 0x000fe200078e00ff */
[----:B------:R-:W-:-:S02]  /*10230*/  MOV R2, 0x10250 ;  /* 0x0001025000027802 */ /* 0x000fc40000000f00 */
[----:B-1-34-:R-:W-:Y:S05]  /*10240*/  CALL.REL.NOINC `($__internal_1_$__cuda_sm70_shflsync_idx_p) ;  /* 0x0000008000007944 */ /* 0x01afea0003c00000 */
[----:B------:R-:W-:Y:S01]  /*10250*/  MOV R12, R29 ;  /* 0x0000001d000c7202 */ /* 0x000fe20000000f00 */
[----:B------:R-:W-:Y:S05]  /*10260*/  BRA `(.L_x_139) ;  /* 0xffffd64000007947 */ /* 0x000fea000383ffff */
        .weak           $__internal_0_$__cuda_sm70_shflsync_bfly_p
        .type           $__internal_0_$__cuda_sm70_shflsync_bfly_p,@function
        .size           $__internal_0_$__cuda_sm70_shflsync_bfly_p,($__internal_1_$__cuda_sm70_shflsync_idx_p - $__internal_0_$__cuda_sm70_shflsync_bfly_p)
$__internal_0_$__cuda_sm70_shflsync_bfly_p:
[----:B------:R-:W-:Y:S02]  /*10270*/  MOV R9, 0x1f ;  /* 0x0000001f00097802 */ /* 0x000fe40000000f00 */
[----:B------:R-:W-:-:S04]  /*10280*/  MOV R36, 0xffffffff ;  /* 0xffffffff00247802 */ /* 0x000fc80000000f00 */
[----:B------:R-:W-:Y:S04]  /*10290*/  WARPSYNC R36 ;  /* 0x0000002400007348 */ /* 0x000fe80003800000 */
[----:B------:R1:W2:Y:S02]  /*102a0*/  SHFL.BFLY PT, R9, R4, R3, R9 ;  /* 0x0c00000304097389 */ /* 0x0002a400000e0009 */
[----:B-1----:R-:W-:-:S04]  /*102b0*/  MOV R3, 0x0 ;  /* 0x0000000000037802 */ /* 0x002fc80000000f00 */
[----:B--2---:R-:W-:Y:S05]  /*102c0*/  RET.REL.NODEC R2 `(_ZN7cutlass13device_kernelIN5flash19enable_sm80_to_sm89INS1_16FlashAttnFwdSm80INS1_25CollectiveMainloopFwdSm80ILi4ELi1ELb0EN4cute5tupleIJNS5_1CILi128EEENS7_ILi48EEENS7_ILi96EEEEEELi96ENS_10bfloat16_tEfNS_4arch4Sm80ELb0ELb0ELb1ELb1ELb1ELb0ELb1ELb1EEENS1_21CollectiveEpilogueFwdINS6_IJS8_SA_S9_EEENS6_IJNS7_ILi1EEESI_SI_EEESC_SE_Li128ELb1ELb1ELb1ELb0EEENS1_36VarlenDynamicPersistentTileSchedulerILi128ELi48ELi128ELi128ELb1ELb1ELb0ELb0ELb1ELb1EEEEEEEEEvNT_6ParamsE) ;  /* 0xfffefd3002007950 */ /* 0x004fea0003c3ffff */
        .weak           $__internal_1_$__cuda_sm70_shflsync_idx_p
        .type           $__internal_1_$__cuda_sm70_shflsync_idx_p,@function
        .size           $__internal_1_$__cuda_sm70_shflsync_idx_p,($__internal_2_$__cuda_sm70_shflsync_up_p - $__internal_1_$__cuda_sm70_shflsync_idx_p)
$__internal_1_$__cuda_sm70_shflsync_idx_p:
[----:B------:R-:W-:-:S04]  /*102d0*/  MOV R31, 0xffffffff ;  /* 0xffffffff001f7802 */ /* 0x000fc80000000f00 */
[----:B------:R-:W-:Y:S04]  /*102e0*/  WARPSYNC R31 ;  /* 0x0000001f00007348 */ /* 0x000fe80003800000 */
[----:B------:R1:W2:Y:S02]  /*102f0*/  SHFL.IDX PT, R29, R30, R29, R3 ;  /* 0x0000001d1e1d7389 */ /* 0x0002a400000e0003 */
[----:B-1----:R-:W-:-:S04]  /*10300*/  MOV R3, 0x0 ;  /* 0x0000000000037802 */ /* 0x002fc80000000f00 */
[----:B--2---:R-:W-:Y:S05]  /*10310*/  RET.REL.NODEC R2 `(_ZN7cutlass13device_kernelIN5flash19enable_sm80_to_sm89INS1_16FlashAttnFwdSm80INS1_25CollectiveMainloopFwdSm80ILi4ELi1ELb0EN4cute5tupleIJNS5_1CILi128EEENS7_ILi48EEENS7_ILi96EEEEEELi96ENS_10bfloat16_tEfNS_4arch4Sm80ELb0ELb0ELb1ELb1ELb1ELb0ELb1ELb1EEENS1_21CollectiveEpilogueFwdINS6_IJS8_SA_S9_EEENS6_IJNS7_ILi1EEESI_SI_EEESC_SE_Li128ELb1ELb1ELb1ELb0EEENS1_36VarlenDynamicPersistentTileSchedulerILi128ELi48ELi128ELi128ELb1ELb1ELb0ELb0ELb1ELb1EEEEEEEEEvNT_6ParamsE) ;  /* 0xfffefce002007950 */ /* 0x004fea0003c3ffff */
        .weak           $__internal_2_$__cuda_sm70_shflsync_up_p
        .type           $__internal_2_$__cuda_sm70_shflsync_up_p,@function
        .size           $__internal_2_$__cuda_sm70_shflsync_up_p,($__internal_3_$__cuda_sm70_votesync_ballot - $__internal_2_$__cuda_sm70_shflsync_up_p)
$__internal_2_$__cuda_sm70_shflsync_up_p:
[----:B------:R-:W-:Y:S02]  /*10320*/  IMAD.MOV.U32 R4, RZ, RZ, RZ ;  /* 0x000000ffff047224 */ /* 0x000fe400078e00ff */
[----:B------:R-:W-:-:S04]  /*10330*/  IMAD.MOV.U32 R10, RZ, RZ, -0x1 ;  /* 0xffffffffff0a7424 */ /* 0x000fc800078e00ff */
[----:B------:R-:W-:Y:S04]  /*10340*/  WARPSYNC R10 ;  /* 0x0000000a00007348 */ /* 0x000fe80003800000 */
[----:B------:R1:W2:Y:S02]  /*10350*/  SHFL.UP PT, R4, R0, R2, R4 ;  /* 0x0400000200047389 */ /* 0x0002a400000e0004 */
[----:B-1----:R-:W-:Y:S02]  /*10360*/  MOV R2, R3 ;  /* 0x0000000300027202 */ /* 0x002fe40000000f00 */
[----:B------:R-:W-:-:S04]  /*10370*/  MOV R3, 0x0 ;  /* 0x0000000000037802 */ /* 0x000fc80000000f00 */
[----:B--2---:R-:W-:Y:S05]  /*10380*/  RET.REL.NODEC R2 `(_ZN7cutlass13device_kernelIN5flash19enable_sm80_to_sm89INS1_16FlashAttnFwdSm80INS1_25CollectiveMainloopFwdSm80ILi4ELi1ELb0EN4cute5tupleIJNS5_1CILi128EEENS7_ILi48EEENS7_ILi96EEEEEELi96ENS_10bfloat16_tEfNS_4arch4Sm80ELb0ELb0ELb1ELb1ELb1ELb0ELb1ELb1EEENS1_21CollectiveEpilogueFwdINS6_IJS8_SA_S9_EEENS6_IJNS7_ILi1EEESI_SI_EEESC_SE_Li128ELb1ELb1ELb1ELb0EEENS1_36VarlenDynamicPersistentTileSchedulerILi128ELi48ELi128ELi128ELb1ELb1ELb0ELb0ELb1ELb1EEEEEEEEEvNT_6ParamsE) ;  /* 0xfffefc7002007950 */ /* 0x004fea0003c3ffff */
        .weak           $__internal_3_$__cuda_sm70_votesync_ballot
        .type           $__internal_3_$__cuda_sm70_votesync_ballot,@function
        .size           $__internal_3_$__cuda_sm70_votesync_ballot,(.L_x_3629 - $__internal_3_$__cuda_sm70_votesync_ballot)
$__internal_3_$__cuda_sm70_votesync_ballot:
[----:B------:R-:W-:Y:S01]  /*10390*/  ISETP.NE.U32.AND P0, PT, R0, 0x1, PT ;  /* 0x000000010000780c */ /* 0x000fe20003f05070 */
[----:B------:R-:W-:-:S04]  /*103a0*/  IMAD.MOV.U32 R3, RZ, RZ, -0x1 ;  /* 0xffffffffff037424 */ /* 0x000fc800078e00ff */
[----:B------:R-:W-:Y:S08]  /*103b0*/  WARPSYNC R3 ;  /* 0x0000000300007348 */ /* 0x000ff00003800000 */
[----:B------:R-:W-:-:S04]  /*103c0*/  VOTE.ANY R0, PT, !P0 ;  /* 0x0000000000007806 */ /* 0x000fc800040e0100 */
[----:B------:R-:W-:Y:S01]  /*103d0*/  LOP3.LUT R0, R0, R3, RZ, 0xc0, !PT ;  /* 0x0000000300007212 */ /* 0x000fe200078ec0ff */
[----:B------:R-:W-:-:S04]  /*103e0*/  IMAD.MOV.U32 R3, RZ, RZ, 0x0 ;  /* 0x00000000ff037424 */ /* 0x000fc800078e00ff */
[----:B------:R-:W-:Y:S05]  /*103f0*/  RET.REL.NODEC R2 `(_ZN7cutlass13device_kernelIN5flash19enable_sm80_to_sm89INS1_16FlashAttnFwdSm80INS1_25CollectiveMainloopFwdSm80ILi4ELi1ELb0EN4cute5tupleIJNS5_1CILi128EEENS7_ILi48EEENS7_ILi96EEEEEELi96ENS_10bfloat16_tEfNS_4arch4Sm80ELb0ELb0ELb1ELb1ELb1ELb0ELb1ELb1EEENS1_21CollectiveEpilogueFwdINS6_IJS8_SA_S9_EEENS6_IJNS7_ILi1EEESI_SI_EEESC_SE_Li128ELb1ELb1ELb1ELb0EEENS1_36VarlenDynamicPersistentTileSchedulerILi128ELi48ELi128ELi128ELb1ELb1ELb0ELb0ELb1ELb1EEEEEEEEEvNT_6ParamsE) ;  /* 0xfffefc0002007950 */ /* 0x000fea0003c3ffff */
.L_x_194:
        /* <DEDUP_REMOVED lines=16> */
.L_x_3629:


//--------------------- .text._ZN7cutlass13device_kernelIN5flash19enable_sm80_to_sm89INS1_16FlashAttnFwdSm80INS1_25CollectiveMainloopFwdSm80ILi4ELi1ELb0EN4cute5tupleIJNS5_1CILi128EEENS7_ILi48EEENS7_ILi96EEEEEELi96ENS_10bfloat16_tEfNS_4arch4Sm80ELb0ELb0ELb1ELb1ELb1ELb1ELb1ELb1EEENS1_21CollectiveEpilogueFwdINS6_IJS8_SA_S9_EEENS6_IJNS7_ILi1EEESI_SI_EEESC_SE_Li128ELb1ELb1ELb1ELb0EEENS1_36VarlenDynamicPersistentTileSchedulerILi128ELi48ELi128ELi128ELb1ELb1ELb0ELb0ELb1ELb1EEEEEEEEEvNT_6ParamsE --------------------------
	.section	.text._ZN7cutlass13device_kernelIN5flash19enable_sm80_to_sm89INS1_16FlashAttnFwdSm80INS1_25CollectiveMainloopFwdSm80ILi4ELi1ELb0EN4cute5tupleIJNS5_1CILi128EEENS7_ILi48EEENS7_ILi96EEEEEELi96ENS_10bfloat16_tEfNS_4arch4Sm80ELb0ELb0ELb1ELb1ELb1ELb1ELb1ELb1EEENS1_21CollectiveEpilogueFwdINS6_IJS8_SA_S9_EEENS6_IJNS7_ILi1EEESI_SI_EEESC_SE_Li128ELb1ELb1ELb1ELb0EEENS1_36VarlenDynamicPersistentTileSchedulerILi128ELi48ELi128ELi128ELb1ELb1ELb0ELb0ELb1ELb1EEEEEEEEEvNT_6ParamsE,"ax",@progbits
	.sectioninfo	@"SHI_REGISTERS=255"
	.align	128
.text._ZN7cutlass13device_kernelIN5flash19enable_sm80_to_sm89INS1_16FlashAttnFwdSm80INS1_25CollectiveMainloopFwdSm80ILi4ELi1ELb0EN4cute5tupleIJNS5_1CILi128EEENS7_ILi48EEENS7_ILi96EEEEEELi96ENS_10bfloat16_tEfNS_4arch4Sm80ELb0ELb0ELb1ELb1ELb1ELb1ELb1ELb1EEENS1_21CollectiveEpilogueFwdINS6_IJS8_SA_S9_EEENS6_IJNS7_ILi1EEESI_SI_EEESC_SE_Li128ELb1ELb1ELb1ELb0EEENS1_36VarlenDynamicPersistentTileSchedulerILi128ELi48ELi128ELi128ELb1ELb1ELb0ELb0ELb1ELb1EEEEEEEEEvNT_6ParamsE:
        .type           _ZN7cutlass13device_kernelIN5flash19enable_sm80_to_sm89INS1_16FlashAttnFwdSm80INS1_25CollectiveMainloopFwdSm80ILi4ELi1ELb0EN4cute5tupleIJNS5_1CILi128EEENS7_ILi48EEENS7_ILi96EEEEEELi96ENS_10bfloat16_tEfNS_4arch4Sm80ELb0ELb0ELb1ELb1ELb1ELb1ELb1ELb1EEENS1_21CollectiveEpilogueFwdINS6_IJS8_SA_S9_EEENS6_IJNS7_ILi1EEESI_SI_EEESC_SE_Li128ELb1ELb1ELb1ELb0EEENS1_36VarlenDynamicPersistentTileSchedulerILi128ELi48ELi128ELi128ELb1ELb1ELb0ELb0ELb1ELb1EEEEEEEEEvNT_6ParamsE,@function
        .size           _ZN7cutlass13device_kernelIN5flash19enable_sm80_to_sm89INS1_16FlashAttnFwdSm80INS1_25CollectiveMainloopFwdSm80ILi4ELi1ELb0EN4cute5tupleIJNS5_1CILi128EEENS7_ILi48EEENS7_ILi96EEEEEELi96ENS_10bfloat16_tEfNS_4arch4Sm80ELb0ELb0ELb1ELb1ELb1ELb1ELb1ELb1EEENS1_21CollectiveEpilogueFwdINS6_IJS8_SA_S9_EEENS6_IJNS7_ILi1EEESI_SI_EEESC_SE_Li128ELb1ELb1ELb1ELb0EEENS1_36VarlenDynamicPersistentTileSchedulerILi128ELi48ELi128ELi128ELb1ELb1ELb0ELb0ELb1ELb1EEEEEEEEEvNT_6ParamsE,(.L_x_3634 - _ZN7cutlass13device_kernelIN5flash19enable_sm80_to_sm89INS1_16FlashAttnFwdSm80INS1_25CollectiveMainloopFwdSm80ILi4ELi1ELb0EN4cute5tupleIJNS5_1CILi128EEENS7_ILi48EEENS7_ILi96EEEEEELi96ENS_10bfloat16_tEfNS_4arch4Sm80ELb0ELb0ELb1ELb1ELb1ELb1ELb1ELb1EEENS1_21CollectiveEpilogueFwdINS6_IJS8_SA_S9_EEENS6_IJNS7_ILi1EEESI_SI_EEESC_SE_Li128ELb1ELb1ELb1ELb0EEENS1_36VarlenDynamicPersistentTileSchedulerILi128ELi48ELi128ELi128ELb1ELb1ELb0ELb0ELb1ELb1EEEEEEEEEvNT_6ParamsE)
        .other          _ZN7cutlass13device_kernelIN5flash19enable_sm80_to_sm89INS1_16FlashAttnFwdSm80INS1_25CollectiveMainloopFwdSm80ILi4ELi1ELb0EN4cute5tupleIJNS5_1CILi128EEENS7_ILi48EEENS7_ILi96EEEEEELi96ENS_10bfloat16_tEfNS_4arch4Sm80ELb0ELb0ELb1ELb1ELb1ELb1ELb1ELb1EEENS1_21CollectiveEpilogueFwdINS6_IJS8_SA_S9_EEENS6_IJNS7_ILi1EEESI_SI_EEESC_SE_Li128ELb1ELb1ELb1ELb0EEENS1_36VarlenDynamicPersistentTileSchedulerILi128ELi48ELi128ELi128ELb1ELb1ELb0ELb0ELb1ELb1EEEEEEEEEvNT_6ParamsE,@"STO_CUDA_ENTRY STV_DEFAULT"
_ZN7cutlass13device_kernelIN5flash19enable_sm80_to_sm89INS1_16FlashAttnFwdSm80INS1_25CollectiveMainloopFwdSm80ILi4ELi1ELb0EN4cute5tupleIJNS5_1CILi128EEENS7_ILi48EEENS7_ILi96EEEEEELi96ENS_10bfloat16_tEfNS_4arch4Sm80ELb0ELb0ELb1ELb1ELb1ELb1ELb1ELb1EEENS1_21CollectiveEpilogueFwdINS6_IJS8_SA_S9_EEENS6_IJNS7_ILi1EEESI_SI_EEESC_SE_Li128ELb1ELb1ELb1ELb0EEENS1_36VarlenDynamicPersistentTileSchedulerILi128ELi48ELi128ELi128ELb1ELb1ELb0ELb0ELb1ELb1EEEEEEEEEvNT_6ParamsE:
        /* <DEDUP_REMOVED lines=10> */
[----:B-1----:R1:W-:Y:S04]  /*00a0*/  @P0 STL.64 [R1+0x50], R4 ;  /* 0x0000500401000387 */ /* 0x0023e80000100a00 */
        /* <DEDUP_REMOVED lines=43> */
.L_x_200:
        /* <DEDUP_REMOVED lines=17> */
.L_x_386:
        /* <DEDUP_REMOVED lines=16> */
.L_x_387:
[----:B--2---:R-:W-:-:S05]  /*0570*/  IMAD R0, R0, c[0x0][0x538], RZ ;  /* 0x00014e0000007a24 */ /* 0x004fca00078e02ff */
[----:B------:R-:W-:-:S04]  /*0580*/  IADD3 R6, R0, R6, RZ ;  /* 0x0000000600067210 */ /* 0x000fc80007ffe0ff */
[----:B------:R-:W-:-:S13]  /*0590*/  ISETP.GT.AND P0, PT, R6, UR4, PT ;  /* 0x0000000406007c0c */ /* 0x000fda000bf04270 */
[----:B-1----:R-:W-:Y:S05]  /*05a0*/  @!P0 BRA `(.L_x_200) ;  /* 0xfffffdb000008947 */ /* 0x002fea000383ffff */
.L_x_196:
[----:B------:R-:W-:-:S05]  /*05b0*/  IADD3 R12, -R0, R6, RZ ;  /* 0x00000006000c7210 */ /* 0x000fca0007ffe1ff */
[----:B------:R-:W-:-:S05]  /*05c0*/  IMAD R0, R4, c[0x0][0x538], R12 ;  /* 0x00014e0004007a24 */ /* 0x000fca00078e020c */
[----:B------:R-:W-:Y:S01]  /*05d0*/  ISETP.GT.AND P0, PT, R0, UR4, PT ;  /* 0x0000000400007c0c */ /* 0x000fe2000bf04270 */
[----:B------:R-:W-:-:S12]  /*05e0*/  BRA.DIV ~URZ, `(.L_x_201) ;  /* 0x000192427f007947 */ /* 0x000fd8000b800000 */
[----:B------:R-:W-:-:S04]  /*05f0*/  VOTE.ANY R5, PT, !P0 ;  /* 0x0000000000057806 */ /* 0x000fc800040e0100 */
.L_x_388:
[----:B------:R1:W2:Y:S01]  /*0600*/  POPC R13, R5 ;  /* 0x00000005000d7309 */ /* 0x0002a20000000000 */
[----:B------:R-:W-:Y:S05]  /*0610*/  BRA.DIV ~URZ, `(.L_x_202) ;  /* 0x000192627f007947 */ /* 0x000fea000b800000 */
[----:B--2---:R2:W3:Y:S01]  /*0620*/  SHFL.IDX PT, R11, R8, R13, 0x1f ;  /* 0x00001f0d080b7589 */ /* 0x0044e200000e0000 */
[----:B------:R-:W-:-:S03]  /*0630*/  MOV R6, RZ ;  /* 0x000000ff00067202 */ /* 0x000fc60000000f00 */
[----:B------:R2:W4:Y:S04]  /*0640*/  SHFL.IDX PT, R10, R7, R13, 0x1f ;  /* 0x00001f0d070a7589 */ /* 0x00052800000e0000 */
.L_x_389:
[----:B------:R-:W-:Y:S01]  /*0650*/  ISETP.NE.AND P0, PT, R5, RZ, PT ;  /* 0x000000ff0500720c */ /* 0x000fe20003f05270 */
[----:B------:R-:W-:-:S12]  /*0660*/  BSSY B0, `(.L_x_203) ;  /* 0x0000005000007945 */ /* 0x000fd80003800000 */
[----:B------:R-:W-:Y:S05]  /*0670*/  @!P0 BRA `(.L_x_204) ;  /* 0x0000003000008947 */ /* 0x000fea0003800000 */
[----:B------:R-:W-:Y:S01]  /*0680*/  IADD3 R3, R13, -0x1, RZ ;  /* 0xffffffff0d037810 */ /* 0x000fe20007ffe0ff */
[----:B------:R-:W-:Y:S05]  /*0690*/  BRA.DIV ~URZ, `(.L_x_205) ;  /* 0x000192c27f007947 */ /* 0x000fea000b800000 */
[----:B------:R1:W2:Y:S02]  /*06a0*/  SHFL.IDX PT, R6, R4, R3, 0x1f ;  /* 0x00001f0304067589 */ /* 0x0002a400000e0000 */
.L_x_204:
[----:B------:R-:W-:Y:S05]  /*06b0*/  BSYNC B0 ;  /* 0x0000000000007941 */ /* 0x000fea0003800000 */
.L_x_203:
[----:B---3--:R-:W-:Y:S01]  /*06c0*/  IABS R0, R11 ;  /* 0x0000000b00007213 */ /* 0x008fe20000000000 */
[----:B-12---:R-:W-:-:S04]  /*06d0*/  IMAD R4, R6, c[0x0][0x538], R12 ;  /* 0x00014e0006047a24 */ /* 0x006fc800078e020c */
[----:B------:R-:W-:Y:S01]  /*06e0*/  IMAD.MOV.U32 R5, RZ, RZ, R0 ;  /* 0x000000ffff057224 */ /* 0x000fe200078e0000 */
[----:B----4-:R-:W-:Y:S01]  /*06f0*/  IABS R0, R10 ;  /* 0x0000000a00007213 */ /* 0x010fe20000000000 */
[----:B------:R1:W-:Y:S01]  /*0700*/  STL [R1+0x50], R4 ;  /* 0x0000500401007387 */ /* 0x0003e20000100800 */
        /* <DEDUP_REMOVED lines=18> */
[----:B------:R-:W-:Y:S02]  /*0830*/  ISETP.GT.U32.AND P0, PT, R5, R0, PT ;  /* 0x000000000500720c */ /* 0x000fe40003f04070 */
[----:B-1----:R-:W-:-:S11]  /*0840*/  IADD3 R3, R3, 0xffffffe, RZ ;  /* 0x0ffffffe03037810 */ /* 0x002fd60007ffe0ff */
[----:B------:R-:W-:Y:S01]  /*0850*/  @!P0 IMAD.IADD R0, R0, 0x1, -R5 ;  /* 0x0000000100008824 */ /* 0x000fe200078e0a05 */
[----:B------:R-:W-:Y:S02]  /*0860*/  @!P0 IADD3 R2, R2, 0x1, RZ ;  /* 0x0000000102028810 */ /* 0x000fe40007ffe0ff */
[----:B------:R-:W-:Y:S01]  /*0870*/  ISETP.NE.AND P0, PT, R11, RZ, PT ;  /* 0x000000ff0b00720c */ /* 0x000fe20003f05270 */
[----:B------:R-:W1:Y:S01]  /*0880*/  F2I.FTZ.U32.TRUNC.NTZ R3, R3 ;  /* 0x0000000300037305 */ /* 0x000e62000021f000 */
[----:B------:R-:W-:Y:S02]  /*0890*/  ISETP.GE.U32.AND P2, PT, R0, R5, PT ;  /* 0x000000050000720c */ /* 0x000fe40003f46070 */
[----:B------:R-:W-:-:S04]  /*08a0*/  LOP3.LUT R0, R12, R11, RZ, 0x3c, !PT ;  /* 0x0000000b0c007212 */ /* 0x000fc800078e3cff */
[----:B------:R-:W-:-:S07]  /*08b0*/  ISETP.GE.AND P1, PT, R0, RZ, PT ;  /* 0x000000ff0000720c */ /* 0x000fce0003f26270 */
[----:B------:R-:W-:Y:S02]  /*08c0*/  @P2 IADD3 R2, R2, 0x1, RZ ;  /* 0x0000000102022810 */ /* 0x000fe40007ffe0ff */
[----:B-1----:R-:W-:-:S03]  /*08d0*/  IADD3 R0, RZ, -R3, RZ ;  /* 0x80000003ff007210 */ /* 0x002fc60007ffe0ff */
[----:B------:R-:W-:Y:S02]  /*08e0*/  IMAD.MOV.U32 R4, RZ, RZ, R2 ;  /* 0x000000ffff047224 */ /* 0x000fe400078e0002 */
[----:B------:R-:W-:Y:S01]  /*08f0*/  IMAD.MOV.U32 R2, RZ, RZ, R0 ;  /* 0x000000ffff027224 */ /* 0x000fe200078e0000 */
[----:B------:R-:W-:Y:S01]  /*0900*/  IABS R0, R10 ;  /* 0x0000000a00007213 */ /* 0x000fe20000000000 */
[----:B------:R-:W-:Y:S01]  /*0910*/  @!P1 IMAD.MOV R4, RZ, RZ, -R4 ;  /* 0x000000ffff049224 */ /* 0x000fe200078e0a04 */
[----:B------:R-:W-:Y:S01]  /*0920*/  @!P0 LOP3.LUT R4, RZ, R11, RZ, 0x33, !PT ;  /* 0x0000000bff048212 */ /* 0x000fe200078e33ff */
[----:B------:R-:W-:Y:S01]  /*0930*/  IMAD R5, R2, R7, RZ ;  /* 0x0000000702057224 */ /* 0x000fe200078e02ff */
[----:B------:R-:W-:Y:S01]  /*0940*/  MOV R2, RZ ;  /* 0x000000ff00027202 */ /* 0x000fe20000000f00 */
[----:B------:R-:W-:Y:S01]  /*0950*/  IMAD.MOV R6, RZ, RZ, -R0 ;  /* 0x000000ffff067224 */ /* 0x000fe200078e0a00 */
[----:B------:R-:W-:-:S03]  /*0960*/  IABS R8, R4 ;  /* 0x0000000400087213 */ /* 0x000fc60000000000 */
        /* <DEDUP_REMOVED lines=26> */
.L_x_197:
[----:B------:R-:W-:Y:S01]  /*0b10*/  MOV R0, UR4 ;  /* 0x0000000400007c02 */ /* 0x000fe20008000f00 */
[----:B------:R-:W-:Y:S04]  /*0b20*/  STL [R1+0x54], RZ ;  /* 0x000054ff01007387 */ /* 0x000fe80000100800 */
[----:B------:R-:W-:Y:S04]  /*0b30*/  STL [R1+0x58], RZ ;  /* 0x000058ff01007387 */ /* 0x000fe80000100800 */
[----:B------:R1:W-:Y:S02]  /*0b40*/  STL [R1+0x50], R0 ;  /* 0x0000500001007387 */ /* 0x0003e40000100800 */
[----:B-1----:R-:W-:-:S05]  /*0b50*/  MOV R0, c[0x0][0x53c] ;  /* 0x00014f0000007a02 */ /* 0x002fca0000000f00 */
[----:B------:R1:W-:Y:S02]  /*0b60*/  STL [R1+0x5c], R0 ;  /* 0x00005c0001007387 */ /* 0x0003e40000100800 */
.L_x_206:
[----:B-1----:R-:W2:Y:S04]  /*0b70*/  LDL R4, [R1+0x50] ;  /* 0x0000500001047983 */ /* 0x002ea80000100800 */
[----:B------:R-:W2:Y:S04]  /*0b80*/  LDL R5, [R1+0x54] ;  /* 0x0000540001057983 */ /* 0x000ea80000100800 */
[----:B------:R-:W2:Y:S04]  /*0b90*/  LDL R6, [R1+0x58] ;  /* 0x0000580001067983 */ /* 0x000ea80000100800 */
[----:B------:R-:W2:Y:S01]  /*0ba0*/  LDL R7, [R1+0x5c] ;  /* 0x00005c0001077983 */ /* 0x000ea20000100800 */
[----:B------:R-:W-:Y:S01]  /*0bb0*/  ISETP.NE.AND P0, PT, R14, RZ, PT ;  /* 0x000000ff0e00720c */ /* 0x000fe20003f05270 */
[----:B------:R-:W-:-:S12]  /*0bc0*/  WARPSYNC 0xffffffff ;  /* 0xffffffff00007948 */ /* 0x000fd80003800000 */
[----:B--2---:R1:W-:Y:S04]  /*0bd0*/  @!P0 STS.128 [0xc080], R4 ;  /* 0x00c08004ff008388 */ /* 0x0043e80000000c00 */
[----:B------:R-:W-:Y:S06]  /*0be0*/  BAR.ARV 0x5, 0x80 ;  /* 0x0142000000007b1d */ /* 0x000fec0000002000 */
.L_x_195:
[----:B------:R-:W2:Y:S02]  /*0bf0*/  LDL R0, [R1+0x5c] ;  /* 0x00005c0001007983 */ /* 0x000ea40000100800 */
[----:B--2---:R-:W-:-:S13]  /*0c00*/  ISETP.GE.AND P0, PT, R0, c[0x0][0x53c], PT ;  /* 0x00014f0000007a0c */ /* 0x004fda0003f06270 */
[----:B------:R-:W-:Y:S05]  /*0c10*/  @P0 EXIT ;  /* 0x000000000000094d */ /* 0x000fea0003800000 */
[----:B------:R-:W2:Y:S01]  /*0c20*/  S2R R12, SR_TID.X ;  /* 0x00000000000c7919 */ /* 0x000ea20000002100 */
[----:B------:R-:W-:Y:S02]  /*0c30*/  ULDC UR4, c[0x0][0x2ac] ;  /* 0x0000ab0000047ab9 */ /* 0x000fe40000000800 */
[----:B------:R-:W-:Y:S02]  /*0c40*/  ULDC UR6, c[0x0][0x1d0] ;  /* 0x0000740000067ab9 */ /* 0x000fe40000000800 */
[----:B------:R-:W-:Y:S01]  /*0c50*/  UIMAD UR6, UR4, UR6, URZ ;  /* 0x00000006040672a4 */ /* 0x000fe2000f8e023f */
[----:B--2---:R-:W-:Y:S02]  /*0c60*/  SHF.R.S32.HI R8, RZ, 0x1f, R12 ;  /* 0x0000001fff087819 */ /* 0x004fe4000001140c */
[-C--:B------:R-:W-:Y:S02]  /*0c70*/  LEA.HI R11, R12, R12.reuse, RZ, 0x1 ;  /* 0x0000000c0c0b7211 */ /* 0x080fe400078f08ff */
[----:B------:R-:W-:-:S02]  /*0c80*/  LEA.HI R3, R8, R12, RZ, 0x4 ;  /* 0x0000000c08037211 */ /* 0x000fc400078f20ff */
[----:B------:R-:W-:Y:S02]  /*0c90*/  SHF.R.S32.HI R112, RZ, 0x1, R11 ;  /* 0x00000001ff707819 */ /* 0x000fe4000001140b */
[----:B------:R-:W-:Y:S02]  /*0ca0*/  SHF.R.S32.HI R0, RZ, 0x4, R3 ;  /* 0x00000004ff007819 */ /* 0x000fe40000011403 */
[C---:B------:R-:W-:Y:S02]  /*0cb0*/  LOP3.LUT R2, R3.reuse, 0xfffffff0, RZ, 0xc0, !PT ;  /* 0xfffffff003027812 */ /* 0x040fe400078ec0ff */
[----:B-1----:R-:W-:Y:S02]  /*0cc0*/  LEA.HI R4, R3, R0, RZ, 0x1 ;  /* 0x0000000003047211 */ /* 0x002fe400078f08ff */
[----:B------:R-:W-:Y:S01]  /*0cd0*/  LEA.HI R5, R11, R112, RZ, 0x1 ;  /* 0x000000700b057211 */ /* 0x000fe200078f08ff */
[----:B------:R-:W-:Y:S01]  /*0ce0*/  IMAD.IADD R2, R12, 0x1, -R2 ;  /* 0x000000010c027824 */ /* 0x000fe200078e0a02 */
[----:B------:R-:W-:-:S02]  /*0cf0*/  LOP3.LUT R4, R4, 0xfffffffe, RZ, 0xc0, !PT ;  /* 0xfffffffe04047812 */ /* 0x000fc400078ec0ff */
[----:B------:R-:W-:Y:S02]  /*0d00*/  LOP3.LUT R3, R5, 0x7fffffe, RZ, 0xc0, !PT ;  /* 0x07fffffe05037812 */ /* 0x000fe400078ec0ff */
[----:B------:R-:W-:Y:S01]  /*0d10*/  LEA.HI R9, R2, R2, RZ, 0x1 ;  /* 0x0000000202097211 */ /* 0x000fe200078f08ff */
[----:B------:R-:W-:Y:S01]  /*0d20*/  IMAD.IADD R19, R0, 0x1, -R4 ;  /* 0x0000000100137824 */ /* 0x000fe200078e0a04 */
[----:B------:R-:W-:Y:S01]  /*0d30*/  SHF.R.S32.HI R5, RZ, 0x1f, R2 ;  /* 0x0000001fff057819 */ /* 0x000fe20000011402 */
[----:B------:R-:W-:Y:S01]  /*0d40*/  IMAD.IADD R3, R112, 0x1, -R3 ;  /* 0x0000000170037824 */ /* 0x000fe200078e0a03 */
[----:B------:R-:W-:Y:S02]  /*0d50*/  LOP3.LUT R4, R9, 0x7fffffe, RZ, 0xc0, !PT ;  /* 0x07fffffe09047812 */ /* 0x000fe400078ec0ff */
[-C--:B------:R-:W-:Y:S01]  /*0d60*/  LEA.HI R22, R8, R12.reuse, RZ, 0x3 ;  /* 0x0000000c08167211 */ /* 0x080fe200078f18ff */
[----:B------:R-:W-:Y:S01]  /*0d70*/  IMAD R0, R0, 0x8, R3 ;  /* 0x0000000800007824 */ /* 0x000fe200078e0203 */
[----:B------:R-:W-:Y:S01]  /*0d80*/  LEA.HI R13, R8, R12, RZ, 0x2 ;  /* 0x0000000c080d7211 */ /* 0x000fe200078f10ff */
[----:B------:R-:W-:Y:S01]  /*0d90*/  IMAD.IADD R14, R2, 0x1, -R4 ;  /* 0x00000001020e7824 */ /* 0x000fe200078e0a04 */
[----:B------:R-:W-:-:S02]  /*0da0*/  LEA.HI R18, R5, R2, RZ, 0x3 ;  /* 0x0000000205127211 */ /* 0x000fc400078f18ff */
[----:B------:R-:W-:Y:S02]  /*0db0*/  LOP3.LUT R3, R22, 0xfffffff8, RZ, 0xc0, !PT ;  /* 0xfffffff816037812 */ /* 0x000fe400078ec0ff */
[----:B------:R-:W-:Y:S02]  /*0dc0*/  SHF.R.S32.HI R2, RZ, 0x3, R22 ;  /* 0x00000003ff027819 */ /* 0x000fe40000011416 */
[C---:B------:R-:W-:Y:S01]  /*0dd0*/  LOP3.LUT R4, R13.reuse, 0xfffffffc, RZ, 0xc0, !PT ;  /* 0xfffffffc0d047812 */ /* 0x040fe200078ec0ff */
[----:B------:R-:W-:Y:S01]  /*0de0*/  IMAD.IADD R3, R12, 0x1, -R3 ;  /* 0x000000010c037824 */ /* 0x000fe200078e0a03 */
[----:B------:R-:W-:Y:S01]  /*0df0*/  SHF.R.S32.HI R247, RZ, 0x2, R13 ;  /* 0x00000002fff77819 */ /* 0x000fe2000001140d */
[----:B------:R-:W-:Y:S01]  /*0e00*/  IMAD.SHL.U32 R2, R2, 0x40, RZ ;  /* 0x0000004002027824 */ /* 0x000fe200078e00ff */
[----:B------:R-:W-:Y:S01]  /*0e10*/  LEA.HI R8, R8, R12, RZ, 0x5 ;  /* 0x0000000c08087211 */ /* 0x000fe200078f28ff */
[----:B------:R-:W-:Y:S01]  /*0e20*/  IMAD.IADD R24, R12, 0x1, -R4 ;  /* 0x000000010c187824 */ /* 0x000fe200078e0a04 */
[----:B------:R-:W-:-:S02]  /*0e30*/  LEA.HI R4, R13, R247, RZ, 0x1 ;  /* 0x000000f70d047211 */ /* 0x000fc400078f08ff */
[----:B------:R-:W-:Y:S01]  /*0e40*/  LEA.HI R10, R3, R3, RZ, 0x1 ;  /* 0x00000003030a7211 */ /* 0x000fe200078f08ff */
[----:B------:R-:W-:Y:S01]  /*0e50*/  IMAD.SHL.U32 R228, R24, 0x8, RZ ;  /* 0x0000000818e47824 */ /* 0x000fe200078e00ff */
[----:B------:R-:W-:Y:S02]  /*0e60*/  LOP3.LUT R2, R2, 0xc0, RZ, 0xc0, !PT ;  /* 0x000000c002027812 */ /* 0x000fe400078ec0ff */
[----:B------:R-:W-:Y:S02]  /*0e70*/  LOP3.LUT R4, R4, 0x7fffffe, RZ, 0xc0, !PT ;  /* 0x07fffffe04047812 */ /* 0x000fe400078ec0ff */
[----:B------:R-:W-:Y:S02]  /*0e80*/  LOP3.LUT R6, R10, 0x3fffffe, RZ, 0xc0, !PT ;  /* 0x03fffffe0a067812 */ /* 0x000fe400078ec0ff */
[----:B------:R-:W-:Y:S01]  /*0e90*/  SHF.R.U32.HI R5, RZ, 0x3, R2 ;  /* 0x00000003ff057819 */ /* 0x000fe20000011602 */
[----:B------:R-:W-:Y:S01]  /*0ea0*/  IMAD.IADD R4, R247, 0x1, -R4 ;  /* 0x00000001f7047824 */ /* 0x000fe200078e0a04 */
[----:B------:R-:W-:Y:S01]  /*0eb0*/  LOP3.LUT R2, R2, 0x18, R228, 0xf8, !PT ;  /* 0x0000001802027812 */ /* 0x000fe200078ef8e4 */
[----:B------:R-:W-:Y:S01]  /*0ec0*/  IMAD.IADD R21, R3, 0x1, -R6 ;  /* 0x0000000103157824 */ /* 0x000fe200078e0a06 */
[----:B------:R-:W-:-:S02]  /*0ed0*/  SHF.R.S32.HI R7, RZ, 0x5, R8 ;  /* 0x00000005ff077819 */ /* 0x000fc40000011408 */
[----:B------:R-:W-:Y:S02]  /*0ee0*/  LOP3.LUT R6, R2, R5, RZ, 0x3c, !PT ;  /* 0x0000000502067212 */ /* 0x000fe400078e3cff */
[----:B------:R-:W-:Y:S01]  /*0ef0*/  LOP3.LUT R2, R11, 0xfffffffe, RZ, 0xc0, !PT ;  /* 0xfffffffe0b027812 */ /* 0x000fe200078ec0ff */
[----:B------:R-:W-:Y:S01]  /*0f00*/  IMAD R3, R7, 0x8, R4 ;  /* 0x0000000807037824 */ /* 0x000fe200078e0204 */
[----:B------:R-:W-:Y:S02]  /*0f10*/  SHF.R.S32.HI R5, RZ, 0x1f, R8 ;  /* 0x0000001fff057819 */ /* 0x000fe40000011408 */
[----:B------:R-:W-:Y:S01]  /*0f20*/  LOP3.LUT R4, R8, 0xffffffe0, RZ, 0xc0, !PT ;  /* 0xffffffe008047812 */ /* 0x000fe200078ec0ff */
[----:B------:R-:W-:Y:S01]  /*0f30*/  IMAD.IADD R168, R12, 0x1, -R2 ;  /* 0x000000010ca87824 */ /* 0x000fe200078e0a02 */
[----:B------:R-:W-:Y:S01]  /*0f40*/  LEA.HI R2, R24, R24, RZ, 0x1 ;  /* 0x0000001818027211 */ /* 0x000fe200078f08ff */
[----:B------:R-:W-:Y:S01]  /*0f50*/  IMAD.U32 R248, R3, 0x20, R6 ;  /* 0x0000002003f87824 */ /* 0x000fe200078e0006 */
[----:B------:R-:W-:Y:S01]  /*0f60*/  LEA.HI R3, R5, R7, RZ, 0x2 ;  /* 0x0000000705037211 */ /* 0x000fe200078f10ff */
[----:B------:R-:W-:Y:S01]  /*0f70*/  IMAD.SHL.U32 R114, R168, 0x4, RZ ;  /* 0x00000004a8727824 */ /* 0x000fe200078e00ff */
[----:B------:R-:W-:Y:S01]  /*0f80*/  IADD3 R8, R112, 0x40, RZ ;  /* 0x0000004070087810 */ /* 0x000fe20007ffe0ff */
[----:B------:R-:W-:Y:S01]  /*0f90*/  IMAD.IADD R31, R12, 0x1, -R4 ;  /* 0x000000010c1f7824 */ /* 0x000fe200078e0a04 */
[----:B------:R-:W-:Y:S01]  /*0fa0*/  LOP3.LUT R4, R3, 0xffffffc, RZ, 0xc0, !PT ;  /* 0x0ffffffc03047812 */ /* 0x000fe200078ec0ff */
[----:B------:R-:W-:Y:S01]  /*0fb0*/  IMAD.SHL.U32 R104, R168, 0x8, RZ ;  /* 0x00000008a8687824 */ /* 0x000fe200078e00ff */
[C---:B------:R-:W-:Y:S01]  /*0fc0*/  LOP3.LUT R3, R2.reuse, 0x1ffffffe, RZ, 0xc0, !PT ;  /* 0x1ffffffe02037812 */ /* 0x040fe200078ec0ff */
[----:B------:R-:W-:Y:S01]  /*0fd0*/  IMAD.SHL.U32 R2, R2, 0x20, RZ ;  /* 0x0000002002027824 */ /* 0x000fe200078e00ff */
[----:B------:R-:W-:Y:S01]  /*0fe0*/  IADD3 R164, R114, 0x10, RZ ;  /* 0x0000001072a47810 */ /* 0x000fe20007ffe0ff */
[----:B------:R-:W-:Y:S01]  /*0ff0*/  IMAD.IADD R6, R7, 0x1, -R4 ;  /* 0x0000000107067824 */ /* 0x000fe200078e0a04 */
[----:B------:R-:W-:Y:S01]  /*1000*/  SHF.R.S32.HI R5, RZ, 0x1f, R31 ;  /* 0x0000001fff057819 */ /* 0x000fe2000001141f */
[----:B------:R-:W-:Y:S01]  /*1010*/  IMAD.IADD R4, R24, 0x1, -R3 ;  /* 0x0000000118047824 */ /* 0x000fe200078e0a03 */
[----:B------:R-:W-:Y:S01]  /*1020*/  LOP3.LUT R3, R2, 0xffffffc0, RZ, 0xc0, !PT ;  /* 0xffffffc002037812 */ /* 0x000fe200078ec0ff */
[----:B------:R-:W-:Y:S01]  /*1030*/  IMAD.IADD R2, R114, 0x1, R164 ;  /* 0x0000000172027824 */ /* 0x000fe200078e02a4 */
[----:B------:R-:W-:-:S02]  /*1040*/  LEA.HI R20, R5, R31, RZ, 0x2 ;  /* 0x0000001f05147211 */ /* 0x000fc400078f10ff */
[----:B------:R-:W-:Y:S01]  /*1050*/  IADD3 R113, R114, 0x20, RZ ;  /* 0x0000002072717810 */ /* 0x000fe20007ffe0ff */
[----:B------:R-:W-:Y:S01]  /*1060*/  IMAD R23, R4, 0x8, R3 ;  /* 0x0000000804177824 */ /* 0x000fe200078e0203 */
[----:B------:R-:W-:Y:S02]  /*1070*/  SHF.R.S32.HI R4, RZ, 0x1f, R8 ;  /* 0x0000001fff047819 */ /* 0x000fe40000011408 */
[----:B------:R-:W-:Y:S02]  /*1080*/  SHF.R.S32.HI R3, RZ, 0x1f, R2 ;  /* 0x0000001fff037819 */ /* 0x000fe40000011402 */
[----:B------:R-:W-:Y:S02]  /*1090*/  SHF.R.S32.HI R5, RZ, 0x2, R20 ;  /* 0x00000002ff057819 */ /* 0x000fe40000011414 */
[----:B------:R-:W-:Y:S02]  /*10a0*/  LEA.HI R4, R4, R8, RZ, 0x3 ;  /* 0x0000000804047211 */ /* 0x000fe400078f18ff */
[CC--:B------:R-:W-:Y:S01]  /*10b0*/  LEA.HI R15, R3.reuse, R2.reuse, RZ, 0x3 ;  /* 0x00000002030f7211 */ /* 0x0c0fe200078f18ff */
[----:B------:R-:W-:Y:S01]  /*10c0*/  IMAD R29, R6, 0x10, R5 ;  /* 0x00000010061d7824 */ /* 0x000fe200078e0205 */
[----:B------:R-:W-:Y:S01]  /*10d0*/  LEA.HI R16, R3, R2, RZ, 0x5 ;  /* 0x0000000203107211 */ /* 0x000fe200078f28ff */
[----:B------:R-:W-:Y:S01]  /*10e0*/  IMAD.IADD R2, R114, 0x1, R113 ;  /* 0x0000000172027824 */ /* 0x000fe200078e0271 */
[----:B------:R-:W-:Y:S01]  /*10f0*/  LEA.HI R12, R8, R8, RZ, 0x1 ;  /* 0x00000008080c7211 */ /* 0x000fe200078f08ff */
[----:B------:R-:W-:Y:S01]  /*1100*/  IMAD.SHL.U32 R4, R4, 0x20, RZ ;  /* 0x0000002004047824 */ /* 0x000fe200078e00ff */
[----:B------:R-:W-:Y:S01]  /*1110*/  SHF.R.S32.HI R5, RZ, 0x1f, R13 ;  /* 0x0000001fff057819 */ /* 0x000fe2000001140d */
[----:B------:R-:W-:Y:S01]  /*1120*/  STL [R1+0x128], R29 ;  /* 0x0001281d01007387 */ /* 0x000fe20000100800 */
[----:B------:R-:W-:-:S02]  /*1130*/  LOP3.LUT R6, R12, 0x7fffffe, RZ, 0xc0, !PT ;  /* 0x07fffffe0c067812 */ /* 0x000fc400078ec0ff */
[----:B------:R-:W-:Y:S02]  /*1140*/  SHF.R.S32.HI R3, RZ, 0x1f, R2 ;  /* 0x0000001fff037819 */ /* 0x000fe40000011402 */
[----:B------:R-:W-:Y:S01]  /*1150*/  LEA.HI R11, R5, R247, RZ, 0x3 ;  /* 0x000000f7050b7211 */ /* 0x000fe200078f18ff */
[----:B------:R-:W-:Y:S01]  /*1160*/  IMAD.IADD R6, R8, 0x1, -R6 ;  /* 0x0000000108067824 */ /* 0x000fe200078e0a06 */
[----:B------:R-:W-:Y:S01]  /*1170*/  LOP3.LUT R4, R4, 0xffffff00, RZ, 0xc0, !PT ;  /* 0xffffff0004047812 */ /* 0x000fe200078ec0ff */
[----:B------:R-:W-:Y:S01]  /*1180*/  IMAD.SHL.U32 R8, R7, 0x200, RZ ;  /* 0x0000020007087824 */ /* 0x000fe200078e00ff */
[CC--:B------:R-:W-:Y:S02]  /*1190*/  LEA.HI R252, R3.reuse, R2.reuse, RZ, 0x3 ;  /* 0x0000000203fc7211 */ /* 0x0c0fe400078f18ff */
[----:B------:R-:W-:Y:S01]  /*11a0*/  LEA.HI R17, R3, R2, RZ, 0x5 ;  /* 0x0000000203117211 */ /* 0x000fe200078f28ff */
[----:B------:R-:W-:Y:S01]  /*11b0*/  IMAD R25, R6, 0x20, R4 ;  /* 0x0000002006197824 */ /* 0x000fe200078e0204 */
[----:B------:R-:W-:-:S02]  /*11c0*/  LOP3.LUT R3, R11, 0xfffffff8, RZ, 0xc0, !PT ;  /* 0xfffffff80b037812 */ /* 0x000fc400078ec0ff */
[----:B------:R-:W-:Y:S02]  /*11d0*/  SHF.R.S32.HI R2, RZ, 0x1, R10 ;  /* 0x00000001ff027819 */ /* 0x000fe4000001140a */
[----:B------:R-:W-:Y:S01]  /*11e0*/  SHF.R.S32.HI R7, RZ, 0x1, R9 ;  /* 0x00000001ff077819 */ /* 0x000fe20000011409 */
[----:B------:R-:W-:Y:S01]  /*11f0*/  IMAD.IADD R6, R247, 0x1, -R3 ;  /* 0x00000001f7067824 */ /* 0x000fe200078e0a03 */
[----:B------:R-:W-:Y:S01]  /*1200*/  SHF.R.S32.HI R4, RZ, 0x1f, R9 ;  /* 0x0000001fff047819 */ /* 0x000fe20000011409 */
[C---:B------:R-:W-:Y:S01]  /*1210*/  IMAD.SHL.U32 R3, R2.reuse, 0x40, RZ ;  /* 0x0000004002037824 */ /* 0x040fe200078e00ff */
[----:B------:R-:W-:Y:S01]  /*1220*/  LOP3.LUT P3, RZ, R2, 0x2, RZ, 0xc0, !PT ;  /* 0x0000000202ff7812 */ /* 0x000fe2000786c0ff */
[----:B------:R-:W-:Y:S01]  /*1230*/  STL [R1+0xe0], R25 ;  /* 0x0000e01901007387 */ /* 0x000fe20000100800 */
[----:B------:R-:W-:Y:S01]  /*1240*/  LEA.HI R9, R4, R7, RZ, 0x2 ;  /* 0x0000000704097211 */ /* 0x000fe200078f10ff */
[----:B------:R-:W-:Y:S01]  /*1250*/  IMAD.SHL.U32 R4, R18, 0x20, RZ ;  /* 0x0000002012047824 */ /* 0x000fe200078e00ff */
[----:B------:R-:W-:-:S02]  /*1260*/  LOP3.LUT R3, R3, 0xc0, RZ, 0xc0, !PT ;  /* 0x000000c003037812 */ /* 0x000fc400078ec0ff */
[----:B------:R-:W-:Y:S02]  /*1270*/  LEA.HI R2, R6, R6, RZ, 0x1 ;  /* 0x0000000606027211 */ /* 0x000fe400078f08ff */
[----:B------:R-:W-:Y:S02]  /*1280*/  LOP3.LUT R10, R3, 0x8, R22, 0xf8, !PT ;  /* 0x00000008030a7812 */ /* 0x000fe400078ef816 */
[----:B------:R-:W-:Y:S02]  /*1290*/  SHF.R.U32.HI R3, RZ, 0x3, R3 ;  /* 0x00000003ff037819 */ /* 0x000fe40000011603 */
[----:B------:R-:W-:Y:S02]  /*12a0*/  LOP3.LUT R11, R9, 0xfffffffc, RZ, 0xc0, !PT ;  /* 0xfffffffc090b7812 */ /* 0x000fe400078ec0ff */
[----:B------:R-:W-:Y:S02]  /*12b0*/  LOP3.LUT R10, R10, R3, RZ, 0x3c, !PT ;  /* 0x000000030a0a7212 */ /* 0x000fe400078e3cff */
[----:B------:R-:W-:Y:S01]  /*12c0*/  LEA.HI R3, R5, R247, RZ, 0x2 ;  /* 0x000000f705037211 */ /* 0x000fe200078f10ff */
[----:B------:R-:W-:Y:S01]  /*12d0*/  IMAD R5, R24, 0x2, R8 ;  /* 0x0000000218057824 */ /* 0x000fe200078e0208 */
[----:B------:R-:W-:Y:S01]  /*12e0*/  LOP3.LUT R9, R2, 0x3fffffe, RZ, 0xc0, !PT ;  /* 0x03fffffe02097812 */ /* 0x000fe200078ec0ff */
[----:B------:R-:W-:Y:S01]  /*12f0*/  IMAD.IADD R11, R7, 0x1, -R11 ;  /* 0x00000001070b7824 */ /* 0x000fe200078e0a0b */
[----:B------:R-:W-:Y:S01]  /*1300*/  LOP3.LUT R3, R3, 0xfffffffc, RZ, 0xc0, !PT ;  /* 0xfffffffc03037812 */ /* 0x000fe200078ec0ff */
[----:B------:R-:W-:Y:S01]  /*1310*/  IMAD.SHL.U32 R7, R0, 0x20, RZ ;  /* 0x0000002000077824 */ /* 0x000fe200078e00ff */
[----:B------:R-:W-:Y:S01]  /*1320*/  LOP3.LUT R4, R4, 0xffffff00, RZ, 0xc0, !PT ;  /* 0xffffff0004047812 */ /* 0x000fe200078ec0ff */
[----:B------:R-:W-:Y:S01]  /*1330*/  IMAD.IADD R9, R6, 0x1, -R9 ;  /* 0x0000000106097824 */ /* 0x000fe200078e0a09 */
[----:B------:R-:W-:Y:S01]  /*1340*/  SHF.R.S32.HI R2, RZ, 0x1, R2 ;  /* 0x00000001ff027819 */ /* 0x000fe20000011402 */
[----:B------:R-:W-:Y:S01]  /*1350*/  IMAD.IADD R3, R247, 0x1, -R3 ;  /* 0x00000001f7037824 */ /* 0x000fe200078e0a03 */
[----:B------:R-:W-:Y:S01]  /*1360*/  LOP3.LUT P4, RZ, R11, 0x2, RZ, 0xc0, !PT ;  /* 0x000000020bff7812 */ /* 0x000fe2000788c0ff */
[----:B------:R-:W-:Y:S01]  /*1370*/  IMAD.IADD R6, R4, 0x1, R8 ;  /* 0x0000000104067824 */ /* 0x000fe200078e0208 */
[----:B------:R-:W-:Y:S01]  /*1380*/  LOP3.LUT P1, RZ, R2, 0x2, RZ, 0xc0, !PT ;  /* 0x0000000202ff7812 */ /* 0x000fe2000782c0ff */
[C---:B------:R-:W-:Y:S01]  /*1390*/  IMAD R13, R14.reuse, 0x20, R4 ;  /* 0x000000200e0d7824 */ /* 0x040fe200078e0204 */
[----:B------:R-:W-:Y:S01]  /*13a0*/  SHF.R.S32.HI R4, RZ, 0x1, R12 ;  /* 0x00000001ff047819 */ /* 0x000fe2000001140c */
[----:B------:R-:W-:Y:S01]  /*13b0*/  IMAD R14, R14, 0x20, R6 ;  /* 0x000000200e0e7824 */ /* 0x000fe200078e0206 */
[C---:B------:R-:W-:Y:S01]  /*13c0*/  LOP3.LUT P0, RZ, R3.reuse, 0x2, RZ, 0xc0, !PT ;  /* 0x0000000203ff7812 */ /* 0x040fe2000780c0ff */
[----:B------:R-:W-:Y:S01]  /*13d0*/  IMAD.SHL.U32 R3, R3, 0x40, RZ ;  /* 0x0000004003037824 */ /* 0x000fe200078e00ff */
[----:B------:R-:W-:Y:S01]  /*13e0*/  LOP3.LUT R6, R2, 0x1, RZ, 0xc0, !PT ;  /* 0x0000000102067812 */ /* 0x000fe200078ec0ff */
[----:B------:R-:W-:Y:S01]  /*13f0*/  IMAD.SHL.U32 R4, R4, 0x40, RZ ;  /* 0x0000004004047824 */ /* 0x000fe200078e00ff */
[----:B------:R-:W-:Y:S01]  /*1400*/  IADD3 R246, R104, 0x30, RZ ;  /* 0x0000003068f67810 */ /* 0x000fe20007ffe0ff */
[----:B------:R-:W-:Y:S01]  /*1410*/  IMAD.SHL.U32 R0, R2, 0x40, RZ ;  /* 0x0000004002007824 */ /* 0x000fe200078e00ff */
[----:B------:R-:W-:Y:S01]  /*1420*/  LOP3.LUT R28, R3, 0xc0, RZ, 0xc0, !PT ;  /* 0x000000c0031c7812 */ /* 0x000fe200078ec0ff */
[----:B------:R-:W-:Y:S01]  /*1430*/  IMAD R9, R9, 0x20, R5 ;  /* 0x0000002009097824 */ /* 0x000fe200078e0205 */
[----:B------:R-:W-:Y:S01]  /*1440*/  LOP3.LUT R30, R4, 0xc0, RZ, 0xc0, !PT ;  /* 0x000000c0041e7812 */ /* 0x000fe200078ec0ff */
[----:B------:R-:W-:Y:S01]  /*1450*/  IMAD.SHL.U32 R2, R16, 0x80, RZ ;  /* 0x0000008010027824 */ /* 0x000fe200078e00ff */
[----:B------:R-:W-:Y:S01]  /*1460*/  SHF.R.U32.HI R26, RZ, 0x3, R28 ;  /* 0x00000003ff1a7819 */ /* 0x000fe2000001161c */
[----:B------:R-:W-:Y:S01]  /*1470*/  IMAD R8, R19, 0x8, R21 ;  /* 0x0000000813087824 */ /* 0x000fe200078e0215 */
[----:B------:R-:W-:Y:S01]  /*1480*/  LOP3.LUT R3, R28, 0x18, R15, 0xf8, !PT ;  /* 0x000000181c037812 */ /* 0x000fe200078ef80f */
[----:B------:R-:W-:Y:S01]  /*1490*/  STL [R1+0xd8], R30 ;  /* 0x0000d81e01007387 */ /* 0x000fe20000100800 */
[----:B------:R-:W-:-:S02]  /*14a0*/  SHF.R.U32.HI R27, RZ, 0x3, R30 ;  /* 0x00000003ff1b7819 */ /* 0x000fc4000001161e */
[----:B------:R-:W-:Y:S01]  /*14b0*/  LOP3.LUT R5, R30, 0x18, R15, 0xf8, !PT ;  /* 0x000000181e057812 */ /* 0x000fe200078ef80f */
[----:B------:R-:W-:Y:S01]  /*14c0*/  STL [R1+0x4], R28 ;  /* 0x0000041c01007387 */ /* 0x000fe20000100800 */
[----:B------:R-:W-:Y:S02]  /*14d0*/  LOP3.LUT R4, R3, R26, RZ, 0x3c, !PT ;  /* 0x0000001a03047212 */ /* 0x000fe400078e3cff */
[----:B------:R-:W-:Y:S01]  /*14e0*/  LOP3.LUT R2, R2, 0xfffff000, RZ, 0xc0, !PT ;  /* 0xfffff00002027812 */ /* 0x000fe200078ec0ff */
[----:B------:R-:W-:Y:S01]  /*14f0*/  STL [R1+0xdc], R27 ;  /* 0x0000dc1b01007387 */ /* 0x000fe20000100800 */
[----:B------:R-:W-:Y:S02]  /*1500*/  LOP3.LUT R3, R5, R27, RZ, 0x3c, !PT ;  /* 0x0000001b05037212 */ /* 0x000fe400078e3cff */
[----:B------:R-:W-:Y:S01]  /*1510*/  ISETP.NE.U32.AND P2, PT, R6, 0x1, PT ;  /* 0x000000010600780c */ /* 0x000fe20003f45070 */
[----:B------:R-:W-:Y:S01]  /*1520*/  STL [R1+0x8], R26 ;  /* 0x0000081a01007387 */ /* 0x000fe20000100800 */
[----:B------:R-:W-:Y:S01]  /*1530*/  LOP3.LUT R6, R0, 0xc0, RZ, 0xc0, !PT ;  /* 0x000000c000067812 */ /* 0x000fe200078ec0ff */
[----:B------:R-:W-:Y:S01]  /*1540*/  IMAD.U32 R0, R8, 0x20, R10 ;  /* 0x0000002008007824 */ /* 0x000fe200078e000a */
[----:B------:R-:W-:Y:S01]  /*1550*/  IADD3 R16, R3, R25, R2 ;  /* 0x0000001903107210 */ /* 0x000fe20007ffe002 */
[----:B------:R-:W-:Y:S01]  /*1560*/  IMAD.SHL.U32 R3, R11, 0x40, RZ ;  /* 0x000000400b037824 */ /* 0x000fe200078e00ff */
[----:B------:R-:W-:-:S02]  /*1570*/  LEA.HI R5, R6, R6, RZ, 0x1d ;  /* 0x0000000606057211 */ /* 0x000fc400078fe8ff */
[----:B------:R-:W-:Y:S01]  /*1580*/  IADD3 R18, R4, R2, R7 ;  /* 0x0000000204127210 */ /* 0x000fe20007ffe007 */
[----:B------:R-:W-:Y:S01]  /*1590*/  IMAD.SHL.U32 R4, R19, 0x8, RZ ;  /* 0x0000000813047824 */ /* 0x000fe200078e00ff */
[----:B------:R-:W-:Y:S01]  /*15a0*/  LOP3.LUT R3, R3, 0xc0, RZ, 0xc0, !PT ;  /* 0x000000c003037812 */ /* 0x000fe200078ec0ff */
[----:B------:R-:W-:Y:S01]  /*15b0*/  IMAD.SHL.U32 R2, R17, 0x80, RZ ;  /* 0x0000008011027824 */ /* 0x000fe200078e00ff */
[----:B------:R-:W-:Y:S01]  /*15c0*/  LOP3.LUT R8, R30, 0x18, R252, 0xf8, !PT ;  /* 0x000000181e087812 */ /* 0x000fe200078ef8fc */
[----:B------:R-:W-:Y:S01]  /*15d0*/  IMAD.IADD R9, R5, 0x1, R9 ;  /* 0x0000000105097824 */ /* 0x000fe200078e0209 */
[----:B------:R-:W-:Y:S02]  /*15e0*/  LOP3.LUT R6, R3, 0x8, R4, 0xf8, !PT ;  /* 0x0000000803067812 */ /* 0x000fe400078ef804 */
[----:B------:R-:W-:Y:S01]  /*15f0*/  LOP3.LUT R5, R28, 0x18, R252, 0xf8, !PT ;  /* 0x000000181c057812 */ /* 0x000fe200078ef8fc */
[----:B------:R-:W-:Y:S01]  /*1600*/  IMAD.SHL.U32 R24, R9, 0x2, RZ ;  /* 0x0000000209187824 */ /* 0x000fe200078e00ff */
[----:B------:R-:W-:-:S02]  /*1610*/  LOP3.LUT R2, R2, 0xfffff000, RZ, 0xc0, !PT ;  /* 0xfffff00002027812 */ /* 0x000fc400078ec0ff */
[----:B------:R-:W-:Y:S02]  /*1620*/  SHF.R.U32.HI R3, RZ, 0x3, R3 ;  /* 0x00000003ff037819 */ /* 0x000fe40000011603 */
[----:B------:R-:W-:Y:S01]  /*1630*/  LOP3.LUT R4, R8, R27, RZ, 0x3c, !PT ;  /* 0x0000001b08047212 */ /* 0x000fe200078e3cff */
[----:B------:R-:W-:Y:S01]  /*1640*/  STL [R1+0x60], R24 ;  /* 0x0000601801007387 */ /* 0x000fe20000100800 */
[----:B------:R-:W-:Y:S02]  /*1650*/  LOP3.LUT R5, R5, R26, RZ, 0x3c, !PT ;  /* 0x0000001a05057212 */ /* 0x000fe400078e3cff */
[----:B------:R-:W-:Y:S02]  /*1660*/  LOP3.LUT R3, R6, R3, RZ, 0x3c, !PT ;  /* 0x0000000306037212 */ /* 0x000fe400078e3cff */
[----:B------:R-:W-:Y:S02]  /*1670*/  IADD3 R11, R4, R25, R2 ;  /* 0x00000019040b7210 */ /* 0x000fe40007ffe002 */
[----:B------:R-:W-:-:S02]  /*1680*/  IADD3 R4, R24, 0x80, RZ ;  /* 0x0000008018047810 */ /* 0x000fc40007ffe0ff */
[----:B------:R-:W-:Y:S01]  /*1690*/  IADD3 R12, R5, R2, R7 ;  /* 0x00000002050c7210 */ /* 0x000fe20007ffe007 */
[C---:B------:R-:W-:Y:S01]  /*16a0*/  IMAD.IADD R2, R3.reuse, 0x1, R14 ;  /* 0x0000000103027824 */ /* 0x040fe200078e020e */
[----:B------:R-:W-:Y:S01]  /*16b0*/  IADD3 R22, R24, 0x70, RZ ;  /* 0x0000007018167810 */ /* 0x000fe20007ffe0ff */
[----:B------:R-:W-:Y:S01]  /*16c0*/  IMAD.IADD R3, R3, 0x1, R13 ;  /* 0x0000000103037824 */ /* 0x000fe200078e020d */
[----:B------:R-:W-:Y:S01]  /*16d0*/  @P2 IADD3 R22, R4, 0x10, RZ ;  /* 0x0000001004162810 */ /* 0x000fe20007ffe0ff */
[----:B------:R-:W-:Y:S01]  /*16e0*/  IMAD.MOV.U32 R13, RZ, RZ, 0x20 ;  /* 0x00000020ff0d7424 */ /* 0x000fe200078e00ff */
[----:B------:R-:W-:Y:S02]  /*16f0*/  IADD3 R245, R104, 0x40, RZ ;  /* 0x0000004068f57810 */ /* 0x000fe40007ffe0ff */
[----:B------:R-:W-:Y:S01]  /*1700*/  SHF.R.S32.HI R14, RZ, 0x1f, R246 ;  /* 0x0000001fff0e7819 */ /* 0x000fe200000114f6 */
[----:B------:R-:W-:Y:S01]  /*1710*/  STL [R1+0x64], R22 ;  /* 0x0000641601007387 */ /* 0x000fe20000100800 */
[----:B------:R-:W-:-:S02]  /*1720*/  IADD3 R167, R114, 0x8, RZ ;  /* 0x0000000872a77810 */ /* 0x000fc40007ffe0ff */
[----:B------:R-:W-:Y:S01]  /*1730*/  IADD3 R244, R104, 0x50, RZ ;  /* 0x0000005068f47810 */ /* 0x000fe20007ffe0ff */
[----:B------:R1:W-:Y:S01]  /*1740*/  STL [R1+0x14], R14 ;  /* 0x0000140e01007387 */ /* 0x0003e20000100800 */
[----:B------:R-:W-:Y:S02]  /*1750*/  SHF.R.S32.HI R17, RZ, 0x1f, R245 ;  /* 0x0000001fff117819 */ /* 0x000fe400000114f5 */
[----:B------:R-:W-:Y:S02]  /*1760*/  SHF.R.S32.HI R10, RZ, 0x1f, R244 ;  /* 0x0000001fff0a7819 */ /* 0x000fe400000114f4 */
[C---:B------:R-:W-:Y:S01]  /*1770*/  IADD3 R166, R114.reuse, 0x18, RZ ;  /* 0x0000001872a67810 */ /* 0x040fe20007ffe0ff */
[----:B------:R2:W-:Y:S01]  /*1780*/  STL [R1+0x10], R17 ;  /* 0x0000101101007387 */ /* 0x0005e20000100800 */
[----:B------:R-:W-:Y:S02]  /*1790*/  IADD3 R165, R114, 0x28, RZ ;  /* 0x0000002872a57810 */ /* 0x000fe40007ffe0ff */
[----:B------:R-:W-:Y:S01]  /*17a0*/  SHF.R.S32.HI R9, RZ, 0x1f, R167 ;  /* 0x0000001fff097819 */ /* 0x000fe200000114a7 */
[----:B------:R3:W-:Y:S01]  /*17b0*/  STL [R1+0xc], R10 ;  /* 0x00000c0a01007387 */ /* 0x0007e20000100800 */
[----:B------:R-:W-:-:S02]  /*17c0*/  SHF.R.S32.HI R8, RZ, 0x1f, R164 ;  /* 0x0000001fff087819 */ /* 0x000fc400000114a4 */
[----:B------:R-:W-:Y:S02]  /*17d0*/  SHF.R.S32.HI R6, RZ, 0x1f, R166 ;  /* 0x0000001fff067819 */ /* 0x000fe400000114a6 */
[----:B------:R-:W-:Y:S02]  /*17e0*/  SHF.R.S32.HI R5, RZ, 0x1f, R113 ;  /* 0x0000001fff057819 */ /* 0x000fe40000011471 */
[----:B------:R-:W-:Y:S02]  /*17f0*/  SHF.R.S32.HI R4, RZ, 0x1f, R165 ;  /* 0x0000001fff047819 */ /* 0x000fe400000114a5 */
[----:B------:R-:W-:Y:S02]  /*1800*/  LEA R169, R0, 0x3c80, 0x1 ;  /* 0x00003c8000a97811 */ /* 0x000fe400078e08ff */
[----:B------:R-:W-:Y:S02]  /*1810*/  LEA R0, R18, 0x6080, 0x1 ;  /* 0x0000608012007811 */ /* 0x000fe400078e08ff */
[----:B------:R-:W-:Y:S01]  /*1820*/  IADD3 R198, R169, 0x20, RZ ;  /* 0x00000020a9c67810 */ /* 0x000fe20007ffe0ff */
[----:B-1----:R-:W-:Y:S01]  /*1830*/  IMAD.SHL.U32 R14, R167, 0x2, RZ ;  /* 0x00000002a70e7824 */ /* 0x002fe200078e00ff */
[----:B------:R-:W-:-:S02]  /*1840*/  LEA R196, R2, 0x6080, 0x1 ;  /* 0x0000608002c47811 */ /* 0x000fc400078e08ff */
[----:B------:R-:W-:Y:S02]  /*1850*/  LEA R170, R3, 0x1880, 0x1 ;  /* 0x0000188003aa7811 */ /* 0x000fe400078e08ff */
[----:B------:R1:W-:Y:S01]  /*1860*/  STL [R1+0x110], R14 ;  /* 0x0001100e01007387 */ /* 0x0003e20000100800 */
[----:B--2---:R-:W-:Y:S01]  /*1870*/  IMAD.SHL.U32 R17, R164, 0x2, RZ ;  /* 0x00000002a4117824 */ /* 0x004fe200078e00ff */
[C---:B------:R-:W-:Y:S02]  /*1880*/  IADD3 R238, R228.reuse, 0x20, RZ ;  /* 0x00000020e4ee7810 */ /* 0x040fe40007ffe0ff */
[----:B------:R-:W-:Y:S01]  /*1890*/  IADD3 R230, R228, 0x40, RZ ;  /* 0x00000040e4e67810 */ /* 0x000fe20007ffe0ff */
[----:B---3--:R-:W-:Y:S01]  /*18a0*/  IMAD.SHL.U32 R10, R166, 0x2, RZ ;  /* 0x00000002a60a7824 */ /* 0x008fe200078e00ff */
[----:B------:R2:W-:Y:S01]  /*18b0*/  STL [R1+0x114], R17 ;  /* 0x0001141101007387 */ /* 0x0005e20000100800 */
[----:B------:R-:W-:Y:S02]  /*18c0*/  @P3 IADD3 R198, R169, -0x20, RZ ;  /* 0xffffffe0a9c63810 */ /* 0x000fe40007ffe0ff */
[----:B------:R-:W-:Y:S01]  /*18d0*/  SHF.R.S32.HI R105, RZ, 0x1f, R104 ;  /* 0x0000001fff697819 */ /* 0x000fe20000011468 */
[----:B------:R3:W-:Y:S01]  /*18e0*/  STL [R1+0x118], R10 ;  /* 0x0001180a01007387 */ /* 0x0007e20000100800 */
[----:B------:R-:W-:-:S02]  /*18f0*/  SHF.R.S32.HI R229, RZ, 0x1f, R228 ;  /* 0x0000001fffe57819 */ /* 0x000fc400000114e4 */
[----:B------:R-:W-:Y:S02]  /*1900*/  SHF.R.S32.HI R250, RZ, 0x1f, R238 ;  /* 0x0000001ffffa7819 */ /* 0x000fe400000114ee */
[----:B------:R-:W-:Y:S02]  /*1910*/  SHF.R.S32.HI R249, RZ, 0x1f, R230 ;  /* 0x0000001ffff97819 */ /* 0x000fe400000114e6 */
[----:B------:R-:W-:Y:S02]  /*1920*/  SHF.R.S32.HI R252, RZ, 0x3, R252 ;  /* 0x00000003fffc7819 */ /* 0x000fe400000114fc */
[C---:B------:R-:W-:Y:S02]  /*1930*/  IADD3 R206, R198.reuse, 0x400, RZ ;  /* 0x00000400c6ce7810 */ /* 0x040fe40007ffe0ff */
[C---:B------:R-:W-:Y:S02]  /*1940*/  IADD3 R205, R198.reuse, 0x800, RZ ;  /* 0x00000800c6cd7810 */ /* 0x040fe40007ffe0ff */
[C---:B------:R-:W-:Y:S01]  /*1950*/  IADD3 R204, R198.reuse, 0xc00, RZ ;  /* 0x00000c00c6cc7810 */ /* 0x040fe20007ffe0ff */
[----:B-1----:R-:W-:Y:S01]  /*1960*/  IMAD.SHL.U32 R14, R113, 0x2, RZ ;  /* 0x00000002710e7824 */ /* 0x002fe200078e00ff */
[----:B------:R-:W-:-:S02]  /*1970*/  IADD3 R203, R198, 0x1000, RZ ;  /* 0x00001000c6cb7810 */ /* 0x000fc40007ffe0ff */
[C---:B------:R-:W-:Y:S02]  /*1980*/  IADD3 R202, R198.reuse, 0x1400, RZ ;  /* 0x00001400c6ca7810 */ /* 0x040fe40007ffe0ff */
[----:B------:R1:W-:Y:S01]  /*1990*/  STL [R1+0x11c], R14 ;  /* 0x00011c0e01007387 */ /* 0x0003e20000100800 */
[----:B--2---:R-:W-:Y:S01]  /*19a0*/  IMAD.SHL.U32 R17, R165, 0x2, RZ ;  /* 0x00000002a5117824 */ /* 0x004fe200078e00ff */
[C---:B------:R-:W-:Y:S02]  /*19b0*/  IADD3 R201, R198.reuse, 0x1800, RZ ;  /* 0x00001800c6c97810 */ /* 0x040fe40007ffe0ff */
[----:B------:R-:W-:Y:S02]  /*19c0*/  IADD3 R200, R198, 0x1c00, RZ ;  /* 0x00001c00c6c87810 */ /* 0x000fe40007ffe0ff */
[----:B---3--:R-:W-:Y:S01]  /*19d0*/  LOP3.LUT R10, R20, 0x7ffffffc, RZ, 0xc0, !PT ;  /* 0x7ffffffc140a7812 */ /* 0x008fe200078ec0ff */
[----:B------:R2:W-:Y:S01]  /*19e0*/  STL [R1+0x120], R17 ;  /* 0x0001201101007387 */ /* 0x0005e20000100800 */
[----:B------:R-:W-:-:S02]  /*19f0*/  IADD3 R199, R198, 0x2000, RZ ;  /* 0x00002000c6c77810 */ /* 0x000fc40007ffe0ff */
[----:B-1----:R-:W-:Y:S02]  /*1a00*/  SHF.L.U64.HI R14, R167, 0x1, R9 ;  /* 0x00000001a70e7819 */ /* 0x002fe40000010209 */
[----:B------:R-:W-:Y:S02]  /*1a10*/  SHF.L.U64.HI R9, R164, 0x1, R8 ;  /* 0x00000001a4097819 */ /* 0x000fe40000010208 */
[----:B------:R-:W-:Y:S01]  /*1a20*/  SHF.L.U64.HI R8, R166, 0x1, R6 ;  /* 0x00000001a6087819 */ /* 0x000fe20000010206 */
[----:B------:R1:W-:Y:S01]  /*1a30*/  STL [R1+0x10c], R14 ;  /* 0x00010c0e01007387 */ /* 0x0003e20000100800 */
[----:B------:R-:W-:Y:S02]  /*1a40*/  SHF.L.U64.HI R6, R113, 0x1, R5 ;  /* 0x0000000171067819 */ /* 0x000fe40000010205 */
[----:B------:R-:W-:Y:S01]  /*1a50*/  SHF.L.U64.HI R5, R165, 0x1, R4 ;  /* 0x00000001a5057819 */ /* 0x000fe20000010204 */
[----:B------:R-:W-:Y:S01]  /*1a60*/  STL [R1+0x108], R9 ;  /* 0x0001080901007387 */ /* 0x000fe20000100800 */
[----:B------:R-:W-:-:S03]  /*1a70*/  IMAD.IADD R4, R31, 0x1, -R10 ;  /* 0x000000011f047824 */ /* 0x000fc600078e0a0a */
[----:B------:R3:W-:Y:S01]  /*1a80*/  STL [R1+0x104], R8 ;  /* 0x0001040801007387 */ /* 0x0007e20000100800 */
[----:B------:R-:W-:Y:S01]  /*1a90*/  IMAD.SHL.U32 R10, R4, 0x2, RZ ;  /* 0x00000002040a7824 */ /* 0x000fe200078e00ff */
[----:B------:R-:W-:Y:S02]  /*1aa0*/  SHF.R.S32.HI R4, RZ, 0x3, R15 ;  /* 0x00000003ff047819 */ /* 0x000fe4000001140f */
[----:B------:R4:W-:Y:S02]  /*1ab0*/  STL [R1+0x100], R6 ;  /* 0x0001000601007387 */ /* 0x0009e40000100800 */
[C---:B------:R-:W-:Y:S02]  /*1ac0*/  IADD3 R21, R10.reuse, 0x28, RZ ;  /* 0x000000280a157810 */ /* 0x040fe40007ffe0ff */
[----:B------:R5:W-:Y:S01]  /*1ad0*/  STL [R1+0xfc], R5 ;  /* 0x0000fc0501007387 */ /* 0x000be20000100800 */
[C---:B------:R-:W-:Y:S02]  /*1ae0*/  IADD3 R20, R10.reuse, 0x30, RZ ;  /* 0x000000300a147810 */ /* 0x040fe40007ffe0ff */
[----:B------:R-:W-:-:S02]  /*1af0*/  IADD3 R19, R10, 0x38, RZ ;  /* 0x000000380a137810 */ /* 0x000fc40007ffe0ff */
[C---:B--2---:R-:W-:Y:S02]  /*1b00*/  IADD3 R17, R10.reuse, 0x40, RZ ;  /* 0x000000400a117810 */ /* 0x044fe40007ffe0ff */
[C---:B------:R-:W-:Y:S02]  /*1b10*/  IADD3 R15, R10.reuse, 0x48, RZ ;  /* 0x000000480a0f7810 */ /* 0x040fe40007ffe0ff */
[----:B-1----:R-:W-:Y:S02]  /*1b20*/  IADD3 R14, R10, 0x50, RZ ;  /* 0x000000500a0e7810 */ /* 0x002fe40007ffe0ff */
[----:B---3--:R-:W-:Y:S01]  /*1b30*/  LOP3.LUT R8, R28, 0x8, R104, 0xf8, !PT ;  /* 0x000000081c087812 */ /* 0x008fe200078ef868 */
[----:B----4-:R-:W-:-:S03]  /*1b40*/  IMAD.IADD R6, R29, 0x1, R23 ;  /* 0x000000011d067824 */ /* 0x010fc600078e0217 */
[----:B------:R-:W-:Y:S02]  /*1b50*/  LOP3.LUT R8, R8, R26, RZ, 0x3c, !PT ;  /* 0x0000001a08087212 */ /* 0x000fe400078e3cff */
[----:B------:R-:W-:Y:S02]  /*1b60*/  IADD3 R23, R10, 0x20, RZ ;  /* 0x000000200a177810 */ /* 0x000fe40007ffe0ff */
[----:B-----5:R-:W-:Y:S01]  /*1b70*/  LOP3.LUT R5, R30, 0x18, R104, 0xf8, !PT ;  /* 0x000000181e057812 */ /* 0x020fe200078ef868 */
[----:B------:R1:W-:Y:S01]  /*1b80*/  STL [R1+0x12c], R6 ;  /* 0x00012c0601007387 */ /* 0x0003e20000100800 */
[----:B------:R-:W-:-:S03]  /*1b90*/  IMAD.IADD R242, R7, 0x1, R8 ;  /* 0x0000000107f27824 */ /* 0x000fc600078e0208 */
[----:B------:R-:W-:Y:S02]  /*1ba0*/  STL [R1+0x9c], R10 ;  /* 0x00009c0a01007387 */ /* 0x000fe40000100800 */
[----:B------:R-:W-:Y:S02]  /*1bb0*/  LEA R242, R242, 0x1880, 0x1 ;  /* 0x00001880f2f27811 */ /* 0x000fe400078e08ff */
[----:B------:R2:W-:Y:S02]  /*1bc0*/  STL [R1], R4 ;  /* 0x0000000401007387 */ /* 0x0005e40000100800 */
[C---:B------:R-:W-:Y:S02]  /*1bd0*/  IADD3 R243, R242.reuse, 0x20, RZ ;  /* 0x00000020f2f37810 */ /* 0x040fe40007ffe0ff */
[----:B------:R-:W-:Y:S02]  /*1be0*/  @P0 IADD3 R243, R242, -0x20, RZ ;  /* 0xffffffe0f2f30810 */ /* 0x000fe40007ffe0ff */
[----:B-1----:R-:W-:-:S04]  /*1bf0*/  LOP3.LUT R6, R28, 0x18, R104, 0xf8, !PT ;  /* 0x000000181c067812 */ /* 0x002fc800078ef868 */
[----:B------:R-:W-:Y:S02]  /*1c00*/  LOP3.LUT R9, R6, R26, RZ, 0x3c, !PT ;  /* 0x0000001a06097212 */ /* 0x000fe400078e3cff */
[C---:B------:R-:W-:Y:S02]  /*1c10*/  IADD3 R26, R10.reuse, 0x10, RZ ;  /* 0x000000100a1a7810 */ /* 0x040fe40007ffe0ff */
[----:B--2---:R-:W-:Y:S01]  /*1c20*/  LOP3.LUT R4, R5, R27, RZ, 0x3c, !PT ;  /* 0x0000001b05047212 */ /* 0x004fe200078e3cff */
[----:B------:R-:W-:Y:S01]  /*1c30*/  IMAD.IADD R9, R7, 0x1, R9 ;  /* 0x0000000107097824 */ /* 0x000fe200078e0209 */
[C---:B------:R-:W-:Y:S02]  /*1c40*/  IADD3 R27, R10.reuse, 0x8, RZ ;  /* 0x000000080a1b7810 */ /* 0x040fe40007ffe0ff */
[----:B------:R-:W-:Y:S01]  /*1c50*/  SEL R5, R13, 0xffffffe0, !P1 ;  /* 0xffffffe00d057807 */ /* 0x000fe20004800000 */
[----:B------:R-:W-:Y:S01]  /*1c60*/  IMAD.IADD R6, R25, 0x1, R4 ;  /* 0x0000000119067824 */ /* 0x000fe200078e0204 */
[C---:B------:R-:W-:Y:S01]  /*1c70*/  IADD3 R25, R10.reuse, 0x18, RZ ;  /* 0x000000180a197810 */ /* 0x040fe20007ffe0ff */
[----:B------:R-:W-:Y:S01]  /*1c80*/  STL [R1+0x90], R27 ;  /* 0x0000901b01007387 */ /* 0x000fe20000100800 */
[----:B------:R-:W-:-:S02]  /*1c90*/  IADD3 R10, R10, 0x58, RZ ;  /* 0x000000580a0a7810 */ /* 0x000fc40007ffe0ff */
[----:B------:R-:W-:Y:S01]  /*1ca0*/  SEL R4, R13, 0xffffffe0, !P4 ;  /* 0xffffffe00d047807 */ /* 0x000fe20006000000 */
[----:B------:R-:W-:Y:S01]  /*1cb0*/  STL [R1+0x8c], R26 ;  /* 0x00008c1a01007387 */ /* 0x000fe20000100800 */
[----:B------:R-:W-:Y:S02]  /*1cc0*/  LEA R13, R6, 0x6080, 0x1 ;  /* 0x00006080060d7811 */ /* 0x000fe400078e08ff */
[----:B------:R-:W-:Y:S01]  /*1cd0*/  SHF.R.S32.HI R8, RZ, 0x1f, R27 ;  /* 0x0000001fff087819 */ /* 0x000fe2000001141b */
[----:B------:R-:W-:Y:S01]  /*1ce0*/  STL [R1+0x88], R25 ;  /* 0x0000881901007387 */ /* 0x000fe20000100800 */
[----:B------:R-:W-:Y:S01]  /*1cf0*/  SHF.R.S32.HI R6, RZ, 0x1f, R26 ;  /* 0x0000001fff067819 */ /* 0x000fe2000001141a */
[----:B------:R-:W-:Y:S02]  /*1d00*/  IMAD.IADD R197, R196, 0x1, R4 ;  /* 0x00000001c4c57824 */ /* 0x000fe400078e0204 */
[----:B------:R-:W-:Y:S01]  /*1d10*/  STL [R1+0x84], R23 ;  /* 0x0000841701007387 */ /* 0x000fe20000100800 */
[----:B------:R-:W-:-:S03]  /*1d20*/  IMAD.IADD R171, R4, 0x1, R170 ;  /* 0x0000000104ab7824 */ /* 0x000fc600078e02aa */
[----:B------:R-:W-:Y:S04]  /*1d30*/  STL [R1+0x80], R21 ;  /* 0x0000801501007387 */ /* 0x000fe80000100800 */
[----:B------:R-:W-:Y:S04]  /*1d40*/  STL [R1+0x7c], R20 ;  /* 0x00007c1401007387 */ /* 0x000fe80000100800 */
[----:B------:R-:W-:Y:S04]  /*1d50*/  STL [R1+0x78], R19 ;  /* 0x0000781301007387 */ /* 0x000fe80000100800 */
[----:B------:R-:W-:Y:S04]  /*1d60*/  STL [R1+0x74], R17 ;  /* 0x0000741101007387 */ /* 0x000fe80000100800 */
[----:B------:R-:W-:Y:S04]  /*1d70*/  STL [R1+0x70], R15 ;  /* 0x0000700f01007387 */ /* 0x000fe80000100800 */
[----:B------:R-:W-:Y:S04]  /*1d80*/  STL [R1+0x6c], R14 ;  /* 0x00006c0e01007387 */ /* 0x000fe80000100800 */
[----:B------:R-:W-:Y:S04]  /*1d90*/  STL [R1+0x68], R10 ;  /* 0x0000680a01007387 */ /* 0x000fe80000100800 */
[----:B------:R1:W-:Y:S04]  /*1da0*/  STL [R1+0xf8], R13 ;  /* 0x0000f80d01007387 */ /* 0x0003e80000100800 */
[----:B------:R2:W-:Y:S04]  /*1db0*/  STL [R1+0xd4], R8 ;  /* 0x0000d40801007387 */ /* 0x0005e80000100800 */
[----:B------:R3:W-:Y:S01]  /*1dc0*/  STL [R1+0xd0], R6 ;  /* 0x0000d00601007387 */ /* 0x0007e20000100800 */
[----:B-1----:R-:W-:-:S02]  /*1dd0*/  SHF.R.S32.HI R13, RZ, 0x1f, R25 ;  /* 0x0000001fff0d7819 */ /* 0x002fc40000011419 */
[----:B--2---:R-:W-:-:S03]  /*1de0*/  SHF.R.S32.HI R8, RZ, 0x1f, R23 ;  /* 0x0000001fff087819 */ /* 0x004fc60000011417 */
[----:B------:R1:W-:Y:S01]  /*1df0*/  STL [R1+0xcc], R13 ;  /* 0x0000cc0d01007387 */ /* 0x0003e20000100800 */
[----:B---3--:R-:W-:-:S03]  /*1e00*/  SHF.R.S32.HI R6, RZ, 0x1f, R21 ;  /* 0x0000001fff067819 */ /* 0x008fc60000011415 */
[----:B------:R2:W-:Y:S04]  /*1e10*/  STL [R1+0xc8], R8 ;  /* 0x0000c80801007387 */ /* 0x0005e80000100800 */
[----:B------:R3:W-:Y:S01]  /*1e20*/  STL [R1+0xc4], R6 ;  /* 0x0000c40601007387 */ /* 0x0007e20000100800 */
[----:B-1----:R-:W-:Y:S02]  /*1e30*/  SHF.R.S32.HI R13, RZ, 0x1f, R20 ;  /* 0x0000001fff0d7819 */ /* 0x002fe40000011414 */
[----:B--2---:R-:W-:-:S03]  /*1e40*/  SHF.R.S32.HI R8, RZ, 0x1f, R19 ;  /* 0x0000001fff087819 */ /* 0x004fc60000011413 */
[----:B------:R1:W-:Y:S01]  /*1e50*/  STL [R1+0xc0], R13 ;  /* 0x0000c00d01007387 */ /* 0x0003e20000100800 */
[----:B---3--:R-:W-:-:S03]  /*1e60*/  SHF.R.S32.HI R6, RZ, 0x1f, R17 ;  /* 0x0000001fff067819 */ /* 0x008fc60000011411 */
[----:B------:R2:W-:Y:S04]  /*1e70*/  STL [R1+0xbc], R8 ;  /* 0x0000bc0801007387 */ /* 0x0005e80000100800 */
[----:B------:R3:W-:Y:S01]  /*1e80*/  STL [R1+0xb8], R6 ;  /* 0x0000b80601007387 */ /* 0x0007e20000100800 */
[----:B-1----:R-:W-:Y:S02]  /*1e90*/  SHF.R.S32.HI R13, RZ, 0x1f, R15 ;  /* 0x0000001fff0d7819 */ /* 0x002fe4000001140f */
[----:B--2---:R-:W-:-:S03]  /*1ea0*/  SHF.R.S32.HI R8, RZ, 0x1f, R14 ;  /* 0x0000001fff087819 */ /* 0x004fc6000001140e */
[----:B------:R-:W-:Y:S01]  /*1eb0*/  STL [R1+0xb4], R13 ;  /* 0x0000b40d01007387 */ /* 0x000fe20000100800 */
[----:B---3--:R-:W-:-:S03]  /*1ec0*/  SHF.R.S32.HI R6, RZ, 0x1f, R10 ;  /* 0x0000001fff067819 */ /* 0x008fc6000001140a */
[----:B------:R-:W-:Y:S04]  /*1ed0*/  STL [R1+0xb0], R8 ;  /* 0x0000b00801007387 */ /* 0x000fe80000100800 */
[----:B------:R1:W-:Y:S04]  /*1ee0*/  STL [R1+0xac], R6 ;  /* 0x0000ac0601007387 */ /* 0x0003e80000100800 */
[----:B------:R2:W-:Y:S01]  /*1ef0*/  STL [R1+0xf4], R0 ;  /* 0x0000f40001007387 */ /* 0x0005e20000100800 */
[----:B-1----:R-:W-:Y:S02]  /*1f00*/  LEA R6, R16, 0x6080, 0x1 ;  /* 0x0000608010067811 */ /* 0x002fe400078e08ff */
[----:B--2---:R-:W-:-:S03]  /*1f10*/  LEA R0, R12, 0x6080, 0x1 ;  /* 0x000060800c007811 */ /* 0x004fc600078e08ff */
[----:B------:R1:W-:Y:S04]  /*1f20*/  STL [R1+0xf0], R6 ;  /* 0x0000f00601007387 */ /* 0x0003e80000100800 */
[----:B------:R2:W-:Y:S01]  /*1f30*/  STL [R1+0xec], R0 ;  /* 0x0000ec0001007387 */ /* 0x0005e20000100800 */
[----:B-1----:R-:W-:Y:S02]  /*1f40*/  LEA R6, R11, 0x6080, 0x1 ;  /* 0x000060800b067811 */ /* 0x002fe400078e08ff */
[----:B--2---:R-:W-:-:S03]  /*1f50*/  LEA R0, R9, 0x6080, 0x1 ;  /* 0x0000608009007811 */ /* 0x004fc600078e08ff */
[----:B------:R-:W-:Y:S04]  /*1f60*/  STL [R1+0xe8], R6 ;  /* 0x0000e80601007387 */ /* 0x000fe80000100800 */
[----:B------:R1:W-:Y:S02]  /*1f70*/  STL [R1+0xe4], R0 ;  /* 0x0000e40001007387 */ /* 0x0003e40000100800 */
[----:B-1----:R-:W-:-:S05]  /*1f80*/  IMAD.IADD R0, R24, 0x1, R5 ;  /* 0x0000000118007824 */ /* 0x002fca00078e0205 */
[----:B------:R1:W-:Y:S02]  /*1f90*/  STL [R1+0x98], R0 ;  /* 0x0000980001007387 */ /* 0x0003e40000100800 */
[----:B-1----:R-:W-:-:S05]  /*1fa0*/  IMAD.IADD R0, R5, 0x1, R22 ;  /* 0x0000000105007824 */ /* 0x002fca00078e0216 */
[----:B------:R1:W-:Y:S02]  /*1fb0*/  STL [R1+0x94], R0 ;  /* 0x0000940001007387 */ /* 0x0003e40000100800 */
.L_x_385:
[----:B-1----:R-:W2:Y:S01]  /*1fc0*/  LDL R0, [R1+0x5c] ;  /* 0x00005c0001007983 */ /* 0x002ea20000100800 */
[----:B------:R-:W-:Y:S01]  /*1fd0*/  IMAD.MOV.U32 R2, RZ, RZ, 0x4 ;  /* 0x00000004ff027424 */ /* 0x000fe200078e00ff */
[----:B------:R-:W-:-:S04]  /*1fe0*/  ISETP.NE.U32.AND P0, PT, RZ, c[0x0][0x370], PT ;  /* 0x0000dc00ff007a0c */ /* 0x000fc80003f05070 */
[----:B------:R-:W-:Y:S01]  /*1ff0*/  ISETP.NE.AND.EX P1, PT, RZ, c[0x0][0x374], PT, P0 ;  /* 0x0000dd00ff007a0c */ /* 0x000fe20003f25300 */
[----:B--2---:R-:W-:-:S05]  /*2000*/  IMAD.WIDE R2, R0, R2, c[0x0][0x588] ;  /* 0x0001620000027625 */ /* 0x004fca00078e0202 */
[----:B------:R-:W2:Y:S01]  /*2010*/  LDG.E R17, [R2.64] ;  /* 0x0000000802117981 */ /* 0x000ea2000c1e1900 */
[----:B------:R-:W-:Y:S01]  /*2020*/  ISETP.NE.U32.AND P4, PT, RZ, c[0x0][0x360], PT ;  /* 0x0000d800ff007a0c */ /* 0x000fe20003f85070 */
[----:B------:R-:W-:Y:S01]  /*2030*/  IMAD.MOV.U32 R10, RZ, RZ, RZ ;  /* 0x000000ffff0a7224 */ /* 0x000fe200078e00ff */
[----:B------:R-:W-:Y:S02]  /*2040*/  ISETP.NE.U32.AND P3, PT, RZ, c[0x0][0x348], PT ;  /* 0x0000d200ff007a0c */ /* 0x000fe40003f65070 */
[----:B------:R-:W-:Y:S02]  /*2050*/  ISETP.NE.AND.EX P4, PT, RZ, c[0x0][0x364], PT, P4 ;  /* 0x0000d900ff007a0c */ /* 0x000fe40003f85340 */
[----:B------:R-:W-:Y:S02]  /*2060*/  ISETP.NE.U32.AND P5, PT, RZ, c[0x0][0x350], PT ;  /* 0x0000d400ff007a0c */ /* 0x000fe40003fa5070 */
[----:B------:R-:W-:Y:S02]  /*2070*/  ISETP.NE.U32.AND P6, PT, RZ, c[0x0][0x358], PT ;  /* 0x0000d600ff007a0c */ /* 0x000fe40003fc5070 */
[----:B------:R-:W-:-:S02]  /*2080*/  ISETP.NE.AND.EX P3, PT, RZ, c[0x0][0x34c], PT, P3 ;  /* 0x0000d300ff007a0c */ /* 0x000fc40003f65330 */
[----:B------:R-:W-:Y:S02]  /*2090*/  ISETP.NE.AND.EX P5, PT, RZ, c[0x0][0x354], PT, P5 ;  /* 0x0000d500ff007a0c */ /* 0x000fe40003fa5350 */
[----:B------:R-:W-:Y:S01]  /*20a0*/  ISETP.NE.AND.EX P6, PT, RZ, c[0x0][0x35c], PT, P6 ;  /* 0x0000d700ff007a0c */ /* 0x000fe20003fc5360 */
[----:B------:R-:W-:Y:S02]  /*20b0*/  IMAD.MOV.U32 R138, RZ, RZ, RZ ;  /* 0x000000ffff8a7224 */ /* 0x000fe400078e00ff */
[----:B------:R-:W-:Y:S02]  /*20c0*/  IMAD.MOV.U32 R15, RZ, RZ, RZ ;  /* 0x000000ffff0f7224 */ /* 0x000fe400078e00ff */
[----:B------:R-:W-:Y:S01]  /*20d0*/  IMAD.MOV.U32 R13, RZ, RZ, RZ ;  /* 0x000000ffff0d7224 */ /* 0x000fe200078e00ff */
[----:B--2---:R-:W-:Y:S01]  /*20e0*/  SHF.R.S32.HI R16, RZ, 0x1f, R17 ;  /* 0x0000001fff107819 */ /* 0x004fe20000011411 */
[C---:B------:R-:W-:Y:S01]  /*20f0*/  IMAD.SHL.U32 R19, R17.reuse, 0x4, RZ ;  /* 0x0000000411137824 */ /* 0x040fe200078e00ff */
[C---:B------:R-:W-:Y:S01]  /*2100*/  @P1 LEA R4, P0, R17.reuse, c[0x0][0x370], 0x2 ;  /* 0x0000dc0011041a11 */ /* 0x040fe200078010ff */
[----:B------:R1:W-:Y:S01]  /*2110*/  STL [R1+0x4c], R17 ;  /* 0x00004c1101007387 */ /* 0x0003e20000100800 */
[----:B------:R-:W-:-:S02]  /*2120*/  SHF.L.U64.HI R18, R17, 0x2, R16 ;  /* 0x0000000211127819 */ /* 0x000fc40000010210 */
[----:B------:R-:W-:Y:S01]  /*2130*/  @P1 LEA.HI.X R5, R17, c[0x0][0x374], R16, 0x2, P0 ;  /* 0x0000dd0011051a11 */ /* 0x000fe200000f1410 */
[----:B------:R1:W-:Y:S01]  /*2140*/  STL [R1+0xa0], R16 ;  /* 0x0000a01001007387 */ /* 0x0003e20000100800 */
[----:B------:R-:W-:-:S03]  /*2150*/  @P4 IADD3 R2, P0, R19, c[0x0][0x360], RZ ;  /* 0x0000d80013024a10 */ /* 0x000fc60007f1e0ff */
[----:B------:R2:W3:Y:S01]  /*2160*/  @P1 LDG.E R10, [R4.64] ;  /* 0x00000008040a1981 */ /* 0x0004e2000c1e1900 */
[C---:B------:R-:W-:Y:S02]  /*2170*/  @P4 IADD3.X R3, R18.reuse, c[0x0][0x364], RZ, P0, !PT ;  /* 0x0000d90012034a10 */ /* 0x040fe400007fe4ff */
[----:B------:R-:W-:Y:S01]  /*2180*/  IADD3 R8, P2, R19, c[0x0][0x348], RZ ;  /* 0x0000d20013087a10 */ /* 0x000fe20007f5e0ff */
[----:B------:R1:W-:Y:S04]  /*2190*/  STL [R1+0x44], R19 ;  /* 0x0000441301007387 */ /* 0x0003e80000100800 */
[----:B------:R4:W5:Y:S01]  /*21a0*/  @P4 LDG.E R139, [R2.64] ;  /* 0x00000008028b4981 */ /* 0x000962000c1e1900 */
[----:B------:R-:W-:-:S03]  /*21b0*/  IADD3.X R9, R18, c[0x0][0x34c], RZ, P2, !PT ;  /* 0x0000d30012097a10 */ /* 0x000fc600017fe4ff */
[----:B------:R1:W-:Y:S04]  /*21c0*/  STL [R1+0x48], R18 ;  /* 0x0000481201007387 */ /* 0x0003e80000100800 */
[----:B------:R1:W5:Y:S01]  /*21d0*/  @P3 LDG.E R138, [R8.64] ;  /* 0x00000008088a3981 */ /* 0x000362000c1e1900 */
[----:B--2---:R-:W-:-:S04]  /*21e0*/  IADD3 R4, P1, R19, c[0x0][0x350], RZ ;  /* 0x0000d40013047a10 */ /* 0x004fc80007f3e0ff */
[----:B------:R-:W-:Y:S02]  /*21f0*/  IADD3.X R5, R18, c[0x0][0x354], RZ, P1, !PT ;  /* 0x0000d50012057a10 */ /* 0x000fe40000ffe4ff */
[----:B----4-:R-:W-:-:S03]  /*2200*/  IADD3 R2, P0, R19, c[0x0][0x358], RZ ;  /* 0x0000d60013027a10 */ /* 0x010fc60007f1e0ff */
[----:B------:R1:W5:Y:S01]  /*2210*/  @P5 LDG.E R15, [R4.64] ;  /* 0x00000008040f5981 */ /* 0x000362000c1e1900 */
[----:B------:R-:W-:-:S05]  /*2220*/  IADD3.X R3, R18, c[0x0][0x35c], RZ, P0, !PT ;  /* 0x0000d70012037a10 */ /* 0x000fca00007fe4ff */
[----:B------:R1:W5:Y:S01]  /*2230*/  @P6 LDG.E R13, [R2.64] ;  /* 0x00000008020d6981 */ /* 0x000362000c1e1900 */
[----:B------:R-:W-:Y:S03]  /*2240*/  YIELD ;  /* 0x0000000000007946 */ /* 0x000fe60003800000 */
[----:B---3--:R1:W-:Y:S01]  /*2250*/  STL [R1+0x40], R10 ;  /* 0x0000400a01007387 */ /* 0x0083e20000100800 */
[----:B------:R-:W-:Y:S05]  /*2260*/  @P4 BRA `(.L_x_207) ;  /* 0x0000005000004947 */ /* 0x000fea0003800000 */
[----:B-----5:R-:W-:Y:S01]  /*2270*/  MOV R139, c[0x0][0x168] ;  /* 0x00005a00008b7a02 */ /* 0x020fe20000000f00 */
[----:B------:R-:W-:Y:S05]  /*2280*/  @!P3 BRA `(.L_x_207) ;  /* 0x000000300000b947 */ /* 0x000fea0003800000 */
[----:B------:R-:W2:Y:S04]  /*2290*/  LDG.E R6, [R8.64] ;  /* 0x0000000808067981 */ /* 0x000ea8000c1e1900 */
[----:B------:R-:W2:Y:S02]  /*22a0*/  LDG.E R0, [R8.64+0x4] ;  /* 0x0000040808007981 */ /* 0x000ea4000c1e1900 */
[----:B--2---:R-:W-:-:S02]  /*22b0*/  IADD3 R139, -R6, R0, RZ ;  /* 0x00000000068b7210 */ /* 0x004fc40007ffe1ff */
.L_x_207:
[----:B------:R-:W-:-:S04]  /*22c0*/  ISETP.NE.U32.AND P0, PT, RZ, c[0x0][0x368], PT ;  /* 0x0000da00ff007a0c */ /* 0x000fc80003f05070 */
[----:B------:R-:W-:-:S13]  /*22d0*/  ISETP.NE.AND.EX P0, PT, RZ, c[0x0][0x36c], PT, P0 ;  /* 0x0000db00ff007a0c */ /* 0x000fda0003f05300 */
[----:B------:R-:W-:Y:S05]  /*22e0*/  @!P0 BRA `(.L_x_208) ;  /* 0x0000004000008947 */ /* 0x000fea0003800000 */
[----:B-1----:R-:W-:-:S04]  /*22f0*/  IADD3 R4, P0, R19, c[0x0][0x368], RZ ;  /* 0x0000da0013047a10 */ /* 0x002fc80007f1e0ff */
[----:B------:R-:W-:-:S05]  /*2300*/  IADD3.X R5, R18, c[0x0][0x36c], RZ, P0, !PT ;  /* 0x0000db0012057a10 */ /* 0x000fca00007fe4ff */
[----:B------:R1:W5:Y:S01]  /*2310*/  LDG.E R12, [R4.64] ;  /* 0x00000008040c7981 */ /* 0x000362000c1e1900 */
[----:B------:R-:W-:Y:S05]  /*2320*/  BRA `(.L_x_209) ;  /* 0x0000005000007947 */ /* 0x000fea0003800000 */
.L_x_208:
[----:B------:R-:W-:Y:S01]  /*2330*/  MOV R12, UR6 ;  /* 0x00000006000c7c02 */ /* 0x000fe20008000f00 */
[----:B------:R-:W-:Y:S05]  /*2340*/  @!P5 BRA `(.L_x_209) ;  /* 0x000000300000d947 */ /* 0x000fea0003800000 */
[----:B------:R-:W2:Y:S04]  /*2350*/  LDG.E R6, [R4.64] ;  /* 0x0000000804067981 */ /* 0x000ea8000c1e1900 */
[----:B------:R-:W2:Y:S02]  /*2360*/  LDG.E R0, [R4.64+0x4] ;  /* 0x0000040804007981 */ /* 0x000ea4000c1e1900 */
[----:B--2---:R-:W-:Y:S02]  /*2370*/  IADD3 R12, -R6, R0, RZ ;  /* 0x00000000060c7210 */ /* 0x004fe40007ffe1ff */
.L_x_209:
[----:B------:R-:W2:Y:S04]  /*2380*/  LDL R14, [R1+0x58] ;  /* 0x00005800010e7983 */ /* 0x000ea80000100800 */
[----:B-1----:R1:W3:Y:S04]  /*2390*/  @P6 LDG.E R4, [R2.64] ;  /* 0x0000000802046981 */ /* 0x0022e8000c1e1900 */
[----:B------:R1:W3:Y:S01]  /*23a0*/  @P6 LDG.E R0, [R2.64+0x4] ;  /* 0x0000040802006981 */ /* 0x0002e2000c1e1900 */
[----:B------:R-:W-:Y:S01]  /*23b0*/  ISETP.NE.U32.AND P0, PT, RZ, c[0x0][0x378], PT ;  /* 0x0000de00ff007a0c */ /* 0x000fe20003f05070 */
[----:B-----5:R-:W-:-:S03]  /*23c0*/  IMAD.MOV.U32 R129, RZ, RZ, R12 ;  /* 0x000000ffff817224 */ /* 0x020fc600078e000c */
[----:B------:R-:W-:-:S13]  /*23d0*/  ISETP.NE.AND.EX P1, PT, RZ, c[0x0][0x37c], PT, P0 ;  /* 0x0000df00ff007a0c */ /* 0x000fda0003f25300 */
[----:B-1----:R-:W-:-:S04]  /*23e0*/  @P1 IADD3 R2, P0, R19, c[0x0][0x378], RZ ;  /* 0x0000de0013021a10 */ /* 0x002fc80007f1e0ff */
[----:B------:R-:W-:-:S05]  /*23f0*/  @P1 IADD3.X R3, R18, c[0x0][0x37c], RZ, P0, !PT ;  /* 0x0000df0012031a10 */ /* 0x000fca00007fe4ff */
[----:B------:R1:W5:Y:S01]  /*2400*/  @P1 LDG.E R129, [R2.64] ;  /* 0x0000000802811981 */ /* 0x000362000c1e1900 */
[----:B------:R-:W-:Y:S01]  /*2410*/  IMAD.IADD R6, R12, 0x1, -R10 ;  /* 0x000000010c067824 */ /* 0x000fe200078e0a0a */
[----:B------:R-:W-:Y:S01]  /*2420*/  BSSY B0, `(.L_x_210) ;  /* 0x0000031000007945 */ /* 0x000fe20003800000 */
[----:B-1----:R-:W-:Y:S01]  /*2430*/  IMAD.MOV.U32 R2, RZ, RZ, c[0x0][0x228] ;  /* 0x00008a00ff027624 */ /* 0x002fe200078e00ff */
[----:B--2---:R-:W-:-:S04]  /*2440*/  LOP3.LUT R3, R14, 0xff000000, RZ, 0xc0, !PT ;  /* 0xff0000000e037812 */ /* 0x004fc800078ec0ff */
[----:B------:R-:W-:Y:S01]  /*2450*/  SHF.R.U32.HI R3, RZ, 0x8, R3 ;  /* 0x00000008ff037819 */ /* 0x000fe20000011603 */
[----:B---3--:R-:W-:Y:S01]  /*2460*/  @P6 IMAD.IADD R2, R0, 0x1, -R4 ;  /* 0x0000000100026824 */ /* 0x008fe200078e0a04 */
[----:B------:R-:W-:-:S03]  /*2470*/  LOP3.LUT R4, R14, 0xff0000, RZ, 0xc0, !PT ;  /* 0x00ff00000e047812 */ /* 0x000fc600078ec0ff */
[----:B------:R-:W-:Y:S01]  /*2480*/  IMAD.IADD R136, R6, 0x1, R2 ;  /* 0x0000000106887824 */ /* 0x000fe200078e0202 */
[----:B------:R-:W-:-:S04]  /*2490*/  LEA.HI R3, R4, R3, RZ, 0x10 ;  /* 0x0000000304037211 */ /* 0x000fc800078f80ff */
[----:B------:R-:W-:Y:S02]  /*24a0*/  SHF.R.U32.HI R5, RZ, 0x10, R3 ;  /* 0x00000010ff057819 */ /* 0x000fe40000011603 */
[----:B------:R-:W-:Y:S02]  /*24b0*/  LOP3.LUT R20, R3, 0xff, RZ, 0xc0, !PT ;  /* 0x000000ff03147812 */ /* 0x000fe400078ec0ff */
[C---:B------:R-:W-:Y:S01]  /*24c0*/  IADD3 R0, R136.reuse, 0x2f, RZ ;  /* 0x0000002f88007810 */ /* 0x040fe20007ffe0ff */
[----:B------:R1:W-:Y:S01]  /*24d0*/  STL [R1+0xa4], R5 ;  /* 0x0000a40501007387 */ /* 0x0003e20000100800 */
[----:B------:R-:W-:Y:S02]  /*24e0*/  ISETP.GE.AND P0, PT, R136, 0x1, PT ;  /* 0x000000018800780c */ /* 0x000fe40003f06270 */
[----:B------:R-:W-:Y:S01]  /*24f0*/  ISETP.NE.AND P1, PT, R5, RZ, PT ;  /* 0x000000ff0500720c */ /* 0x000fe20003f25270 */
[----:B------:R1:W-:Y:S01]  /*2500*/  STL [R1+0xa8], R20 ;  /* 0x0000a81401007387 */ /* 0x0003e20000100800 */
[----:B------:R-:W-:-:S02]  /*2510*/  IMAD.HI R0, R0, 0x2aaaaaab, RZ ;  /* 0x2aaaaaab00007827 */ /* 0x000fc400078e02ff */
[----:B------:R-:W-:-:S03]  /*2520*/  SEL R128, R5, c[0x0][0x338], P1 ;  /* 0x0000ce0005807a07 */ /* 0x000fc60000800000 */
[----:B------:R-:W-:-:S04]  /*2530*/  SHF.R.U32.HI R4, RZ, 0x1f, R0 ;  /* 0x0000001fff047819 */ /* 0x000fc80000011600 */
[----:B------:R-:W-:Y:S01]  /*2540*/  LEA.HI.SX32 R137, R0, R4, 0x1d ;  /* 0x0000000400897211 */ /* 0x000fe200078feaff */
[----:B------:R-:W-:Y:S01]  /*2550*/  IMAD.MOV.U32 R0, RZ, RZ, RZ ;  /* 0x000000ffff007224 */ /* 0x000fe200078e00ff */
[----:B------:R-:W-:Y:S05]  /*2560*/  @!P0 BRA `(.L_x_211) ;  /* 0x000001c000008947 */ /* 0x000fea0003800000 */
        /* <DEDUP_REMOVED lines=11> */
[----:B------:R-:W-:Y:S02]  /*2620*/  IMAD.MOV.U32 R4, RZ, RZ, RZ ;  /* 0x000000ffff047224 */ /* 0x000fe400078e00ff */
        /* <DEDUP_REMOVED lines=16> */
.L_x_211:
[----:B------:R-:W-:Y:S05]  /*2730*/  BSYNC B0 ;  /* 0x0000000000007941 */ /* 0x000fea0003800000 */
.L_x_210:
[----:B------:R-:W-:-:S04]  /*2740*/  IMAD R3, R20, R0, RZ ;  /* 0x0000000014037224 */ /* 0x000fc800078e02ff */
[C---:B------:R-:W-:Y:S02]  /*2750*/  IMAD.IADD R0, R3.reuse, 0x1, R0 ;  /* 0x0000000103007824 */ /* 0x040fe400078e0200 */
[----:B------:R-:W-:-:S03]  /*2760*/  IMAD R3, R3, 0x30, -R6 ;  /* 0x0000003003037824 */ /* 0x000fc600078e0a06 */
[----:B------:R-:W-:Y:S02]  /*2770*/  IMNMX R0, R137, R0, PT ;  /* 0x0000000089007217 */ /* 0x000fe40003800200 */
[----:B------:R-:W-:-:S03]  /*2780*/  IMNMX R3, RZ, R3, !PT ;  /* 0x00000003ff037217 */ /* 0x000fc60007800200 */
[----:B------:R-:W-:Y:S02]  /*2790*/  IMAD R0, R0, 0x30, -R6 ;  /* 0x0000003000007824 */ /* 0x000fe400078e0a06 */
[----:B-1----:R-:W-:-:S03]  /*27a0*/  IMAD.WIDE.U32 R4, R3, -0x55555555, RZ ;  /* 0xaaaaaaab03047825 */ /* 0x002fc600078e00ff */
[----:B------:R-:W-:Y:S02]  /*27b0*/  IMNMX R0, R0, R2, PT ;  /* 0x0000000200007217 */ /* 0x000fe40003800200 */
[----:B------:R-:W-:Y:S02]  /*27c0*/  SHF.R.U32.HI R87, RZ, 0x5, R5 ;  /* 0x00000005ff577819 */ /* 0x000fe40000011605 */
[----:B------:R-:W-:-:S13]  /*27d0*/  ISETP.GT.AND P0, PT, R0, R3, PT ;  /* 0x000000030000720c */ /* 0x000fda0003f04270 */
[----:B------:R-:W-:Y:S01]  /*27e0*/  @P0 IADD3 R3, R0, 0x2f, RZ ;  /* 0x0000002f00030810 */ /* 0x000fe20007ffe0ff */
[----:B------:R-:W-:-:S04]  /*27f0*/  IMAD.MOV.U32 R0, RZ, RZ, R87 ;  /* 0x000000ffff007224 */ /* 0x000fc800078e0057 */
[----:B------:R-:W-:-:S05]  /*2800*/  @P0 IMAD.HI R3, R3, 0x2aaaaaab, RZ ;  /* 0x2aaaaaab03030827 */ /* 0x000fca00078e02ff */
[----:B------:R-:W-:-:S04]  /*2810*/  @P0 SHF.R.U32.HI R4, RZ, 0x1f, R3 ;  /* 0x0000001fff040819 */ /* 0x000fc80000011603 */
[----:B------:R-:W-:-:S04]  /*2820*/  @P0 LEA.HI.SX32 R0, R3, R4, 0x1d ;  /* 0x0000000403000211 */ /* 0x000fc800078feaff */
[----:B------:R-:W-:-:S13]  /*2830*/  ISETP.GT.AND P0, PT, R0, R87, PT ;  /* 0x000000570000720c */ /* 0x000fda0003f04270 */
[----:B------:R-:W-:Y:S05]  /*2840*/  @!P0 BRA `(.L_x_212) ;  /* 0x0000538000008947 */ /* 0x000fea0003800000 */
[----:B------:R-:W-:Y:S01]  /*2850*/  SHF.R.S32.HI R3, RZ, 0x1f, R13 ;  /* 0x0000001fff037819 */ /* 0x000fe2000001140d */
[----:B------:R-:W-:Y:S01]  /*2860*/  IMAD.MOV.U32 R130, RZ, RZ, 0x30 ;  /* 0x00000030ff827424 */ /* 0x000fe200078e00ff */
[C---:B------:R-:W-:Y:S01]  /*2870*/  IADD3 R88, P0, R247.reuse, R13, RZ ;  /* 0x0000000df7587210 */ /* 0x040fe20007f1e0ff */
[----:B------:R-:W-:Y:S01]  /*2880*/  IMAD.MOV.U32 R142, RZ, RZ, c[0x0][0x238] ;  /* 0x00008e00ff8e7624 */ /* 0x000fe200078e00ff */
[----:B------:R-:W-:Y:S01]  /*2890*/  IADD3 R33, R0, -0x1, RZ ;  /* 0xffffffff00217810 */ /* 0x000fe20007ffe0ff */
[----:B------:R-:W-:Y:S01]  /*28a0*/  IMAD R143, R130, c[0x0][0x23c], RZ ;  /* 0x00008f00828f7a24 */ /* 0x000fe200078e02ff */
[----:B------:R-:W-:Y:S01]  /*28b0*/  LEA.HI.X.SX32 R89, R247, R3, 0x1, P0 ;  /* 0x00000003f7597211 */ /* 0x000fe200000f0eff */
[----:B------:R-:W-:Y:S01]  /*28c0*/  IMAD.WIDE.U32 R4, R88, c[0x0][0x238], R228 ;  /* 0x00008e0058047a25 */ /* 0x000fe200078e00e4 */
[----:B------:R-:W-:Y:S02]  /*28d0*/  SEL R13, R16, RZ, !P6 ;  /* 0x000000ff100d7207 */ /* 0x000fe40007000000 */
[----:B------:R-:W-:Y:S01]  /*28e0*/  LOP3.LUT R26, R14, 0xffff, RZ, 0xc0, !PT ;  /* 0x0000ffff0e1a7812 */ /* 0x000fe200078ec0ff */
[----:B------:R-:W-:Y:S01]  /*28f0*/  IMAD R3, R89, c[0x0][0x238], RZ ;  /* 0x00008e0059037a24 */ /* 0x000fe200078e02ff */
[----:B------:R-:W-:Y:S01]  /*2900*/  SEL R14, R17, RZ, !P6 ;  /* 0x000000ff110e7207 */ /* 0x000fe20007000000 */
[----:B------:R-:W-:Y:S01]  /*2910*/  IMAD R0, R13, c[0x0][0x248], RZ ;  /* 0x000092000d007a24 */ /* 0x000fe200078e02ff */
[----:B------:R-:W-:Y:S01]  /*2920*/  ISETP.NE.U32.AND P4, PT, RZ, c[0x0][0x340], PT ;  /* 0x0000d000ff007a0c */ /* 0x000fe20003f85070 */
[----:B------:R-:W-:Y:S01]  /*2930*/  IMAD R3, R88, c[0x0][0x23c], R3 ;  /* 0x00008f0058037a24 */ /* 0x000fe200078e0203 */
[----:B------:R-:W-:Y:S01]  /*2940*/  LOP3.LUT R241, R241, 0xfffffffb, RZ, 0xc0, !PT ;  /* 0xfffffffbf1f17812 */ /* 0x000fe200078ec0ff */
[----:B------:R-:W-:Y:S01]  /*2950*/  IMAD R6, R14, c[0x0][0x24c], R0 ;  /* 0x000093000e067a24 */ /* 0x000fe200078e0200 */
[----:B------:R-:W-:Y:S01]  /*2960*/  ISETP.NE.AND.EX P4, PT, RZ, c[0x0][0x344], PT, P4 ;  /* 0x0000d100ff007a0c */ /* 0x000fe20003f85340 */
[----:B------:R-:W-:Y:S01]  /*2970*/  IMAD.IADD R5, R5, 0x1, R3 ;  /* 0x0000000105057824 */ /* 0x000fe200078e0203 */
[----:B------:R-:W-:Y:S01]  /*2980*/  ISETP.GE.AND P6, PT, R238, c[0x0][0x1d4], PT ;  /* 0x00007500ee007a0c */ /* 0x000fe20003fc6270 */
[----:B------:R-:W-:Y:S01]  /*2990*/  IMAD R3, R33, -0x30, R2 ;  /* 0xffffffd021037824 */ /* 0x000fe200078e0202 */
[----:B------:R-:W-:Y:S01]  /*29a0*/  ISETP.GE.AND P5, PT, R230, c[0x0][0x1d4], PT ;  /* 0x00007500e6007a0c */ /* 0x000fe20003fa6270 */
[----:B------:R-:W-:-:S03]  /*29b0*/  IMAD.WIDE.U32 R4, R26, c[0x0][0x240], R4 ;  /* 0x000090001a047a25 */ /* 0x000fc600078e0004 */
[----:B------:R-:W-:Y:S01]  /*29c0*/  IMNMX R3, R3, 0x30, PT ;  /* 0x0000003003037817 */ /* 0x000fe20003800200 */
[----:B------:R-:W-:-:S04]  /*29d0*/  IMAD.WIDE.U32 R134, R130, c[0x0][0x238], RZ ;  /* 0x00008e0082867a25 */ /* 0x000fc800078e00ff */
[----:B------:R-:W-:Y:S02]  /*29e0*/  IMAD.IADD R0, R3, 0x1, -R247 ;  /* 0x0000000103007824 */ /* 0x000fe400078e0af7 */
[----:B------:R-:W-:Y:S02]  /*29f0*/  IMAD R5, R26, c[0x0][0x244], R5 ;  /* 0x000091001a057a24 */ /* 0x000fe400078e0205 */
[----:B------:R-:W-:Y:S01]  /*2a00*/  IMAD.IADD R143, R135, 0x1, R143 ;  /* 0x00000001878f7824 */ /* 0x000fe200078e028f */
[----:B------:R-:W-:Y:S01]  /*2a10*/  ISETP.GE.AND P1, PT, R0, 0x1, PT ;  /* 0x000000010000780c */ /* 0x000fe20003f26270 */
[----:B------:R-:W-:Y:S01]  /*2a20*/  IMAD.WIDE.U32 R92, R14, c[0x0][0x248], R4 ;  /* 0x000092000e5c7a25 */ /* 0x000fe200078e0004 */
[----:B------:R-:W-:Y:S02]  /*2a30*/  SHF.R.S32.HI R4, RZ, 0x1f, R33 ;  /* 0x0000001fff047819 */ /* 0x000fe40000011421 */
[----:B------:R-:W-:Y:S01]  /*2a40*/  ISETP.GT.AND P0, PT, R0, 0x20, PT ;  /* 0x000000200000780c */ /* 0x000fe20003f04270 */
[----:B------:R-:W-:-:S02]  /*2a50*/  IMAD R3, R143, R33, RZ ;  /* 0x000000218f037224 */ /* 0x000fc400078e02ff */
[----:B------:R-:W-:Y:S02]  /*2a60*/  IMAD.IADD R91, R93, 0x1, R6 ;  /* 0x000000015d5b7824 */ /* 0x000fe400078e0206 */
[----:B------:R-:W-:Y:S02]  /*2a70*/  IMAD.MOV.U32 R90, RZ, RZ, R92 ;  /* 0x000000ffff5a7224 */ /* 0x000fe400078e005c */
[-C--:B------:R-:W-:Y:S02]  /*2a80*/  IMAD R3, R4, R134.reuse, R3 ;  /* 0x0000008604037224 */ /* 0x080fe400078e0203 */
[----:B------:R-:W-:-:S04]  /*2a90*/  IMAD.WIDE.U32 R4, R33, R134, R90 ;  /* 0x0000008621047225 */ /* 0x000fc800078e005a */
[----:B------:R-:W-:Y:S01]  /*2aa0*/  IMAD.IADD R0, R5, 0x1, R3 ;  /* 0x0000000105007824 */ /* 0x000fe200078e0203 */
[----:B------:R-:W-:Y:S01]  /*2ab0*/  @P1 LEA R8, P2, R4, c[0x0][0x220], 0x1 ;  /* 0x0000880004081a11 */ /* 0x000fe200078408ff */
[----:B------:R-:W-:Y:S02]  /*2ac0*/  IMAD.MOV.U32 R6, RZ, RZ, 0x5 ;  /* 0x00000005ff067424 */ /* 0x000fe400078e00ff */
[----:B------:R-:W-:Y:S01]  /*2ad0*/  IMAD.SHL.U32 R144, R142, 0x20, RZ ;  /* 0x000000208e907824 */ /* 0x000fe200078e00ff */
[----:B------:R-:W-:Y:S02]  /*2ae0*/  @P1 LEA.HI.X R9, R4, c[0x0][0x224], R0, 0x1, P2 ;  /* 0x0000890004091a11 */ /* 0x000fe400010f0c00 */
[----:B------:R-:W-:Y:S02]  /*2af0*/  ISETP.GE.AND P2, PT, R228, c[0x0][0x1d4], PT ;  /* 0x00007500e4007a0c */ /* 0x000fe40003f46270 */
[----:B------:R-:W-:Y:S02]  /*2b00*/  SHF.L.U64.HI R142, R142, R6, c[0x0][0x23c] ;  /* 0x00008f008e8e7619 */ /* 0x000fe40000010206 */
[----:B------:R-:W-:-:S05]  /*2b10*/  @P0 IADD3 R3, P3, R144, R4, RZ ;  /* 0x0000000490030210 */ /* 0x000fca0007f7e0ff */
[----:B------:R-:W-:-:S04]  /*2b20*/  @P0 IMAD.X R0, R0, 0x1, R142, P3 ;  /* 0x0000000100000824 */ /* 0x000fc800018e068e */
[----:B------:R-:W-:Y:S02]  /*2b30*/  @P2 LOP3.LUT R241, R241, 0x4, RZ, 0xfc, !PT ;  /* 0x00000004f1f12812 */ /* 0x000fe400078efcff */
[----:B------:R-:W-:Y:S02]  /*2b40*/  @P0 LEA R4, P2, R3, c[0x0][0x220], 0x1 ;  /* 0x0000880003040a11 */ /* 0x000fe400078408ff */
[----:B------:R-:W-:Y:S02]  /*2b50*/  LOP3.LUT P3, RZ, R241, 0x4, RZ, 0xc0, !PT ;  /* 0x00000004f1ff7812 */ /* 0x000fe4000786c0ff */
[----:B------:R-:W-:Y:S01]  /*2b60*/  @P0 LEA.HI.X R5, R3, c[0x0][0x224], R0, 0x1, P2 ;  /* 0x0000890003050a11 */ /* 0x000fe200010f0c00 */
[C---:B------:R-:W-:Y:S01]  /*2b70*/  @P1 IMAD.SHL.U32 R3, R248.reuse, 0x2, RZ ;  /* 0x00000002f8031824 */ /* 0x040fe200078e00ff */
[----:B------:R-:W-:Y:S01]  /*2b80*/  @P4 IADD3 R10, P2, R19, c[0x0][0x340], RZ ;  /* 0x0000d000130a4a10 */ /* 0x000fe20007f5e0ff */
[----:B------:R-:W-:Y:S01]  /*2b90*/  @P0 IMAD.SHL.U32 R0, R248, 0x2, RZ ;  /* 0x00000002f8000824 */ /* 0x000fe200078e00ff */
[----:B------:R-:W-:-:S02]  /*2ba0*/  LOP3.LUT R241, R241, 0xfffffffd, RZ, 0xc0, !PT ;  /* 0xfffffffdf1f17812 */ /* 0x000fc400078ec0ff */
[----:B------:R-:W-:Y:S02]  /*2bb0*/  @P4 IADD3.X R11, R18, c[0x0][0x344], RZ, P2, !PT ;  /* 0x0000d100120b4a10 */ /* 0x000fe400017fe4ff */
[----:B------:R-:W-:-:S03]  /*2bc0*/  @P6 LOP3.LUT R241, R241, 0x2, RZ, 0xfc, !PT ;  /* 0x00000002f1f16812 */ /* 0x000fc600078efcff */
[----:B------:R-:W2:Y:S01]  /*2bd0*/  @P4 LDG.E R6, [R10.64] ;  /* 0x000000080a064981 */ /* 0x000ea2000c1e1900 */
[----:B------:R-:W-:-:S03]  /*2be0*/  LOP3.LUT R241, R241, 0xfffffffe, RZ, 0xc0, !PT ;  /* 0xfffffffef1f17812 */ /* 0x000fc600078ec0ff */
[----:B------:R-:W-:Y:S01]  /*2bf0*/  @!PT LDS RZ, [RZ] ;  /* 0x00000000fffff984 */ /* 0x000fe20000000800 */
[----:B------:R-:W-:Y:S01]  /*2c00*/  @!PT LDS RZ, [RZ] ;  /* 0x00000000fffff984 */ /* 0x000fe20000000800 */
[----:B------:R-:W-:Y:S01]  /*2c10*/  @!PT LDS RZ, [RZ] ;  /* 0x00000000fffff984 */ /* 0x000fe20000000800 */
[----:B------:R1:W-:Y:S01]  /*2c20*/  @P1 LDGSTS.E.BYPASS.LTC128B.128 [R3+0x3c80], [R8.64], !P3 ;  /* 0x03c8000008031fae */ /* 0x0003e2000d901d48 */
[C---:B------:R-:W-:Y:S02]  /*2c30*/  IADD3 R28, R104.reuse, 0x20, RZ ;  /* 0x00000020681c7810 */ /* 0x040fe40007ffe0ff */
[----:B------:R-:W-:Y:S01]  /*2c40*/  IADD3 R29, R104, 0x10, RZ ;  /* 0x00000010681d7810 */ /* 0x000fe20007ffe0ff */
[----:B------:R1:W-:Y:S01]  /*2c50*/  @P1 LDGSTS.E.BYPASS.LTC128B.128 [R3+0x4880], [R8.64+0x40], !P6 ;  /* 0x0488004008031fae */ /* 0x0003e2000f101d48 */
[----:B------:R-:W-:-:S03]  /*2c60*/  @P5 LOP3.LUT R241, R241, 0x1, RZ, 0xfc, !PT ;  /* 0x00000001f1f15812 */ /* 0x000fc600078efcff */
[----:B------:R1:W-:Y:S04]  /*2c70*/  @P1 LDGSTS.E.BYPASS.LTC128B.128 [R3+0x5480], [R8.64+0x80], !P5 ;  /* 0x0548008008031fae */ /* 0x0003e8000e901d48 */
[----:B------:R3:W-:Y:S04]  /*2c80*/  @P0 LDGSTS.E.BYPASS.LTC128B.128 [R0+0x4480], [R4.64], !P3 ;  /* 0x0448000004000fae */ /* 0x0007e8000d901d48 */
[----:B------:R3:W-:Y:S04]  /*2c90*/  @P0 LDGSTS.E.BYPASS.LTC128B.128 [R0+0x5080], [R4.64+0x40], !P6 ;  /* 0x0508004004000fae */ /* 0x0007e8000f101d48 */
[----:B------:R3:W-:Y:S01]  /*2ca0*/  @P0 LDGSTS.E.BYPASS.LTC128B.128 [R0+0x5c80], [R4.64+0x80], !P5 ;  /* 0x05c8008004000fae */ /* 0x0007e2000e901d48 */
[----:B------:R-:W-:-:S03]  /*2cb0*/  ISETP.GE.AND P1, PT, R104, c[0x0][0x27c], PT ;  /* 0x00009f0068007a0c */ /* 0x000fc60003f26270 */
[----:B------:R-:W0:Y:S01]  /*2cc0*/  LDGDEPBAR ;  /* 0x00000000000079af */ /* 0x000e220000000000 */
[----:B------:R-:W-:Y:S01]  /*2cd0*/  WARPSYNC 0xffffffff ;  /* 0xffffffff00007948 */ /* 0x000fe20003800000 */
[----:B------:R-:W-:Y:S02]  /*2ce0*/  SHF.R.S32.HI R115, RZ, 0x1f, R114 ;  /* 0x0000001fff737819 */ /* 0x000fe40000011472 */
[----:B------:R-:W-:Y:S02]  /*2cf0*/  ISETP.GE.AND P3, PT, R28, c[0x0][0x27c], PT ;  /* 0x00009f001c007a0c */ /* 0x000fe40003f66270 */
[----:B------:R-:W-:Y:S02]  /*2d00*/  ISETP.GE.AND P2, PT, R29, c[0x0][0x27c], PT ;  /* 0x00009f001d007a0c */ /* 0x000fe40003f46270 */
[----:B-----5:R-:W-:Y:S02]  /*2d10*/  SHF.R.S32.HI R20, RZ, 0x1f, R129 ;  /* 0x0000001fff147819 */ /* 0x020fe40000011481 */
[----:B-1----:R-:W-:Y:S01]  /*2d20*/  SHF.R.S32.HI R3, RZ, 0x1f, R112 ;  /* 0x0000001fff037819 */ /* 0x002fe20000011470 */
[----:B---3--:R-:W-:-:S04]  /*2d30*/  IMAD.MOV.U32 R0, RZ, RZ, c[0x0][0x27c] ;  /* 0x00009f00ff007624 */ /* 0x008fc800078e00ff */
[----:B------:R-:W-:Y:S01]  /*2d40*/  IMAD.SHL.U32 R64, R0, 0x2, RZ ;  /* 0x0000000200407824 */ /* 0x000fe200078e00ff */
[----:B--2---:R-:W-:Y:S01]  /*2d50*/  @P4 SHF.R.S32.HI R19, RZ, 0x1f, R6 ;  /* 0x0000001fff134819 */ /* 0x004fe20000011406 */
[----:B------:R-:W-:Y:S02]  /*2d60*/  @!P4 IMAD.MOV.U32 R6, RZ, RZ, R17 ;  /* 0x000000ffff06c224 */ /* 0x000fe400078e0011 */
[----:B------:R-:W-:Y:S02]  /*2d70*/  @!P4 IMAD.MOV.U32 R19, RZ, RZ, R16 ;  /* 0x000000ffff13c224 */ /* 0x000fe400078e0010 */
[----:B------:R-:W2:Y:S04]  /*2d80*/  LDL R23, [R1+0x4] ;  /* 0x0000040001177983 */ /* 0x000ea80000100800 */
[----:B------:R-:W3:Y:S01]  /*2d90*/  LDL R27, [R1+0x8] ;  /* 0x00000800011b7983 */ /* 0x000ee20000100800 */
[----:B------:R-:W-:Y:S01]  /*2da0*/  IMAD.WIDE.U32 R4, R26, c[0x0][0x260], R228 ;  /* 0x000098001a047a25 */ /* 0x000fe200078e00e4 */
[----:B------:R-:W-:Y:S01]  /*2db0*/  MOV R146, c[0x0][0x2b8] ;  /* 0x0000ae0000927a02 */ /* 0x000fe20000000f00 */
[----:B------:R-:W-:Y:S01]  /*2dc0*/  ULDC.U8 UR5, c[0x0][0x298] ;  /* 0x0000a60000057ab9 */ /* 0x000fe20000000000 */
[----:B------:R-:W-:Y:S01]  /*2dd0*/  MOV R145, c[0x0][0x27c] ;  /* 0x00009f0000917a02 */ /* 0x000fe20000000f00 */
[----:B------:R-:W-:Y:S01]  /*2de0*/  IMAD R8, R3, c[0x0][0x280], RZ ;  /* 0x0000a00003087a24 */ /* 0x000fe200078e02ff */
[----:B------:R-:W-:Y:S01]  /*2df0*/  ISETP.NE.AND P4, PT, R146, 0x1, PT ;  /* 0x000000019200780c */ /* 0x000fe20003f85270 */
[----:B------:R-:W-:Y:S01]  /*2e00*/  IMAD R5, R26, c[0x0][0x264], R5 ;  /* 0x000099001a057a24 */ /* 0x000fe200078e0205 */
[----:B------:R-:W-:Y:S01]  /*2e10*/  ISETP.GE.AND P0, PT, R145, 0x1, PT ;  /* 0x000000019100780c */ /* 0x000fe20003f06270 */
[----:B------:R-:W-:Y:S01]  /*2e20*/  IMAD R0, R13, c[0x0][0x268], RZ ;  /* 0x00009a000d007a24 */ /* 0x000fe200078e02ff */
[----:B------:R-:W-:Y:S01]  /*2e30*/  LOP3.LUT R241, R241, 0xffffffef, RZ, 0xc0, !PT ;  /* 0xffffffeff1f17812 */ /* 0x000fe200078ec0ff */
[----:B------:R-:W-:-:S02]  /*2e40*/  IMAD R10, R3, c[0x0][0x290], RZ ;  /* 0x0000a400030a7a24 */ /* 0x000fc400078e02ff */
[C---:B------:R-:W-:Y:S01]  /*2e50*/  IMAD R3, R112.reuse, c[0x0][0x284], R8 ;  /* 0x0000a10070037a24 */ /* 0x040fe200078e0208 */
[----:B------:R-:W-:Y:S01]  /*2e60*/  LOP3.LUT R241, R241, 0xfffffff7, RZ, 0xc0, !PT ;  /* 0xfffffff7f1f17812 */ /* 0x000fe200078ec0ff */
[----:B------:R-:W-:-:S04]  /*2e70*/  IMAD.WIDE.U32 R8, R112, c[0x0][0x280], R114 ;  /* 0x0000a00070087a25 */ /* 0x000fc800078e0072 */
[----:B------:R-:W-:Y:S01]  /*2e80*/  IMAD.WIDE.U32 R82, R14, c[0x0][0x268], R4 ;  /* 0x00009a000e527a25 */ /* 0x000fe200078e0004 */
[----:B------:R-:W-:-:S03]  /*2e90*/  @P4 LOP3.LUT R241, R241, 0x8, RZ, 0xfc, !PT ;  /* 0x00000008f1f14812 */ /* 0x000fc600078efcff */
[----:B------:R-:W-:Y:S01]  /*2ea0*/  IMAD R25, R14, c[0x0][0x26c], R0 ;  /* 0x00009b000e197a24 */ /* 0x000fe200078e0200 */
[----:B------:R-:W-:Y:S01]  /*2eb0*/  SEL R0, RZ, c[0x0][0x27c], !P1 ;  /* 0x00009f00ff007a07 */ /* 0x000fe20004800000 */
[----:B------:R-:W-:Y:S01]  /*2ec0*/  IMAD.WIDE.U32 R4, R112, c[0x0][0x290], R114 ;  /* 0x0000a40070047a25 */ /* 0x000fe200078e0072 */
[----:B------:R-:W-:Y:S02]  /*2ed0*/  @P0 LOP3.LUT R241, R241, 0x10, RZ, 0xfc, !PT ;  /* 0x00000010f1f10812 */ /* 0x000fe400078efcff */
[----:B------:R-:W-:Y:S01]  /*2ee0*/  IADD3 R0, R104, R0, RZ ;  /* 0x0000000068007210 */ /* 0x000fe20007ffe0ff */
[C---:B------:R-:W-:Y:S01]  /*2ef0*/  IMAD R18, R112.reuse, c[0x0][0x294], R10 ;  /* 0x0000a50070127a24 */ /* 0x040fe200078e020a */
[----:B------:R-:W-:Y:S01]  /*2f00*/  IADD3 R81, R83, R25, RZ ;  /* 0x0000001953517210 */ /* 0x000fe20007ffe0ff */
[----:B------:R-:W-:Y:S01]  /*2f10*/  IMAD.MOV.U32 R14, RZ, RZ, R8 ;  /* 0x000000ffff0e7224 */ /* 0x000fe200078e0008 */
[----:B------:R-:W-:Y:S01]  /*2f20*/  SEL R8, RZ, c[0x0][0x27c], !P2 ;  /* 0x00009f00ff087a07 */ /* 0x000fe20005000000 */
[----:B------:R-:W-:Y:S01]  /*2f30*/  IMAD.WIDE.U32 R10, R112, c[0x0][0x280], R104 ;  /* 0x0000a000700a7a25 */ /* 0x000fe200078e0068 */
[----:B------:R-:W-:-:S02]  /*2f40*/  IADD3 R13, R5, R18, RZ ;  /* 0x00000012050d7210 */ /* 0x000fc40007ffe0ff */
[----:B------:R-:W-:Y:S01]  /*2f50*/  SEL R5, RZ, c[0x0][0x27c], !P3 ;  /* 0x00009f00ff057a07 */ /* 0x000fe20005800000 */
[----:B------:R-:W-:Y:S01]  /*2f60*/  IMAD.IADD R127, R12, 0x1, R15 ;  /* 0x000000010c7f7824 */ /* 0x000fe200078e020f */
[----:B------:R-:W-:Y:S01]  /*2f70*/  MOV R12, R4 ;  /* 0x00000004000c7202 */ /* 0x000fe20000000f00 */
[----:B------:R-:W-:Y:S01]  /*2f80*/  IMAD.IADD R15, R9, 0x1, R3 ;  /* 0x00000001090f7824 */ /* 0x000fe200078e0203 */
[----:B------:R-:W-:Y:S01]  /*2f90*/  SHF.R.S32.HI R4, RZ, 0x1f, R0 ;  /* 0x0000001fff047819 */ /* 0x000fe20000011400 */
[----:B------:R-:W-:Y:S02]  /*2fa0*/  IMAD.IADD R11, R3, 0x1, R11 ;  /* 0x00000001030b7824 */ /* 0x000fe400078e020b */
[----:B------:R-:W-:Y:S01]  /*2fb0*/  IMAD.IADD R3, R29, 0x1, R8 ;  /* 0x000000011d037824 */ /* 0x000fe200078e0208 */
[----:B------:R-:W-:Y:S01]  /*2fc0*/  IADD3 R8, R28, R5, RZ ;  /* 0x000000051c087210 */ /* 0x000fe20007ffe0ff */
[----:B------:R-:W-:Y:S01]  /*2fd0*/  IMAD.WIDE.U32 R16, R112, c[0x0][0x290], R104 ;  /* 0x0000a40070107a25 */ /* 0x000fe200078e0068 */
[----:B------:R-:W-:-:S02]  /*2fe0*/  LEA.HI R5, R4, R0, RZ, 0x3 ;  /* 0x0000000004057211 */ /* 0x000fc400078f18ff */
[----:B------:R-:W-:Y:S01]  /*2ff0*/  SHF.R.S32.HI R9, RZ, 0x1f, R3 ;  /* 0x0000001fff097819 */ /* 0x000fe20000011403 */
[----:B------:R-:W-:Y:S01]  /*3000*/  IMAD R140, R130, c[0x0][0x284], RZ ;  /* 0x0000a100828c7a24 */ /* 0x000fe200078e02ff */
[----:B------:R-:W-:Y:S01]  /*3010*/  LEA.HI R22, R4, R0, RZ, 0x5 ;  /* 0x0000000004167211 */ /* 0x000fe200078f28ff */
[C---:B------:R-:W-:Y:S01]  /*3020*/  IMAD R141, R130.reuse, c[0x0][0x294], RZ ;  /* 0x0000a500828d7a24 */ /* 0x040fe200078e02ff */
[----:B------:R-:W-:Y:S01]  /*3030*/  SHF.R.S32.HI R0, RZ, 0x1f, R8 ;  /* 0x0000001fff007819 */ /* 0x000fe20000011408 */
[----:B------:R-:W-:Y:S01]  /*3040*/  IMAD.WIDE.U32 R132, R130, c[0x0][0x280], RZ ;  /* 0x0000a00082847a25 */ /* 0x000fe200078e00ff */
[CC--:B------:R-:W-:Y:S02]  /*3050*/  LEA.HI R4, R9.reuse, R3.reuse, RZ, 0x3 ;  /* 0x0000000309047211 */ /* 0x0c0fe400078f18ff */
[----:B------:R-:W-:Y:S01]  /*3060*/  LEA.HI R21, R9, R3, RZ, 0x5 ;  /* 0x0000000309157211 */ /* 0x000fe200078f28ff */
[----:B------:R-:W-:Y:S01]  /*3070*/  IMAD.IADD R9, R18, 0x1, R17 ;  /* 0x0000000112097824 */ /* 0x000fe200078e0211 */
[-C--:B------:R-:W-:Y:S01]  /*3080*/  LEA.HI R3, R0, R8.reuse, RZ, 0x3 ;  /* 0x0000000800037211 */ /* 0x080fe200078f18ff */
[----:B------:R-:W-:Y:S01]  /*3090*/  IMAD.WIDE.U32 R108, R6, c[0x0][0x2b0], RZ ;  /* 0x0000ac00066c7a25 */ /* 0x000fe200078e00ff */
[----:B------:R-:W-:-:S02]  /*30a0*/  LEA.HI R0, R0, R8, RZ, 0x5 ;  /* 0x0000000800007211 */ /* 0x000fc400078f28ff */
[----:B------:R-:W-:Y:S01]  /*30b0*/  SHF.R.S32.HI R22, RZ, 0x5, R22 ;  /* 0x00000005ff167819 */ /* 0x000fe20000011416 */
[----:B------:R-:W-:Y:S01]  /*30c0*/  IMAD.WIDE.U32 R130, R130, c[0x0][0x290], RZ ;  /* 0x0000a40082827a25 */ /* 0x000fe200078e00ff */
[----:B------:R-:W-:Y:S02]  /*30d0*/  SHF.R.S32.HI R18, RZ, 0x5, R21 ;  /* 0x00000005ff127819 */ /* 0x000fe40000011415 */
[----:B------:R-:W-:Y:S01]  /*30e0*/  SHF.R.S32.HI R0, RZ, 0x5, R0 ;  /* 0x00000005ff007819 */ /* 0x000fe20000011400 */
[--C-:B------:R-:W-:Y:S01]  /*30f0*/  IMAD R24, R22, 0x600, R7.reuse ;  /* 0x0000060016187824 */ /* 0x100fe200078e0207 */
[----:B------:R-:W-:Y:S01]  /*3100*/  LOP3.LUT R86, R5, 0xfffffff8, RZ, 0xc0, !PT ;  /* 0xfffffff805567812 */ /* 0x000fe200078ec0ff */
[----:B------:R-:W-:Y:S01]  /*3110*/  IMAD R21, R18, 0x600, R7 ;  /* 0x0000060012157824 */ /* 0x000fe200078e0207 */
[----:B------:R-:W-:Y:S01]  /*3120*/  LOP3.LUT R85, R4, 0xfffffff8, RZ, 0xc0, !PT ;  /* 0xfffffff804557812 */ /* 0x000fe200078ec0ff */
[----:B------:R-:W-:Y:S01]  /*3130*/  IMAD.WIDE.U32 R96, R129, c[0x0][0x280], R10 ;  /* 0x0000a00081607a25 */ /* 0x000fe200078e000a */
[----:B------:R-:W-:-:S02]  /*3140*/  LOP3.LUT R84, R3, 0xfffffff8, RZ, 0xc0, !PT ;  /* 0xfffffff803547812 */ /* 0x000fc400078ec0ff */
[----:B------:R-:W-:Y:S01]  /*3150*/  IADD3 R141, R131, R141, RZ ;  /* 0x0000008d838d7210 */ /* 0x000fe20007ffe0ff */
[C---:B------:R-:W-:Y:S01]  /*3160*/  IMAD.WIDE.U32 R106, R26.reuse, c[0x0][0x1e8], RZ ;  /* 0x00007a001a6a7a25 */ /* 0x040fe200078e00ff */
[----:B------:R-:W-:Y:S02]  /*3170*/  SHF.R.S32.HI R62, RZ, 0x3, R5 ;  /* 0x00000003ff3e7819 */ /* 0x000fe40000011405 */
[----:B------:R-:W-:Y:S01]  /*3180*/  SHF.R.S32.HI R61, RZ, 0x3, R4 ;  /* 0x00000003ff3d7819 */ /* 0x000fe20000011404 */
[----:B------:R-:W-:Y:S01]  /*3190*/  IMAD.WIDE.U32 R102, R26, c[0x0][0x210], RZ ;  /* 0x000084001a667a25 */ /* 0x000fe200078e00ff */
[----:B------:R-:W-:Y:S02]  /*31a0*/  SHF.R.S32.HI R60, RZ, 0x3, R3 ;  /* 0x00000003ff3c7819 */ /* 0x000fe40000011403 */
[----:B------:R-:W-:Y:S01]  /*31b0*/  SHF.R.S32.HI R120, RZ, 0x1f, R86 ;  /* 0x0000001fff787819 */ /* 0x000fe20000011456 */
[----:B------:R-:W-:Y:S01]  /*31c0*/  IMAD.WIDE.U32 R100, R129, c[0x0][0x280], R14 ;  /* 0x0000a00081647a25 */ /* 0x000fe200078e000e */
[----:B------:R-:W-:-:S02]  /*31d0*/  SHF.R.S32.HI R119, RZ, 0x1f, R85 ;  /* 0x0000001fff777819 */ /* 0x000fc40000011455 */
[----:B------:R-:W-:Y:S01]  /*31e0*/  SHF.R.S32.HI R118, RZ, 0x1f, R84 ;  /* 0x0000001fff767819 */ /* 0x000fe20000011454 */
[----:B------:R-:W-:-:S04]  /*31f0*/  IMAD.WIDE.U32 R98, R129, c[0x0][0x290], R12 ;  /* 0x0000a40081627a25 */ /* 0x000fc800078e000c */
[----:B------:R-:W-:Y:S02]  /*3200*/  IMAD.IADD R140, R133, 0x1, R140 ;  /* 0x00000001858c7824 */ /* 0x000fe400078e028c */
[C---:B------:R-:W-:Y:S02]  /*3210*/  IMAD R126, R26.reuse, c[0x0][0x1ec], R107 ;  /* 0x00007b001a7e7a24 */ /* 0x040fe400078e026b */
[----:B------:R-:W-:Y:S01]  /*3220*/  IMAD R125, R26, c[0x0][0x214], R103 ;  /* 0x000085001a7d7a24 */ /* 0x000fe200078e0267 */
[C---:B--2---:R-:W-:Y:S02]  /*3230*/  LOP3.LUT R17, R23.reuse, 0x18, R5, 0xf8, !PT ;  /* 0x0000001817117812 */ /* 0x044fe400078ef805 */
[C---:B------:R-:W-:Y:S02]  /*3240*/  LOP3.LUT R8, R23.reuse, 0x18, R4, 0xf8, !PT ;  /* 0x0000001817087812 */ /* 0x040fe400078ef804 */
[----:B------:R-:W-:Y:S02]  /*3250*/  LOP3.LUT R23, R23, 0x18, R3, 0xf8, !PT ;  /* 0x0000001817177812 */ /* 0x000fe400078ef803 */
[-C--:B---3--:R-:W-:Y:S01]  /*3260*/  LOP3.LUT R22, R17, R27.reuse, RZ, 0x3c, !PT ;  /* 0x0000001b11167212 */ /* 0x088fe200078e3cff */
[----:B------:R-:W-:Y:S01]  /*3270*/  IMAD R17, R0, 0x600, R7 ;  /* 0x0000060000117824 */ /* 0x000fe200078e0207 */
[----:B------:R-:W-:-:S02]  /*3280*/  LOP3.LUT R18, R8, R27, RZ, 0x3c, !PT ;  /* 0x0000001b08127212 */ /* 0x000fc400078e3cff */
[----:B------:R-:W-:Y:S01]  /*3290*/  LOP3.LUT R0, R23, R27, RZ, 0x3c, !PT ;  /* 0x0000001b17007212 */ /* 0x000fe200078e3cff */
[----:B------:R-:W-:Y:S01]  /*32a0*/  IMAD.IADD R23, R24, 0x1, R22 ;  /* 0x0000000118177824 */ /* 0x000fe200078e0216 */
[----:B------:R-:W-:Y:S01]  /*32b0*/  IADD3 R22, R21, R18, RZ ;  /* 0x0000001215167210 */ /* 0x000fe20007ffe0ff */
[----:B------:R-:W-:Y:S01]  /*32c0*/  IMAD R18, R20, c[0x0][0x290], RZ ;  /* 0x0000a40014127a24 */ /* 0x000fe200078e02ff */
[----:B------:R-:W-:Y:S01]  /*32d0*/  MOV R8, R16 ;  /* 0x0000001000087202 */ /* 0x000fe20000000f00 */
[----:B------:R-:W-:Y:S01]  /*32e0*/  IMAD.IADD R21, R17, 0x1, R0 ;  /* 0x0000000111157824 */ /* 0x000fe200078e0200 */
[----:B------:R-:W-:Y:S01]  /*32f0*/  SHF.L.U32 R111, R22, 0x1, RZ ;  /* 0x00000001166f7819 */ /* 0x000fe200000006ff */
[----:B------:R-:W-:Y:S02]  /*3300*/  IMAD R0, R19, c[0x0][0x2b0], RZ ;  /* 0x0000ac0013007a24 */ /* 0x000fe400078e02ff */
[----:B------:R-:W-:Y:S02]  /*3310*/  IMAD R16, R20, c[0x0][0x280], RZ ;  /* 0x0000a00014107a24 */ /* 0x000fe400078e02ff */
[----:B------:R-:W-:Y:S01]  /*3320*/  IMAD R17, R6, c[0x0][0x2b4], R0 ;  /* 0x0000ad0006117a24 */ /* 0x000fe200078e0200 */
[----:B------:R-:W-:Y:S01]  /*3330*/  LEA R0, R168, R112, 0x6 ;  /* 0x00000070a8007211 */ /* 0x000fe200078e30ff */
[----:B------:R-:W-:-:S02]  /*3340*/  IMAD R16, R129, c[0x0][0x284], R16 ;  /* 0x0000a10081107a24 */ /* 0x000fc400078e0210 */
[C---:B------:R-:W-:Y:S02]  /*3350*/  IMAD R6, R129.reuse, c[0x0][0x294], R18 ;  /* 0x0000a50081067a24 */ /* 0x040fe400078e0212 */
[----:B------:R-:W-:Y:S01]  /*3360*/  IMAD.WIDE.U32 R94, R129, c[0x0][0x290], R8 ;  /* 0x0000a400815e7a25 */ /* 0x000fe200078e0008 */
[----:B------:R-:W-:-:S03]  /*3370*/  IADD3 R121, R16, R97, RZ ;  /* 0x0000006110797210 */ /* 0x000fc60007ffe0ff */
[----:B------:R-:W-:Y:S01]  /*3380*/  IMAD.IADD R124, R109, 0x1, R17 ;  /* 0x000000016d7c7824 */ /* 0x000fe200078e0211 */
[----:B------:R-:W-:Y:S01]  /*3390*/  IADD3 R117, R6, R95, RZ ;  /* 0x0000005f06757210 */ /* 0x000fe20007ffe0ff */
[----:B------:R-:W-:Y:S02]  /*33a0*/  IMAD.IADD R123, R101, 0x1, R16 ;  /* 0x00000001657b7824 */ /* 0x000fe400078e0210 */
[----:B------:R-:W-:Y:S02]  /*33b0*/  IMAD.IADD R122, R99, 0x1, R6 ;  /* 0x00000001637a7824 */ /* 0x000fe400078e0206 */
[----:B------:R-:W-:Y:S02]  /*33c0*/  IMAD.SHL.U32 R116, R23, 0x2, RZ ;  /* 0x0000000217747824 */ /* 0x000fe400078e00ff */
[----:B------:R-:W-:Y:S01]  /*33d0*/  IMAD.SHL.U32 R110, R21, 0x2, RZ ;  /* 0x00000002156e7824 */ /* 0x000fe200078e00ff */
[----:B------:R-:W-:Y:S06]  /*33e0*/  BAR.SYNC.DEFER_BLOCKING 0x0 ;  /* 0x0000000000007b1d */ /* 0x000fec0000010000 */
.L_x_239:
[----:B-1----:R-:W-:Y:S01]  /*33f0*/  IMAD R3, R33, 0x30, R0 ;  /* 0x0000003021037824 */ /* 0x002fe200078e0200 */
[----:B------:R-:W-:Y:S01]  /*3400*/  ISETP.NE.AND P4, PT, R146, 0x1, PT ;  /* 0x000000019200780c */ /* 0x000fe20003f85270 */
[----:B------:R-:W-:Y:S01]  /*3410*/  IMAD.MOV.U32 R77, RZ, RZ, RZ ;  /* 0x000000ffff4d7224 */ /* 0x000fe200078e00ff */
[----:B------:R-:W-:Y:S04]  /*3420*/  DEPBAR.LE SB0, 0x0 ;  /* 0x000080000000791a */ /* 0x000fe80000000000 */
[----:B--2---:R-:W-:Y:S01]  /*3430*/  IMAD.IADD R4, R127, 0x1, R3 ;  /* 0x000000017f047824 */ /* 0x004fe200078e0203 */
[----:B------:R-:W-:Y:S01]  /*3440*/  ISETP.GE.AND P0, PT, R3, R2, PT ;  /* 0x000000020300720c */ /* 0x000fe20003f06270 */
[----:B------:R-:W-:Y:S01]  /*3450*/  WARPSYNC 0xffffffff ;  /* 0xffffffff00007948 */ /* 0x000fe20003800000 */
[----:B------:R-:W-:Y:S01]  /*3460*/  ISETP.GE.AND P5, PT, R145, 0x1, PT ;  /* 0x000000019100780c */ /* 0x000fe20003fa6270 */
[--C-:B------:R-:W-:Y:S01]  /*3470*/  IMAD.MOV.U32 R3, RZ, RZ, R4.reuse ;  /* 0x000000ffff037224 */ /* 0x100fe200078e0004 */
[----:B------:R-:W-:Y:S01]  /*3480*/  ISETP.GT.OR P0, PT, R0, 0x2f, P0 ;  /* 0x0000002f0000780c */ /* 0x000fe20000704670 */
[----:B------:R-:W-:Y:S01]  /*3490*/  BSSY B1, `(.L_x_213) ;  /* 0x00003e1000017945 */ /* 0x000fe20003800000 */
[----:B---3--:R-:W-:Y:S05]  /*34a0*/  @P4 IMAD.HI.U32 R5, R4, c[0x0][0x2bc], RZ ;  /* 0x0000af0004054a27 */ /* 0x008fea00078e00ff */
[----:B------:R-:W-:Y:S06]  /*34b0*/  @P4 SHF.R.U32.HI R3, RZ, c[0x0][0x2c0], R5 ;  /* 0x0000b000ff034a19 */ /* 0x000fec0000011605 */
[C---:B------:R-:W-:Y:S04]  /*34c0*/  @!P0 IADD3 R5, P4, R3.reuse, R108, RZ ;  /* 0x0000006c03058210 */ /* 0x040fe80007f9e0ff */
[----:B------:R-:W-:Y:S01]  /*34d0*/  @!P0 LEA.HI.X.SX32 R6, R3, R124, 0x1, P4 ;  /* 0x0000007c03068211 */ /* 0x000fe200020f0eff */
[----:B------:R-:W-:Y:S01]  /*34e0*/  IMAD.MOV R3, RZ, RZ, -R3 ;  /* 0x000000ffff037224 */ /* 0x000fe200078e0a03 */
[----:B------:R-:W-:Y:S03]  /*34f0*/  @!P0 LEA R8, P4, R5, c[0x0][0x2a0], 0x2 ;  /* 0x0000a80005088a11 */ /* 0x000fe600078810ff */
[----:B------:R-:W-:Y:S01]  /*3500*/  IMAD R78, R3, c[0x0][0x2b8], R4 ;  /* 0x0000ae00034e7a24 */ /* 0x000fe200078e0204 */
[----:B------:R-:W-:Y:S03]  /*3510*/  @!P0 LEA.HI.X R9, R5, c[0x0][0x2a4], R6, 0x2, P4 ;  /* 0x0000a90005098a11 */ /* 0x000fe600020f1406 */
[C---:B------:R-:W-:Y:S01]  /*3520*/  IMAD.WIDE.U32 R4, R78.reuse, c[0x0][0x1e0], RZ ;  /* 0x000078004e047a25 */ /* 0x040fe200078e00ff */
[----:B------:R-:W-:Y:S01]  /*3530*/  SHF.R.S32.HI R79, RZ, 0x1f, R78 ;  /* 0x0000001fff4f7819 */ /* 0x000fe2000001144e */
[----:B------:R-:W2:Y:S04]  /*3540*/  @!P0 LDG.E R77, [R8.64] ;  /* 0x00000008084d8981 */ /* 0x000ea8000c1e1900 */
[----:B------:R-:W-:Y:S01]  /*3550*/  IMAD R3, R79, c[0x0][0x1e0], RZ ;  /* 0x000078004f037a24 */ /* 0x000fe200078e02ff */
[----:B------:R-:W-:Y:S03]  /*3560*/  BAR.SYNC.DEFER_BLOCKING 0x0 ;  /* 0x0000000000007b1d */ /* 0x000fe60000010000 */
[----:B------:R-:W-:Y:S04]  /*3570*/  IMAD R3, R78, c[0x0][0x1e4], R3 ;  /* 0x000079004e037a24 */ /* 0x000fe800078e0203 */
        /* <DEDUP_REMOVED lines=8> */
[----:B------:R-:W-:Y:S01]  /*3600*/  LEA.HI.X R32, R3, c[0x0][0x1cc], R4, 0x1, P0 ;  /* 0x0000730003207a11 */ /* 0x000fe200000f0c04 */
[----:B----4-:R-:W-:-:S05]  /*3610*/  @!P5 BRA `(.L_x_214) ;  /* 0x000039e00000d947 */ /* 0x010fca0003800000 */
[-C--:B------:R-:W-:Y:S01]  /*3620*/  IMAD R6, R140, R33.reuse, RZ ;  /* 0x000000218c067224 */ /* 0x080fe200078e02ff */
[----:B------:R-:W-:Y:S01]  /*3630*/  ISETP.NE.AND P0, PT, RZ, UR5, PT ;  /* 0x00000005ff007c0c */ /* 0x000fe2000bf05270 */
[-C--:B------:R-:W-:Y:S01]  /*3640*/  IMAD R5, R141, R33.reuse, RZ ;  /* 0x000000218d057224 */ /* 0x080fe200078e02ff */
[----:B------:R-:W-:Y:S01]  /*3650*/  SHF.R.S32.HI R4, RZ, 0x1f, R33 ;  /* 0x0000001fff047819 */ /* 0x000fe20000011421 */
[----:B------:R-:W-:Y:S02]  /*3660*/  IMAD R3, R33, -0x30, R2 ;  /* 0xffffffd021037824 */ /* 0x000fe400078e0202 */
[-C--:B------:R-:W-:Y:S03]  /*3670*/  IMAD.WIDE.U32 R30, R132, R33.reuse, RZ ;  /* 0x00000021841e7225 */ /* 0x080fe600078e00ff */
[----:B------:R-:W-:Y:S01]  /*3680*/  IMNMX R76, R3, 0x30, PT ;  /* 0x00000030034c7817 */ /* 0x000fe20003800200 */
[C---:B------:R-:W-:Y:S02]  /*3690*/  IMAD R6, R4.reuse, R132, R6 ;  /* 0x0000008404067224 */ /* 0x040fe400078e0206 */
[----:B------:R-:W-:Y:S02]  /*36a0*/  IMAD R5, R4, R130, R5 ;  /* 0x0000008204057224 */ /* 0x000fe400078e0205 */
[----:B------:R-:W-:Y:S01]  /*36b0*/  IMAD.WIDE.U32 R34, R130, R33, RZ ;  /* 0x0000002182227225 */ /* 0x000fe200078e00ff */
[----:B------:R-:W-:Y:S04]  /*36c0*/  IADD3 R6, R31, R6, RZ ;  /* 0x000000061f067210 */ /* 0x000fe80007ffe0ff */
[----:B------:R-:W-:Y:S01]  /*36d0*/  IADD3 R57, R35, R5, RZ ;  /* 0x0000000523397210 */ /* 0x000fe20007ffe0ff */
[----:B------:R-:W-:-:S05]  /*36e0*/  @!P0 BRA `(.L_x_215) ;  /* 0x00001c9000008947 */ /* 0x000fca0003800000 */
[----:B------:R-:W-:Y:S01]  /*36f0*/  ISETP.GE.AND P4, PT, R112, R76, PT ;  /* 0x0000004c7000720c */ /* 0x000fe20003f86270 */
[----:B------:R-:W-:Y:S01]  /*3700*/  BSSY B0, `(.L_x_216) ;  /* 0x000003a000007945 */ /* 0x000fe20003800000 */
        /* <DEDUP_REMOVED lines=12> */
[----:B------:R-:W-:-:S05]  /*37d0*/  @P4 BRA `(.L_x_217) ;  /* 0x000002c000004947 */ /* 0x000fca0003800000 */
[----:B------:R-:W-:Y:S01]  /*37e0*/  IADD3 R3, P0, R100, R30, RZ ;  /* 0x0000001e64037210 */ /* 0x000fe20007f1e0ff */
[----:B------:R-:W-:Y:S01]  /*37f0*/  CS2R R18, SRZ ;  /* 0x0000000000127805 */ /* 0x000fe2000001ff00 */
[----:B------:R-:W-:Y:S01]  /*3800*/  CS2R R12, SRZ ;  /* 0x00000000000c7805 */ /* 0x000fe2000001ff00 */
[----:B------:R-:W-:Y:S01]  /*3810*/  CS2R R38, SRZ ;  /* 0x0000000000267805 */ /* 0x000fe2000001ff00 */
[----:B------:R-:W-:Y:S01]  /*3820*/  CS2R R14, SRZ ;  /* 0x00000000000e7805 */ /* 0x000fe2000001ff00 */
[----:B------:R-:W-:Y:S01]  /*3830*/  IMAD.X R5, R6, 0x1, R123, P0 ;  /* 0x0000000106057824 */ /* 0x000fe200000e067b */
[----:B------:R-:W-:Y:S01]  /*3840*/  IADD3 R4, P0, R98, R34, RZ ;  /* 0x0000002262047210 */ /* 0x000fe20007f1e0ff */
[----:B------:R-:W-:Y:S01]  /*3850*/  CS2R R40, SRZ ;  /* 0x0000000000287805 */ /* 0x000fe2000001ff00 */
[----:B------:R-:W-:Y:S01]  /*3860*/  CS2R R16, SRZ ;  /* 0x0000000000107805 */ /* 0x000fe2000001ff00 */
[----:B------:R-:W-:Y:S01]  /*3870*/  CS2R R42, SRZ ;  /* 0x00000000002a7805 */ /* 0x000fe2000001ff00 */
[----:B------:R-:W-:Y:S01]  /*3880*/  CS2R R20, SRZ ;  /* 0x0000000000147805 */ /* 0x000fe2000001ff00 */
[----:B------:R-:W-:Y:S01]  /*3890*/  IMAD.X R6, R57, 0x1, R122, P0 ;  /* 0x0000000139067824 */ /* 0x000fe200000e067a */
[C---:B------:R-:W-:Y:S01]  /*38a0*/  LEA R10, P0, R3.reuse, c[0x0][0x270], 0x1 ;  /* 0x00009c00030a7a11 */ /* 0x040fe200078008ff */
[----:B------:R-:W-:Y:S01]  /*38b0*/  CS2R R44, SRZ ;  /* 0x00000000002c7805 */ /* 0x000fe2000001ff00 */
[----:B------:R-:W-:Y:S01]  /*38c0*/  CS2R R22, SRZ ;  /* 0x0000000000167805 */ /* 0x000fe2000001ff00 */
[----:B------:R-:W-:Y:S01]  /*38d0*/  CS2R R46, SRZ ;  /* 0x00000000002e7805 */ /* 0x000fe2000001ff00 */
[----:B------:R-:W-:Y:S02]  /*38e0*/  LEA.HI.X R11, R3, c[0x0][0x274], R5, 0x1, P0 ;  /* 0x00009d00030b7a11 */ /* 0x000fe400000f0c05 */
[C---:B------:R-:W-:Y:S04]  /*38f0*/  LEA R8, P0, R4.reuse, c[0x0][0x288], 0x1 ;  /* 0x0000a20004087a11 */ /* 0x040fe800078008ff */
[----:B------:R-:W-:Y:S02]  /*3900*/  LEA.HI.X R9, R4, c[0x0][0x28c], R6, 0x1, P0 ;  /* 0x0000a30004097a11 */ /* 0x000fe400000f0c06 */
[----:B------:R-:W-:Y:S01]  /*3910*/  ISETP.GE.AND P0, PT, R114, c[0x0][0x27c], PT ;  /* 0x00009f0072007a0c */ /* 0x000fe20003f06270 */
[----:B------:R-:W-:Y:S11]  /*3920*/  CS2R R4, SRZ ;  /* 0x0000000000047805 */ /* 0x000ff6000001ff00 */
[----:B------:R-:W-:Y:S01]  /*3930*/  @!UPT UIADD3 URZ, URZ, URZ, URZ ;  /* 0x0000003f3f3ff290 */ /* 0x000fe2000fffe03f */
[----:B------:R1:W5:Y:S04]  /*3940*/  @!P0 LDG.E.64 R4, [R10.64] ;  /* 0x000000080a048981 */ /* 0x000368000c1e1b00 */
[----:B------:R1:W5:Y:S01]  /*3950*/  @!P0 LDG.E.64 R18, [R8.64] ;  /* 0x0000000808128981 */ /* 0x000362000c1e1b00 */
[----:B------:R-:W-:Y:S11]  /*3960*/  ISETP.GE.AND P0, PT, R167, c[0x0][0x27c], PT ;  /* 0x00009f00a7007a0c */ /* 0x000ff60003f06270 */
[----:B------:R-:W-:Y:S02]  /*3970*/  @!UPT UIADD3 URZ, URZ, URZ, URZ ;  /* 0x0000003f3f3ff290 */ /* 0x000fe4000fffe03f */
[----:B------:R1:W5:Y:S04]  /*3980*/  @!P0 LDG.E.64 R12, [R10.64+0x10] ;  /* 0x000010080a0c8981 */ /* 0x000368000c1e1b00 */
[----:B------:R1:W5:Y:S01]  /*3990*/  @!P0 LDG.E.64 R38, [R8.64+0x10] ;  /* 0x0000100808268981 */ /* 0x000362000c1e1b00 */
        /* <DEDUP_REMOVED lines=15> */
[----:B------:R1:W5:Y:S02]  /*3a90*/  @!P0 LDG.E.64 R46, [R8.64+0x50] ;  /* 0x00005008082e8981 */ /* 0x000364000c1e1b00 */
.L_x_217:
[----:B------:R-:W-:Y:S05]  /*3aa0*/  BSYNC B0 ;  /* 0x0000000000007941 */ /* 0x000fea0003800000 */
.L_x_216:
[----:B------:R2:W3:Y:S04]  /*3ab0*/  SHFL.IDX PT, R55, R32, RZ, 0x1e1f ;  /* 0x001e1fff20377589 */ /* 0x0004e800000e0000 */
[----:B------:R2:W4:Y:S01]  /*3ac0*/  SHFL.IDX PT, R54, R56, RZ, 0x1e1f ;  /* 0x001e1fff38367589 */ /* 0x00052200000e0000 */
[----:B------:R-:W-:-:S05]  /*3ad0*/  @P4 BRA `(.L_x_218) ;  /* 0x000037c000004947 */ /* 0x000fca0003800000 */
[----:B-----5:R-:W-:Y:S01]  /*3ae0*/  MOV R3, R21 ;  /* 0x0000001500037202 */ /* 0x020fe20000000f00 */
[----:B-1----:R-:W-:Y:S01]  /*3af0*/  IMAD.MOV.U32 R9, RZ, RZ, R22 ;  /* 0x000000ffff097224 */ /* 0x002fe200078e0016 */
[----:B------:R-:W-:Y:S01]  /*3b00*/  ISETP.GE.AND P0, PT, R104, c[0x0][0x1d4], PT ;  /* 0x0000750068007a0c */ /* 0x000fe20003f06270 */
[----:B------:R-:W-:Y:S01]  /*3b10*/  IMAD.MOV.U32 R8, RZ, RZ, R23 ;  /* 0x000000ffff087224 */ /* 0x000fe200078e0017 */
[----:B------:R-:W-:Y:S01]  /*3b20*/  BSSY B0, `(.L_x_219) ;  /* 0x0000057000007945 */ /* 0x000fe20003800000 */
[----:B------:R-:W-:Y:S03]  /*3b30*/  IMAD.MOV.U32 R6, RZ, RZ, R20 ;  /* 0x000000ffff067224 */ /* 0x000fe600078e0014 */
[----:B------:R-:W-:Y:S01]  /*3b40*/  PRMT R30, R8, 0x5410, R9 ;  /* 0x00005410081e7816 */ /* 0x000fe20000000009 */
[----:B------:R-:W-:Y:S01]  /*3b50*/  IMAD.MOV.U32 R9, RZ, RZ, R16 ;  /* 0x000000ffff097224 */ /* 0x000fe200078e0010 */
[----:B------:R-:W-:Y:S01]  /*3b60*/  PRMT R27, R3, 0x5410, R6 ;  /* 0x00005410031b7816 */ /* 0x000fe20000000006 */
[----:B------:R-:W-:Y:S01]  /*3b70*/  IMAD.MOV.U32 R8, RZ, RZ, R17 ;  /* 0x000000ffff087224 */ /* 0x000fe200078e0011 */
[----:B------:R-:W-:Y:S01]  /*3b80*/  MOV R6, R14 ;  /* 0x0000000e00067202 */ /* 0x000fe20000000f00 */
        /* <DEDUP_REMOVED lines=11> */
[----:B------:R-:W-:Y:S02]  /*3c40*/  MOV R9, R44 ;  /* 0x0000002c00097202 */ /* 0x000fe40000000f00 */
[----:B------:R-:W-:Y:S02]  /*3c50*/  MOV R3, R43 ;  /* 0x0000002b00037202 */ /* 0x000fe40000000f00 */
[----:B------:R-:W-:Y:S01]  /*3c60*/  PRMT R51, R9, 0x5410, R8 ;  /* 0x0000541009337816 */ /* 0x000fe20000000008 */
[----:B------:R-:W-:Y:S01]  /*3c70*/  IMAD.MOV.U32 R9, RZ, RZ, R40 ;  /* 0x000000ffff097224 */ /* 0x000fe200078e0028 */
[----:B------:R-:W-:Y:S01]  /*3c80*/  PRMT R50, R6, 0x5410, R3 ;  /* 0x0000541006327816 */ /* 0x000fe20000000003 */
[----:B------:R-:W-:Y:S01]  /*3c90*/  IMAD.MOV.U32 R8, RZ, RZ, R41 ;  /* 0x000000ffff087224 */ /* 0x000fe200078e0029 */
[----:B------:R-:W-:Y:S01]  /*3ca0*/  MOV R6, R38 ;  /* 0x0000002600067202 */ /* 0x000fe20000000f00 */
[----:B------:R-:W-:Y:S03]  /*3cb0*/  IMAD.MOV.U32 R3, RZ, RZ, R39 ;  /* 0x000000ffff037224 */ /* 0x000fe600078e0027 */
[----:B------:R-:W-:Y:S02]  /*3cc0*/  PRMT R49, R9, 0x5410, R8 ;  /* 0x0000541009317816 */ /* 0x000fe40000000008 */
[----:B------:R-:W-:Y:S01]  /*3cd0*/  PRMT R48, R6, 0x5410, R3 ;  /* 0x0000541006307816 */ /* 0x000fe20000000003 */
[----:B------:R-:W-:-:S05]  /*3ce0*/  @P0 BRA `(.L_x_220) ;  /* 0x000003a000000947 */ /* 0x000fca0003800000 */
[C---:B--2-4-:R-:W-:Y:S01]  /*3cf0*/  LEA R56, P0, R104.reuse, R54, 0x1 ;  /* 0x0000003668387211 */ /* 0x054fe200078008ff */
[----:B------:R-:W1:Y:S01]  /*3d00*/  LDS.128 R8, [R242+0x2400] ;  /* 0x00240000f2087984 */ /* 0x000e620000000c00 */
[----:B------:R-:W-:Y:S01]  /*3d10*/  MOV R6, R4 ;  /* 0x0000000400067202 */ /* 0x000fe20000000f00 */
[----:B------:R-:W-:Y:S01]  /*3d20*/  IMAD.MOV.U32 R31, RZ, RZ, R18 ;  /* 0x000000ffff1f7224 */ /* 0x000fe200078e0012 */
[----:B---3--:R-:W-:Y:S01]  /*3d30*/  LEA.HI.X R57, R104, R55, R105, 0x1, P0 ;  /* 0x0000003768397211 */ /* 0x008fe200000f0c69 */
[--C-:B------:R-:W-:Y:S01]  /*3d40*/  IMAD.MOV.U32 R34, RZ, RZ, R19.reuse ;  /* 0x000000ffff227224 */ /* 0x100fe200078e0013 */
[----:B------:R-:W-:Y:S11]  /*3d50*/  ISETP.GE.AND P0, PT, R114, c[0x0][0x27c], PT ;  /* 0x00009f0072007a0c */ /* 0x000ff60003f06270 */
[----:B------:R-:W-:Y:S02]  /*3d60*/  @!UPT UIADD3 URZ, URZ, URZ, URZ ;  /* 0x0000003f3f3ff290 */ /* 0x000fe4000fffe03f */
[----:B------:R-:W-:Y:S02]  /*3d70*/  @!P0 SHF.R.U64 R32, R18, 0x10, R19 ;  /* 0x0000001012208819 */ /* 0x000fe40000001213 */
[--C-:B------:R-:W-:Y:S01]  /*3d80*/  @!P0 SHF.R.U64 R18, R4, 0x10, R5.reuse ;  /* 0x0000001004128819 */ /* 0x100fe20000001205 */
[----:B------:R-:W-:Y:S01]  /*3d90*/  IMAD.MOV.U32 R4, RZ, RZ, R5 ;  /* 0x000000ffff047224 */ /* 0x000fe200078e0005 */
[----:B------:R-:W-:Y:S02]  /*3da0*/  @!P0 SHF.R.U32.HI R19, RZ, 0x10, R19 ;  /* 0x00000010ff138819 */ /* 0x000fe40000011613 */
[----:B------:R-:W-:Y:S02]  /*3db0*/  @!P0 SHF.R.U32.HI R3, RZ, 0x10, R5 ;  /* 0x00000010ff038819 */ /* 0x000fe40000011605 */
[----:B------:R-:W-:Y:S02]  /*3dc0*/  @!P0 PRMT R32, R31, 0x5410, R32 ;  /* 0x000054101f208816 */ /* 0x000fe40000000020 */
[----:B------:R-:W-:Y:S02]  /*3dd0*/  @!P0 PRMT R6, R6, 0x5410, R18 ;  /* 0x0000541006068816 */ /* 0x000fe40000000012 */
[----:B------:R-:W-:Y:S01]  /*3de0*/  @!P0 PRMT R36, R34, 0x5410, R19 ;  /* 0x0000541022248816 */ /* 0x000fe20000000013 */
[----:B------:R-:W-:Y:S01]  /*3df0*/  @!P0 IMAD.U32 R18, R32, 0x10000, RZ ;  /* 0x0001000020128824 */ /* 0x000fe200078e00ff */
[----:B------:R-:W-:Y:S02]  /*3e00*/  @!P0 PRMT R19, R4, 0x5410, R3 ;  /* 0x0000541004138816 */ /* 0x000fe40000000003 */
[----:B------:R-:W-:Y:S02]  /*3e10*/  @!P0 SHF.L.U32 R5, R6, 0x10, RZ ;  /* 0x0000001006058819 */ /* 0x000fe400000006ff */
[----:B------:R-:W-:Y:S02]  /*3e20*/  @!P0 LOP3.LUT R32, R32, 0xffff0000, RZ, 0xc0, !PT ;  /* 0xffff000020208812 */ /* 0x000fe400078ec0ff */
[----:B------:R-:W-:Y:S01]  /*3e30*/  @!P0 LOP3.LUT R6, R6, 0xffff0000, RZ, 0xc0, !PT ;  /* 0xffff000006068812 */ /* 0x000fe200078ec0ff */
[C---:B-1----:R-:W-:Y:S01]  /*3e40*/  @!P0 IMAD.U32 R31, R8.reuse, 0x10000, RZ ;  /* 0x00010000081f8824 */ /* 0x042fe200078e00ff */
[----:B------:R-:W-:Y:S01]  /*3e50*/  @!P0 LOP3.LUT R3, R8, 0xffff0000, RZ, 0xc0, !PT ;  /* 0xffff000008038812 */ /* 0x000fe200078ec0ff */
[C---:B------:R-:W-:Y:S01]  /*3e60*/  @!P0 IMAD.U32 R34, R9.reuse, 0x10000, RZ ;  /* 0x0001000009228824 */ /* 0x040fe200078e00ff */
[----:B------:R-:W-:Y:S03]  /*3e70*/  @!P0 LOP3.LUT R4, R9, 0xffff0000, RZ, 0xc0, !PT ;  /* 0xffff000009048812 */ /* 0x000fe600078ec0ff */
[C---:B------:R-:W-:Y:S02]  /*3e80*/  @!P0 FMUL.FTZ R35, R3.reuse, R18 ;  /* 0x0000001203238220 */ /* 0x040fe40000410000 */
[-C--:B------:R-:W-:Y:S02]  /*3e90*/  @!P0 FMUL.FTZ R3, R3, R5.reuse ;  /* 0x0000000503038220 */ /* 0x080fe40000410000 */
[----:B------:R-:W-:Y:S02]  /*3ea0*/  @!P0 FMUL.FTZ R37, R4, R32 ;  /* 0x0000002004258220 */ /* 0x000fe40000410000 */
[----:B------:R-:W-:Y:S01]  /*3eb0*/  @!P0 FFMA.FTZ R63, R31, R5, -R35 ;  /* 0x000000051f3f8223 */ /* 0x000fe20000010823 */
[----:B------:R-:W-:Y:S01]  /*3ec0*/  @!P0 LOP3.LUT R5, R10, 0xffff0000, RZ, 0xc0, !PT ;  /* 0xffff00000a058812 */ /* 0x000fe200078ec0ff */
[----:B------:R-:W-:Y:S01]  /*3ed0*/  @!P0 FFMA.FTZ R3, R18, R31, R3 ;  /* 0x0000001f12038223 */ /* 0x000fe20000010003 */
[C---:B------:R-:W-:Y:S01]  /*3ee0*/  @!P0 SHF.L.U32 R31, R36.reuse, 0x10, RZ ;  /* 0x00000010241f8819 */ /* 0x040fe200000006ff */
[C---:B------:R-:W-:Y:S01]  /*3ef0*/  @!P0 IMAD.U32 R18, R19.reuse, 0x10000, RZ ;  /* 0x0001000013128824 */ /* 0x040fe200078e00ff */
[----:B------:R-:W-:Y:S01]  /*3f00*/  @!P0 LOP3.LUT R36, R36, 0xffff0000, RZ, 0xc0, !PT ;  /* 0xffff000024248812 */ /* 0x000fe200078ec0ff */
[-C--:B------:R-:W-:Y:S01]  /*3f10*/  @!P0 FMUL.FTZ R4, R4, R6.reuse ;  /* 0x0000000604048220 */ /* 0x080fe20000410000 */
[----:B------:R-:W-:Y:S01]  /*3f20*/  @!P0 LOP3.LUT R19, R19, 0xffff0000, RZ, 0xc0, !PT ;  /* 0xffff000013138812 */ /* 0x000fe200078ec0ff */
[----:B------:R-:W-:Y:S01]  /*3f30*/  @!P0 FFMA.FTZ R59, R34, R6, -R37 ;  /* 0x00000006223b8223 */ /* 0x000fe20000010825 */
[C---:B------:R-:W-:Y:S01]  /*3f40*/  @!P0 LOP3.LUT R6, R11.reuse, 0xffff0000, RZ, 0xc0, !PT ;  /* 0xffff00000b068812 */ /* 0x040fe200078ec0ff */
[----:B------:R-:W-:Y:S01]  /*3f50*/  @!P0 IMAD.U32 R35, R10, 0x10000, RZ ;  /* 0x000100000a238824 */ /* 0x000fe200078e00ff */
[----:B------:R-:W-:Y:S01]  /*3f60*/  @!P0 SHF.L.U32 R37, R11, 0x10, RZ ;  /* 0x000000100b258819 */ /* 0x000fe200000006ff */
[C---:B------:R-:W-:Y:S02]  /*3f70*/  @!P0 FMUL.FTZ R53, R5.reuse, R31 ;  /* 0x0000001f05358220 */ /* 0x040fe40000410000 */
[----:B------:R-:W-:Y:S02]  /*3f80*/  @!P0 FMUL.FTZ R5, R5, R18 ;  /* 0x0000001205058220 */ /* 0x000fe40000410000 */
[C---:B------:R-:W-:Y:S02]  /*3f90*/  @!P0 FMUL.FTZ R58, R6.reuse, R36 ;  /* 0x00000024063a8220 */ /* 0x040fe40000410000 */
[----:B------:R-:W-:Y:S02]  /*3fa0*/  @!P0 FMUL.FTZ R6, R6, R19 ;  /* 0x0000001306068220 */ /* 0x000fe40000410000 */
[----:B------:R-:W-:Y:S02]  /*3fb0*/  @!P0 FFMA.FTZ R4, R32, R34, R4 ;  /* 0x0000002220048223 */ /* 0x000fe40000010004 */
[----:B------:R-:W-:Y:S02]  /*3fc0*/  @!P0 FFMA.FTZ R5, R31, R35, R5 ;  /* 0x000000231f058223 */ /* 0x000fe40000010005 */
[----:B------:R-:W-:Y:S01]  /*3fd0*/  @!P0 FFMA.FTZ R53, R35, R18, -R53 ;  /* 0x0000001223358223 */ /* 0x000fe20000010835 */
[----:B------:R-:W-:Y:S01]  /*3fe0*/  @!P0 F2FP.BF16.PACK_AB R18, R3, R63 ;  /* 0x0000003f0312823e */ /* 0x000fe200000010ff */
[----:B------:R-:W-:Y:S01]  /*3ff0*/  @!P0 FFMA.FTZ R58, R37, R19, -R58 ;  /* 0x00000013253a8223 */ /* 0x000fe2000001083a */
[----:B------:R-:W-:Y:S01]  /*4000*/  @!P0 F2FP.BF16.PACK_AB R4, R4, R59 ;  /* 0x0000003b0404823e */ /* 0x000fe200000010ff */
[----:B------:R-:W-:Y:S01]  /*4010*/  @!P0 FFMA.FTZ R6, R36, R37, R6 ;  /* 0x0000002524068223 */ /* 0x000fe20000010006 */
[----:B------:R-:W-:Y:S01]  /*4020*/  @!P0 F2FP.BF16.PACK_AB R5, R5, R53 ;  /* 0x000000350505823e */ /* 0x000fe200000010ff */
[----:B------:R-:W-:Y:S01]  /*4030*/  @!P0 IMAD.MOV.U32 R8, RZ, RZ, R18 ;  /* 0x000000ffff088224 */ /* 0x000fe200078e0012 */
[----:B------:R-:W-:Y:S02]  /*4040*/  @!P0 MOV R9, R4 ;  /* 0x0000000400098202 */ /* 0x000fe40000000f00 */
[----:B------:R-:W-:Y:S01]  /*4050*/  @!P0 F2FP.BF16.PACK_AB R3, R6, R58 ;  /* 0x0000003a0603823e */ /* 0x000fe200000010ff */
[----:B------:R-:W-:Y:S03]  /*4060*/  @!P0 IMAD.MOV.U32 R10, RZ, RZ, R5 ;  /* 0x000000ffff0a8224 */ /* 0x000fe600078e0005 */
[----:B------:R-:W-:Y:S05]  /*4070*/  @!P0 MOV R11, R3 ;  /* 0x00000003000b8202 */ /* 0x000fea0000000f00 */
[----:B------:R1:W-:Y:S02]  /*4080*/  ST.E.128 [R56.64], R8 ;  /* 0x0000000838007985 */ /* 0x0003e4000c101d08 */
.L_x_220:
[----:B------:R-:W-:Y:S05]  /*4090*/  BSYNC B0 ;  /* 0x0000000000007941 */ /* 0x000fea0003800000 */
.L_x_219:
[----:B------:R-:W-:Y:S01]  /*40a0*/  ISETP.GE.AND P0, PT, R29, c[0x0][0x1d4], PT ;  /* 0x000075001d007a0c */ /* 0x000fe20003f06270 */
[----:B------:R-:W-:Y:S01]  /*40b0*/  @!UPT UIADD3 URZ, URZ, URZ, URZ ;  /* 0x0000003f3f3ff290 */ /* 0x000fe2000fffe03f */
[----:B------:R-:W-:Y:S11]  /*40c0*/  BSSY B0, `(.L_x_221) ;  /* 0x000003a000007945 */ /* 0x000ff60003800000 */
[----:B------:R-:W-:-:S05]  /*40d0*/  @P0 BRA `(.L_x_222) ;  /* 0x0000038000000947 */ /* 0x000fca0003800000 */
[----:B------:R-:W5:Y:S04]  /*40e0*/  LDL R3, [R1] ;  /* 0x0000000001037983 */ /* 0x000f680000100800 */
[----:B-1----:R-:W1:Y:S01]  /*40f0*/  LDS.128 R8, [R243+0x2400] ;  /* 0x00240000f3087984 */ /* 0x002e620000000c00 */
[----:B-----5:R-:W-:Y:S05]  /*4100*/  IMAD.SHL.U32 R3, R3, 0x8, RZ ;  /* 0x0000000803037824 */ /* 0x020fea00078e00ff */
[C---:B----4-:R-:W-:Y:S04]  /*4110*/  LEA R36, P0, R3.reuse, R54, 0x1 ;  /* 0x0000003603247211 */ /* 0x050fe800078008ff */
[----:B---3--:R-:W-:Y:S02]  /*4120*/  LEA.HI.X.SX32 R37, R3, R55, 0x1, P0 ;  /* 0x0000003703257211 */ /* 0x008fe400000f0eff */
[----:B------:R-:W-:Y:S11]  /*4130*/  ISETP.GE.AND P0, PT, R167, c[0x0][0x27c], PT ;  /* 0x00009f00a7007a0c */ /* 0x000ff60003f06270 */
[----:B------:R-:W-:Y:S02]  /*4140*/  @!UPT UIADD3 URZ, URZ, URZ, URZ ;  /* 0x0000003f3f3ff290 */ /* 0x000fe4000fffe03f */
[----:B------:R-:W-:Y:S01]  /*4150*/  @!P0 SHF.R.U64 R6, R38, 0x10, R39 ;  /* 0x0000001026068819 */ /* 0x000fe20000001227 */
[----:B-1----:R-:W-:Y:S01]  /*4160*/  @!P0 IMAD.U32 R31, R9, 0x10000, RZ ;  /* 0x00010000091f8824 */ /* 0x002fe200078e00ff */
[--C-:B------:R-:W-:Y:S02]  /*4170*/  @!P0 SHF.R.U64 R3, R12, 0x10, R13.reuse ;  /* 0x000000100c038819 */ /* 0x100fe4000000120d */
[----:B------:R-:W-:Y:S02]  /*4180*/  @!P0 SHF.R.U32.HI R4, RZ, 0x10, R13 ;  /* 0x00000010ff048819 */ /* 0x000fe4000001160d */
[----:B------:R-:W-:Y:S02]  /*4190*/  @!P0 PRMT R6, R48, 0x5410, R6 ;  /* 0x0000541030068816 */ /* 0x000fe40000000006 */
[----:B------:R-:W-:Y:S02]  /*41a0*/  @!P0 PRMT R3, R24, 0x5432, R3 ;  /* 0x0000543218038816 */ /* 0x000fe40000000003 */
[----:B------:R-:W-:Y:S01]  /*41b0*/  @!P0 SHF.R.U32.HI R5, RZ, 0x10, R39 ;  /* 0x00000010ff058819 */ /* 0x000fe20000011627 */
[----:B------:R-:W-:Y:S01]  /*41c0*/  @!P0 IMAD.U32 R18, R6, 0x10000, RZ ;  /* 0x0001000006128824 */ /* 0x000fe200078e00ff */
[----:B------:R-:W-:Y:S01]  /*41d0*/  @!P0 PRMT R12, R24, 0x5410, R4 ;  /* 0x00005410180c8816 */ /* 0x000fe20000000004 */
[----:B------:R-:W-:Y:S01]  /*41e0*/  @!P0 IMAD.U32 R13, R3, 0x10000, RZ ;  /* 0x00010000030d8824 */ /* 0x000fe200078e00ff */
[----:B------:R-:W-:Y:S02]  /*41f0*/  @!P0 LOP3.LUT R4, R8, 0xffff0000, RZ, 0xc0, !PT ;  /* 0xffff000008048812 */ /* 0x000fe400078ec0ff */
[----:B--2---:R-:W-:Y:S02]  /*4200*/  @!P0 PRMT R32, R48, 0x5432, R5 ;  /* 0x0000543230208816 */ /* 0x004fe40000000005 */
[----:B------:R-:W-:Y:S01]  /*4210*/  @!P0 LOP3.LUT R5, R9, 0xffff0000, RZ, 0xc0, !PT ;  /* 0xffff000009058812 */ /* 0x000fe200078ec0ff */
[----:B------:R-:W-:Y:S01]  /*4220*/  @!P0 FMUL.FTZ R34, R4, R18 ;  /* 0x0000001204228220 */ /* 0x000fe20000410000 */
[----:B------:R-:W-:Y:S02]  /*4230*/  @!P0 LOP3.LUT R24, R6, 0xffff0000, RZ, 0xc0, !PT ;  /* 0xffff000006188812 */ /* 0x000fe400078ec0ff */
[----:B------:R-:W-:Y:S01]  /*4240*/  @!P0 LOP3.LUT R6, R3, 0xffff0000, RZ, 0xc0, !PT ;  /* 0xffff000003068812 */ /* 0x000fe200078ec0ff */
[-C--:B------:R-:W-:Y:S01]  /*4250*/  @!P0 FMUL.FTZ R3, R4, R13.reuse ;  /* 0x0000000d04038220 */ /* 0x080fe20000410000 */
[----:B------:R-:W-:Y:S01]  /*4260*/  @!P0 SHF.L.U32 R19, R8, 0x10, RZ ;  /* 0x0000001008138819 */ /* 0x000fe200000006ff */
[C---:B------:R-:W-:Y:S02]  /*4270*/  @!P0 FMUL.FTZ R35, R5.reuse, R24 ;  /* 0x0000001805238220 */ /* 0x040fe40000410000 */
[-C--:B------:R-:W-:Y:S01]  /*4280*/  @!P0 FMUL.FTZ R4, R5, R6.reuse ;  /* 0x0000000605048220 */ /* 0x080fe20000410000 */
[----:B------:R-:W-:Y:S01]  /*4290*/  @!P0 LOP3.LUT R5, R10, 0xffff0000, RZ, 0xc0, !PT ;  /* 0xffff00000a058812 */ /* 0x000fe200078ec0ff */
[----:B------:R-:W-:Y:S02]  /*42a0*/  @!P0 FFMA.FTZ R48, R19, R13, -R34 ;  /* 0x0000000d13308223 */ /* 0x000fe40000010822 */
[----:B------:R-:W-:Y:S01]  /*42b0*/  @!P0 FFMA.FTZ R3, R18, R19, R3 ;  /* 0x0000001312038223 */ /* 0x000fe20000010003 */
[----:B------:R-:W-:Y:S01]  /*42c0*/  @!P0 SHF.L.U32 R19, R10, 0x10, RZ ;  /* 0x000000100a138819 */ /* 0x000fe200000006ff */
[C---:B------:R-:W-:Y:S01]  /*42d0*/  @!P0 IMAD.U32 R18, R32.reuse, 0x10000, RZ ;  /* 0x0001000020128824 */ /* 0x040fe200078e00ff */
[----:B------:R-:W-:Y:S01]  /*42e0*/  @!P0 LOP3.LUT R32, R32, 0xffff0000, RZ, 0xc0, !PT ;  /* 0xffff000020208812 */ /* 0x000fe200078ec0ff */
[C---:B------:R-:W-:Y:S01]  /*42f0*/  @!P0 IMAD.U32 R13, R12.reuse, 0x10000, RZ ;  /* 0x000100000c0d8824 */ /* 0x040fe200078e00ff */
[----:B------:R-:W-:Y:S01]  /*4300*/  @!P0 LOP3.LUT R12, R12, 0xffff0000, RZ, 0xc0, !PT ;  /* 0xffff00000c0c8812 */ /* 0x000fe200078ec0ff */
[----:B------:R-:W-:Y:S01]  /*4310*/  @!P0 FFMA.FTZ R39, R31, R6, -R35 ;  /* 0x000000061f278223 */ /* 0x000fe20000010823 */
[----:B------:R-:W-:Y:S01]  /*4320*/  @!P0 LOP3.LUT R6, R11, 0xffff0000, RZ, 0xc0, !PT ;  /* 0xffff00000b068812 */ /* 0x000fe200078ec0ff */
[C---:B------:R-:W-:Y:S02]  /*4330*/  @!P0 FMUL.FTZ R35, R5.reuse, R18 ;  /* 0x0000001205238220 */ /* 0x040fe40000410000 */
[----:B------:R-:W-:Y:S02]  /*4340*/  @!P0 FMUL.FTZ R5, R5, R13 ;  /* 0x0000000d05058220 */ /* 0x000fe40000410000 */
[----:B------:R-:W-:Y:S02]  /*4350*/  @!P0 IMAD.U32 R34, R11, 0x10000, RZ ;  /* 0x000100000b228824 */ /* 0x000fe400078e00ff */
[C---:B------:R-:W-:Y:S02]  /*4360*/  @!P0 FMUL.FTZ R38, R6.reuse, R32 ;  /* 0x0000002006268220 */ /* 0x040fe40000410000 */
[-C--:B------:R-:W-:Y:S02]  /*4370*/  @!P0 FMUL.FTZ R6, R6, R12.reuse ;  /* 0x0000000c06068220 */ /* 0x080fe40000410000 */
        /* <DEDUP_REMOVED lines=14> */
.L_x_222:
[----:B------:R-:W-:Y:S05]  /*4460*/  BSYNC B0 ;  /* 0x0000000000007941 */ /* 0x000fea0003800000 */
.L_x_221:
[----:B------:R-:W-:Y:S01]  /*4470*/  ISETP.GE.AND P0, PT, R28, c[0x0][0x1d4], PT ;  /* 0x000075001c007a0c */ /* 0x000fe20003f06270 */
[----:B------:R-:W-:Y:S01]  /*4480*/  @!UPT UIADD3 URZ, URZ, URZ, URZ ;  /* 0x0000003f3f3ff290 */ /* 0x000fe2000fffe03f */
[----:B------:R-:W-:Y:S11]  /*4490*/  BSSY B0, `(.L_x_223) ;  /* 0x000003b000007945 */ /* 0x000ff60003800000 */
[----:B------:R-:W-:-:S05]  /*44a0*/  @P0 BRA `(.L_x_224) ;  /* 0x0000039000000947 */ /* 0x000fca0003800000 */
[----:B-1----:R-:W1:Y:S01]  /*44b0*/  LDS.128 R8, [R242+0x3000] ;  /* 0x00300000f2087984 */ /* 0x002e620000000c00 */
[----:B------:R-:W-:Y:S02]  /*44c0*/  IMAD.SHL.U32 R3, R252, 0x8, RZ ;  /* 0x00000008fc037824 */ /* 0x000fe400078e00ff */
[----:B----4-:R-:W-:Y:S02]  /*44d0*/  IMAD.MOV.U32 R4, RZ, RZ, R54 ;  /* 0x000000ffff047224 */ /* 0x010fe400078e0036 */
[----:B---3--:R-:W-:Y:S03]  /*44e0*/  IMAD.MOV.U32 R5, RZ, RZ, R55 ;  /* 0x000000ffff057224 */ /* 0x008fe600078e0037 */
[C---:B------:R-:W-:Y:S04]  /*44f0*/  LEA R34, P0, R3.reuse, R4, 0x1 ;  /* 0x0000000403227211 */ /* 0x040fe800078008ff */
[----:B------:R-:W-:Y:S02]  /*4500*/  LEA.HI.X.SX32 R35, R3, R5, 0x1, P0 ;  /* 0x0000000503237211 */ /* 0x000fe400000f0eff */
[----:B------:R-:W-:Y:S11]  /*4510*/  ISETP.GE.AND P0, PT, R164, c[0x0][0x27c], PT ;  /* 0x00009f00a4007a0c */ /* 0x000ff60003f06270 */
[----:B------:R-:W-:Y:S02]  /*4520*/  @!UPT UIADD3 URZ, URZ, URZ, URZ ;  /* 0x0000003f3f3ff290 */ /* 0x000fe4000fffe03f */
[----:B------:R-:W-:Y:S02]  /*4530*/  @!P0 SHF.R.U64 R6, R40, 0x10, R41 ;  /* 0x0000001028068819 */ /* 0x000fe40000001229 */
[--C-:B------:R-:W-:Y:S02]  /*4540*/  @!P0 SHF.R.U64 R3, R14, 0x10, R15.reuse ;  /* 0x000000100e038819 */ /* 0x100fe4000000120f */
[----:B------:R-:W-:Y:S02]  /*4550*/  @!P0 SHF.R.U32.HI R4, RZ, 0x10, R15 ;  /* 0x00000010ff048819 */ /* 0x000fe4000001160f */
[----:B------:R-:W-:Y:S02]  /*4560*/  @!P0 PRMT R6, R49, 0x5410, R6 ;  /* 0x0000541031068816 */ /* 0x000fe40000000006 */
[C---:B------:R-:W-:Y:S02]  /*4570*/  @!P0 PRMT R3, R25.reuse, 0x5432, R3 ;  /* 0x0000543219038816 */ /* 0x040fe40000000003 */
[----:B------:R-:W-:Y:S02]  /*4580*/  @!P0 SHF.R.U32.HI R5, RZ, 0x10, R41 ;  /* 0x00000010ff058819 */ /* 0x000fe40000011629 */
[----:B------:R-:W-:Y:S01]  /*4590*/  @!P0 PRMT R12, R25, 0x5410, R4 ;  /* 0x00005410190c8816 */ /* 0x000fe20000000004 */
[----:B------:R-:W-:Y:S01]  /*45a0*/  @!P0 IMAD.U32 R13, R3, 0x10000, RZ ;  /* 0x00010000030d8824 */ /* 0x000fe200078e00ff */
[C---:B-1----:R-:W-:Y:S01]  /*45b0*/  @!P0 LOP3.LUT R4, R8.reuse, 0xffff0000, RZ, 0xc0, !PT ;  /* 0xffff000008048812 */ /* 0x042fe200078ec0ff */
[----:B------:R-:W-:Y:S01]  /*45c0*/  @!P0 IMAD.U32 R15, R8, 0x10000, RZ ;  /* 0x00010000080f8824 */ /* 0x000fe200078e00ff */
[----:B------:R-:W-:Y:S02]  /*45d0*/  @!P0 SHF.L.U32 R14, R6, 0x10, RZ ;  /* 0x00000010060e8819 */ /* 0x000fe400000006ff */
[----:B------:R-:W-:Y:S02]  /*45e0*/  @!P0 PRMT R24, R49, 0x5432, R5 ;  /* 0x0000543231188816 */ /* 0x000fe40000000005 */
[----:B------:R-:W-:Y:S01]  /*45f0*/  @!P0 LOP3.LUT R5, R9, 0xffff0000, RZ, 0xc0, !PT ;  /* 0xffff000009058812 */ /* 0x000fe200078ec0ff */
[----:B------:R-:W-:Y:S01]  /*4600*/  @!P0 FMUL.FTZ R25, R4, R14 ;  /* 0x0000000e04198220 */ /* 0x000fe20000410000 */
[----:B------:R-:W-:Y:S02]  /*4610*/  @!P0 LOP3.LUT R18, R6, 0xffff0000, RZ, 0xc0, !PT ;  /* 0xffff000006128812 */ /* 0x000fe400078ec0ff */
[----:B------:R-:W-:Y:S01]  /*4620*/  @!P0 LOP3.LUT R6, R3, 0xffff0000, RZ, 0xc0, !PT ;  /* 0xffff000003068812 */ /* 0x000fe200078ec0ff */
[-C--:B------:R-:W-:Y:S01]  /*4630*/  @!P0 FMUL.FTZ R3, R4, R13.reuse ;  /* 0x0000000d04038220 */ /* 0x080fe20000410000 */
[----:B------:R-:W-:Y:S01]  /*4640*/  @!P0 SHF.L.U32 R19, R9, 0x10, RZ ;  /* 0x0000001009138819 */ /* 0x000fe200000006ff */
[----:B------:R-:W-:Y:S02]  /*4650*/  @!P0 FMUL.FTZ R31, R5, R18 ;  /* 0x00000012051f8220 */ /* 0x000fe40000410000 */
[----:B------:R-:W-:Y:S01]  /*4660*/  @!P0 FFMA.FTZ R37, R15, R13, -R25 ;  /* 0x0000000d0f258223 */ /* 0x000fe20000010819 */
[----:B------:R-:W-:Y:S01]  /*4670*/  @!P0 SHF.L.U32 R13, R12, 0x10, RZ ;  /* 0x000000100c0d8819 */ /* 0x000fe200000006ff */
[-C--:B------:R-:W-:Y:S01]  /*4680*/  @!P0 FMUL.FTZ R4, R5, R6.reuse ;  /* 0x0000000605048220 */ /* 0x080fe20000410000 */
[----:B------:R-:W-:Y:S01]  /*4690*/  @!P0 LOP3.LUT R5, R10, 0xffff0000, RZ, 0xc0, !PT ;  /* 0xffff00000a058812 */ /* 0x000fe200078ec0ff */
[----:B------:R-:W-:Y:S01]  /*46a0*/  @!P0 FFMA.FTZ R3, R14, R15, R3 ;  /* 0x0000000f0e038223 */ /* 0x000fe20000010003 */
[----:B------:R-:W-:Y:S01]  /*46b0*/  @!P0 LOP3.LUT R12, R12, 0xffff0000, RZ, 0xc0, !PT ;  /* 0xffff00000c0c8812 */ /* 0x000fe200078ec0ff */
[C---:B------:R-:W-:Y:S01]  /*46c0*/  @!P0 IMAD.U32 R14, R24.reuse, 0x10000, RZ ;  /* 0x00010000180e8824 */ /* 0x040fe200078e00ff */
[----:B------:R-:W-:Y:S01]  /*46d0*/  @!P0 LOP3.LUT R24, R24, 0xffff0000, RZ, 0xc0, !PT ;  /* 0xffff000018188812 */ /* 0x000fe200078ec0ff */
[----:B------:R-:W-:Y:S01]  /*46e0*/  @!P0 FFMA.FTZ R36, R19, R6, -R31 ;  /* 0x0000000613248223 */ /* 0x000fe2000001081f */
[----:B------:R-:W-:Y:S01]  /*46f0*/  @!P0 LOP3.LUT R6, R11, 0xffff0000, RZ, 0xc0, !PT ;  /* 0xffff00000b068812 */ /* 0x000fe200078ec0ff */
[----:B------:R-:W-:Y:S02]  /*4700*/  @!P0 IMAD.U32 R15, R10, 0x10000, RZ ;  /* 0x000100000a0f8824 */ /* 0x000fe400078e00ff */
[C---:B------:R-:W-:Y:S02]  /*4710*/  @!P0 FMUL.FTZ R31, R5.reuse, R14 ;  /* 0x0000000e051f8220 */ /* 0x040fe40000410000 */
[----:B------:R-:W-:Y:S02]  /*4720*/  @!P0 FMUL.FTZ R5, R5, R13 ;  /* 0x0000000d05058220 */ /* 0x000fe40000410000 */
[----:B------:R-:W-:Y:S02]  /*4730*/  @!P0 IMAD.U32 R25, R11, 0x10000, RZ ;  /* 0x000100000b198824 */ /* 0x000fe400078e00ff */
[C---:B--2---:R-:W-:Y:S02]  /*4740*/  @!P0 FMUL.FTZ R32, R6.reuse, R24 ;  /* 0x0000001806208220 */ /* 0x044fe40000410000 */
        /* <DEDUP_REMOVED lines=8> */
[----:B------:R-:W-:Y:S02]  /*47d0*/  @!P0 F2FP.BF16.PACK_AB R5, R5, R31 ;  /* 0x0000001f0505823e */ /* 0x000fe400000010ff */
[----:B------:R-:W-:Y:S01]  /*47e0*/  @!P0 MOV R9, R4 ;  /* 0x0000000400098202 */ /* 0x000fe20000000f00 */
[----:B------:R-:W-:Y:S01]  /*47f0*/  @!P0 IMAD.MOV.U32 R8, RZ, RZ, R12 ;  /* 0x000000ffff088224 */ /* 0x000fe200078e000c */
[----:B------:R-:W-:Y:S01]  /*4800*/  @!P0 F2FP.BF16.PACK_AB R3, R6, R32 ;  /* 0x000000200603823e */ /* 0x000fe200000010ff */
[----:B------:R-:W-:Y:S03]  /*4810*/  @!P0 IMAD.MOV.U32 R10, RZ, RZ, R5 ;  /* 0x000000ffff0a8224 */ /* 0x000fe600078e0005 */
[----:B------:R-:W-:Y:S05]  /*4820*/  @!P0 MOV R11, R3 ;  /* 0x00000003000b8202 */ /* 0x000fea0000000f00 */
[----:B------:R1:W-:Y:S02]  /*4830*/  ST.E.128 [R34.64], R8 ;  /* 0x0000000822007985 */ /* 0x0003e4000c101d08 */
.L_x_224:
[----:B------:R-:W-:Y:S05]  /*4840*/  BSYNC B0 ;  /* 0x0000000000007941 */ /* 0x000fea0003800000 */
.L_x_223:
[----:B------:R-:W-:Y:S01]  /*4850*/  ISETP.GE.AND P0, PT, R246, c[0x0][0x1d4], PT ;  /* 0x00007500f6007a0c */ /* 0x000fe20003f06270 */
[----:B------:R-:W-:Y:S01]  /*4860*/  @!UPT UIADD3 URZ, URZ, URZ, URZ ;  /* 0x0000003f3f3ff290 */ /* 0x000fe2000fffe03f */
[----:B------:R-:W-:Y:S11]  /*4870*/  BSSY B0, `(.L_x_225) ;  /* 0x0000039000007945 */ /* 0x000ff60003800000 */
[----:B------:R-:W-:-:S05]  /*4880*/  @P0 BRA `(.L_x_226) ;  /* 0x0000037000000947 */ /* 0x000fca0003800000 */
[C---:B----4-:R-:W-:Y:S01]  /*4890*/  LEA R24, P0, R246.reuse, R54, 0x1 ;  /* 0x00000036f6187211 */ /* 0x050fe200078008ff */
[----:B------:R-:W4:Y:S04]  /*48a0*/  LDL R3, [R1+0x14] ;  /* 0x0000140001037983 */ /* 0x000f280000100800 */
[----:B-1----:R-:W1:Y:S01]  /*48b0*/  LDS.128 R8, [R243+0x3000] ;  /* 0x00300000f3087984 */ /* 0x002e620000000c00 */
[----:B---34-:R-:W-:Y:S02]  /*48c0*/  LEA.HI.X R25, R246, R55, R3, 0x1, P0 ;  /* 0x00000037f6197211 */ /* 0x018fe400000f0c03 */
        /* <DEDUP_REMOVED lines=29> */
[----:B--2---:R-:W-:Y:S01]  /*4aa0*/  @!P0 FFMA.FTZ R32, R17, R6, -R26 ;  /* 0x0000000611208223 */ /* 0x004fe2000001081a */
[----:B------:R-:W-:Y:S01]  /*4ab0*/  @!P0 LOP3.LUT R6, R11, 0xffff0000, RZ, 0xc0, !PT ;  /* 0xffff00000b068812 */ /* 0x000fe200078ec0ff */
[----:B------:R-:W-:Y:S02]  /*4ac0*/  @!P0 IMAD.U32 R15, R10, 0x10000, RZ ;  /* 0x000100000a0f8824 */ /* 0x000fe400078e00ff */
[C---:B------:R-:W-:Y:S02]  /*4ad0*/  @!P0 FMUL.FTZ R26, R5.reuse, R14 ;  /* 0x0000000e051a8220 */ /* 0x040fe40000410000 */
[----:B------:R-:W-:Y:S02]  /*4ae0*/  @!P0 FMUL.FTZ R5, R5, R13 ;  /* 0x0000000d05058220 */ /* 0x000fe40000410000 */
[----:B------:R-:W-:Y:S02]  /*4af0*/  @!P0 IMAD.U32 R19, R11, 0x10000, RZ ;  /* 0x000100000b138824 */ /* 0x000fe400078e00ff */
        /* <DEDUP_REMOVED lines=16> */
.L_x_226:
[----:B------:R-:W-:Y:S05]  /*4c00*/  BSYNC B0 ;  /* 0x0000000000007941 */ /* 0x000fea0003800000 */
.L_x_225:
[----:B------:R-:W-:Y:S01]  /*4c10*/  ISETP.GE.AND P0, PT, R245, c[0x0][0x1d4], PT ;  /* 0x00007500f5007a0c */ /* 0x000fe20003f06270 */
[----:B------:R-:W-:Y:S01]  /*4c20*/  @!UPT UIADD3 URZ, URZ, URZ, URZ ;  /* 0x0000003f3f3ff290 */ /* 0x000fe2000fffe03f */
[----:B------:R-:W-:Y:S11]  /*4c30*/  BSSY B0, `(.L_x_227) ;  /* 0x0000039000007945 */ /* 0x000ff60003800000 */
[----:B------:R-:W-:-:S05]  /*4c40*/  @P0 BRA `(.L_x_228) ;  /* 0x0000037000000947 */ /* 0x000fca0003800000 */
[C---:B-1--4-:R-:W-:Y:S01]  /*4c50*/  LEA R24, P0, R245.reuse, R54, 0x1 ;  /* 0x00000036f5187211 */ /* 0x052fe200078008ff */
[----:B------:R-:W4:Y:S04]  /*4c60*/  LDL R3, [R1+0x10] ;  /* 0x0000100001037983 */ /* 0x000f280000100800 */
[----:B------:R-:W1:Y:S01]  /*4c70*/  LDS.128 R8, [R242+0x3c00] ;  /* 0x003c0000f2087984 */ /* 0x000e620000000c00 */
        /* <DEDUP_REMOVED lines=8> */
[C---:B------:R-:W-:Y:S02]  /*4d00*/  @!P0 PRMT R3, R27.reuse, 0x5432, R3 ;  /* 0x000054321b038816 */ /* 0x040fe40000000003 */
        /* <DEDUP_REMOVED lines=43> */
.L_x_228:
[----:B------:R-:W-:Y:S05]  /*4fc0*/  BSYNC B0 ;  /* 0x0000000000007941 */ /* 0x000fea0003800000 */
.L_x_227:
[----:B------:R-:W-:Y:S11]  /*4fd0*/  ISETP.GE.AND P0, PT, R244, c[0x0][0x1d4], PT ;  /* 0x00007500f4007a0c */ /* 0x000ff60003f06270 */
[----:B------:R-:W-:Y:S02]  /*4fe0*/  @!UPT UIADD3 URZ, URZ, URZ, URZ ;  /* 0x0000003f3f3ff290 */ /* 0x000fe4000fffe03f */
        /* <DEDUP_REMOVED lines=55> */
[----:B------:R1:W-:Y:S01]  /*5360*/  ST.E.128 [R20.64], R8 ;  /* 0x0000000814007985 */ /* 0x0003e2000c101d08 */
[----:B------:R-:W-:-:S05]  /*5370*/  BRA `(.L_x_218) ;  /* 0x00001f2000007947 */ /* 0x000fca0003800000 */
.L_x_215:
        /* <DEDUP_REMOVED lines=31> */
[----:B------:R-:W-:Y:S01]  /*5570*/  LEA.HI.X R13, R3, c[0x0][0x274], R4, 0x1, P0 ;  /* 0x00009d00030d7a11 */ /* 0x000fe200000f0c04 */
[----:B------:R-:W-:Y:S01]  /*5580*/  CS2R R52, SRZ ;  /* 0x0000000000347805 */ /* 0x000fe2000001ff00 */
[C---:B------:R-:W-:Y:S04]  /*5590*/  LEA R4, P0, R5.reuse, c[0x0][0x288], 0x1 ;  /* 0x0000a20005047a11 */ /* 0x040fe800078008ff */
[----:B------:R-:W-:Y:S02]  /*55a0*/  LEA.HI.X R5, R5, c[0x0][0x28c], R6, 0x1, P0 ;  /* 0x0000a30005057a11 */ /* 0x000fe400000f0c06 */
[----:B------:R-:W-:Y:S11]  /*55b0*/  ISETP.GE.AND P0, PT, R104, c[0x0][0x27c], PT ;  /* 0x00009f0068007a0c */ /* 0x000ff60003f06270 */
[----:B------:R-:W-:Y:S02]  /*55c0*/  @!UPT UIADD3 URZ, URZ, URZ, URZ ;  /* 0x0000003f3f3ff290 */ /* 0x000fe4000fffe03f */
[----:B------:R1:W5:Y:S04]  /*55d0*/  @!P0 LDG.E.128 R8, [R12.64] ;  /* 0x000000080c088981 */ /* 0x000368000c1e1d00 */
[----:B------:R1:W5:Y:S01]  /*55e0*/  @!P0 LDG.E.128 R36, [R4.64] ;  /* 0x0000000804248981 */ /* 0x000362000c1e1d00 */
[----:B------:R-:W-:Y:S11]  /*55f0*/  ISETP.GE.AND P0, PT, R29, c[0x0][0x27c], PT ;  /* 0x00009f001d007a0c */ /* 0x000ff60003f06270 */
[----:B------:R-:W-:Y:S02]  /*5600*/  @!UPT UIADD3 URZ, URZ, URZ, URZ ;  /* 0x0000003f3f3ff290 */ /* 0x000fe4000fffe03f */
[----:B------:R1:W5:Y:S04]  /*5610*/  @!P0 LDG.E.128 R16, [R12.64+0x20] ;  /* 0x000020080c108981 */ /* 0x000368000c1e1d00 */
[----:B------:R1:W5:Y:S01]  /*5620*/  @!P0 LDG.E.128 R48, [R4.64+0x20] ;  /* 0x0000200804308981 */ /* 0x000362000c1e1d00 */
[----:B------:R-:W-:Y:S11]  /*5630*/  ISETP.GE.AND P0, PT, R28, c[0x0][0x27c], PT ;  /* 0x00009f001c007a0c */ /* 0x000ff60003f06270 */
[----:B------:R-:W-:Y:S02]  /*5640*/  @!UPT UIADD3 URZ, URZ, URZ, URZ ;  /* 0x0000003f3f3ff290 */ /* 0x000fe4000fffe03f */
[----:B------:R1:W5:Y:S04]  /*5650*/  @!P0 LDG.E.128 R24, [R12.64+0x40] ;  /* 0x000040080c188981 */ /* 0x000368000c1e1d00 */
[----:B------:R1:W5:Y:S02]  /*5660*/  @!P0 LDG.E.128 R52, [R4.64+0x40] ;  /* 0x0000400804348981 */ /* 0x000364000c1e1d00 */
.L_x_230:
[----:B------:R-:W-:Y:S05]  /*5670*/  BSYNC B0 ;  /* 0x0000000000007941 */ /* 0x000fea0003800000 */
.L_x_229:
[----:B------:R2:W3:Y:S04]  /*5680*/  SHFL.IDX PT, R67, R32, RZ, 0x1e1f ;  /* 0x001e1fff20437589 */ /* 0x0004e800000e0000 */
[----:B------:R2:W4:Y:S01]  /*5690*/  SHFL.IDX PT, R66, R56, RZ, 0x1e1f ;  /* 0x001e1fff38427589 */ /* 0x00052200000e0000 */
[----:B------:R-:W-:-:S05]  /*56a0*/  @P4 BRA `(.L_x_218) ;  /* 0x00001bf000004947 */ /* 0x000fca0003800000 */
[----:B------:R-:W-:Y:S01]  /*56b0*/  ISETP.GE.AND P0, PT, R104, c[0x0][0x1d4], PT ;  /* 0x0000750068007a0c */ /* 0x000fe20003f06270 */
[----:B------:R1:W5:Y:S01]  /*56c0*/  LDL R148, [R1+0x4] ;  /* 0x0000040001947983 */ /* 0x0003620000100800 */
[----:B------:R-:W-:Y:S01]  /*56d0*/  IADD3 R63, -R64, c[0x0][0x1d4], RZ ;  /* 0x00007500403f7a10 */ /* 0x000fe20007ffe1ff */
[----:B-----5:R-:W-:Y:S01]  /*56e0*/  IMAD.MOV.U32 R6, RZ, RZ, R26 ;  /* 0x000000ffff067224 */ /* 0x020fe200078e001a */
[----:B------:R-:W-:Y:S01]  /*56f0*/  BSSY B0, `(.L_x_231) ;  /* 0x0000098000007945 */ /* 0x000fe20003800000 */
[----:B------:R1:W5:Y:S02]  /*5700*/  LDL R147, [R1+0x8] ;  /* 0x0000080001937983 */ /* 0x0003640000100800 */
[----:B-1----:R-:W-:Y:S02]  /*5710*/  IMAD.MOV.U32 R5, RZ, RZ, R27 ;  /* 0x000000ffff057224 */ /* 0x002fe400078e001b */
[----:B------:R-:W-:Y:S02]  /*5720*/  IMAD.MOV.U32 R4, RZ, RZ, R24 ;  /* 0x000000ffff047224 */ /* 0x000fe400078e0018 */
[----:B------:R-:W-:Y:S01]  /*5730*/  IMAD.MOV.U32 R3, RZ, RZ, R25 ;  /* 0x000000ffff037224 */ /* 0x000fe200078e0019 */
[----:B--2---:R-:W-:Y:S01]  /*5740*/  PRMT R32, R5, 0x5410, R6 ;  /* 0x0000541005207816 */ /* 0x004fe20000000006 */
[----:B------:R-:W-:Y:S01]  /*5750*/  IMAD.MOV.U32 R5, RZ, RZ, R19 ;  /* 0x000000ffff057224 */ /* 0x000fe200078e0013 */
[----:B------:R-:W-:Y:S02]  /*5760*/  MOV R6, R18 ;  /* 0x0000001200067202 */ /* 0x000fe40000000f00 */
        /* <DEDUP_REMOVED lines=18> */
[----:B------:R-:W-:Y:S01]  /*5890*/  SEL R3, R64, R63, !P1 ;  /* 0x0000003f40037207 */ /* 0x000fe20004800000 */
[----:B------:R-:W1:Y:S01]  /*58a0*/  LDS.128 R44, [R116+0x3c80] ;  /* 0x003c8000742c7984 */ /* 0x000e620000000c00 */
[----:B------:R-:W-:Y:S01]  /*58b0*/  ISETP.GE.AND P0, PT, R104, c[0x0][0x27c], PT ;  /* 0x00009f0068007a0c */ /* 0x000fe20003f06270 */
[----:B------:R-:W-:Y:S01]  /*58c0*/  IMAD.MOV.U32 R21, RZ, RZ, R8 ;  /* 0x000000ffff157224 */ /* 0x000fe200078e0008 */
[----:B------:R-:W-:Y:S01]  /*58d0*/  SHF.R.S32.HI R4, RZ, 0x1f, R3 ;  /* 0x0000001fff047819 */ /* 0x000fe20000011403 */
[----:B------:R-:W-:Y:S01]  /*58e0*/  IMAD.MOV.U32 R20, RZ, RZ, R9 ;  /* 0x000000ffff147224 */ /* 0x000fe200078e0009 */
[----:B------:R-:W-:Y:S01]  /*58f0*/  MOV R40, R36 ;  /* 0x0000002400287202 */ /* 0x000fe20000000f00 */
[----:B------:R-:W-:Y:S01]  /*5900*/  IMAD.MOV.U32 R42, RZ, RZ, R37 ;  /* 0x000000ffff2a7224 */ /* 0x000fe200078e0025 */
[----:B------:R-:W-:Y:S01]  /*5910*/  LEA.HI R3, R4, R3, RZ, 0x4 ;  /* 0x0000000304037211 */ /* 0x000fe200078f20ff */
[----:B------:R-:W-:Y:S01]  /*5920*/  IMAD.MOV.U32 R43, RZ, RZ, R39 ;  /* 0x000000ffff2b7224 */ /* 0x000fe200078e0027 */
[----:B------:R-:W-:Y:S02]  /*5930*/  MOV R34, R38 ;  /* 0x0000002600227202 */ /* 0x000fe40000000f00 */
[----:B------:R-:W-:Y:S03]  /*5940*/  LEA.HI.SX32 R3, R3, R62, 0x1c ;  /* 0x0000003e03037211 */ /* 0x000fe600078fe2ff */
[----:B------:R-:W-:Y:S02]  /*5950*/  @!P0 SHF.R.U64 R41, R36, 0x10, R37 ;  /* 0x0000001024298819 */ /* 0x000fe40000001225 */
[----:B------:R-:W-:Y:S01]  /*5960*/  IMAD.SHL.U32 R70, R3, 0x8, RZ ;  /* 0x0000000803467824 */ /* 0x000fe200078e00ff */
[----:B------:R-:W-:Y:S02]  /*5970*/  SHF.R.S32.HI R4, RZ, 0x1f, R3 ;  /* 0x0000001fff047819 */ /* 0x000fe40000011403 */
[----:B------:R-:W-:Y:S01]  /*5980*/  @!P0 SHF.R.U64 R22, R8, 0x10, R9 ;  /* 0x0000001008168819 */ /* 0x000fe20000001209 */
[----:B------:R-:W-:Y:S01]  /*5990*/  IMAD.MOV.U32 R8, RZ, RZ, R11 ;  /* 0x000000ffff087224 */ /* 0x000fe200078e000b */
[----:B------:R-:W-:Y:S02]  /*59a0*/  LEA.HI R4, R4, R3, RZ, 0x2 ;  /* 0x0000000304047211 */ /* 0x000fe400078f10ff */
[----:B------:R-:W-:Y:S02]  /*59b0*/  @!P0 SHF.R.U64 R35, R38, 0x10, R39 ;  /* 0x0000001026238819 */ /* 0x000fe40000001227 */
[----:B------:R-:W-:Y:S02]  /*59c0*/  SHF.R.S32.HI R3, RZ, 0x2, R4 ;  /* 0x00000002ff037819 */ /* 0x000fe40000011404 */
[----:B------:R-:W-:Y:S02]  /*59d0*/  LOP3.LUT R4, R148, 0x18, R70, 0xf8, !PT ;  /* 0x0000001894047812 */ /* 0x000fe400078ef846 */
[----:B------:R-:W-:Y:S01]  /*59e0*/  @!P0 PRMT R38, R40, 0x5410, R41 ;  /* 0x0000541028268816 */ /* 0x000fe20000000029 */
[----:B------:R-:W-:Y:S01]  /*59f0*/  IMAD R3, R3, 0x600, R7 ;  /* 0x0000060003037824 */ /* 0x000fe200078e0207 */
[----:B-----5:R-:W-:Y:S02]  /*5a00*/  LOP3.LUT R4, R4, R147, RZ, 0x3c, !PT ;  /* 0x0000009304047212 */ /* 0x020fe400078e3cff */
[----:B------:R-:W-:Y:S02]  /*5a10*/  @!P0 SHF.R.U64 R5, R10, 0x10, R11 ;  /* 0x000000100a058819 */ /* 0x000fe4000000120b */
[----:B------:R-:W-:Y:S01]  /*5a20*/  @!P0 SHF.R.U32.HI R36, RZ, 0x10, R37 ;  /* 0x00000010ff248819 */ /* 0x000fe20000011625 */
[----:B------:R-:W-:Y:S01]  /*5a30*/  IMAD.IADD R3, R3, 0x1, R4 ;  /* 0x0000000103037824 */ /* 0x000fe200078e0204 */
[----:B------:R-:W-:Y:S02]  /*5a40*/  @!P0 SHF.R.U32.HI R4, RZ, 0x10, R9 ;  /* 0x00000010ff048819 */ /* 0x000fe40000011609 */
[----:B------:R-:W-:Y:S01]  /*5a50*/  @!P0 PRMT R9, R21, 0x5410, R22 ;  /* 0x0000541015098816 */ /* 0x000fe20000000016 */
[----:B------:R-:W-:Y:S01]  /*5a60*/  IMAD.SHL.U32 R3, R3, 0x2, RZ ;  /* 0x0000000203037824 */ /* 0x000fe200078e00ff */
[----:B------:R-:W-:Y:S02]  /*5a70*/  @!P0 SHF.L.U32 R21, R38, 0x10, RZ ;  /* 0x0000001026158819 */ /* 0x000fe400000006ff */
[----:B------:R-:W-:Y:S02]  /*5a80*/  @!P0 SHF.R.U32.HI R6, RZ, 0x10, R11 ;  /* 0x00000010ff068819 */ /* 0x000fe4000001160b */
[----:B------:R2:W4:Y:S01]  /*5a90*/  LDS.128 R12, [R3+0x3c80] ;  /* 0x003c8000030c7984 */ /* 0x0005220000000c00 */
[----:B------:R-:W-:Y:S02]  /*5aa0*/  @!P0 PRMT R36, R42, 0x5410, R36 ;  /* 0x000054102a248816 */ /* 0x000fe40000000024 */
[----:B------:R-:W-:Y:S02]  /*5ab0*/  @!P0 LOP3.LUT R22, R38, 0xffff0000, RZ, 0xc0, !PT ;  /* 0xffff000026168812 */ /* 0x000fe400078ec0ff */
[----:B------:R-:W-:Y:S01]  /*5ac0*/  @!P0 PRMT R40, R34, 0x5410, R35 ;  /* 0x0000541022288816 */ /* 0x000fe20000000023 */
[----:B-1----:R-:W-:Y:S01]  /*5ad0*/  @!P0 IMAD.U32 R35, R45, 0x10000, RZ ;  /* 0x000100002d238824 */ /* 0x002fe200078e00ff */
[----:B------:R-:W-:Y:S02]  /*5ae0*/  @!P0 SHF.L.U32 R34, R36, 0x10, RZ ;  /* 0x0000001024228819 */ /* 0x000fe400000006ff */
[----:B------:R-:W-:Y:S01]  /*5af0*/  @!P0 SHF.R.U32.HI R37, RZ, 0x10, R39 ;  /* 0x00000010ff258819 */ /* 0x000fe20000011627 */
[----:B------:R-:W-:Y:S01]  /*5b00*/  @!P0 IMAD.U32 R39, R46, 0x10000, RZ ;  /* 0x000100002e278824 */ /* 0x000fe200078e00ff */
[----:B------:R-:W-:Y:S02]  /*5b10*/  @!P0 LOP3.LUT R36, R36, 0xffff0000, RZ, 0xc0, !PT ;  /* 0xffff000024248812 */ /* 0x000fe400078ec0ff */
[----:B------:R-:W-:Y:S02]  /*5b20*/  @!P0 PRMT R43, R43, 0x5410, R37 ;  /* 0x000054102b2b8816 */ /* 0x000fe40000000025 */
[----:B------:R-:W-:Y:S02]  /*5b30*/  @!P0 LOP3.LUT R37, R45, 0xffff0000, RZ, 0xc0, !PT ;  /* 0xffff00002d258812 */ /* 0x000fe400078ec0ff */
[C---:B------:R-:W-:Y:S02]  /*5b40*/  @!P0 SHF.L.U32 R38, R40.reuse, 0x10, RZ ;  /* 0x0000001028268819 */ /* 0x040fe400000006ff */
[----:B------:R-:W-:Y:S02]  /*5b50*/  @!P0 LOP3.LUT R40, R40, 0xffff0000, RZ, 0xc0, !PT ;  /* 0xffff000028288812 */ /* 0x000fe400078ec0ff */
[----:B------:R-:W-:Y:S01]  /*5b60*/  @!P0 SHF.L.U32 R42, R43, 0x10, RZ ;  /* 0x000000102b2a8819 */ /* 0x000fe200000006ff */
[----:B--2---:R-:W-:Y:S01]  /*5b70*/  IMAD.MOV.U32 R3, RZ, RZ, R10 ;  /* 0x000000ffff037224 */ /* 0x004fe200078e000a */
[----:B------:R-:W-:Y:S02]  /*5b80*/  @!P0 PRMT R10, R20, 0x5410, R4 ;  /* 0x00005410140a8816 */ /* 0x000fe40000000004 */
[----:B------:R-:W-:Y:S01]  /*5b90*/  @!P0 PRMT R20, R8, 0x5410, R6 ;  /* 0x0000541008148816 */ /* 0x000fe20000000006 */
[----:B------:R-:W-:Y:S01]  /*5ba0*/  @!P0 IMAD.U32 R6, R44, 0x10000, RZ ;  /* 0x000100002c068824 */ /* 0x000fe200078e00ff */
[----:B------:R-:W-:Y:S01]  /*5bb0*/  @!P0 PRMT R11, R3, 0x5410, R5 ;  /* 0x00005410030b8816 */ /* 0x000fe20000000005 */
[----:B------:R-:W-:Y:S02]  /*5bc0*/  @!P0 IMAD.U32 R5, R9, 0x10000, RZ ;  /* 0x0001000009058824 */ /* 0x000fe400078e00ff */
[C---:B----4-:R-:W-:Y:S01]  /*5bd0*/  @!P0 IMAD.U32 R3, R12.reuse, 0x10000, RZ ;  /* 0x000100000c038824 */ /* 0x050fe200078e00ff */
[----:B------:R-:W-:Y:S03]  /*5be0*/  @!P0 LOP3.LUT R4, R12, 0xffff0000, RZ, 0xc0, !PT ;  /* 0xffff00000c048812 */ /* 0x000fe600078ec0ff */
[C---:B------:R-:W-:Y:S02]  /*5bf0*/  @!P0 FMUL.FTZ R8, R3.reuse, R21 ;  /* 0x0000001503088220 */ /* 0x040fe40000410000 */
[-C--:B------:R-:W-:Y:S02]  /*5c00*/  @!P0 FMUL.FTZ R3, R3, R5.reuse ;  /* 0x0000000503038220 */ /* 0x080fe40000410000 */
[----:B------:R-:W-:Y:S02]  /*5c10*/  @!P0 FFMA.FTZ R71, R6, R5, -R8 ;  /* 0x0000000506478223 */ /* 0x000fe40000010808 */
[----:B------:R-:W-:Y:S01]  /*5c20*/  @!P0 FFMA.FTZ R3, R21, R6, R3 ;  /* 0x0000000615038223 */ /* 0x000fe20000010003 */
[----:B------:R-:W-:Y:S01]  /*5c30*/  @!P0 LOP3.LUT R6, R9, 0xffff0000, RZ, 0xc0, !PT ;  /* 0xffff000009068812 */ /* 0x000fe200078ec0ff */
[----:B------:R-:W-:Y:S01]  /*5c40*/  @!P0 FMUL.FTZ R8, R4, R22 ;  /* 0x0000001604088220 */ /* 0x000fe20000410000 */
[----:B------:R-:W-:Y:S01]  /*5c50*/  @!P0 LOP3.LUT R21, R44, 0xffff0000, RZ, 0xc0, !PT ;  /* 0xffff00002c158812 */ /* 0x000fe200078ec0ff */
[----:B------:R-:W-:Y:S02]  /*5c60*/  @!P0 IMAD.U32 R5, R13, 0x10000, RZ ;  /* 0x000100000d058824 */ /* 0x000fe400078e00ff */
[-C--:B------:R-:W-:Y:S02]  /*5c70*/  @!P0 FMUL.FTZ R4, R4, R6.reuse ;  /* 0x0000000604048220 */ /* 0x080fe40000410000 */
[----:B------:R-:W-:Y:S01]  /*5c80*/  @!P0 FFMA.FTZ R69, R21, R6, -R8 ;  /* 0x0000000615458223 */ /* 0x000fe20000010808 */
[----:B------:R-:W-:Y:S01]  /*5c90*/  @!P0 LOP3.LUT R6, R13, 0xffff0000, RZ, 0xc0, !PT ;  /* 0xffff00000d068812 */ /* 0x000fe200078ec0ff */
[C---:B------:R-:W-:Y:S02]  /*5ca0*/  @!P0 IMAD.U32 R8, R10.reuse, 0x10000, RZ ;  /* 0x000100000a088824 */ /* 0x040fe400078e00ff */
[----:B------:R-:W-:Y:S01]  /*5cb0*/  @!P0 FMUL.FTZ R9, R5, R34 ;  /* 0x0000002205098220 */ /* 0x000fe20000410000 */
[----:B------:R-:W-:Y:S01]  /*5cc0*/  @!P0 F2FP.BF16.PACK_AB R69, R69, R71 ;  /* 0x000000474545823e */ /* 0x000fe200000010ff */
[-C--:B------:R-:W-:Y:S02]  /*5cd0*/  @!P0 FMUL.FTZ R5, R5, R8.reuse ;  /* 0x0000000805058220 */ /* 0x080fe40000410000 */
[----:B------:R-:W-:Y:S01]  /*5ce0*/  @!P0 FFMA.FTZ R75, R35, R8, -R9 ;  /* 0x00000008234b8223 */ /* 0x000fe20000010809 */
[----:B------:R-:W-:Y:S01]  /*5cf0*/  @!P0 LOP3.LUT R9, R10, 0xffff0000, RZ, 0xc0, !PT ;  /* 0xffff00000a098812 */ /* 0x000fe200078ec0ff */
[----:B------:R-:W-:Y:S01]  /*5d00*/  @!P0 FMUL.FTZ R10, R6, R36 ;  /* 0x00000024060a8220 */ /* 0x000fe20000410000 */
[----:B------:R-:W-:Y:S01]  /*5d10*/  @!P0 MOV R44, R69 ;  /* 0x00000045002c8202 */ /* 0x000fe20000000f00 */
[----:B------:R-:W-:Y:S02]  /*5d20*/  @!P0 IMAD.U32 R8, R14, 0x10000, RZ ;  /* 0x000100000e088824 */ /* 0x000fe400078e00ff */
[-C--:B------:R-:W-:Y:S02]  /*5d30*/  @!P0 FMUL.FTZ R6, R6, R9.reuse ;  /* 0x0000000906068220 */ /* 0x080fe40000410000 */
[----:B------:R-:W-:Y:S01]  /*5d40*/  @!P0 FFMA.FTZ R68, R37, R9, -R10 ;  /* 0x0000000925448223 */ /* 0x000fe2000001080a */
[----:B------:R-:W-:Y:S01]  /*5d50*/  @!P0 LOP3.LUT R9, R14, 0xffff0000, RZ, 0xc0, !PT ;  /* 0xffff00000e098812 */ /* 0x000fe200078ec0ff */
[C---:B------:R-:W-:Y:S01]  /*5d60*/  @!P0 IMAD.U32 R10, R11.reuse, 0x10000, RZ ;  /* 0x000100000b0a8824 */ /* 0x040fe200078e00ff */
[----:B------:R-:W-:Y:S01]  /*5d70*/  @!P0 LOP3.LUT R11, R11, 0xffff0000, RZ, 0xc0, !PT ;  /* 0xffff00000b0b8812 */ /* 0x000fe200078ec0ff */
[----:B------:R-:W-:Y:S01]  /*5d80*/  @!P0 FMUL.FTZ R41, R8, R38 ;  /* 0x0000002608298220 */ /* 0x000fe20000410000 */
[----:B------:R-:W-:Y:S01]  /*5d90*/  @!P0 F2FP.BF16.PACK_AB R68, R68, R75 ;  /* 0x0000004b4444823e */ /* 0x000fe200000010ff */
[-C--:B------:R-:W-:Y:S02]  /*5da0*/  @!P0 FMUL.FTZ R8, R8, R10.reuse ;  /* 0x0000000a08088220 */ /* 0x080fe40000410000 */
[----:B------:R-:W-:Y:S01]  /*5db0*/  @!P0 FFMA.FTZ R74, R39, R10, -R41 ;  /* 0x0000000a274a8223 */ /* 0x000fe20000010829 */
[----:B------:R-:W-:Y:S01]  /*5dc0*/  @!P0 LOP3.LUT R41, R46, 0xffff0000, RZ, 0xc0, !PT ;  /* 0xffff00002e298812 */ /* 0x000fe200078ec0ff */
[----:B------:R-:W-:Y:S02]  /*5dd0*/  @!P0 FMUL.FTZ R65, R9, R40 ;  /* 0x0000002809418220 */ /* 0x000fe40000410000 */
[----:B------:R-:W-:Y:S02]  /*5de0*/  @!P0 IMAD.U32 R10, R15, 0x10000, RZ ;  /* 0x000100000f0a8824 */ /* 0x000fe400078e00ff */
[-C--:B------:R-:W-:Y:S02]  /*5df0*/  @!P0 FMUL.FTZ R9, R9, R11.reuse ;  /* 0x0000000b09098220 */ /* 0x080fe40000410000 */
[----:B------:R-:W-:Y:S02]  /*5e00*/  @!P0 FFMA.FTZ R72, R41, R11, -R65 ;  /* 0x0000000b29488223 */ /* 0x000fe40000010841 */
[----:B------:R-:W-:Y:S02]  /*5e10*/  @!P0 FFMA.FTZ R4, R22, R21, R4 ;  /* 0x0000001516048223 */ /* 0x000fe40000010004 */
[C---:B------:R-:W-:Y:S01]  /*5e20*/  @!P0 IMAD.U32 R11, R20.reuse, 0x10000, RZ ;  /* 0x00010000140b8824 */ /* 0x040fe200078e00ff */
[----:B------:R-:W-:Y:S01]  /*5e30*/  @!P0 LOP3.LUT R20, R20, 0xffff0000, RZ, 0xc0, !PT ;  /* 0xffff000014148812 */ /* 0x000fe200078ec0ff */
[----:B------:R-:W-:Y:S02]  /*5e40*/  @!P0 IMAD.U32 R21, R47, 0x10000, RZ ;  /* 0x000100002f158824 */ /* 0x000fe400078e00ff */
[----:B------:R-:W-:Y:S02]  /*5e50*/  @!P0 FMUL.FTZ R22, R10, R42 ;  /* 0x0000002a0a168220 */ /* 0x000fe40000410000 */
[----:B------:R-:W-:Y:S02]  /*5e60*/  @!P0 FFMA.FTZ R5, R34, R35, R5 ;  /* 0x0000002322058223 */ /* 0x000fe40000010005 */
[-C--:B------:R-:W-:Y:S02]  /*5e70*/  @!P0 FMUL.FTZ R10, R10, R11.reuse ;  /* 0x0000000b0a0a8220 */ /* 0x080fe40000410000 */
[----:B------:R-:W-:Y:S01]  /*5e80*/  @!P0 FFMA.FTZ R73, R21, R11, -R22 ;  /* 0x0000000b15498223 */ /* 0x000fe20000010816 */
[----:B------:R-:W-:Y:S01]  /*5e90*/  @!P0 LOP3.LUT R22, R43, 0xffff0000, RZ, 0xc0, !PT ;  /* 0xffff00002b168812 */ /* 0x000fe200078ec0ff */
[----:B------:R-:W-:Y:S01]  /*5ea0*/  @!P0 FFMA.FTZ R6, R36, R37, R6 ;  /* 0x0000002524068223 */ /* 0x000fe20000010006 */
[----:B------:R-:W-:Y:S01]  /*5eb0*/  @!P0 LOP3.LUT R11, R15, 0xffff0000, RZ, 0xc0, !PT ;  /* 0xffff00000f0b8812 */ /* 0x000fe200078ec0ff */
[----:B------:R-:W-:Y:S01]  /*5ec0*/  @!P0 FFMA.FTZ R8, R38, R39, R8 ;  /* 0x0000002726088223 */ /* 0x000fe20000010008 */
[----:B------:R-:W-:Y:S01]  /*5ed0*/  @!P0 LOP3.LUT R43, R47, 0xffff0000, RZ, 0xc0, !PT ;  /* 0xffff00002f2b8812 */ /* 0x000fe200078ec0ff */
[----:B------:R-:W-:Y:S01]  /*5ee0*/  @!P0 FFMA.FTZ R9, R40, R41, R9 ;  /* 0x0000002928098223 */ /* 0x000fe20000010009 */
[----:B------:R-:W-:Y:S01]  /*5ef0*/  @!P0 F2FP.BF16.PACK_AB R5, R6, R5 ;  /* 0x000000050605823e */ /* 0x000fe200000010ff */
[C---:B------:R-:W-:Y:S02]  /*5f00*/  @!P0 FMUL.FTZ R65, R11.reuse, R22 ;  /* 0x000000160b418220 */ /* 0x040fe40000410000 */
[-C--:B------:R-:W-:Y:S02]  /*5f10*/  @!P0 FMUL.FTZ R11, R11, R20.reuse ;  /* 0x000000140b0b8220 */ /* 0x080fe40000410000 */
[----:B------:R-:W-:Y:S02]  /*5f20*/  @!P0 FFMA.FTZ R10, R42, R21, R10 ;  /* 0x000000152a0a8223 */ /* 0x000fe4000001000a */
[----:B------:R-:W-:Y:S02]  /*5f30*/  @!P0 FFMA.FTZ R11, R22, R43, R11 ;  /* 0x0000002b160b8223 */ /* 0x000fe4000001000b */
[----:B------:R-:W-:Y:S01]  /*5f40*/  @!P0 FFMA.FTZ R71, R43, R20, -R65 ;  /* 0x000000142b478223 */ /* 0x000fe20000010841 */
[----:B------:R-:W-:Y:S01]  /*5f50*/  @!P0 F2FP.BF16.PACK_AB R65, R72, R74 ;  /* 0x0000004a4841823e */ /* 0x000fe200000010ff */
[----:B------:R-:W-:Y:S01]  /*5f60*/  @!P0 IMAD.MOV.U32 R45, RZ, RZ, R68 ;  /* 0x000000ffff2d8224 */ /* 0x000fe200078e0044 */
        /* <DEDUP_REMOVED lines=8> */
[----:B------:R-:W-:Y:S02]  /*5ff0*/  @!P0 MOV R47, R21 ;  /* 0x00000015002f8202 */ /* 0x000fe40000000f00 */
[----:B------:R-:W-:Y:S02]  /*6000*/  @!P0 MOV R14, R4 ;  /* 0x00000004000e8202 */ /* 0x000fe40000000f00 */
[C---:B------:R-:W-:Y:S04]  /*6010*/  LEA R4, P0, R86.reuse, R66, 0x1 ;  /* 0x0000004256047211 */ /* 0x040fe800078008ff */
[----:B---3--:R-:W-:Y:S02]  /*6020*/  LEA.HI.X R5, R86, R67, R120, 0x1, P0 ;  /* 0x0000004356057211 */ /* 0x008fe400000f0c78 */
[C---:B------:R-:W-:Y:S03]  /*6030*/  ISETP.GE.AND P0, PT, R70.reuse, c[0x0][0x1d4], PT ;  /* 0x0000750046007a0c */ /* 0x040fe60003f06270 */
[----:B------:R1:W-:Y:S10]  /*6040*/  ST.E.128 [R4.64], R44 ;  /* 0x0000002c04007985 */ /* 0x0003f4000c101d08 */
[----:B------:R-:W-:Y:S05]  /*6050*/  @!P0 IMAD.WIDE R8, R70, 0x2, R66 ;  /* 0x0000000246088825 */ /* 0x000fea00078e0242 */
[----:B------:R1:W-:Y:S02]  /*6060*/  @!P0 ST.E.128 [R8.64], R12 ;  /* 0x0000000c08008985 */ /* 0x0003e4000c101d08 */
.L_x_232:
[----:B------:R-:W-:Y:S05]  /*6070*/  BSYNC B0 ;  /* 0x0000000000007941 */ /* 0x000fea0003800000 */
.L_x_231:
[----:B------:R-:W-:Y:S01]  /*6080*/  ISETP.GE.AND P0, PT, R29, c[0x0][0x1d4], PT ;  /* 0x000075001d007a0c */ /* 0x000fe20003f06270 */
[----:B------:R-:W-:Y:S01]  /*6090*/  @!UPT UIADD3 URZ, URZ, URZ, URZ ;  /* 0x0000003f3f3ff290 */ /* 0x000fe2000fffe03f */
[----:B------:R-:W-:Y:S11]  /*60a0*/  BSSY B0, `(.L_x_233) ;  /* 0x0000078000007945 */ /* 0x000ff60003800000 */
[----:B------:R-:W-:-:S05]  /*60b0*/  @P0 BRA `(.L_x_234) ;  /* 0x0000076000000947 */ /* 0x000fca0003800000 */
[----:B------:R-:W-:Y:S01]  /*60c0*/  SEL R3, R64, R63, !P2 ;  /* 0x0000003f40037207 */ /* 0x000fe20005000000 */
[----:B-1----:R-:W1:Y:S01]  /*60d0*/  LDS.128 R44, [R111+0x3c80] ;  /* 0x003c80006f2c7984 */ /* 0x002e620000000c00 */
[----:B------:R-:W-:Y:S02]  /*60e0*/  ISETP.GE.AND P0, PT, R29, c[0x0][0x27c], PT ;  /* 0x00009f001d007a0c */ /* 0x000fe40003f06270 */
[----:B------:R-:W-:Y:S04]  /*60f0*/  SHF.R.S32.HI R4, RZ, 0x1f, R3 ;  /* 0x0000001fff047819 */ /* 0x000fe80000011403 */
[----:B------:R-:W-:Y:S04]  /*6100*/  LEA.HI R3, R4, R3, RZ, 0x4 ;  /* 0x0000000304037211 */ /* 0x000fe800078f20ff */
[----:B------:R-:W-:Y:S03]  /*6110*/  LEA.HI.SX32 R3, R3, R61, 0x1c ;  /* 0x0000003d03037211 */ /* 0x000fe600078fe2ff */
[----:B------:R-:W-:Y:S02]  /*6120*/  @!P0 SHF.R.U64 R8, R48, 0x10, R49 ;  /* 0x0000001030088819 */ /* 0x000fe40000001231 */
[----:B------:R-:W-:Y:S01]  /*6130*/  IMAD.SHL.U32 R42, R3, 0x8, RZ ;  /* 0x00000008032a7824 */ /* 0x000fe200078e00ff */
[----:B------:R-:W-:Y:S02]  /*6140*/  SHF.R.S32.HI R4, RZ, 0x1f, R3 ;  /* 0x0000001fff047819 */ /* 0x000fe40000011403 */
[----:B------:R-:W-:Y:S02]  /*6150*/  @!P0 SHF.R.U32.HI R10, RZ, 0x10, R49 ;  /* 0x00000010ff0a8819 */ /* 0x000fe40000011631 */
[----:B------:R-:W-:Y:S02]  /*6160*/  LEA.HI R4, R4, R3, RZ, 0x2 ;  /* 0x0000000304047211 */ /* 0x000fe400078f10ff */
[----:B------:R-:W-:Y:S02]  /*6170*/  @!P0 SHF.R.U64 R5, R16, 0x10, R17 ;  /* 0x0000001010058819 */ /* 0x000fe40000001211 */
[----:B------:R-:W-:Y:S02]  /*6180*/  SHF.R.S32.HI R3, RZ, 0x2, R4 ;  /* 0x00000002ff037819 */ /* 0x000fe40000011404 */
[----:B------:R-:W-:Y:S02]  /*6190*/  LOP3.LUT R4, R148, 0x18, R42, 0xf8, !PT ;  /* 0x0000001894047812 */ /* 0x000fe400078ef82a */
[----:B------:R-:W-:Y:S01]  /*61a0*/  @!P0 SHF.R.U32.HI R6, RZ, 0x10, R19 ;  /* 0x00000010ff068819 */ /* 0x000fe20000011613 */
[----:B------:R-:W-:Y:S01]  /*61b0*/  IMAD R3, R3, 0x600, R7 ;  /* 0x0000060003037824 */ /* 0x000fe200078e0207 */
[----:B-----5:R-:W-:Y:S02]  /*61c0*/  LOP3.LUT R4, R4, R147, RZ, 0x3c, !PT ;  /* 0x0000009304047212 */ /* 0x020fe400078e3cff */
[----:B------:R-:W-:Y:S02]  /*61d0*/  @!P0 PRMT R9, R23, 0x5432, R5 ;  /* 0x0000543217098816 */ /* 0x000fe40000000005 */
[----:B------:R-:W-:Y:S01]  /*61e0*/  @!P0 SHF.R.U64 R11, R50, 0x10, R51 ;  /* 0x00000010320b8819 */ /* 0x000fe20000001233 */
[----:B------:R-:W-:Y:S01]  /*61f0*/  IMAD.IADD R3, R3, 0x1, R4 ;  /* 0x0000000103037824 */ /* 0x000fe200078e0204 */
[----:B------:R-:W-:Y:S02]  /*6200*/  @!P0 SHF.R.U32.HI R4, RZ, 0x10, R17 ;  /* 0x00000010ff048819 */ /* 0x000fe40000011611 */
[----:B------:R-:W-:Y:S01]  /*6210*/  @!P0 SHF.R.U32.HI R16, RZ, 0x10, R51 ;  /* 0x00000010ff108819 */ /* 0x000fe20000011633 */
[----:B------:R-:W-:Y:S01]  /*6220*/  IMAD.SHL.U32 R3, R3, 0x2, RZ ;  /* 0x0000000203037824 */ /* 0x000fe200078e00ff */
[----:B------:R-:W-:Y:S01]  /*6230*/  @!P0 PRMT R35, R57, 0x5432, R11 ;  /* 0x0000543239238816 */ /* 0x000fe2000000000b */
[----:B-1----:R-:W-:Y:S01]  /*6240*/  @!P0 IMAD.U32 R11, R44, 0x10000, RZ ;  /* 0x000100002c0b8824 */ /* 0x002fe200078e00ff */
[----:B------:R-:W-:Y:S01]  /*6250*/  @!P0 SHF.L.U32 R21, R45, 0x10, RZ ;  /* 0x000000102d158819 */ /* 0x000fe200000006ff */
[----:B------:R-:W-:Y:S01]  /*6260*/  @!P0 IMAD.U32 R38, R47, 0x10000, RZ ;  /* 0x000100002f268824 */ /* 0x000fe200078e00ff */
[----:B------:R1:W2:Y:S01]  /*6270*/  LDS.128 R12, [R3+0x3c80] ;  /* 0x003c8000030c7984 */ /* 0x0002a20000000c00 */
[----:B------:R-:W-:Y:S02]  /*6280*/  @!P0 PRMT R34, R57, 0x5410, R16 ;  /* 0x0000541039228816 */ /* 0x000fe40000000010 */
[----:B------:R-:W-:Y:S02]  /*6290*/  @!P0 PRMT R16, R30, 0x5410, R6 ;  /* 0x000054101e108816 */ /* 0x000fe40000000006 */
[C---:B------:R-:W-:Y:S01]  /*62a0*/  @!P0 LOP3.LUT R39, R34.reuse, 0xffff0000, RZ, 0xc0, !PT ;  /* 0xffff000022278812 */ /* 0x040fe200078ec0ff */
[----:B------:R-:W-:Y:S01]  /*62b0*/  @!P0 IMAD.U32 R37, R34, 0x10000, RZ ;  /* 0x0001000022258824 */ /* 0x000fe200078e00ff */
[----:B------:R-:W-:Y:S02]  /*62c0*/  @!P0 LOP3.LUT R40, R47, 0xffff0000, RZ, 0xc0, !PT ;  /* 0xffff00002f288812 */ /* 0x000fe400078ec0ff */
[C---:B------:R-:W-:Y:S02]  /*62d0*/  @!P0 SHF.L.U32 R34, R46.reuse, 0x10, RZ ;  /* 0x000000102e228819 */ /* 0x040fe400000006ff */
[----:B------:R-:W-:Y:S02]  /*62e0*/  @!P0 LOP3.LUT R36, R46, 0xffff0000, RZ, 0xc0, !PT ;  /* 0xffff00002e248812 */ /* 0x000fe400078ec0ff */
[----:B-1----:R-:W-:Y:S02]  /*62f0*/  @!P0 SHF.R.U64 R3, R18, 0x10, R19 ;  /* 0x0000001012038819 */ /* 0x002fe40000001213 */
[C---:B------:R-:W-:Y:S02]  /*6300*/  @!P0 PRMT R19, R56.reuse, 0x5410, R8 ;  /* 0x0000541038138816 */ /* 0x040fe40000000008 */
[----:B------:R-:W-:Y:S02]  /*6310*/  @!P0 PRMT R18, R56, 0x5432, R10 ;  /* 0x0000543238128816 */ /* 0x000fe4000000000a */
[----:B------:R-:W-:Y:S01]  /*6320*/  @!P0 PRMT R17, R30, 0x5432, R3 ;  /* 0x000054321e118816 */ /* 0x000fe20000000003 */
[----:B------:R-:W-:Y:S01]  /*6330*/  @!P0 IMAD.U32 R10, R19, 0x10000, RZ ;  /* 0x00010000130a8824 */ /* 0x000fe200078e00ff */
[----:B------:R-:W-:Y:S01]  /*6340*/  @!P0 PRMT R8, R23, 0x5410, R4 ;  /* 0x0000541017088816 */ /* 0x000fe20000000004 */
[----:B------:R-:W-:Y:S02]  /*6350*/  @!P0 IMAD.U32 R20, R18, 0x10000, RZ ;  /* 0x0001000012148824 */ /* 0x000fe400078e00ff */
[C---:B------:R-:W-:Y:S01]  /*6360*/  @!P0 IMAD.U32 R4, R9.reuse, 0x10000, RZ ;  /* 0x0001000009048824 */ /* 0x040fe200078e00ff */
[----:B------:R-:W-:Y:S01]  /*6370*/  @!P0 LOP3.LUT R9, R9, 0xffff0000, RZ, 0xc0, !PT ;  /* 0xffff000009098812 */ /* 0x000fe200078ec0ff */
[C---:B------:R-:W-:Y:S01]  /*6380*/  @!P0 IMAD.U32 R6, R8.reuse, 0x10000, RZ ;  /* 0x0001000008068824 */ /* 0x040fe200078e00ff */
[----:B------:R-:W-:Y:S01]  /*6390*/  @!P0 LOP3.LUT R8, R8, 0xffff0000, RZ, 0xc0, !PT ;  /* 0xffff000008088812 */ /* 0x000fe200078ec0ff */
[----:B--2---:R-:W-:Y:S01]  /*63a0*/  @!P0 IMAD.U32 R5, R13, 0x10000, RZ ;  /* 0x000100000d058824 */ /* 0x004fe200078e00ff */
[----:B------:R-:W-:Y:S03]  /*63b0*/  @!P0 SHF.L.U32 R3, R12, 0x10, RZ ;  /* 0x000000100c038819 */ /* 0x000fe600000006ff */
[----:B------:R-:W-:Y:S02]  /*63c0*/  @!P0 FMUL.FTZ R23, R5, R20 ;  /* 0x0000001405178220 */ /* 0x000fe40000410000 */
[C---:B------:R-:W-:Y:S02]  /*63d0*/  @!P0 FMUL.FTZ R22, R3.reuse, R10 ;  /* 0x0000000a03168220 */ /* 0x040fe40000410000 */
[-C--:B------:R-:W-:Y:S02]  /*63e0*/  @!P0 FMUL.FTZ R3, R3, R4.reuse ;  /* 0x0000000403038220 */ /* 0x080fe40000410000 */
[----:B------:R-:W-:Y:S01]  /*63f0*/  @!P0 FFMA.FTZ R57, R11, R4, -R22 ;  /* 0x000000040b398223 */ /* 0x000fe20000010816 */
[----:B------:R-:W-:Y:S01]  /*6400*/  @!P0 LOP3.LUT R22, R18, 0xffff0000, RZ, 0xc0, !PT ;  /* 0xffff000012168812 */ /* 0x000fe200078ec0ff */
[-C--:B------:R-:W-:Y:S01]  /*6410*/  @!P0 FMUL.FTZ R5, R5, R6.reuse ;  /* 0x0000000605058220 */ /* 0x080fe20000410000 */
[----:B------:R-:W-:Y:S01]  /*6420*/  @!P0 LOP3.LUT R18, R19, 0xffff0000, RZ, 0xc0, !PT ;  /* 0xffff000013128812 */ /* 0x000fe200078ec0ff */
[----:B------:R-:W-:Y:S01]  /*6430*/  @!P0 FFMA.FTZ R56, R21, R6, -R23 ;  /* 0x0000000615388223 */ /* 0x000fe20000010817 */
[----:B------:R-:W-:Y:S01]  /*6440*/  @!P0 LOP3.LUT R4, R12, 0xffff0000, RZ, 0xc0, !PT ;  /* 0xffff00000c048812 */ /* 0x000fe200078ec0ff */
[----:B------:R-:W-:Y:S01]  /*6450*/  @!P0 FFMA.FTZ R3, R10, R11, R3 ;  /* 0x0000000b0a038223 */ /* 0x000fe20000010003 */
[----:B------:R-:W-:Y:S02]  /*6460*/  @!P0 LOP3.LUT R6, R13, 0xffff0000, RZ, 0xc0, !PT ;  /* 0xffff00000d068812 */ /* 0x000fe400078ec0ff */
[----:B------:R-:W-:Y:S01]  /*6470*/  @!P0 LOP3.LUT R19, R44, 0xffff0000, RZ, 0xc0, !PT ;  /* 0xffff00002c138812 */ /* 0x000fe200078ec0ff */
[----:B------:R-:W-:Y:S01]  /*6480*/  @!P0 FMUL.FTZ R11, R4, R18 ;  /* 0x00000012040b8220 */ /* 0x000fe20000410000 */
[----:B------:R-:W-:Y:S01]  /*6490*/  @!P0 LOP3.LUT R23, R45, 0xffff0000, RZ, 0xc0, !PT ;  /* 0xffff00002d178812 */ /* 0x000fe200078ec0ff */
[C---:B------:R-:W-:Y:S02]  /*64a0*/  @!P0 FMUL.FTZ R10, R6.reuse, R22 ;  /* 0x00000016060a8220 */ /* 0x040fe40000410000 */
[-C--:B------:R-:W-:Y:S01]  /*64b0*/  @!P0 FFMA.FTZ R50, R19, R9.reuse, -R11 ;  /* 0x0000000913328223 */ /* 0x080fe2000001080b */
[----:B------:R-:W-:Y:S01]  /*64c0*/  @!P0 LOP3.LUT R11, R15, 0xffff0000, RZ, 0xc0, !PT ;  /* 0xffff00000f0b8812 */ /* 0x000fe200078ec0ff */
[-C--:B------:R-:W-:Y:S02]  /*64d0*/  @!P0 FFMA.FTZ R51, R23, R8.reuse, -R10 ;  /* 0x0000000817338223 */ /* 0x080fe4000001080a */
[----:B------:R-:W-:Y:S02]  /*64e0*/  @!P0 IMAD.U32 R10, R15, 0x10000, RZ ;  /* 0x000100000f0a8824 */ /* 0x000fe400078e00ff */
[----:B------:R-:W-:Y:S01]  /*64f0*/  @!P0 FMUL.FTZ R6, R6, R8 ;  /* 0x0000000806068220 */ /* 0x000fe20000410000 */
[----:B------:R-:W-:Y:S01]  /*6500*/  @!P0 LOP3.LUT R8, R16, 0xffff0000, RZ, 0xc0, !PT ;  /* 0xffff000010088812 */ /* 0x000fe200078ec0ff */
[----:B------:R-:W-:Y:S02]  /*6510*/  @!P0 FMUL.FTZ R4, R4, R9 ;  /* 0x0000000904048220 */ /* 0x000fe40000410000 */
[----:B------:R-:W-:Y:S02]  /*6520*/  @!P0 IMAD.U32 R9, R16, 0x10000, RZ ;  /* 0x0001000010098824 */ /* 0x000fe400078e00ff */
[----:B------:R-:W-:Y:S02]  /*6530*/  @!P0 FMUL.FTZ R16, R10, R37 ;  /* 0x000000250a108220 */ /* 0x000fe40000410000 */
[C---:B------:R-:W-:Y:S02]  /*6540*/  @!P0 FMUL.FTZ R30, R11.reuse, R39 ;  /* 0x000000270b1e8220 */ /* 0x040fe40000410000 */
[-C--:B------:R-:W-:Y:S02]  /*6550*/  @!P0 FFMA.FTZ R49, R38, R9.reuse, -R16 ;  /* 0x0000000926318223 */ /* 0x080fe40000010810 */
[-C--:B------:R-:W-:Y:S02]  /*6560*/  @!P0 FMUL.FTZ R11, R11, R8.reuse ;  /* 0x000000080b0b8220 */ /* 0x080fe40000410000 */
[----:B------:R-:W-:Y:S02]  /*6570*/  @!P0 FFMA.FTZ R48, R40, R8, -R30 ;  /* 0x0000000828308223 */ /* 0x000fe4000001081e */
[C---:B------:R-:W-:Y:S01]  /*6580*/  @!P0 IMAD.U32 R30, R35.reuse, 0x10000, RZ ;  /* 0x00010000231e8824 */ /* 0x040fe200078e00ff */
[----:B------:R-:W-:Y:S01]  /*6590*/  @!P0 LOP3.LUT R35, R35, 0xffff0000, RZ, 0xc0, !PT ;  /* 0xffff000023238812 */ /* 0x000fe200078ec0ff */
[----:B------:R-:W-:Y:S02]  /*65a0*/  @!P0 IMAD.U32 R8, R14, 0x10000, RZ ;  /* 0x000100000e088824 */ /* 0x000fe400078e00ff */
[C---:B------:R-:W-:Y:S01]  /*65b0*/  @!P0 IMAD.U32 R16, R17.reuse, 0x10000, RZ ;  /* 0x0001000011108824 */ /* 0x040fe200078e00ff */
[----:B------:R-:W-:Y:S01]  /*65c0*/  @!P0 LOP3.LUT R17, R17, 0xffff0000, RZ, 0xc0, !PT ;  /* 0xffff000011118812 */ /* 0x000fe200078ec0ff */
[----:B------:R-:W-:Y:S01]  /*65d0*/  @!P0 FMUL.FTZ R10, R10, R9 ;  /* 0x000000090a0a8220 */ /* 0x000fe20000410000 */
[----:B------:R-:W-:Y:S01]  /*65e0*/  @!P0 LOP3.LUT R9, R14, 0xffff0000, RZ, 0xc0, !PT ;  /* 0xffff00000e098812 */ /* 0x000fe200078ec0ff */
[----:B------:R-:W-:Y:S01]  /*65f0*/  @!P0 FFMA.FTZ R4, R18, R19, R4 ;  /* 0x0000001312048223 */ /* 0x000fe20000010004 */
[----:B------:R-:W-:Y:S01]  /*6600*/  @!P0 F2FP.BF16.PACK_AB R19, R50, R57 ;  /* 0x000000393213823e */ /* 0x000fe200000010ff */
[----:B------:R-:W-:Y:S01]  /*6610*/  @!P0 FMUL.FTZ R41, R8, R30 ;  /* 0x0000001e08298220 */ /* 0x000fe20000410000 */
[----:B------:R-:W-:Y:S01]  /*6620*/  @!P0 F2FP.BF16.PACK_AB R18, R48, R49 ;  /* 0x000000313012823e */ /* 0x000fe200000010ff */
[----:B------:R-:W-:Y:S02]  /*6630*/  @!P0 FMUL.FTZ R8, R8, R16 ;  /* 0x0000001008088220 */ /* 0x000fe40000410000 */
[----:B------:R-:W-:Y:S02]  /*6640*/  @!P0 FFMA.FTZ R5, R20, R21, R5 ;  /* 0x0000001514058223 */ /* 0x000fe40000010005 */
[C---:B------:R-:W-:Y:S02]  /*6650*/  @!P0 FMUL.FTZ R43, R9.reuse, R35 ;  /* 0x00000023092b8220 */ /* 0x040fe40000410000 */
[----:B------:R-:W-:Y:S02]  /*6660*/  @!P0 FMUL.FTZ R9, R9, R17 ;  /* 0x0000001109098220 */ /* 0x000fe40000410000 */
[----:B------:R-:W-:Y:S02]  /*6670*/  @!P0 FFMA.FTZ R6, R22, R23, R6 ;  /* 0x0000001716068223 */ /* 0x000fe40000010006 */
[----:B------:R-:W-:Y:S02]  /*6680*/  @!P0 FFMA.FTZ R8, R30, R34, R8 ;  /* 0x000000221e088223 */ /* 0x000fe40000010008 */
[----:B------:R-:W-:Y:S01]  /*6690*/  @!P0 FFMA.FTZ R9, R35, R36, R9 ;  /* 0x0000002423098223 */ /* 0x000fe20000010009 */
[----:B------:R-:W-:Y:S01]  /*66a0*/  @!P0 F2FP.BF16.PACK_AB R5, R6, R5 ;  /* 0x000000050605823e */ /* 0x000fe200000010ff */
[----:B------:R-:W-:Y:S02]  /*66b0*/  @!P0 FFMA.FTZ R10, R37, R38, R10 ;  /* 0x00000026250a8223 */ /* 0x000fe4000001000a */
[----:B------:R-:W-:Y:S01]  /*66c0*/  @!P0 FFMA.FTZ R16, R34, R16, -R41 ;  /* 0x0000001022108223 */ /* 0x000fe20000010829 */
[----:B------:R-:W-:Y:S01]  /*66d0*/  @!P0 F2FP.BF16.PACK_AB R41, R51, R56 ;  /* 0x000000383329823e */ /* 0x000fe200000010ff */
[----:B------:R-:W-:Y:S01]  /*66e0*/  @!P0 FFMA.FTZ R43, R36, R17, -R43 ;  /* 0x00000011242b8223 */ /* 0x000fe2000001082b */
[----:B------:R-:W-:Y:S01]  /*66f0*/  @!P0 MOV R13, R5 ;  /* 0x00000005000d8202 */ /* 0x000fe20000000f00 */
[----:B------:R-:W-:Y:S01]  /*6700*/  @!P0 FFMA.FTZ R11, R39, R40, R11 ;  /* 0x00000028270b8223 */ /* 0x000fe2000001000b */
[----:B------:R-:W-:Y:S01]  /*6710*/  @!P0 MOV R45, R41 ;  /* 0x00000029002d8202 */ /* 0x000fe20000000f00 */
[----:B------:R-:W-:Y:S01]  /*6720*/  @!P0 IMAD.MOV.U32 R44, RZ, RZ, R19 ;  /* 0x000000ffff2c8224 */ /* 0x000fe200078e0013 */
[----:B------:R-:W-:Y:S01]  /*6730*/  @!P0 F2FP.BF16.PACK_AB R17, R43, R16 ;  /* 0x000000102b11823e */ /* 0x000fe200000010ff */
[----:B------:R-:W-:Y:S01]  /*6740*/  @!P0 IMAD.MOV.U32 R47, RZ, RZ, R18 ;  /* 0x000000ffff2f8224 */ /* 0x000fe200078e0012 */
[----:B------:R-:W-:Y:S02]  /*6750*/  @!P0 F2FP.BF16.PACK_AB R16, R4, R3 ;  /* 0x000000030410823e */ /* 0x000fe400000010ff */
[----:B------:R-:W-:Y:S01]  /*6760*/  @!P0 F2FP.BF16.PACK_AB R4, R9, R8 ;  /* 0x000000080904823e */ /* 0x000fe200000010ff */
[----:B------:R-:W-:Y:S01]  /*6770*/  @!P0 IMAD.MOV.U32 R46, RZ, RZ, R17 ;  /* 0x000000ffff2e8224 */ /* 0x000fe200078e0011 */
[----:B------:R-:W-:Y:S01]  /*6780*/  @!P0 F2FP.BF16.PACK_AB R3, R11, R10 ;  /* 0x0000000a0b03823e */ /* 0x000fe200000010ff */
[----:B------:R-:W-:Y:S02]  /*6790*/  @!P0 IMAD.MOV.U32 R12, RZ, RZ, R16 ;  /* 0x000000ffff0c8224 */ /* 0x000fe400078e0010 */
[----:B------:R-:W-:Y:S02]  /*67a0*/  @!P0 IMAD.MOV.U32 R14, RZ, RZ, R4 ;  /* 0x000000ffff0e8224 */ /* 0x000fe400078e0004 */
[----:B------:R-:W-:Y:S01]  /*67b0*/  @!P0 IMAD.MOV.U32 R15, RZ, RZ, R3 ;  /* 0x000000ffff0f8224 */ /* 0x000fe200078e0003 */
[C---:B----4-:R-:W-:Y:S04]  /*67c0*/  LEA R4, P0, R85.reuse, R66, 0x1 ;  /* 0x0000004255047211 */ /* 0x050fe800078008ff */
[----:B---3--:R-:W-:Y:S02]  /*67d0*/  LEA.HI.X R5, R85, R67, R119, 0x1, P0 ;  /* 0x0000004355057211 */ /* 0x008fe400000f0c77 */
[C---:B------:R-:W-:Y:S03]  /*67e0*/  ISETP.GE.AND P0, PT, R42.reuse, c[0x0][0x1d4], PT ;  /* 0x000075002a007a0c */ /* 0x040fe60003f06270 */
[----:B------:R1:W-:Y:S10]  /*67f0*/  ST.E.128 [R4.64], R44 ;  /* 0x0000002c04007985 */ /* 0x0003f4000c101d08 */
[----:B------:R-:W-:Y:S05]  /*6800*/  @!P0 IMAD.WIDE R8, R42, 0x2, R66 ;  /* 0x000000022a088825 */ /* 0x000fea00078e0242 */
[----:B------:R1:W-:Y:S02]  /*6810*/  @!P0 ST.E.128 [R8.64], R12 ;  /* 0x0000000c08008985 */ /* 0x0003e4000c101d08 */
.L_x_234:
[----:B------:R-:W-:Y:S05]  /*6820*/  BSYNC B0 ;  /* 0x0000000000007941 */ /* 0x000fea0003800000 */
.L_x_233:
[----:B------:R-:W-:Y:S11]  /*6830*/  ISETP.GE.AND P0, PT, R28, c[0x0][0x1d4], PT ;  /* 0x000075001c007a0c */ /* 0x000ff60003f06270 */
[----:B------:R-:W-:Y:S02]  /*6840*/  @!UPT UIADD3 URZ, URZ, URZ, URZ ;  /* 0x0000003f3f3ff290 */ /* 0x000fe4000fffe03f */
[----:B------:R-:W-:-:S05]  /*6850*/  @P0 BRA `(.L_x_218) ;  /* 0x00000a4000000947 */ /* 0x000fca0003800000 */
[----:B------:R-:W-:Y:S01]  /*6860*/  SEL R3, R64, R63, !P3 ;  /* 0x0000003f40037207 */ /* 0x000fe20005800000 */
[----:B------:R-:W2:Y:S01]  /*6870*/  LDS.128 R36, [R110+0x3c80] ;  /* 0x003c80006e247984 */ /* 0x000ea20000000c00 */
[C---:B-1--4-:R-:W-:Y:S02]  /*6880*/  LEA R46, P0, R84.reuse, R66, 0x1 ;  /* 0x00000042542e7211 */ /* 0x052fe400078008ff */
[----:B------:R-:W-:Y:S02]  /*6890*/  SHF.R.S32.HI R4, RZ, 0x1f, R3 ;  /* 0x0000001fff047819 */ /* 0x000fe40000011403 */
[----:B---3--:R-:W-:Y:S02]  /*68a0*/  LEA.HI.X R47, R84, R67, R118, 0x1, P0 ;  /* 0x00000043542f7211 */ /* 0x008fe400000f0c76 */
[----:B------:R-:W-:Y:S02]  /*68b0*/  LEA.HI R3, R4, R3, RZ, 0x4 ;  /* 0x0000000304037211 */ /* 0x000fe400078f20ff */
[----:B------:R-:W-:Y:S02]  /*68c0*/  ISETP.GE.AND P0, PT, R28, c[0x0][0x27c], PT ;  /* 0x00009f001c007a0c */ /* 0x000fe40003f06270 */
[----:B------:R-:W-:Y:S04]  /*68d0*/  LEA.HI.SX32 R3, R3, R60, 0x1c ;  /* 0x0000003c03037211 */ /* 0x000fe800078fe2ff */
[----:B------:R-:W-:Y:S01]  /*68e0*/  SHF.R.S32.HI R4, RZ, 0x1f, R3 ;  /* 0x0000001fff047819 */ /* 0x000fe20000011403 */
[----:B------:R-:W-:Y:S03]  /*68f0*/  IMAD.SHL.U32 R40, R3, 0x8, RZ ;  /* 0x0000000803287824 */ /* 0x000fe600078e00ff */
[----:B------:R-:W-:Y:S03]  /*6900*/  LEA.HI R4, R4, R3, RZ, 0x2 ;  /* 0x0000000304047211 */ /* 0x000fe600078f10ff */
[----:B------:R-:W-:Y:S02]  /*6910*/  @!P0 SHF.R.U64 R5, R26, 0x10, R27 ;  /* 0x000000101a058819 */ /* 0x000fe4000000121b */
[----:B------:R-:W-:Y:S02]  /*6920*/  SHF.R.S32.HI R3, RZ, 0x2, R4 ;  /* 0x00000002ff037819 */ /* 0x000fe40000011404 */
[----:B------:R-:W-:Y:S02]  /*6930*/  LOP3.LUT R4, R148, 0x18, R40, 0xf8, !PT ;  /* 0x0000001894047812 */ /* 0x000fe400078ef828 */
[----:B------:R-:W-:Y:S01]  /*6940*/  @!P0 SHF.R.U32.HI R11, RZ, 0x10, R55 ;  /* 0x00000010ff0b8819 */ /* 0x000fe20000011637 */
[----:B------:R-:W-:Y:S01]  /*6950*/  IMAD R3, R3, 0x600, R7 ;  /* 0x0000060003037824 */ /* 0x000fe200078e0207 */
[----:B-----5:R-:W-:Y:S02]  /*6960*/  LOP3.LUT R4, R4, R147, RZ, 0x3c, !PT ;  /* 0x0000009304047212 */ /* 0x020fe400078e3cff */
[----:B------:R-:W-:Y:S02]  /*6970*/  @!P0 SHF.R.U32.HI R6, RZ, 0x10, R27 ;  /* 0x00000010ff068819 */ /* 0x000fe4000001161b */
[----:B------:R-:W-:Y:S01]  /*6980*/  @!P0 SHF.R.U64 R8, R52, 0x10, R53 ;  /* 0x0000001034088819 */ /* 0x000fe20000001235 */
[----:B------:R-:W-:Y:S01]  /*6990*/  IMAD.IADD R3, R3, 0x1, R4 ;  /* 0x0000000103037824 */ /* 0x000fe200078e0204 */
[----:B------:R-:W-:Y:S02]  /*69a0*/  @!P0 SHF.R.U32.HI R4, RZ, 0x10, R25 ;  /* 0x00000010ff048819 */ /* 0x000fe40000011619 */
[----:B------:R-:W-:Y:S01]  /*69b0*/  @!P0 PRMT R19, R58, 0x5410, R8 ;  /* 0x000054103a138816 */ /* 0x000fe20000000008 */
[----:B------:R-:W-:Y:S01]  /*69c0*/  IMAD.SHL.U32 R3, R3, 0x2, RZ ;  /* 0x0000000203037824 */ /* 0x000fe200078e00ff */
[----:B--2---:R-:W-:Y:S02]  /*69d0*/  @!P0 SHF.L.U32 R21, R37, 0x10, RZ ;  /* 0x0000001025158819 */ /* 0x004fe400000006ff */
[----:B------:R-:W-:Y:S02]  /*69e0*/  @!P0 LOP3.LUT R34, R39, 0xffff0000, RZ, 0xc0, !PT ;  /* 0xffff000027228812 */ /* 0x000fe400078ec0ff */
[----:B------:R1:W2:Y:S01]  /*69f0*/  LDS.128 R12, [R3+0x3c80] ;  /* 0x003c8000030c7984 */ /* 0x0002a20000000c00 */
[----:B------:R-:W-:Y:S02]  /*6a00*/  @!P0 LOP3.LUT R27, R38, 0xffff0000, RZ, 0xc0, !PT ;  /* 0xffff0000261b8812 */ /* 0x000fe400078ec0ff */
[----:B------:R-:W-:Y:S02]  /*6a10*/  @!P0 PRMT R8, R31, 0x5410, R4 ;  /* 0x000054101f088816 */ /* 0x000fe40000000004 */
[----:B------:R-:W-:Y:S02]  /*6a20*/  @!P0 SHF.R.U32.HI R10, RZ, 0x10, R53 ;  /* 0x00000010ff0a8819 */ /* 0x000fe40000011635 */
[----:B------:R-:W-:Y:S02]  /*6a30*/  @!P0 SHF.R.U64 R17, R54, 0x10, R55 ;  /* 0x0000001036118819 */ /* 0x000fe40000001237 */
[----:B------:R-:W-:Y:S01]  /*6a40*/  @!P0 PRMT R18, R58, 0x5432, R10 ;  /* 0x000054323a128816 */ /* 0x000fe2000000000a */
[----:B------:R-:W-:Y:S01]  /*6a50*/  @!P0 IMAD.U32 R10, R19, 0x10000, RZ ;  /* 0x00010000130a8824 */ /* 0x000fe200078e00ff */
[----:B------:R-:W-:Y:S02]  /*6a60*/  @!P0 PRMT R26, R59, 0x5432, R17 ;  /* 0x000054323b1a8816 */ /* 0x000fe40000000011 */
[----:B------:R-:W-:Y:S01]  /*6a70*/  @!P0 PRMT R17, R32, 0x5432, R5 ;  /* 0x0000543220118816 */ /* 0x000fe20000000005 */
[----:B------:R-:W-:Y:S01]  /*6a80*/  @!P0 IMAD.U32 R20, R18, 0x10000, RZ ;  /* 0x0001000012148824 */ /* 0x000fe200078e00ff */
[----:B------:R-:W-:Y:S01]  /*6a90*/  @!P0 PRMT R16, R32, 0x5410, R6 ;  /* 0x0000541020108816 */ /* 0x000fe20000000006 */
[C---:B------:R-:W-:Y:S01]  /*6aa0*/  @!P0 IMAD.U32 R6, R8.reuse, 0x10000, RZ ;  /* 0x0001000008068824 */ /* 0x040fe200078e00ff */
[----:B------:R-:W-:Y:S02]  /*6ab0*/  @!P0 LOP3.LUT R8, R8, 0xffff0000, RZ, 0xc0, !PT ;  /* 0xffff000008088812 */ /* 0x000fe400078ec0ff */
[----:B-1----:R-:W-:Y:S02]  /*6ac0*/  @!P0 SHF.R.U64 R3, R24, 0x10, R25 ;  /* 0x0000001018038819 */ /* 0x002fe40000001219 */
[----:B------:R-:W-:Y:S02]  /*6ad0*/  @!P0 SHF.L.U32 R25, R38, 0x10, RZ ;  /* 0x0000001026198819 */ /* 0x000fe400000006ff */
        /* <DEDUP_REMOVED lines=21> */
[----:B------:R-:W-:Y:S02]  /*6c30*/  @!P0 LOP3.LUT R4, R12, 0xffff0000, RZ, 0xc0, !PT ;  /* 0xffff00000c048812 */ /* 0x000fe400078ec0ff */
[----:B------:R-:W-:Y:S03]  /*6c40*/  @!P0 LOP3.LUT R6, R13, 0xffff0000, RZ, 0xc0, !PT ;  /* 0xffff00000d068812 */ /* 0x000fe600078ec0ff */
[----:B------:R-:W-:Y:S02]  /*6c50*/  @!P0 FMUL.FTZ R11, R4, R18 ;  /* 0x00000012040b8220 */ /* 0x000fe40000410000 */
        /* <DEDUP_REMOVED lines=9> */
[C---:B------:R-:W-:Y:S02]  /*6cf0*/  @!P0 FMUL.FTZ R16, R10.reuse, R30 ;  /* 0x0000001e0a108220 */ /* 0x040fe40000410000 */
[----:B------:R-:W-:Y:S02]  /*6d00*/  @!P0 FMUL.FTZ R24, R11, R32 ;  /* 0x000000200b188220 */ /* 0x000fe40000410000 */
[-C--:B------:R-:W-:Y:S02]  /*6d10*/  @!P0 FMUL.FTZ R10, R10, R9.reuse ;  /* 0x000000090a0a8220 */ /* 0x080fe40000410000 */
[----:B------:R-:W-:Y:S01]  /*6d20*/  @!P0 FFMA.FTZ R43, R31, R9, -R16 ;  /* 0x000000091f2b8223 */ /* 0x000fe20000010810 */
[----:B------:R-:W-:Y:S01]  /*6d30*/  @!P0 LOP3.LUT R9, R14, 0xffff0000, RZ, 0xc0, !PT ;  /* 0xffff00000e098812 */ /* 0x000fe200078ec0ff */
[-C--:B------:R-:W-:Y:S02]  /*6d40*/  @!P0 FFMA.FTZ R42, R34, R8.reuse, -R24 ;  /* 0x00000008222a8223 */ /* 0x080fe40000010818 */
[C---:B------:R-:W-:Y:S01]  /*6d50*/  @!P0 IMAD.U32 R24, R26.reuse, 0x10000, RZ ;  /* 0x000100001a188824 */ /* 0x040fe200078e00ff */
[----:B------:R-:W-:Y:S01]  /*6d60*/  @!P0 LOP3.LUT R26, R26, 0xffff0000, RZ, 0xc0, !PT ;  /* 0xffff00001a1a8812 */ /* 0x000fe200078ec0ff */
[----:B------:R-:W-:Y:S02]  /*6d70*/  @!P0 FMUL.FTZ R11, R11, R8 ;  /* 0x000000080b0b8220 */ /* 0x000fe40000410000 */
[----:B------:R-:W-:Y:S02]  /*6d80*/  @!P0 IMAD.U32 R8, R14, 0x10000, RZ ;  /* 0x000100000e088824 */ /* 0x000fe400078e00ff */
[C---:B------:R-:W-:Y:S01]  /*6d90*/  @!P0 IMAD.U32 R16, R17.reuse, 0x10000, RZ ;  /* 0x0001000011108824 */ /* 0x040fe200078e00ff */
[----:B------:R-:W-:Y:S01]  /*6da0*/  @!P0 LOP3.LUT R17, R17, 0xffff0000, RZ, 0xc0, !PT ;  /* 0xffff000011118812 */ /* 0x000fe200078ec0ff */
[----:B------:R-:W-:Y:S02]  /*6db0*/  @!P0 FMUL.FTZ R35, R8, R24 ;  /* 0x0000001808238220 */ /* 0x000fe40000410000 */
[----:B------:R-:W-:Y:S02]  /*6dc0*/  @!P0 FMUL.FTZ R41, R9, R26 ;  /* 0x0000001a09298220 */ /* 0x000fe40000410000 */
[----:B------:R-:W-:Y:S01]  /*6dd0*/  @!P0 FFMA.FTZ R4, R18, R19, R4 ;  /* 0x0000001312048223 */ /* 0x000fe20000010004 */
[----:B------:R-:W-:Y:S01]  /*6de0*/  @!P0 F2FP.BF16.PACK_AB R19, R44, R49 ;  /* 0x000000312c13823e */ /* 0x000fe200000010ff */
[-C--:B------:R-:W-:Y:S01]  /*6df0*/  @!P0 FMUL.FTZ R8, R8, R16.reuse ;  /* 0x0000001008088220 */ /* 0x080fe20000410000 */
[----:B------:R-:W-:Y:S01]  /*6e00*/  @!P0 F2FP.BF16.PACK_AB R18, R42, R43 ;  /* 0x0000002b2a12823e */ /* 0x000fe200000010ff */
[----:B------:R-:W-:Y:S01]  /*6e10*/  @!P0 FFMA.FTZ R16, R25, R16, -R35 ;  /* 0x0000001019108223 */ /* 0x000fe20000010823 */
[----:B------:R-:W-:Y:S01]  /*6e20*/  @!P0 F2FP.BF16.PACK_AB R35, R45, R48 ;  /* 0x000000302d23823e */ /* 0x000fe200000010ff */
[----:B------:R-:W-:Y:S02]  /*6e30*/  @!P0 FFMA.FTZ R41, R27, R17, -R41 ;  /* 0x000000111b298223 */ /* 0x000fe40000010829 */
[----:B------:R-:W-:Y:S01]  /*6e40*/  @!P0 FFMA.FTZ R5, R20, R21, R5 ;  /* 0x0000001514058223 */ /* 0x000fe20000010005 */
[----:B------:R-:W-:Y:S01]  /*6e50*/  @!P0 MOV R37, R35 ;  /* 0x0000002300258202 */ /* 0x000fe20000000f00 */
[----:B------:R-:W-:Y:S01]  /*6e60*/  @!P0 FMUL.FTZ R9, R9, R17 ;  /* 0x0000001109098220 */ /* 0x000fe20000410000 */
[----:B------:R-:W-:Y:S01]  /*6e70*/  @!P0 F2FP.BF16.PACK_AB R17, R41, R16 ;  /* 0x000000102911823e */ /* 0x000fe200000010ff */
[----:B------:R-:W-:Y:S01]  /*6e80*/  @!P0 FFMA.FTZ R6, R22, R23, R6 ;  /* 0x0000001716068223 */ /* 0x000fe20000010006 */
[----:B------:R-:W-:Y:S01]  /*6e90*/  @!P0 F2FP.BF16.PACK_AB R16, R4, R3 ;  /* 0x000000030410823e */ /* 0x000fe200000010ff */
[----:B------:R-:W-:Y:S02]  /*6ea0*/  @!P0 FFMA.FTZ R8, R24, R25, R8 ;  /* 0x0000001918088223 */ /* 0x000fe40000010008 */
[----:B------:R-:W-:Y:S01]  /*6eb0*/  @!P0 FFMA.FTZ R9, R26, R27, R9 ;  /* 0x0000001b1a098223 */ /* 0x000fe20000010009 */
[----:B------:R-:W-:Y:S01]  /*6ec0*/  @!P0 F2FP.BF16.PACK_AB R5, R6, R5 ;  /* 0x000000050605823e */ /* 0x000fe200000010ff */
[----:B------:R-:W-:Y:S02]  /*6ed0*/  @!P0 FFMA.FTZ R10, R30, R31, R10 ;  /* 0x0000001f1e0a8223 */ /* 0x000fe4000001000a */
[----:B------:R-:W-:Y:S01]  /*6ee0*/  @!P0 FFMA.FTZ R11, R32, R34, R11 ;  /* 0x00000022200b8223 */ /* 0x000fe2000001000b */
[----:B------:R-:W-:Y:S01]  /*6ef0*/  @!P0 F2FP.BF16.PACK_AB R4, R9, R8 ;  /* 0x000000080904823e */ /* 0x000fe200000010ff */
[----:B------:R-:W-:Y:S01]  /*6f00*/  @!P0 IMAD.MOV.U32 R36, RZ, RZ, R19 ;  /* 0x000000ffff248224 */ /* 0x000fe200078e0013 */
[----:B------:R-:W-:Y:S01]  /*6f10*/  @!P0 MOV R13, R5 ;  /* 0x00000005000d8202 */ /* 0x000fe20000000f00 */
[----:B------:R-:W-:Y:S01]  /*6f20*/  @!P0 IMAD.MOV.U32 R38, RZ, RZ, R17 ;  /* 0x000000ffff268224 */ /* 0x000fe200078e0011 */
[----:B------:R-:W-:Y:S01]  /*6f30*/  @!P0 F2FP.BF16.PACK_AB R3, R11, R10 ;  /* 0x0000000a0b03823e */ /* 0x000fe200000010ff */
[----:B------:R-:W-:Y:S02]  /*6f40*/  @!P0 IMAD.MOV.U32 R39, RZ, RZ, R18 ;  /* 0x000000ffff278224 */ /* 0x000fe400078e0012 */
[----:B------:R-:W-:Y:S02]  /*6f50*/  @!P0 IMAD.MOV.U32 R12, RZ, RZ, R16 ;  /* 0x000000ffff0c8224 */ /* 0x000fe400078e0010 */
[----:B------:R-:W-:Y:S01]  /*6f60*/  @!P0 IMAD.MOV.U32 R14, RZ, RZ, R4 ;  /* 0x000000ffff0e8224 */ /* 0x000fe200078e0004 */
[----:B------:R1:W-:Y:S01]  /*6f70*/  ST.E.128 [R46.64], R36 ;  /* 0x000000242e007985 */ /* 0x0003e2000c101d08 */
[----:B------:R-:W-:Y:S01]  /*6f80*/  @!P0 IMAD.MOV.U32 R15, RZ, RZ, R3 ;  /* 0x000000ffff0f8224 */ /* 0x000fe200078e0003 */
[----:B------:R-:W-:Y:S11]  /*6f90*/  ISETP.GE.AND P0, PT, R40, c[0x0][0x1d4], PT ;  /* 0x0000750028007a0c */ /* 0x000ff60003f06270 */
[----:B------:R-:W-:Y:S02]  /*6fa0*/  @!UPT UIADD3 URZ, URZ, URZ, URZ ;  /* 0x0000003f3f3ff290 */ /* 0x000fe4000fffe03f */
[----:B------:R-:W-:-:S05]  /*6fb0*/  @P0 BRA `(.L_x_218) ;  /* 0x000002e000000947 */ /* 0x000fca0003800000 */
[C---:B------:R-:W-:Y:S04]  /*6fc0*/  LEA R4, P0, R40.reuse, R66, 0x1 ;  /* 0x0000004228047211 */ /* 0x040fe800078008ff */
[----:B------:R-:W-:Y:S05]  /*6fd0*/  LEA.HI.X.SX32 R5, R40, R67, 0x1, P0 ;  /* 0x0000004328057211 */ /* 0x000fea00000f0eff */
[----:B------:R2:W-:Y:S01]  /*6fe0*/  ST.E.128 [R4.64], R12 ;  /* 0x0000000c04007985 */ /* 0x0005e2000c101d08 */
[----:B------:R-:W-:-:S05]  /*6ff0*/  BRA `(.L_x_218) ;  /* 0x000002a000007947 */ /* 0x000fca0003800000 */
.L_x_214:
[----:B------:R1:W2:Y:S01]  /*7000*/  SHFL.IDX PT, R5, R32, RZ, 0x1e1f ;  /* 0x001e1fff20057589 */ /* 0x0002a200000e0000 */
[----:B------:R-:W-:Y:S03]  /*7010*/  IMAD R3, R33, -0x30, R2 ;  /* 0xffffffd021037824 */ /* 0x000fe600078e0202 */
[----:B------:R1:W3:Y:S02]  /*7020*/  SHFL.IDX PT, R4, R56, RZ, 0x1e1f ;  /* 0x001e1fff38047589 */ /* 0x0002e400000e0000 */
[----:B------:R-:W-:Y:S04]  /*7030*/  IMNMX R76, R3, 0x30, PT ;  /* 0x00000030034c7817 */ /* 0x000fe80003800200 */
[----:B------:R-:W-:Y:S11]  /*7040*/  ISETP.GT.AND P0, PT, R76, R112, PT ;  /* 0x000000704c00720c */ /* 0x000ff60003f04270 */
[----:B------:R-:W-:Y:S02]  /*7050*/  @!UPT UIADD3 URZ, URZ, URZ, URZ ;  /* 0x0000003f3f3ff290 */ /* 0x000fe4000fffe03f */
[----:B------:R-:W-:-:S05]  /*7060*/  @!P0 BRA `(.L_x_218) ;  /* 0x0000023000008947 */ /* 0x000fca0003800000 */
[----:B------:R-:W4:Y:S01]  /*7070*/  LDL R14, [R1] ;  /* 0x00000000010e7983 */ /* 0x000f220000100800 */
[----:B------:R-:W-:Y:S02]  /*7080*/  ISETP.GE.AND P0, PT, R104, c[0x0][0x1d4], PT ;  /* 0x0000750068007a0c */ /* 0x000fe40003f06270 */
[----:B------:R-:W-:Y:S01]  /*7090*/  ISETP.GE.AND P5, PT, R246, c[0x0][0x1d4], PT ;  /* 0x00007500f6007a0c */ /* 0x000fe20003fa6270 */
[----:B------:R-:W5:Y:S04]  /*70a0*/  LDL R6, [R1+0xc] ;  /* 0x00000c0001067983 */ /* 0x000f680000100800 */
[----:B---3--:R-:W3:Y:S04]  /*70b0*/  LDL R10, [R1+0x14] ;  /* 0x00001400010a7983 */ /* 0x008ee80000100800 */
[----:B--2---:R-:W2:Y:S02]  /*70c0*/  LDL R15, [R1+0x10] ;  /* 0x00001000010f7983 */ /* 0x004ea40000100800 */
[CC--:B------:R-:W-:Y:S02]  /*70d0*/  @!P0 LEA R8, P4, R104.reuse, R4.reuse, 0x1 ;  /* 0x0000000468088211 */ /* 0x0c0fe400078808ff */
[----:B------:R-:W1:Y:S02]  /*70e0*/  @!P0 LDS.128 R16, [R242+0x2400] ;  /* 0x00240000f2108984 */ /* 0x000e640000000c00 */
[-C--:B------:R-:W-:Y:S02]  /*70f0*/  @!P0 LEA.HI.X R9, R104, R5.reuse, R105, 0x1, P4 ;  /* 0x0000000568098211 */ /* 0x080fe400020f0c69 */
[-C--:B------:R-:W-:Y:S03]  /*7100*/  @!P5 LEA R12, P4, R246, R4.reuse, 0x1 ;  /* 0x00000004f60cd211 */ /* 0x080fe600078808ff */
[----:B-1----:R1:W-:Y:S01]  /*7110*/  @!P0 ST.E.128 [R8.64], R16 ;  /* 0x0000001008008985 */ /* 0x0023e2000c101d08 */
[----:B------:R-:W-:Y:S11]  /*7120*/  ISETP.GE.AND P0, PT, R29, c[0x0][0x1d4], PT ;  /* 0x000075001d007a0c */ /* 0x000ff60003f06270 */
[----:B------:R-:W-:Y:S02]  /*7130*/  @!UPT UIADD3 URZ, URZ, URZ, URZ ;  /* 0x0000003f3f3ff290 */ /* 0x000fe4000fffe03f */
[----:B------:R-:W1:Y:S01]  /*7140*/  @!P0 LDS.128 R16, [R243+0x2400] ;  /* 0x00240000f3108984 */ /* 0x000e620000000c00 */
[----:B----4-:R-:W-:Y:S04]  /*7150*/  @!P0 IMAD.SHL.U32 R3, R14, 0x8, RZ ;  /* 0x000000080e038824 */ /* 0x010fe800078e00ff */
[----:B-1----:R-:W-:Y:S01]  /*7160*/  @!P0 IMAD.WIDE R8, R3, 0x2, R4 ;  /* 0x0000000203088825 */ /* 0x002fe200078e0204 */
[-C--:B---3--:R-:W-:Y:S04]  /*7170*/  @!P5 LEA.HI.X R13, R246, R5.reuse, R10, 0x1, P4 ;  /* 0x00000005f60dd211 */ /* 0x088fe800020f0c0a */
[----:B------:R1:W-:Y:S01]  /*7180*/  @!P0 ST.E.128 [R8.64], R16 ;  /* 0x0000001008008985 */ /* 0x0003e2000c101d08 */
[----:B------:R-:W-:Y:S02]  /*7190*/  ISETP.GE.AND P0, PT, R28, c[0x0][0x1d4], PT ;  /* 0x000075001c007a0c */ /* 0x000fe40003f06270 */
[C---:B------:R-:W-:Y:S11]  /*71a0*/  ISETP.GE.AND P4, PT, R245.reuse, c[0x0][0x1d4], PT ;  /* 0x00007500f5007a0c */ /* 0x040ff60003f86270 */
[----:B------:R-:W3:Y:S01]  /*71b0*/  @!P0 LDS.128 R20, [R242+0x3000] ;  /* 0x00300000f2148984 */ /* 0x000ee20000000c00 */
[----:B------:R-:W-:Y:S01]  /*71c0*/  @!P0 IMAD.SHL.U32 R3, R252, 0x8, RZ ;  /* 0x00000008fc038824 */ /* 0x000fe200078e00ff */
[CC--:B------:R-:W-:Y:S04]  /*71d0*/  @!P4 LEA R10, P6, R245.reuse, R4.reuse, 0x1 ;  /* 0x00000004f50ac211 */ /* 0x0c0fe800078c08ff */
[-C--:B--2---:R-:W-:Y:S01]  /*71e0*/  @!P4 LEA.HI.X R11, R245, R5.reuse, R15, 0x1, P6 ;  /* 0x00000005f50bc211 */ /* 0x084fe200030f0c0f */
[----:B-1----:R-:W-:Y:S05]  /*71f0*/  @!P0 IMAD.WIDE R8, R3, 0x2, R4 ;  /* 0x0000000203088825 */ /* 0x002fea00078e0204 */
[----:B---3--:R-:W-:Y:S01]  /*7200*/  @!P0 ST.E.128 [R8.64], R20 ;  /* 0x0000001408008985 */ /* 0x008fe2000c101d08 */
[C---:B------:R-:W-:Y:S03]  /*7210*/  ISETP.GE.AND P0, PT, R244.reuse, c[0x0][0x1d4], PT ;  /* 0x00007500f4007a0c */ /* 0x040fe60003f06270 */
[----:B------:R-:W1:Y:S10]  /*7220*/  @!P5 LDS.128 R16, [R243+0x3000] ;  /* 0x00300000f310d984 */ /* 0x000e740000000c00 */
[C---:B------:R-:W-:Y:S04]  /*7230*/  @!P0 LEA R4, P6, R244.reuse, R4, 0x1 ;  /* 0x00000004f4048211 */ /* 0x040fe800078c08ff */
[----:B-----5:R-:W-:Y:S01]  /*7240*/  @!P0 LEA.HI.X R5, R244, R5, R6, 0x1, P6 ;  /* 0x00000005f4058211 */ /* 0x020fe200030f0c06 */
[----:B-1----:R-:W-:Y:S04]  /*7250*/  @!P5 ST.E.128 [R12.64], R16 ;  /* 0x000000100c00d985 */ /* 0x002fe8000c101d08 */
[----:B------:R-:W1:Y:S04]  /*7260*/  @!P4 LDS.128 R12, [R242+0x3c00] ;  /* 0x003c0000f20cc984 */ /* 0x000e680000000c00 */
[----:B-1----:R-:W-:Y:S04]  /*7270*/  @!P4 ST.E.128 [R10.64], R12 ;  /* 0x0000000c0a00c985 */ /* 0x002fe8000c101d08 */
[----:B------:R-:W1:Y:S04]  /*7280*/  @!P0 LDS.128 R8, [R243+0x3c00] ;  /* 0x003c0000f3088984 */ /* 0x000e680000000c00 */
[----:B-1----:R1:W-:Y:S02]  /*7290*/  @!P0 ST.E.128 [R4.64], R8 ;  /* 0x0000000804008985 */ /* 0x0023e4000c101d08 */
.L_x_218:
[----:B------:R-:W-:Y:S05]  /*72a0*/  BSYNC B1 ;  /* 0x0000000000017941 */ /* 0x000fea0003800000 */
.L_x_213:
[----:B------:R-:W-:Y:S01]  /*72b0*/  IMAD.IADD R3, R76, 0x1, -R247 ;  /* 0x000000014c037824 */ /* 0x000fe200078e0af7 */
[----:B------:R-:W-:Y:S01]  /*72c0*/  LOP3.LUT P6, RZ, R241, 0x1, RZ, 0xc0, !PT ;  /* 0x00000001f1ff7812 */ /* 0x000fe200078cc0ff */
[----:B-1---5:R-:W-:Y:S01]  /*72d0*/  IMAD.WIDE R8, R33, 0x30, R88 ;  /* 0x0000003021087825 */ /* 0x022fe200078e0258 */
[----:B--2---:R-:W-:Y:S01]  /*72e0*/  P2R R13, PR, RZ, 0x2 ;  /* 0x00000002ff0d7803 */ /* 0x004fe20000000000 */
[----:B------:R-:W-:Y:S01]  /*72f0*/  BSSY B0, `(.L_x_235) ;  /* 0x000005c000007945 */ /* 0x000fe20003800000 */
[----:B------:R-:W-:Y:S01]  /*7300*/  ISETP.GE.AND P0, PT, R3, 0x21, PT ;  /* 0x000000210300780c */ /* 0x000fe20003f06270 */
[----:B------:R-:W-:Y:S01]  /*7310*/  IMAD R10, R80, c[0x0][0x218], RZ ;  /* 0x00008600500a7a24 */ /* 0x000fe200078e02ff */
[----:B------:R-:W-:Y:S03]  /*7320*/  LOP3.LUT P1, RZ, R241, 0x4, RZ, 0xc0, !PT ;  /* 0x00000004f1ff7812 */ /* 0x000fe6000782c0ff */
[----:B------:R-:W-:Y:S08]  /*7330*/  IMAD R10, R77, c[0x0][0x21c], R10 ;  /* 0x000087004d0a7a24 */ /* 0x000ff000078e020a */
[C---:B------:R-:W-:Y:S05]  /*7340*/  @P0 IADD3 R6, P4, R8.reuse, 0x20, RZ ;  /* 0x0000002008060810 */ /* 0x040fea0007f9e0ff */
[----:B------:R-:W-:Y:S01]  /*7350*/  @P0 IMAD.X R11, RZ, RZ, R9, P4 ;  /* 0x000000ffff0b0224 */ /* 0x000fe200020e0609 */
[----:B------:R-:W-:Y:S11]  /*7360*/  ISETP.GE.AND P4, PT, R3, 0x1, PT ;  /* 0x000000010300780c */ /* 0x000ff60003f86270 */
[----:B------:R-:W-:Y:S02]  /*7370*/  @!UPT UIADD3 URZ, URZ, URZ, URZ ;  /* 0x0000003f3f3ff290 */ /* 0x000fe4000fffe03f */
[----:B---3--:R-:W-:Y:S01]  /*7380*/  @P4 MOV R4, R82 ;  /* 0x0000005200044202 */ /* 0x008fe20000000f00 */
[----:B------:R-:W-:Y:S02]  /*7390*/  @P4 IMAD R3, R9, c[0x0][0x258], RZ ;  /* 0x0000960009034a24 */ /* 0x000fe400078e02ff */
[----:B------:R-:W-:Y:S02]  /*73a0*/  @P4 IMAD.MOV.U32 R5, RZ, RZ, R81 ;  /* 0x000000ffff054224 */ /* 0x000fe400078e0051 */
[C---:B------:R-:W-:Y:S02]  /*73b0*/  @P4 IMAD R3, R8.reuse, c[0x0][0x25c], R3 ;  /* 0x0000970008034a24 */ /* 0x040fe400078e0203 */
[----:B------:R-:W-:Y:S04]  /*73c0*/  @P4 IMAD.WIDE.U32 R4, R8, c[0x0][0x258], R4 ;  /* 0x0000960008044a25 */ /* 0x000fe800078e0004 */
[----:B------:R-:W-:Y:S01]  /*73d0*/  @P4 IMAD.IADD R3, R5, 0x1, R3 ;  /* 0x0000000105034824 */ /* 0x000fe200078e0203 */
[C---:B------:R-:W-:Y:S04]  /*73e0*/  @P4 LEA R8, P5, R4.reuse, c[0x0][0x250], 0x1 ;  /* 0x0000940004084a11 */ /* 0x040fe800078a08ff */
[----:B------:R-:W-:Y:S01]  /*73f0*/  @P4 LEA.HI.X R9, R4, c[0x0][0x254], R3, 0x1, P5 ;  /* 0x0000950004094a11 */ /* 0x000fe200028f0c03 */
[----:B------:R-:W-:Y:S02]  /*7400*/  IMAD R3, R79, c[0x0][0x208], RZ ;  /* 0x000082004f037a24 */ /* 0x000fe400078e02ff */
[C---:B------:R-:W-:Y:S04]  /*7410*/  IMAD.WIDE.U32 R4, R78.reuse, c[0x0][0x208], RZ ;  /* 0x000082004e047a25 */ /* 0x040fe800078e00ff */
[----:B------:R-:W-:Y:S05]  /*7420*/  IMAD R3, R78, c[0x0][0x20c], R3 ;  /* 0x000083004e037a24 */ /* 0x000fea00078e0203 */
[----:B------:R-:W-:Y:S05]  /*7430*/  IADD3 R5, R5, R3, RZ ;  /* 0x0000000305057210 */ /* 0x000fea0007ffe0ff */
[----:B------:R-:W-:Y:S05]  /*7440*/  IMAD.WIDE.U32 R4, R77, c[0x0][0x218], R4 ;  /* 0x000086004d047a25 */ /* 0x000fea00078e0004 */
[----:B------:R-:W-:Y:S01]  /*7450*/  IADD3 R3, P5, R102, R4, RZ ;  /* 0x0000000466037210 */ /* 0x000fe20007fbe0ff */
[----:B------:R-:W-:Y:S02]  /*7460*/  @P0 IMAD R4, R11, c[0x0][0x258], RZ ;  /* 0x000096000b040a24 */ /* 0x000fe400078e02ff */
[----:B------:R-:W-:Y:S01]  /*7470*/  @P0 IMAD.MOV.U32 R11, RZ, RZ, R81 ;  /* 0x000000ffff0b0224 */ /* 0x000fe200078e0051 */
[----:B------:R-:W-:Y:S01]  /*7480*/  IADD3.X R12, R125, R5, R10, P5, !PT ;  /* 0x000000057d0c7210 */ /* 0x000fe20002ffe40a */
[----:B------:R-:W-:Y:S04]  /*7490*/  @P0 IMAD.MOV.U32 R10, RZ, RZ, R82 ;  /* 0x000000ffff0a0224 */ /* 0x000fe800078e0052 */
[C---:B------:R-:W-:Y:S04]  /*74a0*/  @P0 IMAD.WIDE.U32 R10, R6.reuse, c[0x0][0x258], R10 ;  /* 0x00009600060a0a25 */ /* 0x040fe800078e000a */
[----:B------:R-:W-:Y:S01]  /*74b0*/  @P0 IMAD R6, R6, c[0x0][0x25c], R4 ;  /* 0x0000970006060a24 */ /* 0x000fe200078e0204 */
[C---:B------:R-:W-:Y:S04]  /*74c0*/  @P0 LEA R4, P5, R10.reuse, c[0x0][0x250], 0x1 ;  /* 0x000094000a040a11 */ /* 0x040fe800078a08ff */
[----:B------:R-:W-:Y:S04]  /*74d0*/  @P0 IADD3 R6, R11, R6, RZ ;  /* 0x000000060b060210 */ /* 0x000fe80007ffe0ff */
[----:B------:R-:W-:Y:S02]  /*74e0*/  @P0 LEA.HI.X R5, R10, c[0x0][0x254], R6, 0x1, P5 ;  /* 0x000095000a050a11 */ /* 0x000fe400028f0c06 */
[C---:B------:R-:W-:Y:S04]  /*74f0*/  LEA R6, P5, R3.reuse, c[0x0][0x1f8], 0x1 ;  /* 0x00007e0003067a11 */ /* 0x040fe800078a08ff */
[----:B------:R-:W-:Y:S01]  /*7500*/  LEA.HI.X R10, R3, c[0x0][0x1fc], R12, 0x1, P5 ;  /* 0x00007f00030a7a11 */ /* 0x000fe200028f0c0c */
[C---:B------:R-:W-:Y:S01]  /*7510*/  @P4 IMAD.SHL.U32 R3, R248.reuse, 0x2, RZ ;  /* 0x00000002f8034824 */ /* 0x040fe200078e00ff */
[----:B------:R-:W-:Y:S04]  /*7520*/  LOP3.LUT P5, RZ, R241, 0x2, RZ, 0xc0, !PT ;  /* 0x00000002f1ff7812 */ /* 0x000fe800078ac0ff */
[----:B------:R-:W-:Y:S01]  /*7530*/  @!PT LDS RZ, [RZ] ;  /* 0x00000000fffff984 */ /* 0x000fe20000000800 */
[----:B------:R-:W-:Y:S01]  /*7540*/  @!PT LDS RZ, [RZ] ;  /* 0x00000000fffff984 */ /* 0x000fe20000000800 */
[----:B------:R-:W-:Y:S01]  /*7550*/  @!PT LDS RZ, [RZ] ;  /* 0x00000000fffff984 */ /* 0x000fe20000000800 */
[----:B------:R1:W-:Y:S01]  /*7560*/  @P4 LDGSTS.E.BYPASS.LTC128B.128 [R3+0x1880], [R8.64], !P1 ;  /* 0x0188000008034fae */ /* 0x0003e2000c901d48 */
[----:B------:R-:W-:Y:S08]  /*7570*/  ISETP.NE.AND P1, PT, R13, RZ, PT ;  /* 0x000000ff0d00720c */ /* 0x000ff00003f25270 */
[----:B------:R1:W-:Y:S04]  /*7580*/  @P4 LDGSTS.E.BYPASS.LTC128B.128 [R3+0x2480], [R8.64+0x40], !P5 ;  /* 0x0248004008034fae */ /* 0x0003e8000e901d48 */
[----:B------:R1:W-:Y:S01]  /*7590*/  @P4 LDGSTS.E.BYPASS.LTC128B.128 [R3+0x3080], [R8.64+0x80], !P6 ;  /* 0x0308008008034fae */ /* 0x0003e2000f101d48 */
[----:B------:R-:W-:Y:S02]  /*75a0*/  LOP3.LUT P4, RZ, R241, 0x4, RZ, 0xc0, !PT ;  /* 0x00000004f1ff7812 */ /* 0x000fe4000788c0ff */
[----:B-1----:R-:W-:Y:S11]  /*75b0*/  @P0 SHF.L.U32 R3, R248, 0x1, RZ ;  /* 0x00000001f8030819 */ /* 0x002ff600000006ff */
[----:B------:R1:W-:Y:S04]  /*75c0*/  @P0 LDGSTS.E.BYPASS.LTC128B.128 [R3+0x2080], [R4.64], !P4 ;  /* 0x0208000004030fae */ /* 0x0003e8000e101d48 */
[----:B------:R1:W-:Y:S04]  /*75d0*/  @P0 LDGSTS.E.BYPASS.LTC128B.128 [R3+0x2c80], [R4.64+0x40], !P5 ;  /* 0x02c8004004030fae */ /* 0x0003e8000e901d48 */
[----:B------:R1:W-:Y:S01]  /*75e0*/  @P0 LDGSTS.E.BYPASS.LTC128B.128 [R3+0x3880], [R4.64+0x80], !P6 ;  /* 0x0388008004030fae */ /* 0x0003e2000f101d48 */
[----:B------:R-:W-:Y:S03]  /*75f0*/  ISETP.GT.AND P0, PT, R76, R112, PT ;  /* 0x000000704c00720c */ /* 0x000fe60003f04270 */
[----:B------:R-:W0:Y:S04]  /*7600*/  LDGDEPBAR ;  /* 0x00000000000079af */ /* 0x000e280000000000 */
[----:B-1----:R1:W2:Y:S01]  /*7610*/  SHFL.IDX PT, R4, R6, RZ, 0x1e1f ;  /* 0x001e1fff06047589 */ /* 0x0022a200000e0000 */
[----:B------:R-:W-:Y:S04]  /*7620*/  DEPBAR.LE SB0, 0x0 ;  /* 0x000080000000791a */ /* 0x000fe80000000000 */
[----:B------:R1:W3:Y:S04]  /*7630*/  SHFL.IDX PT, R5, R10, RZ, 0x1e1f ;  /* 0x001e1fff0a057589 */ /* 0x0002e800000e0000 */
[----:B------:R-:W-:Y:S06]  /*7640*/  BAR.SYNC.DEFER_BLOCKING 0x0 ;  /* 0x0000000000007b1d */ /* 0x000fec0000010000 */
[----:B------:R-:W-:-:S05]  /*7650*/  @!P0 BRA `(.L_x_236) ;  /* 0x0000025000008947 */ /* 0x000fca0003800000 */
[----:B------:R-:W5:Y:S01]  /*7660*/  LDL R17, [R1+0x14] ;  /* 0x0000140001117983 */ /* 0x000f620000100800 */
[----:B------:R-:W-:Y:S02]  /*7670*/  ISETP.GE.AND P0, PT, R104, c[0x0][0x1d4], PT ;  /* 0x0000750068007a0c */ /* 0x000fe40003f06270 */
[----:B------:R-:W-:Y:S01]  /*7680*/  ISETP.GE.AND P5, PT, R246, c[0x0][0x1d4], PT ;  /* 0x00007500f6007a0c */ /* 0x000fe20003fa6270 */
[----:B----4-:R-:W4:Y:S04]  /*7690*/  LDL R16, [R1+0x10] ;  /* 0x0000100001107983 */ /* 0x010f280000100800 */
[----:B---3--:R-:W3:Y:S04]  /*76a0*/  LDL R15, [R1] ;  /* 0x00000000010f7983 */ /* 0x008ee80000100800 */
[----:B--2---:R-:W2:Y:S02]  /*76b0*/  LDL R14, [R1+0xc] ;  /* 0x00000c00010e7983 */ /* 0x004ea40000100800 */
[CC--:B------:R-:W-:Y:S04]  /*76c0*/  @!P0 LEA R8, P4, R104.reuse, R4.reuse, 0x1 ;  /* 0x0000000468088211 */ /* 0x0c0fe800078808ff */
[-C--:B------:R-:W-:Y:S02]  /*76d0*/  @!P0 LEA.HI.X R9, R104, R5.reuse, R105, 0x1, P4 ;  /* 0x0000000568098211 */ /* 0x080fe400020f0c69 */
[CC--:B------:R-:W-:Y:S04]  /*76e0*/  @!P5 LEA R12, P4, R246.reuse, R4.reuse, 0x1 ;  /* 0x00000004f60cd211 */ /* 0x0c0fe800078808ff */
[-C--:B-----5:R-:W-:Y:S02]  /*76f0*/  @!P5 LEA.HI.X R13, R246, R5.reuse, R17, 0x1, P4 ;  /* 0x00000005f60dd211 */ /* 0x0a0fe400020f0c11 */
[C---:B------:R-:W-:Y:S11]  /*7700*/  ISETP.GE.AND P4, PT, R245.reuse, c[0x0][0x1d4], PT ;  /* 0x00007500f5007a0c */ /* 0x040ff60003f86270 */
[----:B------:R-:W-:Y:S02]  /*7710*/  @!UPT UIADD3 URZ, URZ, URZ, URZ ;  /* 0x0000003f3f3ff290 */ /* 0x000fe4000fffe03f */
[CC--:B-1----:R-:W-:Y:S04]  /*7720*/  @!P4 LEA R10, P6, R245.reuse, R4.reuse, 0x1 ;  /* 0x00000004f50ac211 */ /* 0x0c2fe800078c08ff */
[-C--:B----4-:R-:W-:Y:S02]  /*7730*/  @!P4 LEA.HI.X R11, R245, R5.reuse, R16, 0x1, P6 ;  /* 0x00000005f50bc211 */ /* 0x090fe400030f0c10 */
[----:B------:R-:W1:Y:S04]  /*7740*/  @!P0 LDS.128 R16, [R242] ;  /* 0x00000000f2108984 */ /* 0x000e680000000c00 */
[----:B-1----:R1:W-:Y:S01]  /*7750*/  @!P0 ST.E.128 [R8.64], R16 ;  /* 0x0000001008008985 */ /* 0x0023e2000c101d08 */
[----:B------:R-:W-:Y:S11]  /*7760*/  ISETP.GE.AND P0, PT, R29, c[0x0][0x1d4], PT ;  /* 0x000075001d007a0c */ /* 0x000ff60003f06270 */
[----:B------:R-:W-:Y:S02]  /*7770*/  @!UPT UIADD3 URZ, URZ, URZ, URZ ;  /* 0x0000003f3f3ff290 */ /* 0x000fe4000fffe03f */
[----:B------:R-:W4:Y:S01]  /*7780*/  @!P0 LDS.128 R16, [R243] ;  /* 0x00000000f3108984 */ /* 0x000f220000000c00 */
[----:B---3--:R-:W-:Y:S04]  /*7790*/  @!P0 IMAD.SHL.U32 R3, R15, 0x8, RZ ;  /* 0x000000080f038824 */ /* 0x008fe800078e00ff */
[--C-:B-1----:R-:W-:Y:S05]  /*77a0*/  @!P0 IMAD.WIDE R8, R3, 0x2, R4.reuse ;  /* 0x0000000203088825 */ /* 0x102fea00078e0204 */
[----:B----4-:R1:W-:Y:S01]  /*77b0*/  @!P0 ST.E.128 [R8.64], R16 ;  /* 0x0000001008008985 */ /* 0x0103e2000c101d08 */
[----:B------:R-:W-:Y:S11]  /*77c0*/  ISETP.GE.AND P0, PT, R28, c[0x0][0x1d4], PT ;  /* 0x000075001c007a0c */ /* 0x000ff60003f06270 */
[----:B------:R-:W-:Y:S02]  /*77d0*/  @!UPT UIADD3 URZ, URZ, URZ, URZ ;  /* 0x0000003f3f3ff290 */ /* 0x000fe4000fffe03f */
[----:B------:R-:W3:Y:S01]  /*77e0*/  @!P0 LDS.128 R20, [R242+0xc00] ;  /* 0x000c0000f2148984 */ /* 0x000ee20000000c00 */
[----:B------:R-:W-:Y:S04]  /*77f0*/  @!P0 IMAD.SHL.U32 R3, R252, 0x8, RZ ;  /* 0x00000008fc038824 */ /* 0x000fe800078e00ff */
[----:B-1----:R-:W-:Y:S05]  /*7800*/  @!P0 IMAD.WIDE R8, R3, 0x2, R4 ;  /* 0x0000000203088825 */ /* 0x002fea00078e0204 */
[----:B---3--:R-:W-:Y:S01]  /*7810*/  @!P0 ST.E.128 [R8.64], R20 ;  /* 0x0000001408008985 */ /* 0x008fe2000c101d08 */
[C---:B------:R-:W-:Y:S03]  /*7820*/  ISETP.GE.AND P0, PT, R244.reuse, c[0x0][0x1d4], PT ;  /* 0x00007500f4007a0c */ /* 0x040fe60003f06270 */
[----:B------:R-:W1:Y:S10]  /*7830*/  @!P5 LDS.128 R16, [R243+0xc00] ;  /* 0x000c0000f310d984 */ /* 0x000e740000000c00 */
[C---:B------:R-:W-:Y:S04]  /*7840*/  @!P0 LEA R4, P6, R244.reuse, R4, 0x1 ;  /* 0x00000004f4048211 */ /* 0x040fe800078c08ff */
[----:B--2---:R-:W-:Y:S01]  /*7850*/  @!P0 LEA.HI.X R5, R244, R5, R14, 0x1, P6 ;  /* 0x00000005f4058211 */ /* 0x004fe200030f0c0e */
[----:B-1----:R-:W-:Y:S04]  /*7860*/  @!P5 ST.E.128 [R12.64], R16 ;  /* 0x000000100c00d985 */ /* 0x002fe8000c101d08 */
[----:B------:R-:W1:Y:S04]  /*7870*/  @!P4 LDS.128 R12, [R242+0x1800] ;  /* 0x00180000f20cc984 */ /* 0x000e680000000c00 */
[----:B-1----:R-:W-:Y:S04]  /*7880*/  @!P4 ST.E.128 [R10.64], R12 ;  /* 0x0000000c0a00c985 */ /* 0x002fe8000c101d08 */
[----:B------:R-:W1:Y:S04]  /*7890*/  @!P0 LDS.128 R8, [R243+0x1800] ;  /* 0x00180000f3088984 */ /* 0x000e680000000c00 */
[----:B-1----:R1:W-:Y:S02]  /*78a0*/  @!P0 ST.E.128 [R4.64], R8 ;  /* 0x0000000804008985 */ /* 0x0023e4000c101d08 */
.L_x_236:
[----:B------:R-:W-:Y:S05]  /*78b0*/  BSYNC B0 ;  /* 0x0000000000007941 */ /* 0x000fea0003800000 */
.L_x_235:
[----:B------:R-:W-:Y:S01]  /*78c0*/  ISETP.GT.AND P5, PT, R33, R87, PT ;  /* 0x000000572100720c */ /* 0x000fe20003fa4270 */
[----:B------:R-:W-:Y:S01]  /*78d0*/  @!UPT UIADD3 URZ, URZ, URZ, URZ ;  /* 0x0000003f3f3ff290 */ /* 0x000fe2000fffe03f */
[----:B------:R-:W-:Y:S11]  /*78e0*/  BSSY B0, `(.L_x_237) ;  /* 0x0000029000007945 */ /* 0x000ff60003800000 */
[----:B------:R-:W-:-:S05]  /*78f0*/  @!P5 BRA `(.L_x_238) ;  /* 0x000002700000d947 */ /* 0x000fca0003800000 */
[----:B------:R-:W-:Y:S01]  /*7900*/  IADD3 R3, R33, -0x1, RZ ;  /* 0xffffffff21037810 */ /* 0x000fe20007ffe0ff */
[----:B-12---:R-:W-:Y:S01]  /*7910*/  IMAD.MOV.U32 R4, RZ, RZ, R92 ;  /* 0x000000ffff047224 */ /* 0x006fe200078e005c */
[----:B------:R-:W-:Y:S01]  /*7920*/  P2R R10, PR, RZ, 0x4 ;  /* 0x00000004ff0a7803 */ /* 0x000fe20000000000 */
[----:B---3--:R-:W-:Y:S01]  /*7930*/  IMAD.MOV.U32 R5, RZ, RZ, R91 ;  /* 0x000000ffff057224 */ /* 0x008fe200078e005b */
[----:B------:R-:W-:Y:S01]  /*7940*/  SHF.R.S32.HI R8, RZ, 0x1f, R3 ;  /* 0x0000001fff087819 */ /* 0x000fe20000011403 */
[----:B------:R-:W-:Y:S01]  /*7950*/  IMAD R6, R143, R3, RZ ;  /* 0x000000038f067224 */ /* 0x000fe200078e02ff */
[----:B------:R-:W-:Y:S01]  /*7960*/  LOP3.LUT P2, RZ, R241, 0x4, RZ, 0xc0, !PT ;  /* 0x00000004f1ff7812 */ /* 0x000fe2000784c0ff */
[-C--:B------:R-:W-:Y:S01]  /*7970*/  IMAD.WIDE.U32 R4, R3, R134.reuse, R4 ;  /* 0x0000008603047225 */ /* 0x080fe200078e0004 */
[----:B------:R-:W-:Y:S02]  /*7980*/  P2R R11, PR, RZ, 0x2 ;  /* 0x00000002ff0b7803 */ /* 0x000fe40000000000 */
[----:B------:R-:W-:Y:S01]  /*7990*/  LOP3.LUT P1, RZ, R241, 0x2, RZ, 0xc0, !PT ;  /* 0x00000002f1ff7812 */ /* 0x000fe2000782c0ff */
[----:B------:R-:W-:Y:S01]  /*79a0*/  IMAD R3, R8, R134, R6 ;  /* 0x0000008608037224 */ /* 0x000fe200078e0206 */
[----:B------:R-:W-:Y:S03]  /*79b0*/  IADD3 R6, -R247, 0x30, RZ ;  /* 0x00000030f7067810 */ /* 0x000fe60007ffe1ff */
[----:B------:R-:W-:Y:S01]  /*79c0*/  IMAD.IADD R3, R5, 0x1, R3 ;  /* 0x0000000105037824 */ /* 0x000fe200078e0203 */
[----:B------:R-:W-:Y:S11]  /*79d0*/  ISETP.GE.AND P4, PT, R6, 0x1, PT ;  /* 0x000000010600780c */ /* 0x000ff60003f86270 */
[----:B------:R-:W-:Y:S02]  /*79e0*/  @!UPT UIADD3 URZ, URZ, URZ, URZ ;  /* 0x0000003f3f3ff290 */ /* 0x000fe4000fffe03f */
[C---:B------:R-:W-:Y:S04]  /*79f0*/  @P4 LEA R8, P0, R4.reuse, c[0x0][0x220], 0x1 ;  /* 0x0000880004084a11 */ /* 0x040fe800078008ff */
[----:B------:R-:W-:Y:S02]  /*7a00*/  @P4 LEA.HI.X R9, R4, c[0x0][0x224], R3, 0x1, P0 ;  /* 0x0000890004094a11 */ /* 0x000fe400000f0c03 */
[----:B------:R-:W-:Y:S11]  /*7a10*/  ISETP.GE.AND P0, PT, R6, 0x21, PT ;  /* 0x000000210600780c */ /* 0x000ff60003f06270 */
[----:B------:R-:W-:Y:S02]  /*7a20*/  @!UPT UIADD3 URZ, URZ, URZ, URZ ;  /* 0x0000003f3f3ff290 */ /* 0x000fe4000fffe03f */
[----:B------:R-:W-:Y:S05]  /*7a30*/  @P0 IADD3 R5, P6, R144, R4, RZ ;  /* 0x0000000490050210 */ /* 0x000fea0007fde0ff */
[----:B------:R-:W-:Y:S01]  /*7a40*/  @P0 IMAD.X R3, R3, 0x1, R142, P6 ;  /* 0x0000000103030824 */ /* 0x000fe200030e068e */
[C---:B------:R-:W-:Y:S04]  /*7a50*/  @P0 LEA R4, P6, R5.reuse, c[0x0][0x220], 0x1 ;  /* 0x0000880005040a11 */ /* 0x040fe800078c08ff */
[----:B------:R-:W-:Y:S01]  /*7a60*/  @P0 LEA.HI.X R5, R5, c[0x0][0x224], R3, 0x1, P6 ;  /* 0x0000890005050a11 */ /* 0x000fe200030f0c03 */
[----:B------:R-:W-:Y:S01]  /*7a70*/  @P4 IMAD.SHL.U32 R3, R248, 0x2, RZ ;  /* 0x00000002f8034824 */ /* 0x000fe200078e00ff */
[C---:B------:R-:W-:Y:S04]  /*7a80*/  LOP3.LUT P6, RZ, R241.reuse, 0x1, RZ, 0xc0, !PT ;  /* 0x00000001f1ff7812 */ /* 0x040fe800078cc0ff */
[----:B------:R-:W-:Y:S01]  /*7a90*/  @!PT LDS RZ, [RZ] ;  /* 0x00000000fffff984 */ /* 0x000fe20000000800 */
[----:B------:R-:W-:Y:S01]  /*7aa0*/  @!PT LDS RZ, [RZ] ;  /* 0x00000000fffff984 */ /* 0x000fe20000000800 */
[----:B------:R-:W-:Y:S01]  /*7ab0*/  @!PT LDS RZ, [RZ] ;  /* 0x00000000fffff984 */ /* 0x000fe20000000800 */
[----:B------:R1:W-:Y:S01]  /*7ac0*/  @P4 LDGSTS.E.BYPASS.LTC128B.128 [R3+0x3c80], [R8.64], !P2 ;  /* 0x03c8000008034fae */ /* 0x0003e2000d101d48 */
[----:B------:R-:W-:Y:S03]  /*7ad0*/  ISETP.NE.AND P2, PT, R10, RZ, PT ;  /* 0x000000ff0a00720c */ /* 0x000fe60003f45270 */
[----:B------:R1:W-:Y:S05]  /*7ae0*/  @P4 LDGSTS.E.BYPASS.LTC128B.128 [R3+0x4880], [R8.64+0x40], !P1 ;  /* 0x0488004008034fae */ /* 0x0003ea000c901d48 */
[----:B------:R1:W-:Y:S01]  /*7af0*/  @P4 LDGSTS.E.BYPASS.LTC128B.128 [R3+0x5480], [R8.64+0x80], !P6 ;  /* 0x0548008008034fae */ /* 0x0003e2000f101d48 */
[----:B------:R-:W-:Y:S01]  /*7b00*/  LOP3.LUT P4, RZ, R241, 0x4, RZ, 0xc0, !PT ;  /* 0x00000004f1ff7812 */ /* 0x000fe2000788c0ff */
[----:B-1----:R-:W-:Y:S11]  /*7b10*/  @P0 IMAD.SHL.U32 R3, R248, 0x2, RZ ;  /* 0x00000002f8030824 */ /* 0x002ff600078e00ff */
[----:B------:R-:W-:Y:S01]  /*7b20*/  @!UPT UIADD3 URZ, URZ, URZ, URZ ;  /* 0x0000003f3f3ff290 */ /* 0x000fe2000fffe03f */
[----:B------:R1:W-:Y:S04]  /*7b30*/  @P0 LDGSTS.E.BYPASS.LTC128B.128 [R3+0x4480], [R4.64], !P4 ;  /* 0x0448000004030fae */ /* 0x0003e8000e101d48 */
[----:B------:R1:W-:Y:S01]  /*7b40*/  @P0 LDGSTS.E.BYPASS.LTC128B.128 [R3+0x5080], [R4.64+0x40], !P1 ;  /* 0x0508004004030fae */ /* 0x0003e2000c901d48 */
[----:B------:R-:W-:Y:S03]  /*7b50*/  ISETP.NE.AND P1, PT, R11, RZ, PT ;  /* 0x000000ff0b00720c */ /* 0x000fe60003f25270 */
[----:B------:R1:W-:Y:S05]  /*7b60*/  @P0 LDGSTS.E.BYPASS.LTC128B.128 [R3+0x5c80], [R4.64+0x80], !P6 ;  /* 0x05c8008004030fae */ /* 0x0003ea000f101d48 */
.L_x_238:
[----:B------:R-:W-:Y:S05]  /*7b70*/  BSYNC B0 ;  /* 0x0000000000007941 */ /* 0x000fea0003800000 */
.L_x_237:
[----:B------:R-:W0:Y:S01]  /*7b80*/  LDGDEPBAR ;  /* 0x00000000000079af */ /* 0x000e220000000000 */
[----:B------:R-:W-:Y:S01]  /*7b90*/  IADD3 R33, R33, -0x1, RZ ;  /* 0xffffffff21217810 */ /* 0x000fe20007ffe0ff */
[----:B------:R-:W-:-:S05]  /*7ba0*/  @P5 BRA `(.L_x_239) ;  /* 0xffffb84000005947 */ /* 0x000fca000383ffff */
[----:B------:R-:W-:Y:S01]  /*7bb0*/  WARPSYNC 0xffffffff ;  /* 0xffffffff00007948 */ /* 0x000fe20003800000 */
[----:B------:R-:W-:Y:S06]  /*7bc0*/  BAR.SYNC.DEFER_BLOCKING 0x0 ;  /* 0x0000000000007b1d */ /* 0x000fec0000010000 */
.L_x_212:
[----:B------:R-:W-:Y:S01]  /*7bd0*/  ISETP.GE.AND P0, PT, R136, 0x1, PT ;  /* 0x000000018800780c */ /* 0x000fe20003f06270 */
[----:B------:R-:W-:Y:S01]  /*7be0*/  BSSY B0, `(.L_x_240) ;  /* 0x000001f000007945 */ /* 0x000fe20003800000 */
[----:B------:R-:W-:-:S11]  /*7bf0*/  MOV R0, RZ ;  /* 0x000000ff00007202 */ /* 0x000fd60000000f00 */
[----:B------:R-:W-:Y:S05]  /*7c00*/  @!P0 BRA `(.L_x_241) ;  /* 0x000001c000008947 */ /* 0x000fea0003800000 */
[----:B------:R-:W-:Y:S01]  /*7c10*/  IABS R2, R128 ;  /* 0x0000008000027213 */ /* 0x000fe20000000000 */
[----:B-12---:R-:W-:Y:S01]  /*7c20*/  IMAD.MOV.U32 R4, RZ, RZ, RZ ;  /* 0x000000ffff047224 */ /* 0x006fe200078e00ff */
[----:B------:R-:W-:Y:S02]  /*7c30*/  IADD3 R6, R137, -0x1, R128 ;  /* 0xffffffff89067810 */ /* 0x000fe40007ffe080 */
[----:B------:R-:W1:Y:S02]  /*7c40*/  I2F.RP R0, R2 ;  /* 0x0000000200007306 */ /* 0x000e640000209400 */
[----:B------:R-:W-:-:S06]  /*7c50*/  IABS R9, R6 ;  /* 0x0000000600097213 */ /* 0x000fcc0000000000 */
[----:B-1----:R-:W1:Y:S02]  /*7c60*/  MUFU.RCP R0, R0 ;  /* 0x0000000000007308 */ /* 0x002e640000001000 */
[----:B-1----:R-:W-:-:S06]  /*7c70*/  IADD3 R0, R0, 0xffffffe, RZ ;  /* 0x0ffffffe00007810 */ /* 0x002fcc0007ffe0ff */
[----:B---3--:R-:W1:Y:S02]  /*7c80*/  F2I.FTZ.U32.TRUNC.NTZ R5, R0 ;  /* 0x0000000000057305 */ /* 0x008e64000021f000 */
        /* <DEDUP_REMOVED lines=20> */
.L_x_241:
[----:B------:R-:W-:Y:S05]  /*7dd0*/  BSYNC B0 ;  /* 0x0000000000007941 */ /* 0x000fea0003800000 */
.L_x_240:
[----:B----4-:R-:W4:Y:S01]  /*7de0*/  LDL R2, [R1+0xa8] ;  /* 0x0000a80001027983 */ /* 0x010f220000100800 */
        /* <DEDUP_REMOVED lines=50> */
[----:B----4-:R-:W-:-:S04]  /*8110*/  IMAD R251, R2, R0, RZ ;  /* 0x0000000002fb7224 */ /* 0x010fc800078e02ff */
[--C-:B------:R-:W-:Y:S01]  /*8120*/  IMAD.IADD R2, R251, 0x1, R0.reuse ;  /* 0x00000001fb027824 */ /* 0x100fe200078e0200 */
[----:B------:R-:W-:-:S04]  /*8130*/  PRMT R0, RZ, 0x7610, R0 ;  /* 0x00007610ff007816 */ /* 0x000fc80000000000 */
[----:B------:R-:W-:-:S04]  /*8140*/  IMNMX R219, R137, R2, PT ;  /* 0x0000000289db7217 */ /* 0x000fc80003800200 */
[----:B------:R-:W-:-:S13]  /*8150*/  ISETP.GT.AND P0, PT, R219, R251, PT ;  /* 0x000000fbdb00720c */ /* 0x000fda0003f04270 */
[----:B------:R-:W-:Y:S05]  /*8160*/  @!P0 BRA `(.L_x_242) ;  /* 0x0000ce2000008947 */ /* 0x000fea0003800000 */
[----:B-1----:R-:W4:Y:S04]  /*8170*/  LDL R3, [R1+0x44] ;  /* 0x0000440001037983 */ /* 0x002f280000100800 */
[----:B--2---:R-:W2:Y:S04]  /*8180*/  LDL R4, [R1+0x48] ;  /* 0x0000480001047983 */ /* 0x004ea80000100800 */
[----:B---3--:R-:W3:Y:S04]  /*8190*/  LDL R6, [R1+0x58] ;  /* 0x0000580001067983 */ /* 0x008ee80000100800 */
[----:B------:R-:W3:Y:S04]  /*81a0*/  LDL R10, [R1+0x54] ;  /* 0x00005400010a7983 */ /* 0x000ee80000100800 */
[----:B------:R-:W3:Y:S04]  /*81b0*/  LDL R5, [R1+0xa0] ;  /* 0x0000a00001057983 */ /* 0x000ee80000100800 */
[----:B------:R-:W3:Y:S01]  /*81c0*/  LDL R9, [R1+0x4c] ;  /* 0x00004c0001097983 */ /* 0x000ee20000100800 */
[----:B------:R-:W-:-:S04]  /*81d0*/  ISETP.NE.U32.AND P0, PT, RZ, c[0x0][0x340], PT ;  /* 0x0000d000ff007a0c */ /* 0x000fc80003f05070 */
[----:B------:R-:W-:Y:S01]  /*81e0*/  ISETP.NE.AND.EX P2, PT, RZ, c[0x0][0x344], PT, P0 ;  /* 0x0000d100ff007a0c */ /* 0x000fe20003f45300 */
[----:B------:R-:W1:Y:S01]  /*81f0*/  S2R R11, SR_TID.X ;  /* 0x00000000000b7919 */ /* 0x000e620000002100 */
[----:B------:R-:W-:-:S05]  /*8200*/  SHF.R.S32.HI R0, RZ, 0x1f, R138 ;  /* 0x0000001fff007819 */ /* 0x000fca000001148a */
[----:B------:R-:W-:Y:S01]  /*8210*/  IMAD R0, R0, c[0x0][0x178], RZ ;  /* 0x00005e0000007a24 */ /* 0x000fe200078e02ff */
[----:B-1----:R-:W-:-:S05]  /*8220*/  SHF.R.S32.HI R8, RZ, 0x1f, R11 ;  /* 0x0000001fff087819 */ /* 0x002fca000001140b */
[----:B----4-:R-:W-:-:S04]  /*8230*/  @P2 IADD3 R2, P0, R3, c[0x0][0x340], RZ ;  /* 0x0000d00003022a10 */ /* 0x010fc80007f1e0ff */
[----:B--2---:R-:W-:-:S05]  /*8240*/  @P2 IADD3.X R3, R4, c[0x0][0x344], RZ, P0, !PT ;  /* 0x0000d10004032a10 */ /* 0x004fca00007fe4ff */
[----:B------:R1:W5:Y:S01]  /*8250*/  @P2 LDG.E R13, [R2.64] ;  /* 0x00000008020d2981 */ /* 0x000362000c1e1900 */
[----:B------:R-:W-:Y:S01]  /*8260*/  LEA.HI R8, R8, R11, RZ, 0x2 ;  /* 0x0000000b08087211 */ /* 0x000fe200078f10ff */
[----:B------:R-:W-:-:S03]  /*8270*/  IMAD.MOV.U32 R4, RZ, RZ, c[0x0][0x2c4] ;  /* 0x0000b100ff047624 */ /* 0x000fc600078e00ff */
[----:B------:R-:W-:Y:S02]  /*8280*/  LOP3.LUT R8, R8, 0xfffffffc, RZ, 0xc0, !PT ;  /* 0xfffffffc08087812 */ /* 0x000fe400078ec0ff */
[----:B------:R-:W-:Y:S01]  /*8290*/  ISETP.NE.AND P1, PT, R4, 0x1, PT ;  /* 0x000000010400780c */ /* 0x000fe20003f25270 */
[----:B------:R-:W-:Y:S02]  /*82a0*/  IMAD R0, R138, c[0x0][0x17c], R0 ;  /* 0x00005f008a007a24 */ /* 0x000fe400078e0200 */
[----:B------:R-:W-:Y:S01]  /*82b0*/  IMAD.IADD R8, R11, 0x1, -R8 ;  /* 0x000000010b087824 */ /* 0x000fe200078e0a08 */
[----:B------:R-:W-:-:S03]  /*82c0*/  ISETP.NE.U32.AND P0, PT, RZ, c[0x0][0x348], PT ;  /* 0x0000d200ff007a0c */ /* 0x000fc60003f05070 */
[----:B------:R-:W-:Y:S01]  /*82d0*/  IMAD R4, R8, 0x20, R247 ;  /* 0x0000002008047824 */ /* 0x000fe200078e02f7 */
[----:B---3--:R-:W-:Y:S02]  /*82e0*/  LOP3.LUT R56, R6, 0xffff, RZ, 0xc0, !PT ;  /* 0x0000ffff06387812 */ /* 0x008fe400078ec0ff */
[----:B------:R-:W-:Y:S01]  /*82f0*/  ISETP.NE.AND.EX P0, PT, RZ, c[0x0][0x34c], PT, P0 ;  /* 0x0000d300ff007a0c */ /* 0x000fe20003f05300 */
[----:B------:R-:W-:Y:S02]  /*8300*/  IMAD R4, R10, 0x80, R4 ;  /* 0x000000800a047824 */ /* 0x000fe400078e0204 */
[----:B-1----:R-:W-:Y:S01]  /*8310*/  IMAD.WIDE.U32 R2, R138, c[0x0][0x178], RZ ;  /* 0x00005e008a027a25 */ /* 0x002fe200078e00ff */
[----:B------:R-:W-:-:S04]  /*8320*/  SEL R6, R5, RZ, !P0 ;  /* 0x000000ff05067207 */ /* 0x000fc80004000000 */
[----:B------:R-:W-:Y:S01]  /*8330*/  IADD3 R3, R3, R0, RZ ;  /* 0x0000000003037210 */ /* 0x000fe20007ffe0ff */
[----:B------:R-:W-:Y:S01]  /*8340*/  @P1 IMAD.HI.U32 R8, R4, c[0x0][0x2c8], RZ ;  /* 0x0000b20004081a27 */ /* 0x000fe200078e00ff */
[----:B------:R-:W-:-:S03]  /*8350*/  SEL R5, R9, RZ, !P0 ;  /* 0x000000ff09057207 */ /* 0x000fc60004000000 */
[----:B------:R-:W-:-:S04]  /*8360*/  IMAD.WIDE.U32 R2, R56, c[0x0][0x1b8], R2 ;  /* 0x00006e0038027a25 */ /* 0x000fc800078e0002 */
[----:B------:R-:W-:Y:S01]  /*8370*/  IMAD.MOV.U32 R0, RZ, RZ, R4 ;  /* 0x000000ffff007224 */ /* 0x000fe200078e0004 */
[----:B------:R-:W-:Y:S01]  /*8380*/  @P1 SHF.R.U32.HI R0, RZ, c[0x0][0x2cc], R8 ;  /* 0x0000b300ff001a19 */ /* 0x000fe20000011608 */
[----:B------:R-:W-:Y:S02]  /*8390*/  IMAD R3, R56, c[0x0][0x1bc], R3 ;  /* 0x00006f0038037a24 */ /* 0x000fe400078e0203 */
[----:B------:R-:W-:Y:S02]  /*83a0*/  IMAD R6, R6, c[0x0][0x1c0], RZ ;  /* 0x0000700006067a24 */ /* 0x000fe400078e02ff */
[----:B------:R-:W-:Y:S01]  /*83b0*/  IMAD.WIDE.U32 R2, R5, c[0x0][0x1c0], R2 ;  /* 0x0000700005027a25 */ /* 0x000fe200078e0002 */
[----:B------:R-:W-:-:S03]  /*83c0*/  SHF.R.S32.HI R8, RZ, 0x1f, R0 ;  /* 0x0000001fff087819 */ /* 0x000fc60000011400 */
[----:B------:R-:W-:Y:S01]  /*83d0*/  IMAD R6, R5, c[0x0][0x1c4], R6 ;  /* 0x0000710005067a24 */ /* 0x000fe200078e0206 */
[----:B------:R-:W-:-:S05]  /*83e0*/  IADD3 R5, -R0, RZ, RZ ;  /* 0x000000ff00057210 */ /* 0x000fca0007ffe1ff */
[----:B------:R-:W-:Y:S02]  /*83f0*/  IMAD R4, R5, c[0x0][0x2c4], R4 ;  /* 0x0000b10005047a24 */ /* 0x000fe400078e0204 */
[----:B------:R-:W-:Y:S02]  /*8400*/  IMAD R5, R8, c[0x0][0x1b0], RZ ;  /* 0x00006c0008057a24 */ /* 0x000fe400078e02ff */
[----:B------:R-:W-:Y:S02]  /*8410*/  IMAD.IADD R3, R3, 0x1, R6 ;  /* 0x0000000103037824 */ /* 0x000fe400078e0206 */
[C---:B------:R-:W-:Y:S01]  /*8420*/  IMAD R6, R0.reuse, c[0x0][0x1b4], R5 ;  /* 0x00006d0000067a24 */ /* 0x040fe200078e0205 */
[----:B------:R-:W-:Y:S01]  /*8430*/  SHF.R.S32.HI R5, RZ, 0x1f, R4 ;  /* 0x0000001fff057819 */ /* 0x000fe20000011404 */
[----:B------:R-:W-:-:S04]  /*8440*/  IMAD.WIDE.U32 R2, R0, c[0x0][0x1b0], R2 ;  /* 0x00006c0000027a25 */ /* 0x000fc800078e0002 */
[----:B------:R-:W-:Y:S02]  /*8450*/  IMAD R0, R5, c[0x0][0x1a8], RZ ;  /* 0x00006a0005007a24 */ /* 0x000fe400078e02ff */
[----:B------:R-:W-:Y:S02]  /*8460*/  IMAD.IADD R3, R3, 0x1, R6 ;  /* 0x0000000103037824 */ /* 0x000fe400078e0206 */
[C---:B------:R-:W-:Y:S02]  /*8470*/  IMAD R0, R4.reuse, c[0x0][0x1ac], R0 ;  /* 0x00006b0004007a24 */ /* 0x040fe400078e0200 */
[----:B------:R-:W-:Y:S01]  /*8480*/  IMAD.WIDE.U32 R2, R4, c[0x0][0x1a8], R2 ;  /* 0x00006a0004027a25 */ /* 0x000fe200078e0002 */
[----:B------:R-:W-:-:S04]  /*8490*/  ISETP.GE.AND P4, PT, R228, c[0x0][0x198], PT ;  /* 0x00006600e4007a0c */ /* 0x000fc80003f86270 */
[----:B------:R-:W-:Y:S02]  /*84a0*/  IADD3 R0, R3, R0, RZ ;  /* 0x0000000003007210 */ /* 0x000fe40007ffe0ff */
[----:B------:R-:W-:Y:S01]  /*84b0*/  LEA R12, P0, R2, c[0x0][0x160], 0x1 ;  /* 0x00005800020c7a11 */ /* 0x000fe200078008ff */
[----:B------:R-:W-:Y:S01]  /*84c0*/  IMAD R5, R10, 0x80, R247 ;  /* 0x000000800a057824 */ /* 0x000fe200078e02f7 */
[----:B------:R-:W-:Y:S02]  /*84d0*/  ISETP.GE.AND P6, PT, R238, c[0x0][0x198], PT ;  /* 0x00006600ee007a0c */ /* 0x000fe40003fc6270 */
[----:B------:R-:W-:Y:S02]  /*84e0*/  ISETP.GE.AND P5, PT, R230, c[0x0][0x198], PT ;  /* 0x00006600e6007a0c */ /* 0x000fe40003fa6270 */
[----:B------:R-:W-:Y:S02]  /*84f0*/  LEA.HI.X R6, R2, c[0x0][0x164], R0, 0x1, P0 ;  /* 0x0000590002067a11 */ /* 0x000fe400000f0c00 */
[----:B------:R-:W-:-:S02]  /*8500*/  IADD3 R143, R219, -0x1, RZ ;  /* 0xffffffffdb8f7810 */ /* 0x000fc40007ffe0ff */
[----:B------:R-:W-:Y:S01]  /*8510*/  @!P2 MOV R13, R9 ;  /* 0x00000009000da202 */ /* 0x000fe20000000f00 */
[----:B------:R-:W-:Y:S05]  /*8520*/  BRA.DIV ~URZ, `(.L_x_243) ;  /* 0x000114927f007947 */ /* 0x000fea000b800000 */
[----:B------:R1:W2:Y:S02]  /*8530*/  SHFL.IDX PT, R4, R6, RZ, 0x1c1f ;  /* 0x001c1fff06047589 */ /* 0x0002a400000e0000 */
.L_x_390:
[----:B------:R-:W-:Y:S05]  /*8540*/  BRA.DIV ~URZ, `(.L_x_244) ;  /* 0x000114e27f007947 */ /* 0x000fea000b800000 */
[----:B------:R3:W4:Y:S02]  /*8550*/  SHFL.IDX PT, R0, R12, RZ, 0x1c1f ;  /* 0x001c1fff0c007589 */ /* 0x00072400000e0000 */
.L_x_391:
[----:B------:R-:W-:Y:S01]  /*8560*/  IMAD R36, R139, c[0x0][0x2c4], RZ ;  /* 0x0000b1008b247a24 */ /* 0x000fe200078e02ff */
[----:B------:R-:W-:Y:S04]  /*8570*/  BSSY B0, `(.L_x_245) ;  /* 0x0000010000007945 */ /* 0x000fe80003800000 */
[----:B------:R-:W-:-:S13]  /*8580*/  ISETP.GE.AND P0, PT, R5, R36, PT ;  /* 0x000000240500720c */ /* 0x000fda0003f06270 */
[----:B------:R-:W-:Y:S05]  /*8590*/  @P0 BRA `(.L_x_246) ;  /* 0x000000d000000947 */ /* 0x000fea0003800000 */
[-C--:B----4-:R-:W-:Y:S02]  /*85a0*/  LEA R10, P2, R228, R0.reuse, 0x1 ;  /* 0x00000000e40a7211 */ /* 0x090fe400078408ff */
[-C--:B------:R-:W-:Y:S02]  /*85b0*/  LEA R8, P1, R238, R0.reuse, 0x1 ;  /* 0x00000000ee087211 */ /* 0x080fe400078208ff */
[----:B------:R-:W-:Y:S01]  /*85c0*/  LEA R2, P0, R230, R0, 0x1 ;  /* 0x00000000e6027211 */ /* 0x000fe200078008ff */
[----:B------:R-:W-:Y:S01]  /*85d0*/  IMAD.SHL.U32 R0, R248, 0x2, RZ ;  /* 0x00000002f8007824 */ /* 0x000fe200078e00ff */
        /* <DEDUP_REMOVED lines=9> */
.L_x_246:
[----:B------:R-:W-:Y:S05]  /*8670*/  BSYNC B0 ;  /* 0x0000000000007941 */ /* 0x000fea0003800000 */
.L_x_245:
[----:B------:R-:W-:Y:S05]  /*8680*/  BRA.DIV ~URZ, `(.L_x_247) ;  /* 0x000114027f007947 */ /* 0x000fea000b800000 */
[----:B--2---:R2:W1:Y:S04]  /*8690*/  SHFL.IDX PT, R4, R6, 0x1, 0x1c1f ;  /* 0x003c1f0006047f89 */ /* 0x00446800000e0000 */
[----:B----4-:R2:W4:Y:S02]  /*86a0*/  SHFL.IDX PT, R0, R12, 0x1, 0x1c1f ;  /* 0x003c1f000c007f89 */ /* 0x01052400000e0000 */
.L_x_392:
[----:B------:R-:W-:Y:S01]  /*86b0*/  IADD3 R2, R5, 0x20, RZ ;  /* 0x0000002005027810 */ /* 0x000fe20007ffe0ff */
[----:B------:R-:W-:Y:S03]  /*86c0*/  BSSY B0, `(.L_x_248) ;  /* 0x0000010000007945 */ /* 0x000fe60003800000 */
[----:B------:R-:W-:-:S13]  /*86d0*/  ISETP.GE.AND P0, PT, R2, R36, PT ;  /* 0x000000240200720c */ /* 0x000fda0003f06270 */
[----:B------:R-:W-:Y:S05]  /*86e0*/  @P0 BRA `(.L_x_249) ;  /* 0x000000d000000947 */ /* 0x000fea0003800000 */
[-C--:B----4-:R-:W-:Y:S02]  /*86f0*/  LEA R10, P2, R228, R0.reuse, 0x1 ;  /* 0x00000000e40a7211 */ /* 0x090fe400078408ff */
[-C--:B------:R-:W-:Y:S02]  /*8700*/  LEA R8, P1, R238, R0.reuse, 0x1 ;  /* 0x00000000ee087211 */ /* 0x080fe400078208ff */
[----:B------:R-:W-:Y:S01]  /*8710*/  LEA R2, P0, R230, R0, 0x1 ;  /* 0x00000000e6027211 */ /* 0x000fe200078008ff */
[----:B------:R-:W-:Y:S01]  /*8720*/  IMAD.SHL.U32 R0, R248, 0x2, RZ ;  /* 0x00000002f8007824 */ /* 0x000fe200078e00ff */
[-C--:B-1----:R-:W-:Y:S02]  /*8730*/  LEA.HI.X R11, R228, R4.reuse, R229, 0x1, P2 ;  /* 0x00000004e40b7211 */ /* 0x082fe400010f0ce5 */
        /* <DEDUP_REMOVED lines=8> */
.L_x_249:
[----:B------:R-:W-:Y:S05]  /*87c0*/  BSYNC B0 ;  /* 0x0000000000007941 */ /* 0x000fea0003800000 */
.L_x_248:
[----:B------:R-:W-:Y:S05]  /*87d0*/  BRA.DIV ~URZ, `(.L_x_250) ;  /* 0x000113727f007947 */ /* 0x000fea000b800000 */
[----:B-1----:R1:W2:Y:S02]  /*87e0*/  SHFL.IDX PT, R4, R6, 0x2, 0x1c1f ;  /* 0x005c1f0006047f89 */ /* 0x0022a400000e0000 */
.L_x_393:
[----:B------:R-:W-:Y:S05]  /*87f0*/  BRA.DIV ~URZ, `(.L_x_251) ;  /* 0x000113c27f007947 */ /* 0x000fea000b800000 */
[----:B----4-:R4:W1:Y:S02]  /*8800*/  SHFL.IDX PT, R0, R12, 0x2, 0x1c1f ;  /* 0x005c1f000c007f89 */ /* 0x01086400000e0000 */
.L_x_394:
[----:B------:R-:W-:Y:S01]  /*8810*/  IADD3 R2, R5, 0x40, RZ ;  /* 0x0000004005027810 */ /* 0x000fe20007ffe0ff */
[----:B------:R-:W-:Y:S03]  /*8820*/  BSSY B0, `(.L_x_252) ;  /* 0x0000010000007945 */ /* 0x000fe60003800000 */
[----:B------:R-:W-:-:S13]  /*8830*/  ISETP.GE.AND P0, PT, R2, R36, PT ;  /* 0x000000240200720c */ /* 0x000fda0003f06270 */
[----:B------:R-:W-:Y:S05]  /*8840*/  @P0 BRA `(.L_x_253) ;  /* 0x000000d000000947 */ /* 0x000fea0003800000 */
[-C--:B-1----:R-:W-:Y:S02]  /*8850*/  LEA R10, P2, R228, R0.reuse, 0x1 ;  /* 0x00000000e40a7211 */ /* 0x082fe400078408ff */
        /* <DEDUP_REMOVED lines=12> */
.L_x_253:
[----:B------:R-:W-:Y:S05]  /*8920*/  BSYNC B0 ;  /* 0x0000000000007941 */ /* 0x000fea0003800000 */
.L_x_252:
[----:B------:R-:W-:Y:S05]  /*8930*/  BRA.DIV ~URZ, `(.L_x_254) ;  /* 0x000112e27f007947 */ /* 0x000fea000b800000 */
[----:B-12---:R-:W1:Y:S04]  /*8940*/  SHFL.IDX PT, R6, R6, 0x3, 0x1c1f ;  /* 0x007c1f0006067f89 */ /* 0x006e6800000e0000 */
[----:B------:R2:W3:Y:S02]  /*8950*/  SHFL.IDX PT, R2, R12, 0x3, 0x1c1f ;  /* 0x007c1f000c027f89 */ /* 0x0004e400000e0000 */
.L_x_395:
[----:B--2---:R-:W2:Y:S04]  /*8960*/  LDL R8, [R1+0x40] ;  /* 0x0000400001087983 */ /* 0x004ea80000100800 */
[----:B------:R-:W4:Y:S01]  /*8970*/  S2R R4, SR_TID.X ;  /* 0x0000000000047919 */ /* 0x000f220000002100 */
[----:B------:R-:W-:Y:S01]  /*8980*/  IADD3 R0, R5, 0x60, RZ ;  /* 0x0000006005007810 */ /* 0x000fe20007ffe0ff */
[----:B------:R-:W-:-:S03]  /*8990*/  IMAD.MOV.U32 R142, RZ, RZ, 0x30 ;  /* 0x00000030ff8e7424 */ /* 0x000fc600078e00ff */
[----:B------:R-:W-:Y:S01]  /*89a0*/  ISETP.GE.AND P0, PT, R0, R36, PT ;  /* 0x000000240000720c */ /* 0x000fe20003f06270 */
[----:B------:R-:W-:Y:S01]  /*89b0*/  IMAD.MOV.U32 R0, RZ, RZ, c[0x0][0x2b8] ;  /* 0x0000ae00ff007624 */ /* 0x000fe200078e00ff */
[----:B----4-:R-:W-:-:S04]  /*89c0*/  SHF.R.S32.HI R3, RZ, 0x1f, R4 ;  /* 0x0000001fff037819 */ /* 0x010fc80000011404 */
[----:B------:R-:W-:-:S04]  /*89d0*/  LEA.HI R3, R3, R4, RZ, 0x2 ;  /* 0x0000000403037211 */ /* 0x000fc800078f10ff */
[----:B------:R-:W-:Y:S01]  /*89e0*/  LOP3.LUT R3, R3, 0xfffffffc, RZ, 0xc0, !PT ;  /* 0xfffffffc03037812 */ /* 0x000fe200078ec0ff */
[----:B------:R-:W-:-:S04]  /*89f0*/  IMAD R142, R219, R142, -0x30 ;  /* 0xffffffd0db8e7424 */ /* 0x000fc800078e028e */
[----:B------:R-:W-:Y:S01]  /*8a00*/  IMAD.IADD R3, R4, 0x1, -R3 ;  /* 0x0000000104037824 */ /* 0x000fe200078e0a03 */
[----:B------:R-:W-:-:S03]  /*8a10*/  ISETP.NE.AND P3, PT, R0, 0x1, PT ;  /* 0x000000010000780c */ /* 0x000fc60003f65270 */
[----:B------:R-:W-:Y:S01]  /*8a20*/  IMAD R16, R3, 0x20, R247 ;  /* 0x0000002003107824 */ /* 0x000fe200078e02f7 */
[----:B-----5:R-:W-:-:S03]  /*8a30*/  SHF.R.S32.HI R0, RZ, 0x1f, R13 ;  /* 0x0000001fff007819 */ /* 0x020fc6000001140d */
[----:B------:R-:W-:Y:S01]  /*8a40*/  IMAD.IADD R3, R16, 0x1, R142 ;  /* 0x0000000110037824 */ /* 0x000fe200078e028e */
[----:B---3--:R-:W-:-:S04]  /*8a50*/  @!P0 LEA R4, P2, R228, R2, 0x1 ;  /* 0x00000002e4048211 */ /* 0x008fc800078408ff */
[----:B------:R-:W-:Y:S01]  /*8a60*/  ISETP.GE.AND P1, PT, R3, R136, PT ;  /* 0x000000880300720c */ /* 0x000fe20003f26270 */
[----:B------:R-:W-:Y:S01]  /*8a70*/  @!P0 IMAD.SHL.U32 R12, R248, 0x2, RZ ;  /* 0x00000002f80c8824 */ /* 0x000fe200078e00ff */
[----:B-1----:R-:W-:Y:S01]  /*8a80*/  @!P0 LEA.HI.X R5, R228, R6, R229, 0x1, P2 ;  /* 0x00000006e4058211 */ /* 0x002fe200010f0ce5 */
[----:B------:R-:W-:-:S04]  /*8a90*/  IMAD.WIDE.U32 R18, R13, c[0x0][0x2b0], RZ ;  /* 0x0000ac000d127a25 */ /* 0x000fc800078e00ff */
[----:B------:R-:W-:Y:S01]  /*8aa0*/  @!PT LDS RZ, [RZ] ;  /* 0x00000000fffff984 */ /* 0x000fe20000000800 */
[----:B------:R-:W-:Y:S01]  /*8ab0*/  @!PT LDS RZ, [RZ] ;  /* 0x00000000fffff984 */ /* 0x000fe20000000800 */
[----:B------:R-:W-:Y:S01]  /*8ac0*/  @!PT LDS RZ, [RZ] ;  /* 0x00000000fffff984 */ /* 0x000fe20000000800 */
[----:B------:R1:W-:Y:S01]  /*8ad0*/  @!P0 LDGSTS.E.BYPASS.LTC128B.128 [R12+0x7880], [R4.64], !P4 ;  /* 0x07880000040c8fae */ /* 0x0003e2000e101d48 */
[----:B------:R-:W-:Y:S01]  /*8ae0*/  ISETP.GT.OR P1, PT, R16, 0x2f, P1 ;  /* 0x0000002f1000780c */ /* 0x000fe20000f24670 */
[----:B------:R-:W-:Y:S02]  /*8af0*/  IMAD.MOV.U32 R218, RZ, RZ, RZ ;  /* 0x000000ffffda7224 */ /* 0x000fe400078e00ff */
[----:B--2---:R-:W-:Y:S02]  /*8b00*/  IMAD.IADD R3, R3, 0x1, R8 ;  /* 0x0000000103037824 */ /* 0x004fe400078e0208 */
[----:B------:R-:W-:Y:S02]  /*8b10*/  IMAD R8, R0, c[0x0][0x2b0], RZ ;  /* 0x0000ac0000087a24 */ /* 0x000fe400078e02ff */
[----:B------:R-:W-:-:S04]  /*8b20*/  @P3 IMAD.HI.U32 R9, R3, c[0x0][0x2bc], RZ ;  /* 0x0000af0003093a27 */ /* 0x000fc800078e00ff */
[----:B------:R-:W-:Y:S02]  /*8b30*/  IMAD R8, R13, c[0x0][0x2b4], R8 ;  /* 0x0000ad000d087a24 */ /* 0x000fe400078e0208 */
[----:B------:R-:W-:Y:S01]  /*8b40*/  IMAD.MOV.U32 R0, RZ, RZ, R3 ;  /* 0x000000ffff007224 */ /* 0x000fe200078e0003 */
[----:B------:R-:W-:Y:S01]  /*8b50*/  @P3 SHF.R.U32.HI R0, RZ, c[0x0][0x2c0], R9 ;  /* 0x0000b000ff003a19 */ /* 0x000fe20000011609 */
[----:B------:R-:W-:Y:S01]  /*8b60*/  IMAD.IADD R14, R19, 0x1, R8 ;  /* 0x00000001130e7824 */ /* 0x000fe200078e0208 */
[-C--:B------:R-:W-:Y:S02]  /*8b70*/  @!P0 LEA R10, P3, R238, R2.reuse, 0x1 ;  /* 0x00000002ee0a8211 */ /* 0x080fe400078608ff */
[----:B------:R-:W-:Y:S02]  /*8b80*/  @!P0 LEA R8, P4, R230, R2, 0x1 ;  /* 0x00000002e6088211 */ /* 0x000fe400078808ff */
        /* <DEDUP_REMOVED lines=12> */
[----:B------:R-:W-:-:S04]  /*8c50*/  IMAD.MOV R0, RZ, RZ, -R0 ;  /* 0x000000ffff007224 */ /* 0x000fc800078e0a00 */
[----:B------:R-:W-:-:S05]  /*8c60*/  IMAD R227, R0, c[0x0][0x2b8], R3 ;  /* 0x0000ae0000e37a24 */ /* 0x000fca00078e0203 */
[----:B------:R-:W-:Y:S01]  /*8c70*/  SHF.R.S32.HI R57, RZ, 0x1f, R227 ;  /* 0x0000001fff397819 */ /* 0x000fe200000114e3 */
[----:B------:R-:W-:-:S04]  /*8c80*/  IMAD.WIDE.U32 R2, R227, c[0x0][0x1e0], RZ ;  /* 0x00007800e3027a25 */ /* 0x000fc800078e00ff */
[----:B------:R-:W-:-:S04]  /*8c90*/  IMAD R0, R57, c[0x0][0x1e0], RZ ;  /* 0x0000780039007a24 */ /* 0x000fc800078e02ff */
[----:B------:R-:W-:Y:S01]  /*8ca0*/  IMAD R0, R227, c[0x0][0x1e4], R0 ;  /* 0x00007900e3007a24 */ /* 0x000fe200078e0200 */
[----:B------:R-:W-:Y:S03]  /*8cb0*/  STL.64 [R1+0x30], R18 ;  /* 0x0000301201007387 */ /* 0x000fe60000100a00 */
[----:B------:R-:W-:Y:S01]  /*8cc0*/  IMAD.IADD R3, R3, 0x1, R0 ;  /* 0x0000000103037824 */ /* 0x000fe200078e0200 */
[----:B------:R2:W-:Y:S01]  /*8cd0*/  STL [R1+0x3c], R14 ;  /* 0x00003c0e01007387 */ /* 0x0005e20000100800 */
[----:B------:R-:W-:-:S05]  /*8ce0*/  IMAD R140, R143, -0x30, R136 ;  /* 0xffffffd08f8c7824 */ /* 0x000fca00078e0288 */
[----:B-1----:R-:W-:Y:S01]  /*8cf0*/  IMNMX R4, R140, 0x30, PT ;  /* 0x000000308c047817 */ /* 0x002fe20003800200 */
[----:B--2---:R-:W-:-:S04]  /*8d00*/  IMAD.WIDE.U32 R14, R56, c[0x0][0x1e8], RZ ;  /* 0x00007a00380e7a25 */ /* 0x004fc800078e00ff */
[----:B------:R-:W-:Y:S02]  /*8d10*/  IMAD R13, R56, c[0x0][0x1ec], R15 ;  /* 0x00007b00380d7a24 */ /* 0x000fe400078e020f */
[----:B------:R-:W-:-:S05]  /*8d20*/  IMAD.IADD R4, R4, 0x1, -R247 ;  /* 0x0000000104047824 */ /* 0x000fca00078e0af7 */
[----:B------:R-:W-:Y:S02]  /*8d30*/  ISETP.GE.AND P1, PT, R4, 0x1, PT ;  /* 0x000000010400780c */ /* 0x000fe40003f26270 */
[----:B------:R-:W-:Y:S02]  /*8d40*/  ISETP.GE.AND P6, PT, R230, c[0x0][0x1d4], PT ;  /* 0x00007500e6007a0c */ /* 0x000fe40003fc6270 */
[----:B------:R-:W-:Y:S02]  /*8d50*/  ISETP.GE.AND P5, PT, R228, c[0x0][0x1d4], PT ;  /* 0x00007500e4007a0c */ /* 0x000fe40003fa6270 */
[----:B------:R-:W-:Y:S01]  /*8d60*/  P2R R141, PR, RZ, 0x40 ;  /* 0x00000040ff8d7803 */ /* 0x000fe20000000000 */
[----:B------:R-:W-:Y:S01]  /*8d70*/  STL.64 [R1+0x28], R14 ;  /* 0x0000280e01007387 */ /* 0x000fe20000100a00 */
[----:B------:R-:W-:-:S03]  /*8d80*/  ISETP.GE.AND P4, PT, R238, c[0x0][0x1d4], PT ;  /* 0x00007500ee007a0c */ /* 0x000fc60003f86270 */
[----:B------:R-:W-:Y:S01]  /*8d90*/  STL [R1+0x38], R13 ;  /* 0x0000380d01007387 */ /* 0x000fe20000100800 */
[----:B----4-:R-:W-:Y:S01]  /*8da0*/  SHF.R.S32.HI R58, RZ, 0x1f, R218 ;  /* 0x0000001fff3a7819 */ /* 0x010fe200000114da */
[----:B------:R-:W-:-:S04]  /*8db0*/  IMAD.WIDE.U32 R2, R218, c[0x0][0x1f0], R2 ;  /* 0x00007c00da027a25 */ /* 0x000fc800078e0002 */
[----:B------:R-:W-:Y:S01]  /*8dc0*/  IMAD R0, R58, c[0x0][0x1f0], RZ ;  /* 0x00007c003a007a24 */ /* 0x000fe200078e02ff */
[----:B------:R-:W-:-:S03]  /*8dd0*/  IADD3 R2, P0, R2, R14, RZ ;  /* 0x0000000e02027210 */ /* 0x000fc60007f1e0ff */
[----:B------:R-:W-:-:S05]  /*8de0*/  IMAD R0, R218, c[0x0][0x1f4], R0 ;  /* 0x00007d00da007a24 */ /* 0x000fca00078e0200 */
[----:B------:R-:W-:Y:S02]  /*8df0*/  IADD3.X R3, R13, R3, R0, P0, !PT ;  /* 0x000000030d037210 */ /* 0x000fe400007fe400 */
[----:B------:R-:W-:-:S04]  /*8e00*/  LEA R0, P0, R2, c[0x0][0x1c8], 0x1 ;  /* 0x0000720002007a11 */ /* 0x000fc800078008ff */
[----:B------:R-:W-:Y:S02]  /*8e10*/  LEA.HI.X R5, R2, c[0x0][0x1cc], R3, 0x1, P0 ;  /* 0x0000730002057a11 */ /* 0x000fe400000f0c03 */
[----:B------:R-:W3:Y:S04]  /*8e20*/  SHFL.IDX PT, R2, R0, RZ, 0x1c1f ;  /* 0x001c1fff00027589 */ /* 0x000ee800000e0000 */
[----:B------:R-:W1:Y:S04]  /*8e30*/  SHFL.IDX PT, R0, R0, 0x1, 0x1c1f ;  /* 0x003c1f0000007f89 */ /* 0x000e6800000e0000 */
[----:B------:R-:W2:Y:S04]  /*8e40*/  SHFL.IDX PT, R3, R5, RZ, 0x1c1f ;  /* 0x001c1fff05037589 */ /* 0x000ea800000e0000 */
[----:B------:R-:W4:Y:S01]  /*8e50*/  SHFL.IDX PT, R5, R5, 0x1, 0x1c1f ;  /* 0x003c1f0005057f89 */ /* 0x000f2200000e0000 */
[----:B------:R-:W-:Y:S01]  /*8e60*/  ISETP.GE.AND P0, PT, R4, 0x21, PT ;  /* 0x000000210400780c */ /* 0x000fe20003f06270 */
[----:B------:R-:W-:Y:S01]  /*8e70*/  @P1 IMAD.SHL.U32 R4, R248, 0x2, RZ ;  /* 0x00000002f8041824 */ /* 0x000fe200078e00ff */
[----:B---3--:R-:W-:-:S11]  /*8e80*/  @P1 LEA R8, P2, R228, R2, 0x1 ;  /* 0x00000002e4081211 */ /* 0x008fd600078408ff */
[----:B-1----:R-:W-:Y:S02]  /*8e90*/  @P0 LEA R10, P6, R228, R0, 0x1 ;  /* 0x00000000e40a0211 */ /* 0x002fe400078c08ff */
[----:B------:R-:W-:Y:S02]  /*8ea0*/  @P1 LEA R14, P3, R238, R2, 0x1 ;  /* 0x00000002ee0e1211 */ /* 0x000fe400078608ff */
[C-C-:B--2---:R-:W-:Y:S02]  /*8eb0*/  @P1 LEA.HI.X R9, R228.reuse, R3, R229.reuse, 0x1, P2 ;  /* 0x00000003e4091211 */ /* 0x144fe400010f0ce5 */
[----:B----4-:R-:W-:-:S03]  /*8ec0*/  @P0 LEA.HI.X R11, R228, R5, R229, 0x1, P6 ;  /* 0x00000005e40b0211 */ /* 0x010fc600030f0ce5 */
[----:B------:R1:W-:Y:S01]  /*8ed0*/  @P1 LDGSTS.E.BYPASS.LTC128B.128 [R4+0x3c80], [R8.64], !P5 ;  /* 0x03c8000008041fae */ /* 0x0003e2000e901d48 */
[----:B------:R-:W-:Y:S02]  /*8ee0*/  ISETP.NE.AND P6, PT, R141, RZ, PT ;  /* 0x000000ff8d00720c */ /* 0x000fe40003fc5270 */
[----:B------:R-:W-:Y:S02]  /*8ef0*/  @P1 LEA R12, P2, R230, R2, 0x1 ;  /* 0x00000002e60c1211 */ /* 0x000fe400078408ff */
[-C--:B------:R-:W-:Y:S02]  /*8f00*/  @P1 LEA.HI.X R15, R238, R3.reuse, R250, 0x1, P3 ;  /* 0x00000003ee0f1211 */ /* 0x080fe400018f0cfa */
[C-C-:B------:R-:W-:Y:S02]  /*8f10*/  @P1 LEA.HI.X R13, R230.reuse, R3, R249.reuse, 0x1, P2 ;  /* 0x00000003e60d1211 */ /* 0x140fe400010f0cf9 */
[CC--:B------:R-:W-:Y:S01]  /*8f20*/  @P0 LEA R2, P2, R230.reuse, R0.reuse, 0x1 ;  /* 0x00000000e6020211 */ /* 0x0c0fe200078408ff */
[----:B------:R2:W-:Y:S03]  /*8f30*/  @P1 LDGSTS.E.BYPASS.LTC128B.128 [R4+0x4880], [R14.64], !P4 ;  /* 0x048800000e041fae */ /* 0x0005e6000e101d48 */
[----:B------:R-:W-:Y:S01]  /*8f40*/  @P0 LEA.HI.X R3, R230, R5, R249, 0x1, P2 ;  /* 0x00000005e6030211 */ /* 0x000fe200010f0cf9 */
[----:B------:R2:W-:Y:S01]  /*8f50*/  @P1 LDGSTS.E.BYPASS.LTC128B.128 [R4+0x5480], [R12.64], !P6 ;  /* 0x054800000c041fae */ /* 0x0005e2000f101d48 */
[----:B-1----:R-:W-:Y:S01]  /*8f60*/  @P0 LEA R8, P3, R238, R0, 0x1 ;  /* 0x00000000ee080211 */ /* 0x002fe200078608ff */
[----:B------:R-:W-:-:S03]  /*8f70*/  @P0 IMAD.SHL.U32 R0, R248, 0x2, RZ ;  /* 0x00000002f8000824 */ /* 0x000fc600078e00ff */
[----:B------:R-:W-:Y:S02]  /*8f80*/  @P0 LEA.HI.X R9, R238, R5, R250, 0x1, P3 ;  /* 0x00000005ee090211 */ /* 0x000fe400018f0cfa */
[----:B------:R2:W-:Y:S04]  /*8f90*/  @P0 LDGSTS.E.BYPASS.LTC128B.128 [R0+0x4480], [R10.64], !P5 ;  /* 0x044800000a000fae */ /* 0x0005e8000e901d48 */
[----:B------:R2:W-:Y:S04]  /*8fa0*/  @P0 LDGSTS.E.BYPASS.LTC128B.128 [R0+0x5080], [R8.64], !P4 ;  /* 0x0508000008000fae */ /* 0x0005e8000e101d48 */
[----:B------:R2:W-:Y:S01]  /*8fb0*/  @P0 LDGSTS.E.BYPASS.LTC128B.128 [R0+0x5c80], [R2.64], !P6 ;  /* 0x05c8000002000fae */ /* 0x0005e2000f101d48 */
[----:B------:R-:W-:-:S03]  /*8fc0*/  ISETP.LT.AND P0, PT, RZ, c[0x0][0x27c], PT ;  /* 0x00009f00ff007a0c */ /* 0x000fc60003f01270 */
[----:B------:R-:W0:Y:S01]  /*8fd0*/  LDGDEPBAR ;  /* 0x00000000000079af */ /* 0x000e220000000000 */
[----:B------:R-:W-:-:S09]  /*8fe0*/  ISETP.GT.AND P3, PT, R16, 0x2f, PT ;  /* 0x0000002f1000780c */ /* 0x000fd20003f64270 */
[----:B------:R-:W-:Y:S05]  /*8ff0*/  @P0 BRA `(.L_x_255) ;  /* 0x0000002000000947 */ /* 0x000fea0003800000 */
[----:B------:R-:W-:-:S04]  /*9000*/  DEPBAR.LE SB0, 0x1 ;  /* 0x000080400000791a */ /* 0x000fc80000000000 */
[----:B------:R-:W-:Y:S05]  /*9010*/  BRA `(.L_x_256) ;  /* 0x0000568000007947 */ /* 0x000fea0003800000 */
.L_x_255:
[----:B------:R-:W3:Y:S01]  /*9020*/  LDL R59, [R1+0x54] ;  /* 0x00005400013b7983 */ /* 0x000ee20000100800 */
[----:B--2---:R-:W-:Y:S01]  /*9030*/  SHF.R.S32.HI R0, RZ, 0x1f, R129 ;  /* 0x0000001fff007819 */ /* 0x004fe20000011481 */
[----:B------:R-:W-:Y:S01]  /*9040*/  ULDC.U8 UR4, c[0x0][0x298] ;  /* 0x0000a60000047ab9 */ /* 0x000fe20000000000 */
[C---:B------:R-:W-:Y:S01]  /*9050*/  IMAD.WIDE.U32 R2, R129.reuse, c[0x0][0x280], RZ ;  /* 0x0000a00081027a25 */ /* 0x040fe200078e00ff */
[----:B------:R-:W-:Y:S01]  /*9060*/  ISETP.NE.AND P2, PT, RZ, UR4, PT ;  /* 0x00000004ff007c0c */ /* 0x000fe2000bf45270 */
[----:B------:R-:W-:Y:S02]  /*9070*/  BSSY B2, `(.L_x_256) ;  /* 0x0000562000027945 */ /* 0x000fe40003800000 */
[----:B------:R-:W-:Y:S01]  /*9080*/  IMAD R6, R0, c[0x0][0x280], RZ ;  /* 0x0000a00000067a24 */ /* 0x000fe200078e02ff */
[----:B------:R-:W-:Y:S01]  /*9090*/  LEA R8, P1, R2, c[0x0][0x270], 0x1 ;  /* 0x00009c0002087a11 */ /* 0x000fe200078208ff */
[----:B------:R-:W-:Y:S02]  /*90a0*/  IMAD R0, R0, c[0x0][0x290], RZ ;  /* 0x0000a40000007a24 */ /* 0x000fe400078e02ff */
[----:B------:R-:W-:-:S02]  /*90b0*/  IMAD R6, R129, c[0x0][0x284], R6 ;  /* 0x0000a10081067a24 */ /* 0x000fc400078e0206 */
[----:B------:R-:W-:-:S03]  /*90c0*/  IMAD.WIDE.U32 R4, R129, c[0x0][0x290], RZ ;  /* 0x0000a40081047a25 */ /* 0x000fc600078e00ff */
[----:B------:R-:W-:Y:S01]  /*90d0*/  IADD3 R3, R6, R3, RZ ;  /* 0x0000000306037210 */ /* 0x000fe20007ffe0ff */
[----:B------:R-:W-:Y:S01]  /*90e0*/  IMAD R0, R129, c[0x0][0x294], R0 ;  /* 0x0000a50081007a24 */ /* 0x000fe200078e0200 */
[----:B------:R-:W-:-:S04]  /*90f0*/  LEA R9, P0, R4, c[0x0][0x288], 0x1 ;  /* 0x0000a20004097a11 */ /* 0x000fc800078008ff */
[----:B------:R-:W-:Y:S02]  /*9100*/  IADD3 R5, R0, R5, RZ ;  /* 0x0000000500057210 */ /* 0x000fe40007ffe0ff */
[----:B------:R-:W-:Y:S02]  /*9110*/  LEA.HI.X R0, R2, c[0x0][0x274], R3, 0x1, P1 ;  /* 0x00009d0002007a11 */ /* 0x000fe400008f0c03 */
[----:B------:R-:W-:Y:S02]  /*9120*/  LEA.HI.X R2, R4, c[0x0][0x28c], R5, 0x1, P0 ;  /* 0x0000a30004027a11 */ /* 0x000fe400000f0c05 */
[----:B---3--:R-:W-:Y:S01]  /*9130*/  LEA R6, R59, R112, 0x7 ;  /* 0x000000703b067211 */ /* 0x008fe200078e38ff */
[----:B------:R-:W-:Y:S05]  /*9140*/  @!P2 BRA `(.L_x_257) ;  /* 0x000029a00000a947 */ /* 0x000fea0003800000 */
[----:B------:R-:W-:Y:S01]  /*9150*/  ISETP.GE.AND P0, PT, R6, R36, PT ;  /* 0x000000240600720c */ /* 0x000fe20003f06270 */
[----:B------:R-:W1:Y:S01]  /*9160*/  SHFL.IDX PT, R3, R2, RZ, 0x1e1f ;  /* 0x001e1fff02037589 */ /* 0x000e6200000e0000 */
[----:B------:R-:W-:Y:S01]  /*9170*/  BSSY B0, `(.L_x_258) ;  /* 0x000004f000007945 */ /* 0x000fe20003800000 */
[----:B------:R-:W-:Y:S01]  /*9180*/  CS2R R30, SRZ ;  /* 0x00000000001e7805 */ /* 0x000fe2000001ff00 */
[----:B------:R-:W-:Y:S01]  /*9190*/  CS2R R28, SRZ ;  /* 0x00000000001c7805 */ /* 0x000fe2000001ff00 */
[----:B------:R-:W2:Y:S01]  /*91a0*/  SHFL.IDX PT, R5, R0, RZ, 0x1e1f ;  /* 0x001e1fff00057589 */ /* 0x000ea200000e0000 */
[----:B------:R-:W-:Y:S01]  /*91b0*/  CS2R R26, SRZ ;  /* 0x00000000001a7805 */ /* 0x000fe2000001ff00 */
[----:B------:R-:W-:Y:S01]  /*91c0*/  CS2R R24, SRZ ;  /* 0x0000000000187805 */ /* 0x000fe2000001ff00 */
[----:B------:R-:W-:Y:S01]  /*91d0*/  CS2R R22, SRZ ;  /* 0x0000000000167805 */ /* 0x000fe2000001ff00 */
[----:B------:R-:W3:Y:S01]  /*91e0*/  SHFL.IDX PT, R4, R8, RZ, 0x1e1f ;  /* 0x001e1fff08047589 */ /* 0x000ee200000e0000 */
[----:B------:R-:W-:Y:S01]  /*91f0*/  CS2R R20, SRZ ;  /* 0x0000000000147805 */ /* 0x000fe2000001ff00 */
[----:B------:R-:W-:Y:S01]  /*9200*/  CS2R R18, SRZ ;  /* 0x0000000000127805 */ /* 0x000fe2000001ff00 */
[----:B------:R-:W-:Y:S01]  /*9210*/  CS2R R16, SRZ ;  /* 0x0000000000107805 */ /* 0x000fe2000001ff00 */
[----:B------:R4:W1:Y:S01]  /*9220*/  SHFL.IDX PT, R2, R9, RZ, 0x1e1f ;  /* 0x001e1fff09027589 */ /* 0x00086200000e0000 */
[----:B------:R-:W-:Y:S01]  /*9230*/  CS2R R14, SRZ ;  /* 0x00000000000e7805 */ /* 0x000fe2000001ff00 */
[----:B------:R-:W-:Y:S01]  /*9240*/  CS2R R12, SRZ ;  /* 0x00000000000c7805 */ /* 0x000fe2000001ff00 */
[----:B------:R-:W-:Y:S01]  /*9250*/  CS2R R10, SRZ ;  /* 0x00000000000a7805 */ /* 0x000fe2000001ff00 */
[----:B----4-:R-:W-:Y:S01]  /*9260*/  CS2R R8, SRZ ;  /* 0x0000000000087805 */ /* 0x010fe2000001ff00 */
[----:B------:R-:W-:Y:S05]  /*9270*/  @P0 BRA `(.L_x_259) ;  /* 0x000003e000000947 */ /* 0x000fea0003800000 */
[----:B-123--:R-:W2:Y:S04]  /*9280*/  LDL R40, [R1+0x110] ;  /* 0x0001100001287983 */ /* 0x00eea80000100800 */
[----:B------:R-:W3:Y:S04]  /*9290*/  LDL R39, [R1+0x10c] ;  /* 0x00010c0001277983 */ /* 0x000ee80000100800 */
[----:B------:R-:W4:Y:S04]  /*92a0*/  LDL R38, [R1+0x114] ;  /* 0x0001140001267983 */ /* 0x000f280000100800 */
[----:B------:R-:W4:Y:S04]  /*92b0*/  LDL R37, [R1+0x108] ;  /* 0x0001080001257983 */ /* 0x000f280000100800 */
[----:B------:R-:W4:Y:S04]  /*92c0*/  LDL R35, [R1+0x118] ;  /* 0x0001180001237983 */ /* 0x000f280000100800 */
[----:B------:R-:W4:Y:S04]  /*92d0*/  LDL R33, [R1+0x104] ;  /* 0x0001040001217983 */ /* 0x000f280000100800 */
[----:B------:R-:W4:Y:S04]  /*92e0*/  LDL R32, [R1+0x11c] ;  /* 0x00011c0001207983 */ /* 0x000f280000100800 */
[----:B------:R-:W4:Y:S01]  /*92f0*/  LDL R34, [R1+0x100] ;  /* 0x0001000001227983 */ /* 0x000f220000100800 */
[----:B------:R-:W-:Y:S01]  /*9300*/  ISETP.GE.AND P0, PT, R114, c[0x0][0x27c], PT ;  /* 0x00009f0072007a0c */ /* 0x000fe20003f06270 */
[----:B------:R-:W-:Y:S01]  /*9310*/  CS2R R20, SRZ ;  /* 0x0000000000147805 */ /* 0x000fe2000001ff00 */
[----:B------:R-:W-:Y:S01]  /*9320*/  ISETP.GE.AND P1, PT, R167, c[0x0][0x27c], PT ;  /* 0x00009f00a7007a0c */ /* 0x000fe20003f26270 */
[----:B------:R-:W4:Y:S01]  /*9330*/  LDL R6, [R1+0x120] ;  /* 0x0001200001067983 */ /* 0x000f220000100800 */
[----:B------:R-:W-:-:S03]  /*9340*/  CS2R R8, SRZ ;  /* 0x0000000000087805 */ /* 0x000fc6000001ff00 */
[----:B------:R-:W4:Y:S06]  /*9350*/  LDL R0, [R1+0xfc] ;  /* 0x0000fc0001007983 */ /* 0x000f2c0000100800 */
[----:B------:R-:W-:-:S04]  /*9360*/  @!P0 IMAD.WIDE R12, R114, 0x2, R4 ;  /* 0x00000002720c8825 */ /* 0x000fc800078e0204 */
[----:B------:R-:W-:Y:S01]  /*9370*/  @!P0 IMAD.WIDE R10, R114, 0x2, R2 ;  /* 0x00000002720a8825 */ /* 0x000fe200078e0202 */
[----:B------:R1:W5:Y:S04]  /*9380*/  @!P0 LD.E.64 R20, [R12.64] ;  /* 0x000000080c148980 */ /* 0x000368000c101b00 */
[----:B------:R1:W5:Y:S01]  /*9390*/  @!P0 LD.E.64 R8, [R10.64] ;  /* 0x000000080a088980 */ /* 0x000362000c101b00 */
[----:B------:R-:W-:Y:S01]  /*93a0*/  ISETP.GE.AND P0, PT, R164, c[0x0][0x27c], PT ;  /* 0x00009f00a4007a0c */ /* 0x000fe20003f06270 */
[----:B------:R-:W-:Y:S01]  /*93b0*/  CS2R R22, SRZ ;  /* 0x0000000000167805 */ /* 0x000fe2000001ff00 */
[----:B------:R-:W-:Y:S01]  /*93c0*/  CS2R R24, SRZ ;  /* 0x0000000000187805 */ /* 0x000fe2000001ff00 */
[----:B-1----:R-:W-:Y:S01]  /*93d0*/  CS2R R10, SRZ ;  /* 0x00000000000a7805 */ /* 0x002fe2000001ff00 */
[----:B------:R-:W-:Y:S01]  /*93e0*/  CS2R R26, SRZ ;  /* 0x00000000001a7805 */ /* 0x000fe2000001ff00 */
[----:B------:R-:W-:Y:S01]  /*93f0*/  CS2R R28, SRZ ;  /* 0x00000000001c7805 */ /* 0x000fe2000001ff00 */
[----:B------:R-:W-:Y:S01]  /*9400*/  CS2R R30, SRZ ;  /* 0x00000000001e7805 */ /* 0x000fe2000001ff00 */
[----:B--2---:R-:W-:-:S05]  /*9410*/  @!P1 IADD3 R14, P2, R4, R40, RZ ;  /* 0x00000028040e9210 */ /* 0x004fca0007f5e0ff */
[----:B---3--:R-:W-:Y:S01]  /*9420*/  @!P1 IMAD.X R15, R5, 0x1, R39, P2 ;  /* 0x00000001050f9824 */ /* 0x008fe200010e0627 */
[----:B------:R-:W-:-:S04]  /*9430*/  @!P1 IADD3 R12, P2, R2, R40, RZ ;  /* 0x00000028020c9210 */ /* 0x000fc80007f5e0ff */
[----:B------:R1:W5:Y:S01]  /*9440*/  @!P1 LD.E.64 R22, [R14.64] ;  /* 0x000000080e169980 */ /* 0x000362000c101b00 */
[----:B------:R-:W-:-:S05]  /*9450*/  @!P1 IMAD.X R13, R3, 0x1, R39, P2 ;  /* 0x00000001030d9824 */ /* 0x000fca00010e0627 */
[----:B------:R2:W5:Y:S01]  /*9460*/  @!P1 LD.E.64 R10, [R12.64] ;  /* 0x000000080c0a9980 */ /* 0x000562000c101b00 */
[----:B----4-:R-:W-:Y:S02]  /*9470*/  @!P0 IADD3 R16, P1, R4, R38, RZ ;  /* 0x0000002604108210 */ /* 0x010fe40007f3e0ff */
[----:B------:R-:W-:-:S03]  /*9480*/  ISETP.GE.AND P2, PT, R166, c[0x0][0x27c], PT ;  /* 0x00009f00a6007a0c */ /* 0x000fc60003f46270 */
[----:B------:R-:W-:-:S05]  /*9490*/  @!P0 IMAD.X R17, R5, 0x1, R37, P1 ;  /* 0x0000000105118824 */ /* 0x000fca00008e0625 */
[----:B------:R3:W5:Y:S01]  /*94a0*/  @!P0 LD.E.64 R24, [R16.64] ;  /* 0x0000000810188980 */ /* 0x000762000c101b00 */
[----:B-1----:R-:W-:-:S05]  /*94b0*/  @!P0 IADD3 R14, P1, R2, R38, RZ ;  /* 0x00000026020e8210 */ /* 0x002fca0007f3e0ff */
[----:B------:R-:W-:Y:S01]  /*94c0*/  @!P0 IMAD.X R15, R3, 0x1, R37, P1 ;  /* 0x00000001030f8824 */ /* 0x000fe200008e0625 */
[----:B--2---:R-:W-:Y:S01]  /*94d0*/  CS2R R12, SRZ ;  /* 0x00000000000c7805 */ /* 0x004fe2000001ff00 */
[----:B------:R-:W-:Y:S02]  /*94e0*/  ISETP.GE.AND P1, PT, R113, c[0x0][0x27c], PT ;  /* 0x00009f0071007a0c */ /* 0x000fe40003f26270 */
[----:B------:R-:W-:-:S03]  /*94f0*/  @!P2 IADD3 R18, P6, R4, R35, RZ ;  /* 0x000000230412a210 */ /* 0x000fc60007fde0ff */
[----:B------:R1:W5:Y:S01]  /*9500*/  @!P0 LD.E.64 R12, [R14.64] ;  /* 0x000000080e0c8980 */ /* 0x000362000c101b00 */
[----:B---3--:R-:W-:Y:S01]  /*9510*/  @!P2 IADD3 R16, P0, R2, R35, RZ ;  /* 0x000000230210a210 */ /* 0x008fe20007f1e0ff */
[----:B------:R-:W-:-:S04]  /*9520*/  @!P2 IMAD.X R19, R5, 0x1, R33, P6 ;  /* 0x000000010513a824 */ /* 0x000fc800030e0621 */
[----:B------:R-:W-:Y:S01]  /*9530*/  @!P2 IMAD.X R17, R3, 0x1, R33, P0 ;  /* 0x000000010311a824 */ /* 0x000fe200000e0621 */
[----:B------:R2:W5:Y:S01]  /*9540*/  @!P2 LD.E.64 R26, [R18.64] ;  /* 0x00000008121aa980 */ /* 0x000562000c101b00 */
[----:B------:R-:W-:Y:S01]  /*9550*/  ISETP.GE.AND P0, PT, R165, c[0x0][0x27c], PT ;  /* 0x00009f00a5007a0c */ /* 0x000fe20003f06270 */
[----:B-1----:R-:W-:-:S06]  /*9560*/  CS2R R14, SRZ ;  /* 0x00000000000e7805 */ /* 0x002fcc000001ff00 */
[----:B------:R1:W5:Y:S02]  /*9570*/  @!P2 LD.E.64 R14, [R16.64] ;  /* 0x00000008100ea980 */ /* 0x000364000c101b00 */
[----:B-1----:R-:W-:-:S05]  /*9580*/  @!P1 IADD3 R16, P2, R4, R32, RZ ;  /* 0x0000002004109210 */ /* 0x002fca0007f5e0ff */
[----:B------:R-:W-:Y:S01]  /*9590*/  @!P1 IMAD.X R17, R5, 0x1, R34, P2 ;  /* 0x0000000105119824 */ /* 0x000fe200010e0622 */
[----:B------:R-:W-:Y:S01]  /*95a0*/  @!P1 IADD3 R32, P2, R2, R32, RZ ;  /* 0x0000002002209210 */ /* 0x000fe20007f5e0ff */
[----:B--2---:R-:W-:-:S03]  /*95b0*/  CS2R R18, SRZ ;  /* 0x0000000000127805 */ /* 0x004fc6000001ff00 */
[----:B------:R1:W5:Y:S01]  /*95c0*/  @!P1 LD.E.64 R28, [R16.64] ;  /* 0x00000008101c9980 */ /* 0x000362000c101b00 */
[----:B------:R-:W-:Y:S01]  /*95d0*/  @!P1 IMAD.X R33, R3, 0x1, R34, P2 ;  /* 0x0000000103219824 */ /* 0x000fe200010e0622 */
[----:B------:R-:W-:-:S05]  /*95e0*/  @!P0 IADD3 R4, P2, R4, R6, RZ ;  /* 0x0000000604048210 */ /* 0x000fca0007f5e0ff */
[----:B------:R-:W-:Y:S01]  /*95f0*/  @!P0 IMAD.X R5, R5, 0x1, R0, P2 ;  /* 0x0000000105058824 */ /* 0x000fe200010e0600 */
[----:B------:R-:W-:-:S04]  /*9600*/  @!P0 IADD3 R2, P2, R2, R6, RZ ;  /* 0x0000000602028210 */ /* 0x000fc80007f5e0ff */
[----:B------:R2:W5:Y:S01]  /*9610*/  @!P0 LD.E.64 R30, [R4.64] ;  /* 0x00000008041e8980 */ /* 0x000562000c101b00 */
[----:B------:R-:W-:-:S05]  /*9620*/  @!P0 IMAD.X R3, R3, 0x1, R0, P2 ;  /* 0x0000000103038824 */ /* 0x000fca00010e0600 */
[----:B------:R2:W5:Y:S01]  /*9630*/  @!P0 LD.E.64 R18, [R2.64] ;  /* 0x0000000802128980 */ /* 0x000562000c101b00 */
[----:B-1----:R-:W-:-:S06]  /*9640*/  CS2R R16, SRZ ;  /* 0x0000000000107805 */ /* 0x002fcc000001ff00 */
[----:B------:R2:W5:Y:S02]  /*9650*/  @!P1 LD.E.64 R16, [R32.64] ;  /* 0x0000000820109980 */ /* 0x000564000c101b00 */
.L_x_259:
[----:B-123--:R-:W-:Y:S05]  /*9660*/  BSYNC B0 ;  /* 0x0000000000007941 */ /* 0x00efea0003800000 */
.L_x_258:
[--C-:B-----5:R-:W-:Y:S01]  /*9670*/  IMAD.MOV.U32 R43, RZ, RZ, R27.reuse ;  /* 0x000000ffff2b7224 */ /* 0x120fe200078e001b */
[----:B------:R-:W-:Y:S01]  /*9680*/  SHF.R.U32.HI R2, RZ, 0x10, R27 ;  /* 0x00000010ff027819 */ /* 0x000fe2000001161b */
[----:B------:R-:W-:Y:S01]  /*9690*/  IMAD.MOV.U32 R37, RZ, RZ, R30 ;  /* 0x000000ffff257224 */ /* 0x000fe200078e001e */
[----:B------:R-:W-:Y:S01]  /*96a0*/  SHF.R.U64 R34, R30, 0x10, R31 ;  /* 0x000000101e227819 */ /* 0x000fe2000000121f */
[----:B------:R-:W-:Y:S01]  /*96b0*/  IMAD.MOV.U32 R32, RZ, RZ, R8 ;  /* 0x000000ffff207224 */ /* 0x000fe200078e0008 */
[----:B------:R-:W-:Y:S01]  /*96c0*/  PRMT R43, R43, 0x5410, R2 ;  /* 0x000054102b2b7816 */ /* 0x000fe20000000002 */
[--C-:B------:R-:W-:Y:S01]  /*96d0*/  IMAD.MOV.U32 R40, RZ, RZ, R29.reuse ;  /* 0x000000ffff287224 */ /* 0x100fe200078e001d */
[--C-:B------:R-:W-:Y:S01]  /*96e0*/  SHF.R.U64 R38, R28, 0x10, R29.reuse ;  /* 0x000000101c267819 */ /* 0x100fe2000000121d */
[----:B------:R-:W-:Y:S01]  /*96f0*/  IMAD R2, R59, -0x80, R36 ;  /* 0xffffff803b027824 */ /* 0x000fe200078e0224 */
[----:B------:R-:W-:Y:S01]  /*9700*/  SHF.R.U32.HI R33, RZ, 0x10, R29 ;  /* 0x00000010ff217819 */ /* 0x000fe2000001161d */
[----:B------:R-:W-:Y:S01]  /*9710*/  IMAD.MOV.U32 R47, RZ, RZ, R25 ;  /* 0x000000ffff2f7224 */ /* 0x000fe200078e0019 */
[----:B------:R-:W-:Y:S01]  /*9720*/  SHF.R.U64 R30, R8, 0x10, R9 ;  /* 0x00000010081e7819 */ /* 0x000fe20000001209 */
[----:B------:R-:W-:Y:S01]  /*9730*/  IMAD.MOV.U32 R44, RZ, RZ, R26 ;  /* 0x000000ffff2c7224 */ /* 0x000fe200078e001a */
[--C-:B------:R-:W-:Y:S01]  /*9740*/  SHF.R.U64 R46, R24, 0x10, R25.reuse ;  /* 0x00000010182e7819 */ /* 0x100fe20000001219 */
[----:B------:R-:W-:Y:S01]  /*9750*/  IMAD.MOV.U32 R39, RZ, RZ, R28 ;  /* 0x000000ffff277224 */ /* 0x000fe200078e001c */
[----:B------:R-:W-:Y:S01]  /*9760*/  SHF.R.U32.HI R41, RZ, 0x10, R25 ;  /* 0x00000010ff297819 */ /* 0x000fe20000011619 */
[----:B------:R-:W-:Y:S01]  /*9770*/  IMAD.MOV.U32 R35, RZ, RZ, R31 ;  /* 0x000000ffff237224 */ /* 0x000fe200078e001f */
[----:B------:R-:W-:Y:S01]  /*9780*/  SHF.R.U64 R42, R26, 0x10, R27 ;  /* 0x000000101a2a7819 */ /* 0x000fe2000000121b */
[----:B------:R-:W-:Y:S01]  /*9790*/  IMAD.MOV.U32 R28, RZ, RZ, R10 ;  /* 0x000000ffff1c7224 */ /* 0x000fe200078e000a */
[----:B------:R-:W-:Y:S01]  /*97a0*/  SHF.R.U32.HI R29, RZ, 0x10, R31 ;  /* 0x00000010ff1d7819 */ /* 0x000fe2000001161f */
[--C-:B------:R-:W-:Y:S01]  /*97b0*/  IMAD.MOV.U32 R31, RZ, RZ, R9.reuse ;  /* 0x000000ffff1f7224 */ /* 0x100fe200078e0009 */
[----:B------:R-:W-:Y:S01]  /*97c0*/  SHF.R.U32.HI R25, RZ, 0x10, R9 ;  /* 0x00000010ff197819 */ /* 0x000fe20000011609 */
[----:B------:R-:W-:Y:S01]  /*97d0*/  IMAD.MOV.U32 R52, RZ, RZ, R22 ;  /* 0x000000ffff347224 */ /* 0x000fe200078e0016 */
[----:B------:R-:W-:Y:S01]  /*97e0*/  SHF.R.U64 R26, R10, 0x10, R11 ;  /* 0x000000100a1a7819 */ /* 0x000fe2000000120b */
[--C-:B------:R-:W-:Y:S01]  /*97f0*/  IMAD.MOV.U32 R10, RZ, RZ, R17.reuse ;  /* 0x000000ffff0a7224 */ /* 0x100fe200078e0011 */
[--C-:B------:R-:W-:Y:S01]  /*9800*/  SHF.R.U64 R9, R16, 0x10, R17.reuse ;  /* 0x0000001010097819 */ /* 0x100fe20000001211 */
[----:B------:R-:W-:Y:S01]  /*9810*/  IMAD.MOV.U32 R48, RZ, RZ, R24 ;  /* 0x000000ffff307224 */ /* 0x000fe200078e0018 */
[----:B------:R-:W-:Y:S01]  /*9820*/  SHF.R.U32.HI R3, RZ, 0x10, R17 ;  /* 0x00000010ff037819 */ /* 0x000fe20000011611 */
[--C-:B------:R-:W-:Y:S01]  /*9830*/  IMAD.MOV.U32 R51, RZ, RZ, R23.reuse ;  /* 0x000000ffff337224 */ /* 0x100fe200078e0017 */
[----:B------:R-:W-:Y:S01]  /*9840*/  PRMT R17, R32, 0x5410, R30 ;  /* 0x0000541020117816 */ /* 0x000fe2000000001e */
[----:B------:R-:W-:Y:S01]  /*9850*/  IMAD.MOV.U32 R24, RZ, RZ, R12 ;  /* 0x000000ffff187224 */ /* 0x000fe200078e000c */
[----:B------:R-:W-:Y:S01]  /*9860*/  IMNMX R30, R2, 0x80, PT ;  /* 0x00000080021e7817 */ /* 0x000fe20003800200 */
[----:B------:R-:W-:Y:S01]  /*9870*/  IMAD.MOV.U32 R55, RZ, RZ, R20 ;  /* 0x000000ffff377224 */ /* 0x000fe200078e0014 */
[----:B------:R-:W-:Y:S01]  /*9880*/  SHF.R.U64 R50, R22, 0x10, R23 ;  /* 0x0000001016327819 */ /* 0x000fe20000001217 */
[----:B------:R-:W-:Y:S01]  /*9890*/  IMAD.MOV.U32 R54, RZ, RZ, R21 ;  /* 0x000000ffff367224 */ /* 0x000fe200078e0015 */
[----:B------:R-:W-:Y:S01]  /*98a0*/  ISETP.GE.AND P0, PT, R112, R30, PT ;  /* 0x0000001e7000720c */ /* 0x000fe20003f06270 */
[----:B------:R-:W-:Y:S01]  /*98b0*/  IMAD.MOV.U32 R27, RZ, RZ, R11 ;  /* 0x000000ffff1b7224 */ /* 0x000fe200078e000b */
[----:B------:R-:W-:Y:S01]  /*98c0*/  SHF.R.U32.HI R45, RZ, 0x10, R23 ;  /* 0x00000010ff2d7819 */ /* 0x000fe20000011617 */
[--C-:B------:R-:W-:Y:S01]  /*98d0*/  IMAD.MOV.U32 R23, RZ, RZ, R13.reuse ;  /* 0x000000ffff177224 */ /* 0x100fe200078e000d */
[----:B------:R-:W-:Y:S01]  /*98e0*/  SHF.R.U64 R22, R12, 0x10, R13 ;  /* 0x000000100c167819 */ /* 0x000fe2000000120d */
[----:B------:R-:W-:Y:S01]  /*98f0*/  IMAD.MOV.U32 R6, RZ, RZ, R18 ;  /* 0x000000ffff067224 */ /* 0x000fe200078e0012 */
[--C-:B------:R-:W-:Y:S01]  /*9900*/  SHF.R.U64 R53, R20, 0x10, R21.reuse ;  /* 0x0000001014357819 */ /* 0x100fe20000001215 */
[----:B------:R-:W-:Y:S01]  /*9910*/  IMAD.MOV.U32 R20, RZ, RZ, R14 ;  /* 0x000000ffff147224 */ /* 0x000fe200078e000e */
[----:B------:R-:W-:Y:S01]  /*9920*/  SHF.R.U32.HI R49, RZ, 0x10, R21 ;  /* 0x00000010ff317819 */ /* 0x000fe20000011615 */
[----:B------:R-:W-:Y:S01]  /*9930*/  IMAD.MOV.U32 R5, RZ, RZ, R19 ;  /* 0x000000ffff057224 */ /* 0x000fe200078e0013 */
[----:B------:R-:W-:Y:S01]  /*9940*/  SHF.R.U32.HI R12, RZ, 0x10, R13 ;  /* 0x00000010ff0c7819 */ /* 0x000fe2000001160d */
[----:B------:R-:W-:-:S04]  /*9950*/  DEPBAR.LE SB0, 0x1 ;  /* 0x000080400000791a */ /* 0x000fc80000000000 */
[----:B------:R-:W-:Y:S01]  /*9960*/  SHF.R.U32.HI R21, RZ, 0x10, R11 ;  /* 0x00000010ff157819 */ /* 0x000fe2000001160b */
[----:B------:R-:W-:Y:S01]  /*9970*/  IMAD.MOV.U32 R11, RZ, RZ, R16 ;  /* 0x000000ffff0b7224 */ /* 0x000fe200078e0010 */
[--C-:B------:R-:W-:Y:S01]  /*9980*/  SHF.R.U64 R13, R14, 0x10, R15.reuse ;  /* 0x000000100e0d7819 */ /* 0x100fe2000000120f */
[--C-:B------:R-:W-:Y:S01]  /*9990*/  IMAD.MOV.U32 R14, RZ, RZ, R15.reuse ;  /* 0x000000ffff0e7224 */ /* 0x100fe200078e000f */
[----:B------:R-:W-:Y:S01]  /*99a0*/  SHF.R.U32.HI R8, RZ, 0x10, R15 ;  /* 0x00000010ff087819 */ /* 0x000fe2000001160f */
[----:B------:R-:W-:Y:S01]  /*99b0*/  BSSY B1, `(.L_x_260) ;  /* 0x0000115000017945 */ /* 0x000fe20003800000 */
[--C-:B------:R-:W-:Y:S02]  /*99c0*/  SHF.R.U64 R4, R18, 0x10, R19.reuse ;  /* 0x0000001012047819 */ /* 0x100fe40000001213 */
[----:B------:R-:W-:Y:S02]  /*99d0*/  SHF.R.U32.HI R0, RZ, 0x10, R19 ;  /* 0x00000010ff007819 */ /* 0x000fe40000011613 */
[----:B------:R-:W-:-:S02]  /*99e0*/  PRMT R35, R35, 0x5410, R29 ;  /* 0x0000541023237816 */ /* 0x000fc4000000001d */
[----:B------:R-:W-:Y:S02]  /*99f0*/  PRMT R18, R31, 0x5410, R25 ;  /* 0x000054101f127816 */ /* 0x000fe40000000019 */
[----:B------:R-:W-:Y:S02]  /*9a00*/  PRMT R26, R28, 0x5410, R26 ;  /* 0x000054101c1a7816 */ /* 0x000fe4000000001a */
[----:B------:R-:W-:Y:S02]  /*9a10*/  PRMT R21, R27, 0x5410, R21 ;  /* 0x000054101b157816 */ /* 0x000fe40000000015 */
[----:B------:R-:W-:Y:S02]  /*9a20*/  PRMT R22, R24, 0x5410, R22 ;  /* 0x0000541018167816 */ /* 0x000fe40000000016 */
[----:B------:R-:W-:Y:S02]  /*9a30*/  PRMT R19, R55, 0x5410, R53 ;  /* 0x0000541037137816 */ /* 0x000fe40000000035 */
        /* <DEDUP_REMOVED lines=15> */
[----:B------:R-:W-:Y:S01]  /*9b30*/  PRMT R29, R5, 0x5410, R0 ;  /* 0x00005410051d7816 */ /* 0x000fe20000000000 */
[----:B------:R-:W-:Y:S06]  /*9b40*/  BAR.SYNC.DEFER_BLOCKING 0x0 ;  /* 0x0000000000007b1d */ /* 0x000fec0000010000 */
[----:B------:R-:W-:Y:S05]  /*9b50*/  @P0 BRA `(.L_x_261) ;  /* 0x00000fa000000947 */ /* 0x000fea0003800000 */
[----:B------:R-:W-:Y:S01]  /*9b60*/  ISETP.GE.AND P0, PT, R114, c[0x0][0x27c], PT ;  /* 0x00009f0072007a0c */ /* 0x000fe20003f06270 */
[----:B------:R-:W-:-:S12]  /*9b70*/  BSSY B0, `(.L_x_262) ;  /* 0x0000028000007945 */ /* 0x000fd80003800000 */
[----:B------:R-:W-:Y:S05]  /*9b80*/  @P0 BRA `(.L_x_263) ;  /* 0x0000026000000947 */ /* 0x000fea0003800000 */
[----:B------:R-:W1:Y:S01]  /*9b90*/  LDS.128 R8, [R242+0x4800] ;  /* 0x00480000f2087984 */ /* 0x000e620000000c00 */
[----:B------:R-:W-:Y:S01]  /*9ba0*/  SHF.L.U32 R3, R19, 0x10, RZ ;  /* 0x0000001013037819 */ /* 0x000fe200000006ff */
[----:B------:R-:W-:Y:S01]  /*9bb0*/  IMAD.U32 R0, R17, 0x10000, RZ ;  /* 0x0001000011007824 */ /* 0x000fe200078e00ff */
[----:B------:R-:W-:Y:S02]  /*9bc0*/  LOP3.LUT R2, R19, 0xffff0000, RZ, 0xc0, !PT ;  /* 0xffff000013027812 */ /* 0x000fe400078ec0ff */
[C---:B-1----:R-:W-:Y:S02]  /*9bd0*/  LOP3.LUT R5, R8.reuse, 0xffff0000, RZ, 0xc0, !PT ;  /* 0xffff000008057812 */ /* 0x042fe400078ec0ff */
[----:B------:R-:W-:Y:S02]  /*9be0*/  SHF.L.U32 R6, R8, 0x10, RZ ;  /* 0x0000001008067819 */ /* 0x000fe400000006ff */
[----:B------:R-:W-:Y:S01]  /*9bf0*/  LOP3.LUT R4, R9, 0xffff0000, RZ, 0xc0, !PT ;  /* 0xffff000009047812 */ /* 0x000fe200078ec0ff */
[----:B------:R-:W-:Y:S01]  /*9c00*/  FMUL.FTZ R15, R5, R0 ;  /* 0x00000000050f7220 */ /* 0x000fe20000410000 */
[----:B------:R-:W-:Y:S01]  /*9c10*/  LOP3.LUT R8, R17, 0xffff0000, RZ, 0xc0, !PT ;  /* 0xffff000011087812 */ /* 0x000fe200078ec0ff */
[-C--:B------:R-:W-:Y:S01]  /*9c20*/  FMUL.FTZ R14, R5, R3.reuse ;  /* 0x00000003050e7220 */ /* 0x080fe20000410000 */
[----:B------:R-:W-:Y:S01]  /*9c30*/  SHF.L.U32 R13, R9, 0x10, RZ ;  /* 0x00000010090d7819 */ /* 0x000fe200000006ff */
[C---:B------:R-:W-:Y:S01]  /*9c40*/  IMAD.U32 R9, R11.reuse, 0x10000, RZ ;  /* 0x000100000b097824 */ /* 0x040fe200078e00ff */
[----:B------:R-:W-:Y:S01]  /*9c50*/  LOP3.LUT R5, R11, 0xffff0000, RZ, 0xc0, !PT ;  /* 0xffff00000b057812 */ /* 0x000fe200078ec0ff */
[----:B------:R-:W-:Y:S01]  /*9c60*/  FMUL.FTZ R11, R4, R8 ;  /* 0x00000008040b7220 */ /* 0x000fe20000410000 */
[----:B------:R-:W-:Y:S01]  /*9c70*/  SHF.L.U32 R12, R10, 0x10, RZ ;  /* 0x000000100a0c7819 */ /* 0x000fe200000006ff */
[----:B------:R-:W-:Y:S01]  /*9c80*/  FFMA.FTZ R16, R6, R3, -R15 ;  /* 0x0000000306107223 */ /* 0x000fe2000001080f */
[----:B------:R-:W-:Y:S01]  /*9c90*/  LOP3.LUT R10, R10, 0xffff0000, RZ, 0xc0, !PT ;  /* 0xffff00000a0a7812 */ /* 0x000fe200078ec0ff */
[----:B------:R-:W-:Y:S01]  /*9ca0*/  FFMA.FTZ R15, R6, R0, R14 ;  /* 0x00000000060f7223 */ /* 0x000fe2000001000e */
[----:B------:R-:W-:Y:S01]  /*9cb0*/  LOP3.LUT R0, R18, 0xffff0000, RZ, 0xc0, !PT ;  /* 0xffff000012007812 */ /* 0x000fe200078ec0ff */
[-C--:B------:R-:W-:Y:S01]  /*9cc0*/  FMUL.FTZ R6, R4, R2.reuse ;  /* 0x0000000204067220 */ /* 0x080fe20000410000 */
[----:B------:R-:W-:Y:S01]  /*9cd0*/  SHF.L.U32 R4, R49, 0x10, RZ ;  /* 0x0000001031047819 */ /* 0x000fe200000006ff */
[C---:B------:R-:W-:Y:S01]  /*9ce0*/  FFMA.FTZ R14, R13.reuse, R2, -R11 ;  /* 0x000000020d0e7223 */ /* 0x040fe2000001080b */
[----:B------:R-:W-:Y:S01]  /*9cf0*/  SHF.L.U32 R2, R18, 0x10, RZ ;  /* 0x0000001012027819 */ /* 0x000fe200000006ff */
[----:B------:R-:W-:Y:S01]  /*9d00*/  FFMA.FTZ R13, R13, R8, R6 ;  /* 0x000000080d0d7223 */ /* 0x000fe20000010006 */
[----:B------:R-:W-:Y:S01]  /*9d10*/  LOP3.LUT R3, R49, 0xffff0000, RZ, 0xc0, !PT ;  /* 0xffff000031037812 */ /* 0x000fe200078ec0ff */
[----:B------:R-:W-:-:S02]  /*9d20*/  FMUL.FTZ R8, R5, R0 ;  /* 0x0000000005087220 */ /* 0x000fc40000410000 */
[C---:B------:R-:W-:Y:S02]  /*9d30*/  FMUL.FTZ R11, R10.reuse, R2 ;  /* 0x000000020a0b7220 */ /* 0x040fe40000410000 */
[-C--:B------:R-:W-:Y:S02]  /*9d40*/  FMUL.FTZ R6, R10, R4.reuse ;  /* 0x000000040a067220 */ /* 0x080fe40000410000 */
[-C--:B------:R-:W-:Y:S02]  /*9d50*/  FMUL.FTZ R5, R5, R3.reuse ;  /* 0x0000000305057220 */ /* 0x080fe40000410000 */
[C---:B------:R-:W-:Y:S02]  /*9d60*/  FFMA.FTZ R4, R12.reuse, R4, -R11 ;  /* 0x000000040c047223 */ /* 0x040fe4000001080b */
[----:B------:R-:W-:Y:S02]  /*9d70*/  FFMA.FTZ R2, R12, R2, R6 ;  /* 0x000000020c027223 */ /* 0x000fe40000010006 */
[----:B------:R-:W-:Y:S01]  /*9d80*/  FFMA.FTZ R3, R9, R3, -R8 ;  /* 0x0000000309037223 */ /* 0x000fe20000010808 */
[----:B------:R-:W-:Y:S01]  /*9d90*/  F2FP.BF16.PACK_AB R8, R15, R16 ;  /* 0x000000100f08723e */ /* 0x000fe200000010ff */
[----:B------:R-:W-:Y:S01]  /*9da0*/  FFMA.FTZ R0, R9, R0, R5 ;  /* 0x0000000009007223 */ /* 0x000fe20000010005 */
[----:B------:R-:W-:-:S02]  /*9db0*/  F2FP.BF16.PACK_AB R9, R13, R14 ;  /* 0x0000000e0d09723e */ /* 0x000fc400000010ff */
[----:B------:R-:W-:Y:S02]  /*9dc0*/  F2FP.BF16.PACK_AB R10, R2, R4 ;  /* 0x00000004020a723e */ /* 0x000fe400000010ff */
[----:B------:R-:W-:-:S05]  /*9dd0*/  F2FP.BF16.PACK_AB R11, R0, R3 ;  /* 0x00000003000b723e */ /* 0x000fca00000010ff */
[----:B------:R1:W-:Y:S02]  /*9de0*/  STS.128 [R242+0x4800], R8 ;  /* 0x00480008f2007388 */ /* 0x0003e40000000c00 */
.L_x_263:
[----:B------:R-:W-:Y:S05]  /*9df0*/  BSYNC B0 ;  /* 0x0000000000007941 */ /* 0x000fea0003800000 */
.L_x_262:
[----:B------:R-:W-:Y:S01]  /*9e00*/  ISETP.GE.AND P0, PT, R167, c[0x0][0x27c], PT ;  /* 0x00009f00a7007a0c */ /* 0x000fe20003f06270 */
[----:B------:R-:W-:-:S12]  /*9e10*/  BSSY B0, `(.L_x_264) ;  /* 0x0000028000007945 */ /* 0x000fd80003800000 */
[----:B------:R-:W-:Y:S05]  /*9e20*/  @P0 BRA `(.L_x_265) ;  /* 0x0000026000000947 */ /* 0x000fea0003800000 */
[----:B-1----:R-:W1:Y:S01]  /*9e30*/  LDS.128 R8, [R243+0x4800] ;  /* 0x00480000f3087984 */ /* 0x002e620000000c00 */
[----:B------:R-:W-:Y:S01]  /*9e40*/  SHF.L.U32 R3, R50, 0x10, RZ ;  /* 0x0000001032037819 */ /* 0x000fe200000006ff */
[----:B------:R-:W-:Y:S01]  /*9e50*/  IMAD.U32 R0, R26, 0x10000, RZ ;  /* 0x000100001a007824 */ /* 0x000fe200078e00ff */
[----:B------:R-:W-:Y:S02]  /*9e60*/  LOP3.LUT R2, R50, 0xffff0000, RZ, 0xc0, !PT ;  /* 0xffff000032027812 */ /* 0x000fe400078ec0ff */
[C---:B-1----:R-:W-:Y:S02]  /*9e70*/  LOP3.LUT R5, R8.reuse, 0xffff0000, RZ, 0xc0, !PT ;  /* 0xffff000008057812 */ /* 0x042fe400078ec0ff */
[----:B------:R-:W-:Y:S02]  /*9e80*/  SHF.L.U32 R6, R8, 0x10, RZ ;  /* 0x0000001008067819 */ /* 0x000fe400000006ff */
[----:B------:R-:W-:Y:S01]  /*9e90*/  LOP3.LUT R4, R9, 0xffff0000, RZ, 0xc0, !PT ;  /* 0xffff000009047812 */ /* 0x000fe200078ec0ff */
[C---:B------:R-:W-:Y:S01]  /*9ea0*/  FMUL.FTZ R15, R5.reuse, R0 ;  /* 0x00000000050f7220 */ /* 0x040fe20000410000 */
        /* <DEDUP_REMOVED lines=13> */
[----:B------:R-:W-:Y:S01]  /*9f80*/  FFMA.FTZ R14, R13, R2, -R11 ;  /* 0x000000020d0e7223 */ /* 0x000fe2000001080b */
        /* <DEDUP_REMOVED lines=16> */
.L_x_265:
[----:B------:R-:W-:Y:S05]  /*a090*/  BSYNC B0 ;  /* 0x0000000000007941 */ /* 0x000fea0003800000 */
.L_x_264:
        /* <DEDUP_REMOVED lines=41> */
.L_x_267:
[----:B------:R-:W-:Y:S05]  /*a330*/  BSYNC B0 ;  /* 0x0000000000007941 */ /* 0x000fea0003800000 */
.L_x_266:
        /* <DEDUP_REMOVED lines=41> */
.L_x_269:
[----:B------:R-:W-:Y:S05]  /*a5d0*/  BSYNC B0 ;  /* 0x0000000000007941 */ /* 0x000fea0003800000 */
.L_x_268:
[----:B------:R-:W-:Y:S01]  /*a5e0*/  ISETP.GE.AND P0, PT, R113, c[0x0][0x27c], PT ;  /* 0x00009f0071007a0c */ /* 0x000fe20003f06270 */
[----:B------:R-:W-:-:S12]  /*a5f0*/  BSSY B0, `(.L_x_270) ;  /* 0x0000028000007945 */ /* 0x000fd80003800000 */
[----:B------:R-:W-:Y:S05]  /*a600*/  @P0 BRA `(.L_x_271) ;  /* 0x0000026000000947 */ /* 0x000fea0003800000 */
[----:B-1----:R-:W1:Y:S01]  /*a610*/  LDS.128 R8, [R242+0x8800] ;  /* 0x00880000f2087984 */ /* 0x002e620000000c00 */
[C---:B------:R-:W-:Y:S01]  /*a620*/  SHF.L.U32 R3, R38.reuse, 0x10, RZ ;  /* 0x0000001026037819 */ /* 0x040fe200000006ff */
        /* <DEDUP_REMOVED lines=36> */
.L_x_271:
[----:B------:R-:W-:Y:S05]  /*a870*/  BSYNC B0 ;  /* 0x0000000000007941 */ /* 0x000fea0003800000 */
.L_x_270:
[----:B------:R-:W-:-:S13]  /*a880*/  ISETP.GE.AND P0, PT, R165, c[0x0][0x27c], PT ;  /* 0x00009f00a5007a0c */ /* 0x000fda0003f06270 */
        /* <DEDUP_REMOVED lines=39> */
.L_x_261:
[----:B------:R-:W-:Y:S05]  /*ab00*/  BSYNC B1 ;  /* 0x0000000000017941 */ /* 0x000fea0003800000 */
.L_x_260:
[----:B------:R-:W-:-:S04]  /*ab10*/  IADD3 R0, R112, 0x40, RZ ;  /* 0x0000004070007810 */ /* 0x000fc80007ffe0ff */
[----:B------:R-:W-:-:S13]  /*ab20*/  ISETP.GE.AND P0, PT, R0, R30, PT ;  /* 0x0000001e0000720c */ /* 0x000fda0003f06270 */
[----:B------:R-:W-:Y:S05]  /*ab30*/  @P0 BRA `(.L_x_272) ;  /* 0x00003b5000000947 */ /* 0x000fea0003800000 */
        /* <DEDUP_REMOVED lines=10> */
[-C--:B------:R-:W-:Y:S01]  /*abe0*/  FMUL.FTZ R15, R0, R5.reuse ;  /* 0x00000005000f7220 */ /* 0x080fe20000410000 */
[----:B------:R-:W-:Y:S01]  /*abf0*/  LOP3.LUT R8, R17, 0xffff0000, RZ, 0xc0, !PT ;  /* 0xffff000011087812 */ /* 0x000fe200078ec0ff */
[----:B------:R-:W-:Y:S01]  /*ac00*/  FMUL.FTZ R14, R3, R5 ;  /* 0x00000005030e7220 */ /* 0x000fe20000410000 */
[----:B------:R-:W-:Y:S01]  /*ac10*/  SHF.L.U32 R13, R9, 0x10, RZ ;  /* 0x00000010090d7819 */ /* 0x000fe200000006ff */
[C---:B------:R-:W-:Y:S01]  /*ac20*/  IMAD.U32 R9, R11.reuse, 0x10000, RZ ;  /* 0x000100000b097824 */ /* 0x040fe200078e00ff */
[----:B------:R-:W-:Y:S01]  /*ac30*/  LOP3.LUT R5, R11, 0xffff0000, RZ, 0xc0, !PT ;  /* 0xffff00000b057812 */ /* 0x000fe200078ec0ff */
[----:B------:R-:W-:Y:S01]  /*ac40*/  FMUL.FTZ R11, R8, R4 ;  /* 0x00000004080b7220 */ /* 0x000fe20000410000 */
[C---:B------:R-:W-:Y:S01]  /*ac50*/  SHF.L.U32 R12, R10.reuse, 0x10, RZ ;  /* 0x000000100a0c7819 */ /* 0x040fe200000006ff */
[-C--:B------:R-:W-:Y:S01]  /*ac60*/  FFMA.FTZ R16, R3, R6.reuse, -R15 ;  /* 0x0000000603107223 */ /* 0x080fe2000001080f */
[----:B------:R-:W-:Y:S01]  /*ac70*/  LOP3.LUT R10, R10, 0xffff0000, RZ, 0xc0, !PT ;  /* 0xffff00000a0a7812 */ /* 0x000fe200078ec0ff */
[----:B------:R-:W-:Y:S01]  /*ac80*/  FFMA.FTZ R15, R0, R6, R14 ;  /* 0x00000006000f7223 */ /* 0x000fe2000001000e */
[----:B------:R-:W-:Y:S01]  /*ac90*/  LOP3.LUT R0, R18, 0xffff0000, RZ, 0xc0, !PT ;  /* 0xffff000012007812 */ /* 0x000fe200078ec0ff */
[C---:B------:R-:W-:Y:S01]  /*aca0*/  FMUL.FTZ R6, R2.reuse, R4 ;  /* 0x0000000402067220 */ /* 0x040fe20000410000 */
[C---:B------:R-:W-:Y:S01]  /*acb0*/  SHF.L.U32 R4, R49.reuse, 0x10, RZ ;  /* 0x0000001031047819 */ /* 0x040fe200000006ff */
[-C--:B------:R-:W-:Y:S01]  /*acc0*/  FFMA.FTZ R14, R2, R13.reuse, -R11 ;  /* 0x0000000d020e7223 */ /* 0x080fe2000001080b */
[----:B------:R-:W-:Y:S01]  /*acd0*/  SHF.L.U32 R2, R18, 0x10, RZ ;  /* 0x0000001012027819 */ /* 0x000fe200000006ff */
[----:B------:R-:W-:Y:S01]  /*ace0*/  FFMA.FTZ R13, R8, R13, R6 ;  /* 0x0000000d080d7223 */ /* 0x000fe20000010006 */
[----:B------:R-:W-:Y:S01]  /*acf0*/  LOP3.LUT R3, R49, 0xffff0000, RZ, 0xc0, !PT ;  /* 0xffff000031037812 */ /* 0x000fe200078ec0ff */
[----:B------:R-:W-:-:S02]  /*ad00*/  FMUL.FTZ R8, R0, R5 ;  /* 0x0000000500087220 */ /* 0x000fc40000410000 */
[-C--:B------:R-:W-:Y:S02]  /*ad10*/  FMUL.FTZ R11, R2, R10.reuse ;  /* 0x0000000a020b7220 */ /* 0x080fe40000410000 */
[C---:B------:R-:W-:Y:S02]  /*ad20*/  FMUL.FTZ R6, R4.reuse, R10 ;  /* 0x0000000a04067220 */ /* 0x040fe40000410000 */
[C---:B------:R-:W-:Y:S02]  /*ad30*/  FMUL.FTZ R5, R3.reuse, R5 ;  /* 0x0000000503057220 */ /* 0x040fe40000410000 */
[-C--:B------:R-:W-:Y:S02]  /*ad40*/  FFMA.FTZ R4, R4, R12.reuse, -R11 ;  /* 0x0000000c04047223 */ /* 0x080fe4000001080b */
[----:B------:R-:W-:Y:S02]  /*ad50*/  FFMA.FTZ R2, R2, R12, R6 ;  /* 0x0000000c02027223 */ /* 0x000fe40000010006 */
[-C--:B------:R-:W-:Y:S01]  /*ad60*/  FFMA.FTZ R3, R3, R9.reuse, -R8 ;  /* 0x0000000903037223 */ /* 0x080fe20000010808 */
[----:B------:R-:W-:Y:S01]  /*ad70*/  F2FP.BF16.PACK_AB R8, R15, R16 ;  /* 0x000000100f08723e */ /* 0x000fe200000010ff */
[----:B------:R-:W-:Y:S01]  /*ad80*/  FFMA.FTZ R0, R0, R9, R5 ;  /* 0x0000000900007223 */ /* 0x000fe20000010005 */
[----:B------:R-:W-:-:S02]  /*ad90*/  F2FP.BF16.PACK_AB R9, R13, R14 ;  /* 0x0000000e0d09723e */ /* 0x000fc400000010ff */
[----:B------:R-:W-:Y:S02]  /*ada0*/  F2FP.BF16.PACK_AB R10, R2, R4 ;  /* 0x00000004020a723e */ /* 0x000fe400000010ff */
[----:B------:R-:W-:-:S05]  /*adb0*/  F2FP.BF16.PACK_AB R11, R0, R3 ;  /* 0x00000003000b723e */ /* 0x000fca00000010ff */
[----:B------:R1:W-:Y:S02]  /*adc0*/  STS.128 [R242+0x5800], R8 ;  /* 0x00580008f2007388 */ /* 0x0003e40000000c00 */
.L_x_274:
[----:B------:R-:W-:Y:S05]  /*add0*/  BSYNC B0 ;  /* 0x0000000000007941 */ /* 0x000fea0003800000 */
.L_x_273:
        /* <DEDUP_REMOVED lines=23> */
[----:B------:R-:W-:Y:S01]  /*af50*/  SHF.L.U32 R4, R45, 0x10, RZ ;  /* 0x000000102d047819 */ /* 0x000fe200000006ff */
        /* <DEDUP_REMOVED lines=17> */
.L_x_276:
[----:B------:R-:W-:Y:S05]  /*b070*/  BSYNC B0 ;  /* 0x0000000000007941 */ /* 0x000fea0003800000 */
.L_x_275:
        /* <DEDUP_REMOVED lines=41> */
.L_x_278:
[----:B------:R-:W-:Y:S05]  /*b310*/  BSYNC B0 ;  /* 0x0000000000007941 */ /* 0x000fea0003800000 */
.L_x_277:
        /* <DEDUP_REMOVED lines=41> */
.L_x_280:
[----:B------:R-:W-:Y:S05]  /*b5b0*/  BSYNC B0 ;  /* 0x0000000000007941 */ /* 0x000fea0003800000 */
.L_x_279:
        /* <DEDUP_REMOVED lines=41> */
.L_x_282:
[----:B------:R-:W-:Y:S05]  /*b850*/  BSYNC B0 ;  /* 0x0000000000007941 */ /* 0x000fea0003800000 */
.L_x_281:
        /* <DEDUP_REMOVED lines=39> */
[----:B------:R1:W-:Y:S01]  /*bad0*/  STS.128 [R243+0x9800], R8 ;  /* 0x00980008f3007388 */ /* 0x0003e20000000c00 */
[----:B------:R-:W-:Y:S05]  /*bae0*/  BRA `(.L_x_272) ;  /* 0x00002ba000007947 */ /* 0x000fea0003800000 */
.L_x_257:
        /* <DEDUP_REMOVED lines=19> */
[----:B-123--:R-:W2:Y:S01]  /*bc20*/  LDL R37, [R1] ;  /* 0x0000000001257983 */ /* 0x00eea20000100800 */
[C---:B------:R-:W-:Y:S01]  /*bc30*/  ISETP.GE.AND P0, PT, R104.reuse, c[0x0][0x27c], PT ;  /* 0x00009f0068007a0c */ /* 0x040fe20003f06270 */
[----:B------:R-:W-:Y:S01]  /*bc40*/  CS2R R26, SRZ ;  /* 0x00000000001a7805 */ /* 0x000fe2000001ff00 */
[----:B------:R-:W-:Y:S01]  /*bc50*/  IADD3 R8, R104, 0x10, RZ ;  /* 0x0000001068087810 */ /* 0x000fe20007ffe0ff */
[----:B------:R-:W-:Y:S01]  /*bc60*/  CS2R R24, SRZ ;  /* 0x0000000000187805 */ /* 0x000fe2000001ff00 */
[----:B------:R-:W-:Y:S01]  /*bc70*/  CS2R R14, SRZ ;  /* 0x00000000000e7805 */ /* 0x000fe2000001ff00 */
[----:B------:R-:W-:Y:S01]  /*bc80*/  CS2R R12, SRZ ;  /* 0x00000000000c7805 */ /* 0x000fe2000001ff00 */
[----:B------:R-:W-:Y:S01]  /*bc90*/  ISETP.GE.AND P2, PT, R8, c[0x0][0x27c], PT ;  /* 0x00009f0008007a0c */ /* 0x000fe20003f46270 */
[----:B------:R-:W-:Y:S01]  /*bca0*/  CS2R R30, SRZ ;  /* 0x00000000001e7805 */ /* 0x000fe2000001ff00 */
[----:B------:R-:W-:-:S05]  /*bcb0*/  CS2R R28, SRZ ;  /* 0x00000000001c7805 */ /* 0x000fca000001ff00 */
[C---:B------:R-:W-:Y:S01]  /*bcc0*/  @!P0 IMAD.SHL.U32 R6, R104.reuse, 0x2, RZ ;  /* 0x0000000268068824 */ /* 0x040fe200078e00ff */
[----:B------:R-:W-:-:S04]  /*bcd0*/  @!P0 SHF.L.U64.HI R0, R104, 0x1, R105 ;  /* 0x0000000168008819 */ /* 0x000fc80000010269 */
[-C--:B------:R-:W-:Y:S02]  /*bce0*/  @!P0 IADD3 R34, P1, R4, R6.reuse, RZ ;  /* 0x0000000604228210 */ /* 0x080fe40007f3e0ff */
[----:B------:R-:W-:Y:S02]  /*bcf0*/  @!P0 IADD3 R32, P6, R2, R6, RZ ;  /* 0x0000000602208210 */ /* 0x000fe40007fde0ff */
[----:B------:R-:W-:Y:S01]  /*bd00*/  IADD3 R6, R104, 0x20, RZ ;  /* 0x0000002068067810 */ /* 0x000fe20007ffe0ff */
[----:B------:R-:W-:Y:S01]  /*bd10*/  @!P0 IMAD.X R35, R5, 0x1, R0, P1 ;  /* 0x0000000105238824 */ /* 0x000fe200008e0600 */
[----:B------:R-:W-:Y:S02]  /*bd20*/  @!P0 IADD3.X R33, R3, R0, RZ, P6, !PT ;  /* 0x0000000003218210 */ /* 0x000fe400037fe4ff */
[----:B------:R-:W-:Y:S01]  /*bd30*/  ISETP.GE.AND P1, PT, R6, c[0x0][0x27c], PT ;  /* 0x00009f0006007a0c */ /* 0x000fe20003f26270 */
[----:B------:R-:W-:Y:S01]  /*bd40*/  CS2R R18, SRZ ;  /* 0x0000000000127805 */ /* 0x000fe2000001ff00 */
[----:B------:R-:W-:Y:S01]  /*bd50*/  CS2R R16, SRZ ;  /* 0x0000000000107805 */ /* 0x000fe2000001ff00 */
[----:B------:R-:W-:Y:S01]  /*bd60*/  CS2R R22, SRZ ;  /* 0x0000000000167805 */ /* 0x000fe2000001ff00 */
[----:B------:R-:W-:-:S06]  /*bd70*/  CS2R R20, SRZ ;  /* 0x0000000000147805 */ /* 0x000fcc000001ff00 */
[----:B------:R1:W5:Y:S03]  /*bd80*/  @!P0 LD.E.128 R20, [R34.64] ;  /* 0x0000000822148980 */ /* 0x000366000c101d00 */
[----:B------:R-:W-:Y:S01]  /*bd90*/  @!P1 SHF.L.U32 R0, R252, 0x3, RZ ;  /* 0x00000003fc009819 */ /* 0x000fe200000006ff */
[----:B--2---:R-:W-:-:S04]  /*bda0*/  @!P2 IMAD.SHL.U32 R6, R37, 0x8, RZ ;  /* 0x000000082506a824 */ /* 0x004fc800078e00ff */
[----:B------:R-:W-:-:S04]  /*bdb0*/  @!P2 IMAD.WIDE R10, R6, 0x2, R4 ;  /* 0x00000002060aa825 */ /* 0x000fc800078e0204 */
[----:B------:R-:W-:Y:S01]  /*bdc0*/  @!P2 IMAD.WIDE R8, R6, 0x2, R2 ;  /* 0x000000020608a825 */ /* 0x000fe200078e0202 */
[----:B------:R2:W5:Y:S03]  /*bdd0*/  @!P2 LD.E.128 R24, [R10.64] ;  /* 0x000000080a18a980 */ /* 0x000566000c101d00 */
[C---:B------:R-:W-:Y:S01]  /*bde0*/  @!P1 IMAD.WIDE R4, R0.reuse, 0x2, R4 ;  /* 0x0000000200049825 */ /* 0x040fe200078e0204 */
[----:B------:R3:W5:Y:S03]  /*bdf0*/  @!P2 LD.E.128 R12, [R8.64] ;  /* 0x00000008080ca980 */ /* 0x000766000c101d00 */
[----:B------:R-:W-:Y:S01]  /*be00*/  @!P1 IMAD.WIDE R2, R0, 0x2, R2 ;  /* 0x0000000200029825 */ /* 0x000fe200078e0202 */
[----:B------:R1:W5:Y:S04]  /*be10*/  @!P1 LD.E.128 R28, [R4.64] ;  /* 0x00000008041c9980 */ /* 0x000368000c101d00 */
[----:B------:R1:W5:Y:S01]  /*be20*/  @!P1 LD.E.128 R16, [R2.64] ;  /* 0x0000000802109980 */ /* 0x000362000c101d00 */
[----:B--2---:R-:W-:Y:S01]  /*be30*/  CS2R R10, SRZ ;  /* 0x00000000000a7805 */ /* 0x004fe2000001ff00 */
[----:B---3--:R-:W-:-:S06]  /*be40*/  CS2R R8, SRZ ;  /* 0x0000000000087805 */ /* 0x008fcc000001ff00 */
[----:B------:R1:W5:Y:S02]  /*be50*/  @!P0 LD.E.128 R8, [R32.64] ;  /* 0x0000000820088980 */ /* 0x000364000c101d00 */
.L_x_284:
[----:B-123--:R-:W-:Y:S05]  /*be60*/  BSYNC B0 ;  /* 0x0000000000007941 */ /* 0x00efea0003800000 */
.L_x_283:
[--C-:B-----5:R-:W-:Y:S01]  /*be70*/  IMAD.MOV.U32 R43, RZ, RZ, R27.reuse ;  /* 0x000000ffff2b7224 */ /* 0x120fe200078e001b */
[----:B------:R-:W-:Y:S01]  /*be80*/  SHF.R.U32.HI R0, RZ, 0x10, R27 ;  /* 0x00000010ff007819 */ /* 0x000fe2000001161b */
[--C-:B------:R-:W-:Y:S01]  /*be90*/  IMAD.MOV.U32 R54, RZ, RZ, R21.reuse ;  /* 0x000000ffff367224 */ /* 0x100fe200078e0015 */
[----:B------:R-:W-:Y:S01]  /*bea0*/  SHF.R.U32.HI R49, RZ, 0x10, R21 ;  /* 0x00000010ff317819 */ /* 0x000fe20000011615 */
[----:B------:R-:W-:Y:S01]  /*beb0*/  IMAD.MOV.U32 R52, RZ, RZ, R22 ;  /* 0x000000ffff347224 */ /* 0x000fe200078e0016 */
[----:B------:R-:W-:Y:S01]  /*bec0*/  PRMT R43, R43, 0x5410, R0 ;  /* 0x000054102b2b7816 */ /* 0x000fe20000000000 */
[----:B------:R-:W-:Y:S01]  /*bed0*/  IMAD R0, R59, -0x80, R36 ;  /* 0xffffff803b007824 */ /* 0x000fe200078e0224 */
[----:B------:R-:W-:Y:S01]  /*bee0*/  PRMT R49, R54, 0x5410, R49 ;  /* 0x0000541036317816 */ /* 0x000fe20000000031 */
[----:B------:R-:W-:Y:S01]  /*bef0*/  IMAD.MOV.U32 R48, RZ, RZ, R24 ;  /* 0x000000ffff307224 */ /* 0x000fe200078e0018 */
[--C-:B------:R-:W-:Y:S01]  /*bf00*/  SHF.R.U64 R50, R22, 0x10, R23.reuse ;  /* 0x0000001016327819 */ /* 0x100fe20000001217 */
        /* <DEDUP_REMOVED lines=8> */
[----:B------:R-:W-:Y:S01]  /*bf90*/  IMAD.MOV.U32 R44, RZ, RZ, R26 ;  /* 0x000000ffff2c7224 */ /* 0x000fe200078e001a */
[--C-:B------:R-:W-:Y:S01]  /*bfa0*/  SHF.R.U64 R38, R28, 0x10, R29.reuse ;  /* 0x000000101c267819 */ /* 0x100fe2000000121d */
[----:B------:R-:W-:Y:S01]  /*bfb0*/  IMAD.MOV.U32 R39, RZ, RZ, R28 ;  /* 0x000000ffff277224 */ /* 0x000fe200078e001c */
[----:B------:R-:W-:Y:S01]  /*bfc0*/  SHF.R.U32.HI R33, RZ, 0x10, R29 ;  /* 0x00000010ff217819 */ /* 0x000fe2000001161d */
[----:B------:R-:W-:Y:S01]  /*bfd0*/  IMAD.MOV.U32 R37, RZ, RZ, R30 ;  /* 0x000000ffff257224 */ /* 0x000fe200078e001e */
[----:B------:R-:W-:Y:S01]  /*bfe0*/  SHF.R.U64 R22, R12, 0x10, R13 ;  /* 0x000000100c167819 */ /* 0x000fe2000000120d */
[----:B------:R-:W-:Y:S01]  /*bff0*/  IMAD.MOV.U32 R35, RZ, RZ, R31 ;  /* 0x000000ffff237224 */ /* 0x000fe200078e001f */
[----:B------:R-:W-:Y:S01]  /*c000*/  SHF.R.U64 R53, R20, 0x10, R21 ;  /* 0x0000001014357819 */ /* 0x000fe20000001215 */
[----:B------:R-:W-:Y:S01]  /*c010*/  IMAD.MOV.U32 R32, RZ, RZ, R8 ;  /* 0x000000ffff207224 */ /* 0x000fe200078e0008 */
[----:B------:R-:W-:Y:S01]  /*c020*/  SHF.R.U64 R42, R26, 0x10, R27 ;  /* 0x000000101a2a7819 */ /* 0x000fe2000000121b */
[----:B------:R-:W-:Y:S01]  /*c030*/  IMAD.MOV.U32 R23, RZ, RZ, R13 ;  /* 0x000000ffff177224 */ /* 0x000fe200078e000d */
[----:B------:R-:W-:Y:S01]  /*c040*/  SHF.R.U64 R34, R30, 0x10, R31 ;  /* 0x000000101e227819 */ /* 0x000fe2000000121f */
[----:B------:R-:W-:Y:S01]  /*c050*/  IMAD.MOV.U32 R47, RZ, RZ, R25 ;  /* 0x000000ffff2f7224 */ /* 0x000fe200078e0019 */
[----:B------:R-:W-:Y:S01]  /*c060*/  SHF.R.U32.HI R29, RZ, 0x10, R31 ;  /* 0x00000010ff1d7819 */ /* 0x000fe2000001161f */
[----:B------:R-:W-:Y:S01]  /*c070*/  IMAD.MOV.U32 R31, RZ, RZ, R9 ;  /* 0x000000ffff1f7224 */ /* 0x000fe200078e0009 */
[----:B------:R-:W-:Y:S01]  /*c080*/  SHF.R.U32.HI R12, RZ, 0x10, R13 ;  /* 0x00000010ff0c7819 */ /* 0x000fe2000001160d */
[----:B------:R-:W-:Y:S01]  /*c090*/  IMAD.MOV.U32 R28, RZ, RZ, R10 ;  /* 0x000000ffff1c7224 */ /* 0x000fe200078e000a */
[----:B------:R-:W-:Y:S01]  /*c0a0*/  SHF.R.U32.HI R41, RZ, 0x10, R25 ;  /* 0x00000010ff297819 */ /* 0x000fe20000011619 */
[----:B------:R-:W-:Y:S01]  /*c0b0*/  IMAD.MOV.U32 R27, RZ, RZ, R11 ;  /* 0x000000ffff1b7224 */ /* 0x000fe200078e000b */
[----:B------:R-:W-:Y:S01]  /*c0c0*/  SHF.R.U64 R30, R8, 0x10, R9 ;  /* 0x00000010081e7819 */ /* 0x000fe20000001209 */
[----:B------:R-:W-:Y:S01]  /*c0d0*/  IMAD.MOV.U32 R20, RZ, RZ, R14 ;  /* 0x000000ffff147224 */ /* 0x000fe200078e000e */
[----:B------:R-:W-:Y:S01]  /*c0e0*/  SHF.R.U64 R26, R10, 0x10, R11 ;  /* 0x000000100a1a7819 */ /* 0x000fe2000000120b */
[----:B------:R-:W-:Y:S01]  /*c0f0*/  IMAD.MOV.U32 R10, RZ, RZ, R17 ;  /* 0x000000ffff0a7224 */ /* 0x000fe200078e0011 */
[----:B------:R-:W-:Y:S01]  /*c100*/  SHF.R.U32.HI R21, RZ, 0x10, R11 ;  /* 0x00000010ff157819 */ /* 0x000fe2000001160b */
[----:B------:R-:W-:Y:S01]  /*c110*/  IMAD.MOV.U32 R11, RZ, RZ, R16 ;  /* 0x000000ffff0b7224 */ /* 0x000fe200078e0010 */
[--C-:B------:R-:W-:Y:S01]  /*c120*/  SHF.R.U64 R13, R14, 0x10, R15.reuse ;  /* 0x000000100e0d7819 */ /* 0x100fe2000000120f */
[----:B------:R-:W-:Y:S01]  /*c130*/  IMAD.MOV.U32 R14, RZ, RZ, R15 ;  /* 0x000000ffff0e7224 */ /* 0x000fe200078e000f */
[----:B------:R-:W-:Y:S01]  /*c140*/  SHF.R.U32.HI R25, RZ, 0x10, R9 ;  /* 0x00000010ff197819 */ /* 0x000fe20000011609 */
[----:B------:R-:W-:Y:S01]  /*c150*/  IMAD.MOV.U32 R6, RZ, RZ, R18 ;  /* 0x000000ffff067224 */ /* 0x000fe200078e0012 */
[----:B------:R-:W-:Y:S01]  /*c160*/  SHF.R.U32.HI R8, RZ, 0x10, R15 ;  /* 0x00000010ff087819 */ /* 0x000fe2000001160f */
[----:B------:R-:W-:Y:S01]  /*c170*/  IMAD.MOV.U32 R5, RZ, RZ, R19 ;  /* 0x000000ffff057224 */ /* 0x000fe200078e0013 */
[----:B------:R-:W-:Y:S01]  /*c180*/  SHF.R.U64 R9, R16, 0x10, R17 ;  /* 0x0000001010097819 */ /* 0x000fe20000001211 */
[----:B------:R-:W-:-:S04]  /*c190*/  DEPBAR.LE SB0, 0x1 ;  /* 0x000080400000791a */ /* 0x000fc80000000000 */
[----:B------:R-:W-:Y:S01]  /*c1a0*/  SHF.R.U32.HI R3, RZ, 0x10, R17 ;  /* 0x00000010ff037819 */ /* 0x000fe20000011611 */
[----:B------:R-:W-:Y:S01]  /*c1b0*/  BSSY B1, `(.L_x_285) ;  /* 0x0000132000017945 */ /* 0x000fe20003800000 */
[--C-:B------:R-:W-:Y:S02]  /*c1c0*/  SHF.R.U64 R4, R18, 0x10, R19.reuse ;  /* 0x0000001012047819 */ /* 0x100fe40000001213 */
[----:B------:R-:W-:Y:S02]  /*c1d0*/  SHF.R.U32.HI R2, RZ, 0x10, R19 ;  /* 0x00000010ff027819 */ /* 0x000fe40000011613 */
        /* <DEDUP_REMOVED lines=21> */
[----:B------:R-:W-:Y:S01]  /*c330*/  PRMT R47, R5, 0x5410, R2 ;  /* 0x00005410052f7816 */ /* 0x000fe20000000002 */
[----:B------:R-:W-:Y:S06]  /*c340*/  BAR.SYNC.DEFER_BLOCKING 0x0 ;  /* 0x0000000000007b1d */ /* 0x000fec0000010000 */
[----:B------:R-:W-:Y:S05]  /*c350*/  @P0 BRA `(.L_x_286) ;  /* 0x0000117000000947 */ /* 0x000fea0003800000 */
[----:B------:R1:W5:Y:S04]  /*c360*/  LDL R60, [R1+0x4] ;  /* 0x00000400013c7983 */ /* 0x0003680000100800 */
[----:B------:R1:W5:Y:S01]  /*c370*/  LDL R59, [R1+0x8] ;  /* 0x00000800013b7983 */ /* 0x0003620000100800 */
[----:B------:R-:W-:Y:S01]  /*c380*/  ISETP.GE.AND P0, PT, R104, c[0x0][0x27c], PT ;  /* 0x00009f0068007a0c */ /* 0x000fe20003f06270 */
[----:B------:R-:W-:-:S12]  /*c390*/  BSSY B0, `(.L_x_287) ;  /* 0x000005a000007945 */ /* 0x000fd80003800000 */
[----:B------:R-:W-:Y:S05]  /*c3a0*/  @P0 BRA `(.L_x_288) ;  /* 0x0000058000000947 */ /* 0x000fea0003800000 */
[----:B------:R-:W2:Y:S01]  /*c3b0*/  LDL R55, [R1+0xe4] ;  /* 0x0000e40001377983 */ /* 0x000ea20000100800 */
[----:B------:R-:W-:Y:S02]  /*c3c0*/  MOV R0, c[0x0][0x27c] ;  /* 0x00009f0000007a02 */ /* 0x000fe40000000f00 */
[----:B------:R-:W-:Y:S02]  /*c3d0*/  LOP3.LUT R4, R30, 0xffff0000, RZ, 0xc0, !PT ;  /* 0xffff00001e047812 */ /* 0x000fe400078ec0ff */
[----:B------:R-:W-:-:S04]  /*c3e0*/  LEA.HI R0, R0, R168, RZ, 0x1d ;  /* 0x000000a800007211 */ /* 0x000fc800078fe8ff */
[----:B------:R-:W-:Y:S01]  /*c3f0*/  SHF.R.S32.HI R3, RZ, 0x1f, R0 ;  /* 0x0000001fff037819 */ /* 0x000fe20000011400 */
[----:B------:R-:W-:-:S03]  /*c400*/  IMAD.SHL.U32 R2, R0, 0x8, RZ ;  /* 0x0000000800027824 */ /* 0x000fc600078e00ff */
[----:B------:R-:W-:Y:S02]  /*c410*/  LEA.HI R0, R3, R0, RZ, 0x2 ;  /* 0x0000000003007211 */ /* 0x000fe400078f10ff */
[----:B-----5:R-:W-:Y:S02]  /*c420*/  LOP3.LUT R2, R60, 0x18, R2, 0xf8, !PT ;  /* 0x000000183c027812 */ /* 0x020fe400078ef802 */
[----:B------:R-:W-:Y:S02]  /*c430*/  SHF.L.U32 R0, R0, 0xa, RZ ;  /* 0x0000000a00007819 */ /* 0x000fe400000006ff */
[----:B------:R-:W-:Y:S02]  /*c440*/  LOP3.LUT R2, R2, R59, RZ, 0x3c, !PT ;  /* 0x0000003b02027212 */ /* 0x000fe400078e3cff */
[----:B------:R-:W-:-:S04]  /*c450*/  LOP3.LUT R0, R0, 0x7ffff000, RZ, 0xc0, !PT ;  /* 0x7ffff00000007812 */ /* 0x000fc800078ec0ff */
[----:B------:R-:W-:Y:S02]  /*c460*/  IADD3 R0, R2, R0, R7 ;  /* 0x0000000002007210 */ /* 0x000fe40007ffe007 */
[----:B------:R-:W-:-:S03]  /*c470*/  SHF.L.U32 R2, R30, 0x10, RZ ;  /* 0x000000101e027819 */ /* 0x000fc600000006ff */
[----:B------:R-:W-:Y:S02]  /*c480*/  IMAD.SHL.U32 R23, R0, 0x2, RZ ;  /* 0x0000000200177824 */ /* 0x000fe400078e00ff */
[----:B------:R-:W-:-:S03]  /*c490*/  IMAD.U32 R0, R53, 0x10000, RZ ;  /* 0x0001000035007824 */ /* 0x000fc600078e00ff */
[----:B------:R-:W3:Y:S02]  /*c4a0*/  LDS.128 R8, [R23+0x6080] ;  /* 0x0060800017087984 */ /* 0x000ee40000000c00 */
[C---:B---3--:R-:W-:Y:S02]  /*c4b0*/  SHF.L.U32 R3, R8.reuse, 0x10, RZ ;  /* 0x0000001008037819 */ /* 0x048fe400000006ff */
[----:B------:R-:W-:Y:S01]  /*c4c0*/  LOP3.LUT R5, R8, 0xffff0000, RZ, 0xc0, !PT ;  /* 0xffff000008057812 */ /* 0x000fe200078ec0ff */
[----:B------:R-:W-:Y:S02]  /*c4d0*/  IMAD.U32 R8, R9, 0x10000, RZ ;  /* 0x0001000009087824 */ /* 0x000fe400078e00ff */
[C---:B------:R-:W-:Y:S02]  /*c4e0*/  FMUL.FTZ R19, R3.reuse, R2 ;  /* 0x0000000203137220 */ /* 0x040fe40000410000 */
[-C--:B------:R-:W-:Y:S01]  /*c4f0*/  FMUL.FTZ R18, R3, R0.reuse ;  /* 0x0000000003127220 */ /* 0x080fe20000410000 */
[----:B------:R-:W-:Y:S01]  /*c500*/  LOP3.LUT R3, R53, 0xffff0000, RZ, 0xc0, !PT ;  /* 0xffff000035037812 */ /* 0x000fe200078ec0ff */
[----:B--2---:R-:W2:Y:S02]  /*c510*/  LDS.128 R12, [R55] ;  /* 0x00000000370c7984 */ /* 0x004ea40000000c00 */
[C---:B--2---:R-:W-:Y:S01]  /*c520*/  SHF.L.U32 R6, R12.reuse, 0x10, RZ ;  /* 0x000000100c067819 */ /* 0x044fe200000006ff */
[----:B------:R-:W-:Y:S01]  /*c530*/  IMAD.U32 R20, R15, 0x10000, RZ ;  /* 0x000100000f147824 */ /* 0x000fe200078e00ff */
[----:B------:R-:W-:Y:S01]  /*c540*/  LOP3.LUT R12, R12, 0xffff0000, RZ, 0xc0, !PT ;  /* 0xffff00000c0c7812 */ /* 0x000fe200078ec0ff */
[----:B------:R-:W-:Y:S01]  /*c550*/  IMAD.U32 R16, R13, 0x10000, RZ ;  /* 0x000100000d107824 */ /* 0x000fe200078e00ff */
[----:B------:R-:W-:Y:S01]  /*c560*/  LOP3.LUT R21, R15, 0xffff0000, RZ, 0xc0, !PT ;  /* 0xffff00000f157812 */ /* 0x000fe200078ec0ff */
[----:B------:R-:W-:Y:S01]  /*c570*/  FFMA.FTZ R29, R6, R0, -R19 ;  /* 0x00000000061d7223 */ /* 0x000fe20000010813 */
[----:B------:R-:W-:Y:S01]  /*c580*/  SHF.L.U32 R0, R32, 0x10, RZ ;  /* 0x0000001020007819 */ /* 0x000fe200000006ff */
[----:B------:R-:W-:Y:S01]  /*c590*/  FMUL.FTZ R19, R5, R4 ;  /* 0x0000000405137220 */ /* 0x000fe20000410000 */
[----:B------:R-:W-:Y:S01]  /*c5a0*/  LOP3.LUT R15, R9, 0xffff0000, RZ, 0xc0, !PT ;  /* 0xffff0000090f7812 */ /* 0x000fe200078ec0ff */
[----:B------:R-:W-:Y:S01]  /*c5b0*/  FFMA.FTZ R28, R6, R2, R18 ;  /* 0x00000002061c7223 */ /* 0x000fe20000010012 */
[----:B------:R-:W-:Y:S01]  /*c5c0*/  SHF.L.U32 R9, R10, 0x10, RZ ;  /* 0x000000100a097819 */ /* 0x000fe200000006ff */
[----:B------:R-:W-:Y:S01]  /*c5d0*/  IMAD.U32 R2, R49, 0x10000, RZ ;  /* 0x0001000031027824 */ /* 0x000fe200078e00ff */
[----:B------:R-:W-:Y:S01]  /*c5e0*/  SHF.L.U32 R6, R31, 0x10, RZ ;  /* 0x000000101f067819 */ /* 0x000fe200000006ff */
[-C--:B------:R-:W-:Y:S01]  /*c5f0*/  FMUL.FTZ R18, R5, R3.reuse ;  /* 0x0000000305127220 */ /* 0x080fe20000410000 */
[----:B------:R-:W-:Y:S01]  /*c600*/  SHF.L.U32 R17, R14, 0x10, RZ ;  /* 0x000000100e117819 */ /* 0x000fe200000006ff */
[----:B------:R-:W-:Y:S01]  /*c610*/  FFMA.FTZ R27, R12, R3, -R19 ;  /* 0x000000030c1b7223 */ /* 0x000fe20000010813 */
[----:B------:R-:W-:Y:S01]  /*c620*/  LOP3.LUT R10, R10, 0xffff0000, RZ, 0xc0, !PT ;  /* 0xffff00000a0a7812 */ /* 0x000fe200078ec0ff */
[C---:B------:R-:W-:Y:S01]  /*c630*/  FMUL.FTZ R5, R8.reuse, R0 ;  /* 0x0000000008057220 */ /* 0x040fe20000410000 */
[----:B------:R-:W-:Y:S01]  /*c640*/  LOP3.LUT R22, R13, 0xffff0000, RZ, 0xc0, !PT ;  /* 0xffff00000d167812 */ /* 0x000fe200078ec0ff */
[----:B------:R-:W-:Y:S01]  /*c650*/  FMUL.FTZ R3, R8, R2 ;  /* 0x0000000208037220 */ /* 0x000fe20000410000 */
[----:B------:R-:W-:Y:S01]  /*c660*/  LOP3.LUT R14, R14, 0xffff0000, RZ, 0xc0, !PT ;  /* 0xffff00000e0e7812 */ /* 0x000fe200078ec0ff */
[----:B------:R-:W-:-:S02]  /*c670*/  FFMA.FTZ R26, R12, R4, R18 ;  /* 0x000000040c1a7223 */ /* 0x000fc40000010012 */
[C---:B------:R-:W-:Y:S01]  /*c680*/  FFMA.FTZ R25, R16.reuse, R2, -R5 ;  /* 0x0000000210197223 */ /* 0x040fe20000010805 */
[----:B------:R-:W-:Y:S01]  /*c690*/  SHF.L.U32 R5, R33, 0x10, RZ ;  /* 0x0000001021057819 */ /* 0x000fe200000006ff */
[----:B------:R-:W-:Y:S01]  /*c6a0*/  FFMA.FTZ R24, R16, R0, R3 ;  /* 0x0000000010187223 */ /* 0x000fe20000010003 */
[----:B------:R-:W-:Y:S01]  /*c6b0*/  LOP3.LUT R0, R31, 0xffff0000, RZ, 0xc0, !PT ;  /* 0xffff00001f007812 */ /* 0x000fe200078ec0ff */
[C---:B------:R-:W-:Y:S01]  /*c6c0*/  IMAD.U32 R2, R50.reuse, 0x10000, RZ ;  /* 0x0001000032027824 */ /* 0x040fe200078e00ff */
[----:B------:R-:W-:Y:S01]  /*c6d0*/  LOP3.LUT R3, R50, 0xffff0000, RZ, 0xc0, !PT ;  /* 0xffff000032037812 */ /* 0x000fe200078ec0ff */
[----:B------:R-:W-:Y:S02]  /*c6e0*/  FMUL.FTZ R4, R9, R6 ;  /* 0x0000000609047220 */ /* 0x000fe40000410000 */
[C---:B------:R-:W-:Y:S01]  /*c6f0*/  IMAD.U32 R13, R11.reuse, 0x10000, RZ ;  /* 0x000100000b0d7824 */ /* 0x040fe200078e00ff */
[----:B------:R-:W-:Y:S01]  /*c700*/  LOP3.LUT R11, R11, 0xffff0000, RZ, 0xc0, !PT ;  /* 0xffff00000b0b7812 */ /* 0x000fe200078ec0ff */
[----:B------:R-:W-:-:S02]  /*c710*/  FMUL.FTZ R9, R9, R2 ;  /* 0x0000000209097220 */ /* 0x000fc40000410000 */
[----:B------:R-:W-:Y:S01]  /*c720*/  FFMA.FTZ R19, R17, R2, -R4 ;  /* 0x0000000211137223 */ /* 0x000fe20000010804 */
[----:B------:R-:W-:Y:S01]  /*c730*/  SHF.L.U32 R2, R45, 0x10, RZ ;  /* 0x000000102d027819 */ /* 0x000fe200000006ff */
[C---:B------:R-:W-:Y:S02]  /*c740*/  FMUL.FTZ R8, R10.reuse, R0 ;  /* 0x000000000a087220 */ /* 0x040fe40000410000 */
[----:B------:R-:W-:Y:S02]  /*c750*/  FMUL.FTZ R10, R10, R3 ;  /* 0x000000030a0a7220 */ /* 0x000fe40000410000 */
[----:B------:R-:W-:Y:S02]  /*c760*/  FMUL.FTZ R4, R13, R5 ;  /* 0x000000050d047220 */ /* 0x000fe40000410000 */
[----:B------:R-:W-:Y:S02]  /*c770*/  FFMA.FTZ R18, R17, R6, R9 ;  /* 0x0000000611127223 */ /* 0x000fe40000010009 */
[----:B------:R-:W-:Y:S01]  /*c780*/  FFMA.FTZ R10, R14, R0, R10 ;  /* 0x000000000e0a7223 */ /* 0x000fe2000001000a */
[----:B------:R-:W-:Y:S01]  /*c790*/  LOP3.LUT R0, R33, 0xffff0000, RZ, 0xc0, !PT ;  /* 0xffff000021007812 */ /* 0x000fe200078ec0ff */
[----:B------:R-:W-:-:S02]  /*c7a0*/  FMUL.FTZ R6, R13, R2 ;  /* 0x000000020d067220 */ /* 0x000fc40000410000 */
[----:B------:R-:W-:Y:S01]  /*c7b0*/  FFMA.FTZ R17, R20, R2, -R4 ;  /* 0x0000000214117223 */ /* 0x000fe20000010804 */
[----:B------:R-:W-:Y:S01]  /*c7c0*/  LOP3.LUT R2, R32, 0xffff0000, RZ, 0xc0, !PT ;  /* 0xffff000020027812 */ /* 0x000fe200078ec0ff */
[----:B------:R-:W-:Y:S01]  /*c7d0*/  FFMA.FTZ R12, R14, R3, -R8 ;  /* 0x000000030e0c7223 */ /* 0x000fe20000010808 */
[----:B------:R-:W-:Y:S01]  /*c7e0*/  LOP3.LUT R4, R49, 0xffff0000, RZ, 0xc0, !PT ;  /* 0xffff000031047812 */ /* 0x000fe200078ec0ff */
[----:B------:R-:W-:Y:S01]  /*c7f0*/  FFMA.FTZ R16, R20, R5, R6 ;  /* 0x0000000514107223 */ /* 0x000fe20000010006 */
[----:B------:R-:W-:Y:S01]  /*c800*/  LOP3.LUT R3, R45, 0xffff0000, RZ, 0xc0, !PT ;  /* 0xffff00002d037812 */ /* 0x000fe200078ec0ff */
[----:B------:R-:W-:Y:S01]  /*c810*/  FMUL.FTZ R9, R15, R2 ;  /* 0x000000020f097220 */ /* 0x000fe20000410000 */
[----:B------:R-:W-:Y:S01]  /*c820*/  F2FP.BF16.PACK_AB R14, R12, R19 ;  /* 0x000000130c0e723e */ /* 0x000fe200000010ff */
[----:B------:R-:W-:Y:S01]  /*c830*/  FMUL.FTZ R6, R11, R0 ;  /* 0x000000000b067220 */ /* 0x000fe20000410000 */
[----:B------:R-:W-:Y:S01]  /*c840*/  F2FP.BF16.PACK_AB R12, R27, R29 ;  /* 0x0000001d1b0c723e */ /* 0x000fe200000010ff */
[----:B------:R-:W-:Y:S01]  /*c850*/  FMUL.FTZ R8, R15, R4 ;  /* 0x000000040f087220 */ /* 0x000fe20000410000 */
[----:B------:R-:W-:Y:S01]  /*c860*/  F2FP.BF16.PACK_AB R10, R10, R18 ;  /* 0x000000120a0a723e */ /* 0x000fe200000010ff */
[----:B------:R-:W-:-:S02]  /*c870*/  FMUL.FTZ R5, R11, R3 ;  /* 0x000000030b057220 */ /* 0x000fc40000410000 */
[C---:B------:R-:W-:Y:S02]  /*c880*/  FFMA.FTZ R4, R22.reuse, R4, -R9 ;  /* 0x0000000416047223 */ /* 0x040fe40000010809 */
[C---:B------:R-:W-:Y:S02]  /*c890*/  FFMA.FTZ R3, R21.reuse, R3, -R6 ;  /* 0x0000000315037223 */ /* 0x040fe40000010806 */
[----:B------:R-:W-:Y:S01]  /*c8a0*/  FFMA.FTZ R2, R22, R2, R8 ;  /* 0x0000000216027223 */ /* 0x000fe20000010008 */
[----:B------:R-:W-:Y:S01]  /*c8b0*/  F2FP.BF16.PACK_AB R13, R4, R25 ;  /* 0x00000019040d723e */ /* 0x000fe200000010ff */
[----:B------:R-:W-:Y:S01]  /*c8c0*/  FFMA.FTZ R0, R21, R0, R5 ;  /* 0x0000000015007223 */ /* 0x000fe20000010005 */
[----:B------:R-:W-:Y:S02]  /*c8d0*/  F2FP.BF16.PACK_AB R15, R3, R17 ;  /* 0x00000011030f723e */ /* 0x000fe400000010ff */
[----:B------:R-:W-:Y:S02]  /*c8e0*/  F2FP.BF16.PACK_AB R8, R26, R28 ;  /* 0x0000001c1a08723e */ /* 0x000fe400000010ff */
[----:B------:R-:W-:Y:S01]  /*c8f0*/  F2FP.BF16.PACK_AB R9, R2, R24 ;  /* 0x000000180209723e */ /* 0x000fe200000010ff */
[----:B------:R2:W-:Y:S01]  /*c900*/  STS.128 [R55], R12 ;  /* 0x0000000c37007388 */ /* 0x0005e20000000c00 */
[----:B------:R-:W-:-:S05]  /*c910*/  F2FP.BF16.PACK_AB R11, R0, R16 ;  /* 0x00000010000b723e */ /* 0x000fca00000010ff */
[----:B------:R2:W-:Y:S02]  /*c920*/  STS.128 [R23+0x6080], R8 ;  /* 0x0060800817007388 */ /* 0x0005e40000000c00 */
.L_x_288:
[----:B------:R-:W-:Y:S05]  /*c930*/  BSYNC B0 ;  /* 0x0000000000007941 */ /* 0x000fea0003800000 */
.L_x_287:
[----:B------:R-:W-:Y:S01]  /*c940*/  IADD3 R0, R104, 0x10, RZ ;  /* 0x0000001068007810 */ /* 0x000fe20007ffe0ff */
[----:B------:R-:W-:Y:S03]  /*c950*/  BSSY B0, `(.L_x_289) ;  /* 0x000005c000007945 */ /* 0x000fe60003800000 */
[----:B------:R-:W-:-:S13]  /*c960*/  ISETP.GE.AND P0, PT, R0, c[0x0][0x27c], PT ;  /* 0x00009f0000007a0c */ /* 0x000fda0003f06270 */
[----:B------:R-:W-:Y:S05]  /*c970*/  @P0 BRA `(.L_x_290) ;  /* 0x0000059000000947 */ /* 0x000fea0003800000 */
[----:B------:R-:W3:Y:S04]  /*c980*/  LDL R2, [R1] ;  /* 0x0000000001027983 */ /* 0x000ee80000100800 */
[----:B--2---:R-:W2:Y:S01]  /*c990*/  LDL R55, [R1+0xf4] ;  /* 0x0000f40001377983 */ /* 0x004ea20000100800 */
[----:B------:R-:W-:Y:S02]  /*c9a0*/  MOV R0, c[0x0][0x27c] ;  /* 0x00009f0000007a02 */ /* 0x000fe40000000f00 */
[----:B------:R-:W-:Y:S02]  /*c9b0*/  LOP3.LUT R4, R34, 0xffff0000, RZ, 0xc0, !PT ;  /* 0xffff000022047812 */ /* 0x000fe400078ec0ff */
[----:B---3--:R-:W-:-:S04]  /*c9c0*/  LEA.HI R0, R0, R2, RZ, 0x1d ;  /* 0x0000000200007211 */ /* 0x008fc800078fe8ff */
[----:B------:R-:W-:Y:S01]  /*c9d0*/  SHF.R.S32.HI R2, RZ, 0x1f, R0 ;  /* 0x0000001fff027819 */ /* 0x000fe20000011400 */
[----:B------:R-:W-:Y:S01]  /*c9e0*/  IMAD.SHL.U32 R3, R0, 0x8, RZ ;  /* 0x0000000800037824 */ /* 0x000fe200078e00ff */
[----:B--2---:R-:W2:Y:S02]  /*c9f0*/  LDS.128 R12, [R55] ;  /* 0x00000000370c7984 */ /* 0x004ea40000000c00 */
[----:B------:R-:W-:Y:S02]  /*ca00*/  LEA.HI R0, R2, R0, RZ, 0x2 ;  /* 0x0000000002007211 */ /* 0x000fe400078f10ff */
[----:B-----5:R-:W-:Y:S02]  /*ca10*/  LOP3.LUT R2, R60, 0x18, R3, 0xf8, !PT ;  /* 0x000000183c027812 */ /* 0x020fe400078ef803 */
[----:B------:R-:W-:Y:S02]  /*ca20*/  SHF.L.U32 R0, R0, 0xa, RZ ;  /* 0x0000000a00007819 */ /* 0x000fe400000006ff */
[----:B------:R-:W-:-:S02]  /*ca30*/  LOP3.LUT R2, R2, R59, RZ, 0x3c, !PT ;  /* 0x0000003b02027212 */ /* 0x000fc400078e3cff */
[----:B------:R-:W-:-:S04]  /*ca40*/  LOP3.LUT R0, R0, 0x7ffff000, RZ, 0xc0, !PT ;  /* 0x7ffff00000007812 */ /* 0x000fc800078ec0ff */
[----:B------:R-:W-:Y:S02]  /*ca50*/  IADD3 R0, R2, R0, R7 ;  /* 0x0000000002007210 */ /* 0x000fe40007ffe007 */
[----:B------:R-:W-:-:S03]  /*ca60*/  SHF.L.U32 R2, R34, 0x10, RZ ;  /* 0x0000001022027819 */ /* 0x000fc600000006ff */
[----:B------:R-:W-:Y:S02]  /*ca70*/  IMAD.SHL.U32 R23, R0, 0x2, RZ ;  /* 0x0000000200177824 */ /* 0x000fe400078e00ff */
[----:B------:R-:W-:-:S03]  /*ca80*/  IMAD.U32 R0, R46, 0x10000, RZ ;  /* 0x000100002e007824 */ /* 0x000fc600078e00ff */
[----:B------:R-:W3:Y:S01]  /*ca90*/  LDS.128 R8, [R23+0x6080] ;  /* 0x0060800017087984 */ /* 0x000ee20000000c00 */
[C---:B--2---:R-:W-:Y:S01]  /*caa0*/  SHF.L.U32 R6, R12.reuse, 0x10, RZ ;  /* 0x000000100c067819 */ /* 0x044fe200000006ff */
[----:B------:R-:W-:Y:S01]  /*cab0*/  IMAD.U32 R20, R15, 0x10000, RZ ;  /* 0x000100000f147824 */ /* 0x000fe200078e00ff */
[----:B------:R-:W-:Y:S01]  /*cac0*/  LOP3.LUT R12, R12, 0xffff0000, RZ, 0xc0, !PT ;  /* 0xffff00000c0c7812 */ /* 0x000fe200078ec0ff */
[----:B------:R-:W-:Y:S01]  /*cad0*/  IMAD.U32 R16, R13, 0x10000, RZ ;  /* 0x000100000d107824 */ /* 0x000fe200078e00ff */
[----:B------:R-:W-:Y:S02]  /*cae0*/  LOP3.LUT R21, R15, 0xffff0000, RZ, 0xc0, !PT ;  /* 0xffff00000f157812 */ /* 0x000fe400078ec0ff */
[C---:B------:R-:W-:Y:S02]  /*caf0*/  SHF.L.U32 R17, R14.reuse, 0x10, RZ ;  /* 0x000000100e117819 */ /* 0x040fe400000006ff */
[----:B------:R-:W-:Y:S02]  /*cb00*/  LOP3.LUT R22, R13, 0xffff0000, RZ, 0xc0, !PT ;  /* 0xffff00000d167812 */ /* 0x000fe400078ec0ff */
[----:B------:R-:W-:-:S02]  /*cb10*/  LOP3.LUT R14, R14, 0xffff0000, RZ, 0xc0, !PT ;  /* 0xffff00000e0e7812 */ /* 0x000fc400078ec0ff */
[C---:B---3--:R-:W-:Y:S01]  /*cb20*/  SHF.L.U32 R3, R8.reuse, 0x10, RZ ;  /* 0x0000001008037819 */ /* 0x048fe200000006ff */
[----:B------:R-:W-:Y:S01]  /*cb30*/  IMAD.U32 R13, R11, 0x10000, RZ ;  /* 0x000100000b0d7824 */ /* 0x000fe200078e00ff */
[----:B------:R-:W-:Y:S01]  /*cb40*/  LOP3.LUT R5, R8, 0xffff0000, RZ, 0xc0, !PT ;  /* 0xffff000008057812 */ /* 0x000fe200078ec0ff */
[C---:B------:R-:W-:Y:S01]  /*cb50*/  IMAD.U32 R8, R9.reuse, 0x10000, RZ ;  /* 0x0001000009087824 */ /* 0x040fe200078e00ff */
[----:B------:R-:W-:Y:S01]  /*cb60*/  LOP3.LUT R15, R9, 0xffff0000, RZ, 0xc0, !PT ;  /* 0xffff0000090f7812 */ /* 0x000fe200078ec0ff */
[C---:B------:R-:W-:Y:S01]  /*cb70*/  FMUL.FTZ R19, R3.reuse, R2 ;  /* 0x0000000203137220 */ /* 0x040fe20000410000 */
[----:B------:R-:W-:Y:S01]  /*cb80*/  SHF.L.U32 R9, R10, 0x10, RZ ;  /* 0x000000100a097819 */ /* 0x000fe200000006ff */
[-C--:B------:R-:W-:Y:S01]  /*cb90*/  FMUL.FTZ R18, R3, R0.reuse ;  /* 0x0000000003127220 */ /* 0x080fe20000410000 */
        /* <DEDUP_REMOVED lines=8> */
[----:B------:R-:W-:Y:S01]  /*cc20*/  LOP3.LUT R11, R11, 0xffff0000, RZ, 0xc0, !PT ;  /* 0xffff00000b0b7812 */ /* 0x000fe200078ec0ff */
[----:B------:R-:W-:-:S02]  /*cc30*/  FMUL.FTZ R18, R5, R3 ;  /* 0x0000000305127220 */ /* 0x000fc40000410000 */
[----:B------:R-:W-:Y:S02]  /*cc40*/  FFMA.FTZ R27, R12, R3, -R19 ;  /* 0x000000030c1b7223 */ /* 0x000fe40000010813 */
[C---:B------:R-:W-:Y:S02]  /*cc50*/  FMUL.FTZ R5, R8.reuse, R0 ;  /* 0x0000000008057220 */ /* 0x040fe40000410000 */
[----:B------:R-:W-:Y:S02]  /*cc60*/  FMUL.FTZ R3, R8, R2 ;  /* 0x0000000208037220 */ /* 0x000fe40000410000 */
[----:B------:R-:W-:Y:S02]  /*cc70*/  FFMA.FTZ R26, R12, R4, R18 ;  /* 0x000000040c1a7223 */ /* 0x000fe40000010012 */
[C---:B------:R-:W-:Y:S01]  /*cc80*/  FFMA.FTZ R25, R16.reuse, R2, -R5 ;  /* 0x0000000210197223 */ /* 0x040fe20000010805 */
[----:B------:R-:W-:Y:S01]  /*cc90*/  SHF.L.U32 R5, R37, 0x10, RZ ;  /* 0x0000001025057819 */ /* 0x000fe200000006ff */
[----:B------:R-:W-:Y:S01]  /*cca0*/  FFMA.FTZ R24, R16, R0, R3 ;  /* 0x0000000010187223 */ /* 0x000fe20000010003 */
[----:B------:R-:W-:Y:S01]  /*ccb0*/  LOP3.LUT R0, R35, 0xffff0000, RZ, 0xc0, !PT ;  /* 0xffff000023007812 */ /* 0x000fe200078ec0ff */
[C---:B------:R-:W-:Y:S01]  /*ccc0*/  IMAD.U32 R2, R42.reuse, 0x10000, RZ ;  /* 0x000100002a027824 */ /* 0x040fe200078e00ff */
[----:B------:R-:W-:Y:S01]  /*ccd0*/  LOP3.LUT R3, R42, 0xffff0000, RZ, 0xc0, !PT ;  /* 0xffff00002a037812 */ /* 0x000fe200078ec0ff */
[----:B------:R-:W-:-:S02]  /*cce0*/  FMUL.FTZ R4, R9, R6 ;  /* 0x0000000609047220 */ /* 0x000fc40000410000 */
[-C--:B------:R-:W-:Y:S02]  /*ccf0*/  FMUL.FTZ R9, R9, R2.reuse ;  /* 0x0000000209097220 */ /* 0x080fe40000410000 */
[----:B------:R-:W-:Y:S01]  /*cd00*/  FFMA.FTZ R19, R17, R2, -R4 ;  /* 0x0000000211137223 */ /* 0x000fe20000010804 */
[----:B------:R-:W-:Y:S01]  /*cd10*/  SHF.L.U32 R2, R43, 0x10, RZ ;  /* 0x000000102b027819 */ /* 0x000fe200000006ff */
[C---:B------:R-:W-:Y:S02]  /*cd20*/  FMUL.FTZ R8, R10.reuse, R0 ;  /* 0x000000000a087220 */ /* 0x040fe40000410000 */
[----:B------:R-:W-:Y:S02]  /*cd30*/  FMUL.FTZ R10, R10, R3 ;  /* 0x000000030a0a7220 */ /* 0x000fe40000410000 */
[----:B------:R-:W-:Y:S02]  /*cd40*/  FMUL.FTZ R4, R13, R5 ;  /* 0x000000050d047220 */ /* 0x000fe40000410000 */
[----:B------:R-:W-:-:S02]  /*cd50*/  FFMA.FTZ R18, R17, R6, R9 ;  /* 0x0000000611127223 */ /* 0x000fc40000010009 */
[----:B------:R-:W-:Y:S01]  /*cd60*/  FFMA.FTZ R10, R14, R0, R10 ;  /* 0x000000000e0a7223 */ /* 0x000fe2000001000a */
[----:B------:R-:W-:Y:S01]  /*cd70*/  LOP3.LUT R0, R37, 0xffff0000, RZ, 0xc0, !PT ;  /* 0xffff000025007812 */ /* 0x000fe200078ec0ff */
[-C--:B------:R-:W-:Y:S02]  /*cd80*/  FMUL.FTZ R6, R13, R2.reuse ;  /* 0x000000020d067220 */ /* 0x080fe40000410000 */
        /* <DEDUP_REMOVED lines=24> */
.L_x_290:
[----:B------:R-:W-:Y:S05]  /*cf10*/  BSYNC B0 ;  /* 0x0000000000007941 */ /* 0x000fea0003800000 */
.L_x_289:
[----:B------:R-:W-:-:S04]  /*cf20*/  IADD3 R0, R104, 0x20, RZ ;  /* 0x0000002068007810 */ /* 0x000fc80007ffe0ff */
[----:B------:R-:W-:-:S13]  /*cf30*/  ISETP.GE.AND P0, PT, R0, c[0x0][0x27c], PT ;  /* 0x00009f0000007a0c */ /* 0x000fda0003f06270 */
[----:B------:R-:W-:Y:S05]  /*cf40*/  @P0 BRA `(.L_x_286) ;  /* 0x0000058000000947 */ /* 0x000fea0003800000 */
[----:B--2---:R-:W2:Y:S01]  /*cf50*/  LDL R55, [R1+0xec] ;  /* 0x0000ec0001377983 */ /* 0x004ea20000100800 */
        /* <DEDUP_REMOVED lines=87> */
.L_x_286:
[----:B------:R-:W-:Y:S05]  /*d4d0*/  BSYNC B1 ;  /* 0x0000000000017941 */ /* 0x000fea0003800000 */
.L_x_285:
[----:B------:R-:W-:-:S04]  /*d4e0*/  IADD3 R0, R112, 0x40, RZ ;  /* 0x0000004070007810 */ /* 0x000fc80007ffe0ff */
[----:B------:R-:W-:-:S13]  /*d4f0*/  ISETP.GE.AND P0, PT, R0, R54, PT ;  /* 0x000000360000720c */ /* 0x000fda0003f06270 */
[----:B------:R-:W-:Y:S05]  /*d500*/  @P0 BRA `(.L_x_272) ;  /* 0x0000118000000947 */ /* 0x000fea0003800000 */
[----:B-----5:R3:W5:Y:S04]  /*d510*/  LDL R60, [R1+0xd8] ;  /* 0x0000d800013c7983 */ /* 0x0207680000100800 */
[----:B------:R3:W5:Y:S04]  /*d520*/  LDL R59, [R1+0xdc] ;  /* 0x0000dc00013b7983 */ /* 0x0007680000100800 */
[----:B--2---:R3:W5:Y:S01]  /*d530*/  LDL R55, [R1+0xe0] ;  /* 0x0000e00001377983 */ /* 0x0047620000100800 */
        /* <DEDUP_REMOVED lines=18> */
[----:B------:R-:W4:Y:S02]  /*d660*/  LDS.128 R8, [R23+0x6080] ;  /* 0x0060800017087984 */ /* 0x000f240000000c00 */
[C---:B----4-:R-:W-:Y:S02]  /*d670*/  SHF.L.U32 R3, R8.reuse, 0x10, RZ ;  /* 0x0000001008037819 */ /* 0x050fe400000006ff */
[----:B------:R-:W-:Y:S01]  /*d680*/  LOP3.LUT R5, R8, 0xffff0000, RZ, 0xc0, !PT ;  /* 0xffff000008057812 */ /* 0x000fe200078ec0ff */
[----:B------:R-:W-:Y:S02]  /*d690*/  IMAD.U32 R8, R9, 0x10000, RZ ;  /* 0x0001000009087824 */ /* 0x000fe400078e00ff */
[-C--:B------:R-:W-:Y:S02]  /*d6a0*/  FMUL.FTZ R19, R2, R3.reuse ;  /* 0x0000000302137220 */ /* 0x080fe40000410000 */
[----:B------:R-:W-:Y:S01]  /*d6b0*/  FMUL.FTZ R18, R0, R3 ;  /* 0x0000000300127220 */ /* 0x000fe20000410000 */
[----:B------:R-:W-:Y:S01]  /*d6c0*/  LOP3.LUT R3, R53, 0xffff0000, RZ, 0xc0, !PT ;  /* 0xffff000035037812 */ /* 0x000fe200078ec0ff */
[----:B--2---:R-:W2:Y:S02]  /*d6d0*/  LDS.128 R12, [R61] ;  /* 0x000000003d0c7984 */ /* 0x004ea40000000c00 */
[C---:B--2---:R-:W-:Y:S01]  /*d6e0*/  SHF.L.U32 R6, R12.reuse, 0x10, RZ ;  /* 0x000000100c067819 */ /* 0x044fe200000006ff */
[----:B------:R-:W-:Y:S01]  /*d6f0*/  IMAD.U32 R20, R15, 0x10000, RZ ;  /* 0x000100000f147824 */ /* 0x000fe200078e00ff */
[----:B------:R-:W-:Y:S01]  /*d700*/  LOP3.LUT R12, R12, 0xffff0000, RZ, 0xc0, !PT ;  /* 0xffff00000c0c7812 */ /* 0x000fe200078ec0ff */
[----:B------:R-:W-:Y:S01]  /*d710*/  IMAD.U32 R16, R13, 0x10000, RZ ;  /* 0x000100000d107824 */ /* 0x000fe200078e00ff */
[----:B------:R-:W-:Y:S01]  /*d720*/  LOP3.LUT R21, R15, 0xffff0000, RZ, 0xc0, !PT ;  /* 0xffff00000f157812 */ /* 0x000fe200078ec0ff */
[-C--:B------:R-:W-:Y:S01]  /*d730*/  FFMA.FTZ R29, R0, R6.reuse, -R19 ;  /* 0x00000006001d7223 */ /* 0x080fe20000010813 */
[----:B------:R-:W-:Y:S01]  /*d740*/  SHF.L.U32 R0, R32, 0x10, RZ ;  /* 0x0000001020007819 */ /* 0x000fe200000006ff */
[-C--:B------:R-:W-:Y:S01]  /*d750*/  FMUL.FTZ R19, R4, R5.reuse ;  /* 0x0000000504137220 */ /* 0x080fe20000410000 */
[----:B------:R-:W-:Y:S01]  /*d760*/  LOP3.LUT R15, R9, 0xffff0000, RZ, 0xc0, !PT ;  /* 0xffff0000090f7812 */ /* 0x000fe200078ec0ff */
[----:B------:R-:W-:Y:S01]  /*d770*/  FFMA.FTZ R28, R2, R6, R18 ;  /* 0x00000006021c7223 */ /* 0x000fe20000010012 */
[----:B------:R-:W-:Y:S01]  /*d780*/  SHF.L.U32 R9, R10, 0x10, RZ ;  /* 0x000000100a097819 */ /* 0x000fe200000006ff */
[----:B------:R-:W-:Y:S01]  /*d790*/  IMAD.U32 R2, R49, 0x10000, RZ ;  /* 0x0001000031027824 */ /* 0x000fe200078e00ff */
[----:B------:R-:W-:Y:S01]  /*d7a0*/  SHF.L.U32 R6, R31, 0x10, RZ ;  /* 0x000000101f067819 */ /* 0x000fe200000006ff */
[C---:B------:R-:W-:Y:S01]  /*d7b0*/  FMUL.FTZ R18, R3.reuse, R5 ;  /* 0x0000000503127220 */ /* 0x040fe20000410000 */
[----:B------:R-:W-:Y:S01]  /*d7c0*/  SHF.L.U32 R17, R14, 0x10, RZ ;  /* 0x000000100e117819 */ /* 0x000fe200000006ff */
[----:B------:R-:W-:Y:S01]  /*d7d0*/  FFMA.FTZ R27, R3, R12, -R19 ;  /* 0x0000000c031b7223 */ /* 0x000fe20000010813 */
[----:B------:R-:W-:Y:S01]  /*d7e0*/  LOP3.LUT R10, R10, 0xffff0000, RZ, 0xc0, !PT ;  /* 0xffff00000a0a7812 */ /* 0x000fe200078ec0ff */
[-C--:B------:R-:W-:Y:S01]  /*d7f0*/  FMUL.FTZ R5, R0, R8.reuse ;  /* 0x0000000800057220 */ /* 0x080fe20000410000 */
[----:B------:R-:W-:Y:S01]  /*d800*/  LOP3.LUT R22, R13, 0xffff0000, RZ, 0xc0, !PT ;  /* 0xffff00000d167812 */ /* 0x000fe200078ec0ff */
[----:B------:R-:W-:Y:S01]  /*d810*/  FMUL.FTZ R3, R2, R8 ;  /* 0x0000000802037220 */ /* 0x000fe20000410000 */
[----:B------:R-:W-:Y:S01]  /*d820*/  LOP3.LUT R14, R14, 0xffff0000, RZ, 0xc0, !PT ;  /* 0xffff00000e0e7812 */ /* 0x000fe200078ec0ff */
[----:B------:R-:W-:-:S02]  /*d830*/  FFMA.FTZ R26, R4, R12, R18 ;  /* 0x0000000c041a7223 */ /* 0x000fc40000010012 */
[-C--:B------:R-:W-:Y:S01]  /*d840*/  FFMA.FTZ R25, R2, R16.reuse, -R5 ;  /* 0x0000001002197223 */ /* 0x080fe20000010805 */
[----:B------:R-:W-:Y:S01]  /*d850*/  SHF.L.U32 R5, R33, 0x10, RZ ;  /* 0x0000001021057819 */ /* 0x000fe200000006ff */
[----:B------:R-:W-:Y:S01]  /*d860*/  FFMA.FTZ R24, R0, R16, R3 ;  /* 0x0000001000187223 */ /* 0x000fe20000010003 */
[----:B------:R-:W-:Y:S01]  /*d870*/  LOP3.LUT R0, R31, 0xffff0000, RZ, 0xc0, !PT ;  /* 0xffff00001f007812 */ /* 0x000fe200078ec0ff */
[C---:B------:R-:W-:Y:S01]  /*d880*/  IMAD.U32 R2, R50.reuse, 0x10000, RZ ;  /* 0x0001000032027824 */ /* 0x040fe200078e00ff */
[----:B------:R-:W-:Y:S01]  /*d890*/  LOP3.LUT R3, R50, 0xffff0000, RZ, 0xc0, !PT ;  /* 0xffff000032037812 */ /* 0x000fe200078ec0ff */
[-C--:B------:R-:W-:Y:S02]  /*d8a0*/  FMUL.FTZ R4, R6, R9.reuse ;  /* 0x0000000906047220 */ /* 0x080fe40000410000 */
[C---:B------:R-:W-:Y:S01]  /*d8b0*/  IMAD.U32 R13, R11.reuse, 0x10000, RZ ;  /* 0x000100000b0d7824 */ /* 0x040fe200078e00ff */
[----:B------:R-:W-:Y:S01]  /*d8c0*/  LOP3.LUT R11, R11, 0xffff0000, RZ, 0xc0, !PT ;  /* 0xffff00000b0b7812 */ /* 0x000fe200078ec0ff */
[----:B------:R-:W-:-:S02]  /*d8d0*/  FMUL.FTZ R9, R2, R9 ;  /* 0x0000000902097220 */ /* 0x000fc40000410000 */
[----:B------:R-:W-:Y:S01]  /*d8e0*/  FFMA.FTZ R19, R2, R17, -R4 ;  /* 0x0000001102137223 */ /* 0x000fe20000010804 */
[----:B------:R-:W-:Y:S01]  /*d8f0*/  SHF.L.U32 R2, R45, 0x10, RZ ;  /* 0x000000102d027819 */ /* 0x000fe200000006ff */
[-C--:B------:R-:W-:Y:S02]  /*d900*/  FMUL.FTZ R8, R0, R10.reuse ;  /* 0x0000000a00087220 */ /* 0x080fe40000410000 */
        /* <DEDUP_REMOVED lines=19> */
[-C--:B------:R-:W-:Y:S02]  /*da40*/  FFMA.FTZ R4, R4, R22.reuse, -R9 ;  /* 0x0000001604047223 */ /* 0x080fe40000010809 */
[----:B------:R-:W-:Y:S02]  /*da50*/  FFMA.FTZ R3, R3, R21, -R6 ;  /* 0x0000001503037223 */ /* 0x000fe40000010806 */
        /* <DEDUP_REMOVED lines=9> */
.L_x_292:
[----:B------:R-:W-:Y:S05]  /*daf0*/  BSYNC B0 ;  /* 0x0000000000007941 */ /* 0x000fea0003800000 */
.L_x_291:
[----:B------:R-:W-:Y:S01]  /*db00*/  IADD3 R0, R104, 0x10, RZ ;  /* 0x0000001068007810 */ /* 0x000fe20007ffe0ff */
[----:B------:R-:W-:Y:S03]  /*db10*/  BSSY B0, `(.L_x_293) ;  /* 0x000005c000007945 */ /* 0x000fe60003800000 */
[----:B------:R-:W-:-:S13]  /*db20*/  ISETP.GE.AND P0, PT, R0, c[0x0][0x27c], PT ;  /* 0x00009f0000007a0c */ /* 0x000fda0003f06270 */
[----:B------:R-:W-:Y:S05]  /*db30*/  @P0 BRA `(.L_x_294) ;  /* 0x0000059000000947 */ /* 0x000fea0003800000 */
[----:B------:R-:W4:Y:S04]  /*db40*/  LDL R2, [R1] ;  /* 0x0000000001027983 */ /* 0x000f280000100800 */
[----:B--2---:R-:W2:Y:S01]  /*db50*/  LDL R30, [R1+0xf0] ;  /* 0x0000f000011e7983 */ /* 0x004ea20000100800 */
[----:B------:R-:W-:Y:S02]  /*db60*/  MOV R0, c[0x0][0x27c] ;  /* 0x00009f0000007a02 */ /* 0x000fe40000000f00 */
[----:B------:R-:W-:Y:S02]  /*db70*/  LOP3.LUT R4, R34, 0xffff0000, RZ, 0xc0, !PT ;  /* 0xffff000022047812 */ /* 0x000fe400078ec0ff */
[----:B----4-:R-:W-:-:S04]  /*db80*/  LEA.HI R0, R0, R2, RZ, 0x1d ;  /* 0x0000000200007211 */ /* 0x010fc800078fe8ff */
        /* <DEDUP_REMOVED lines=12> */
[----:B------:R-:W4:Y:S01]  /*dc50*/  LDS.128 R8, [R23+0x6080] ;  /* 0x0060800017087984 */ /* 0x000f220000000c00 */
        /* <DEDUP_REMOVED lines=8> */
[C---:B----4-:R-:W-:Y:S01]  /*dce0*/  SHF.L.U32 R3, R8.reuse, 0x10, RZ ;  /* 0x0000001008037819 */ /* 0x050fe200000006ff */
[----:B------:R-:W-:Y:S01]  /*dcf0*/  IMAD.U32 R13, R11, 0x10000, RZ ;  /* 0x000100000b0d7824 */ /* 0x000fe200078e00ff */
[----:B------:R-:W-:Y:S01]  /*dd00*/  LOP3.LUT R5, R8, 0xffff0000, RZ, 0xc0, !PT ;  /* 0xffff000008057812 */ /* 0x000fe200078ec0ff */
[C---:B------:R-:W-:Y:S01]  /*dd10*/  IMAD.U32 R8, R9.reuse, 0x10000, RZ ;  /* 0x0001000009087824 */ /* 0x040fe200078e00ff */
[----:B------:R-:W-:Y:S01]  /*dd20*/  LOP3.LUT R15, R9, 0xffff0000, RZ, 0xc0, !PT ;  /* 0xffff0000090f7812 */ /* 0x000fe200078ec0ff */
[-C--:B------:R-:W-:Y:S01]  /*dd30*/  FMUL.FTZ R19, R2, R3.reuse ;  /* 0x0000000302137220 */ /* 0x080fe20000410000 */
[----:B------:R-:W-:Y:S01]  /*dd40*/  SHF.L.U32 R9, R10, 0x10, RZ ;  /* 0x000000100a097819 */ /* 0x000fe200000006ff */
[----:B------:R-:W-:Y:S01]  /*dd50*/  FMUL.FTZ R18, R0, R3 ;  /* 0x0000000300127220 */ /* 0x000fe20000410000 */
        /* <DEDUP_REMOVED lines=8> */
[----:B------:R-:W-:Y:S01]  /*dde0*/  LOP3.LUT R11, R11, 0xffff0000, RZ, 0xc0, !PT ;  /* 0xffff00000b0b7812 */ /* 0x000fe200078ec0ff */
[----:B------:R-:W-:-:S02]  /*ddf0*/  FMUL.FTZ R18, R3, R5 ;  /* 0x0000000503127220 */ /* 0x000fc40000410000 */
[----:B------:R-:W-:Y:S02]  /*de00*/  FFMA.FTZ R27, R3, R12, -R19 ;  /* 0x0000000c031b7223 */ /* 0x000fe40000010813 */
[-C--:B------:R-:W-:Y:S02]  /*de10*/  FMUL.FTZ R5, R0, R8.reuse ;  /* 0x0000000800057220 */ /* 0x080fe40000410000 */
[----:B------:R-:W-:Y:S02]  /*de20*/  FMUL.FTZ R3, R2, R8 ;  /* 0x0000000802037220 */ /* 0x000fe40000410000 */
[----:B------:R-:W-:Y:S02]  /*de30*/  FFMA.FTZ R26, R4, R12, R18 ;  /* 0x0000000c041a7223 */ /* 0x000fe40000010012 */
[-C--:B------:R-:W-:Y:S01]  /*de40*/  FFMA.FTZ R25, R2, R16.reuse, -R5 ;  /* 0x0000001002197223 */ /* 0x080fe20000010805 */
[----:B------:R-:W-:Y:S01]  /*de50*/  SHF.L.U32 R5, R37, 0x10, RZ ;  /* 0x0000001025057819 */ /* 0x000fe200000006ff */
[----:B------:R-:W-:Y:S01]  /*de60*/  FFMA.FTZ R24, R0, R16, R3 ;  /* 0x0000001000187223 */ /* 0x000fe20000010003 */
[----:B------:R-:W-:Y:S01]  /*de70*/  LOP3.LUT R0, R35, 0xffff0000, RZ, 0xc0, !PT ;  /* 0xffff000023007812 */ /* 0x000fe200078ec0ff */
[C---:B------:R-:W-:Y:S01]  /*de80*/  IMAD.U32 R2, R42.reuse, 0x10000, RZ ;  /* 0x000100002a027824 */ /* 0x040fe200078e00ff */
[----:B------:R-:W-:Y:S01]  /*de90*/  LOP3.LUT R3, R42, 0xffff0000, RZ, 0xc0, !PT ;  /* 0xffff00002a037812 */ /* 0x000fe200078ec0ff */
[----:B------:R-:W-:-:S02]  /*dea0*/  FMUL.FTZ R4, R6, R9 ;  /* 0x0000000906047220 */ /* 0x000fc40000410000 */
[C---:B------:R-:W-:Y:S02]  /*deb0*/  FMUL.FTZ R9, R2.reuse, R9 ;  /* 0x0000000902097220 */ /* 0x040fe40000410000 */
[----:B------:R-:W-:Y:S01]  /*dec0*/  FFMA.FTZ R19, R2, R17, -R4 ;  /* 0x0000001102137223 */ /* 0x000fe20000010804 */
[----:B------:R-:W-:Y:S01]  /*ded0*/  SHF.L.U32 R2, R43, 0x10, RZ ;  /* 0x000000102b027819 */ /* 0x000fe200000006ff */
[-C--:B------:R-:W-:Y:S02]  /*dee0*/  FMUL.FTZ R8, R0, R10.reuse ;  /* 0x0000000a00087220 */ /* 0x080fe40000410000 */
[----:B------:R-:W-:Y:S02]  /*def0*/  FMUL.FTZ R10, R3, R10 ;  /* 0x0000000a030a7220 */ /* 0x000fe40000410000 */
[----:B------:R-:W-:Y:S02]  /*df00*/  FMUL.FTZ R4, R5, R13 ;  /* 0x0000000d05047220 */ /* 0x000fe40000410000 */
[----:B------:R-:W-:-:S02]  /*df10*/  FFMA.FTZ R18, R6, R17, R9 ;  /* 0x0000001106127223 */ /* 0x000fc40000010009 */
[----:B------:R-:W-:Y:S01]  /*df20*/  FFMA.FTZ R10, R0, R14, R10 ;  /* 0x0000000e000a7223 */ /* 0x000fe2000001000a */
[----:B------:R-:W-:Y:S01]  /*df30*/  LOP3.LUT R0, R37, 0xffff0000, RZ, 0xc0, !PT ;  /* 0xffff000025007812 */ /* 0x000fe200078ec0ff */
[C---:B------:R-:W-:Y:S02]  /*df40*/  FMUL.FTZ R6, R2.reuse, R13 ;  /* 0x0000000d02067220 */ /* 0x040fe40000410000 */
        /* <DEDUP_REMOVED lines=24> */
.L_x_294:
[----:B------:R-:W-:Y:S05]  /*e0d0*/  BSYNC B0 ;  /* 0x0000000000007941 */ /* 0x000fea0003800000 */
.L_x_293:
        /* <DEDUP_REMOVED lines=91> */
.L_x_272:
[----:B------:R-:W-:Y:S05]  /*e690*/  BSYNC B2 ;  /* 0x0000000000027941 */ /* 0x000fea0003800000 */
.L_x_256:
[----:B--2---:R-:W-:Y:S01]  /*e6a0*/  IMAD R0, R57, c[0x0][0x208], RZ ;  /* 0x0000820039007a24 */ /* 0x004fe200078e02ff */
[----:B------:R-:W-:-:S04]  /*e6b0*/  DEPBAR.LE SB0, 0x0 ;  /* 0x000080000000791a */ /* 0x000fc80000000000 */
[C---:B------:R-:W-:Y:S01]  /*e6c0*/  IMAD.WIDE.U32 R2, R227.reuse, c[0x0][0x208], RZ ;  /* 0x00008200e3027a25 */ /* 0x040fe200078e00ff */
[----:B------:R-:W-:Y:S01]  /*e6d0*/  BAR.SYNC.DEFER_BLOCKING 0x0 ;  /* 0x0000000000007b1d */ /* 0x000fe20000010000 */
[----:B------:R-:W-:Y:S02]  /*e6e0*/  ISETP.GE.AND P6, PT, R228, c[0x0][0x1d4], PT ;  /* 0x00007500e4007a0c */ /* 0x000fe40003fc6270 */
[----:B------:R-:W-:Y:S01]  /*e6f0*/  IMAD R0, R227, c[0x0][0x20c], R0 ;  /* 0x00008300e3007a24 */ /* 0x000fe200078e0200 */
[----:B------:R-:W-:Y:S01]  /*e700*/  ISETP.GE.AND P2, PT, R238, c[0x0][0x1d4], PT ;  /* 0x00007500ee007a0c */ /* 0x000fe20003f46270 */
[----:B-1----:R-:W-:Y:S01]  /*e710*/  IMAD.WIDE.U32 R8, R56, c[0x0][0x210], RZ ;  /* 0x0000840038087a25 */ /* 0x002fe200078e00ff */
[----:B------:R-:W-:Y:S03]  /*e720*/  BSSY B0, `(.L_x_295) ;  /* 0x000003f000007945 */ /* 0x000fe60003800000 */
[----:B------:R-:W-:Y:S01]  /*e730*/  IMAD.IADD R3, R3, 0x1, R0 ;  /* 0x0000000103037824 */ /* 0x000fe200078e0200 */
[----:B------:R-:W-:Y:S01]  /*e740*/  STL.64 [R1+0x18], R8 ;  /* 0x0000180801007387 */ /* 0x000fe20000100a00 */
[----:B------:R-:W-:-:S02]  /*e750*/  IMAD R0, R58, c[0x0][0x218], RZ ;  /* 0x000086003a007a24 */ /* 0x000fc400078e02ff */
[----:B------:R-:W-:-:S04]  /*e760*/  IMAD.WIDE.U32 R2, R218, c[0x0][0x218], R2 ;  /* 0x00008600da027a25 */ /* 0x000fc800078e0002 */
[----:B------:R-:W-:Y:S01]  /*e770*/  IMAD R4, R218, c[0x0][0x21c], R0 ;  /* 0x00008700da047a24 */ /* 0x000fe200078e0200 */
[----:B------:R-:W-:Y:S01]  /*e780*/  IADD3 R0, P0, R2, R8, RZ ;  /* 0x0000000802007210 */ /* 0x000fe20007f1e0ff */
[----:B------:R-:W-:Y:S02]  /*e790*/  IMAD R5, R56, c[0x0][0x214], R9 ;  /* 0x0000850038057a24 */ /* 0x000fe400078e0209 */
[----:B------:R-:W-:-:S03]  /*e7a0*/  IMAD.SHL.U32 R207, R248, 0x2, RZ ;  /* 0x00000002f8cf7824 */ /* 0x000fc600078e00ff */
[----:B------:R-:W-:Y:S01]  /*e7b0*/  IADD3.X R2, R5, R3, R4, P0, !PT ;  /* 0x0000000305027210 */ /* 0x000fe200007fe404 */
[----:B------:R-:W-:Y:S01]  /*e7c0*/  IMAD.IADD R4, R140, 0x1, -R247 ;  /* 0x000000018c047824 */ /* 0x000fe200078e0af7 */
[C---:B------:R-:W-:Y:S01]  /*e7d0*/  LEA R6, P0, R0.reuse, c[0x0][0x1f8], 0x1 ;  /* 0x00007e0000067a11 */ /* 0x040fe200078008ff */
[----:B------:R1:W-:Y:S03]  /*e7e0*/  STL [R1+0x20], R5 ;  /* 0x0000200501007387 */ /* 0x0003e60000100800 */
[----:B------:R-:W-:Y:S01]  /*e7f0*/  LEA.HI.X R3, R0, c[0x0][0x1fc], R2, 0x1, P0 ;  /* 0x00007f0000037a11 */ /* 0x000fe200000f0c02 */
[----:B------:R-:W-:Y:S01]  /*e800*/  LDSM.16.M88.4 R16, [R196] ;  /* 0x00000000c410783b */ /* 0x000fe20000000200 */
[----:B------:R-:W-:-:S03]  /*e810*/  ISETP.LT.OR P1, PT, R4, 0x1, P6 ;  /* 0x000000010400780c */ /* 0x000fc60003721670 */
[----:B------:R-:W2:Y:S04]  /*e820*/  SHFL.IDX PT, R0, R6, RZ, 0x1c1f ;  /* 0x001c1fff06007589 */ /* 0x000ea800000e0000 */
[----:B------:R-:W4:Y:S04]  /*e830*/  SHFL.IDX PT, R2, R3, RZ, 0x1c1f ;  /* 0x001c1fff03027589 */ /* 0x000f2800000e0000 */
[----:B------:R3:W3:Y:S04]  /*e840*/  LDSM.16.M88.4 R12, [R196+0x1000] ;  /* 0x00100000c40c783b */ /* 0x0006e80000000200 */
[----:B------:R3:W3:Y:S04]  /*e850*/  LDSM.16.M88.4 R24, [R169] ;  /* 0x00000000a918783b */ /* 0x0006e80000000200 */
[----:B------:R3:W3:Y:S04]  /*e860*/  LDSM.16.M88.4 R28, [R169+0x400] ;  /* 0x00040000a91c783b */ /* 0x0006e80000000200 */
[----:B-1----:R-:W1:Y:S01]  /*e870*/  S2R R5, SR_TID.X ;  /* 0x0000000000057919 */ /* 0x002e620000002100 */
[----:B--2---:R-:W-:-:S03]  /*e880*/  LEA R22, P0, R228, R0, 0x1 ;  /* 0x00000000e4167211 */ /* 0x004fc600078008ff */
[----:B------:R2:W1:Y:S01]  /*e890*/  LDSM.16.M88.4 R44, [R169+0x800] ;  /* 0x00080000a92c783b */ /* 0x0004620000000200 */
[----:B----4-:R-:W-:-:S03]  /*e8a0*/  LEA.HI.X R23, R228, R2, R229, 0x1, P0 ;  /* 0x00000002e4177211 */ /* 0x010fc600000f0ce5 */
[----:B------:R2:W4:Y:S01]  /*e8b0*/  LDSM.16.M88.4 R40, [R197] ;  /* 0x00000000c528783b */ /* 0x0005220000000200 */
[----:B------:R-:W-:-:S03]  /*e8c0*/  LEA R20, P0, R238, R0, 0x1 ;  /* 0x00000000ee147211 */ /* 0x000fc600078008ff */
[----:B------:R2:W1:Y:S01]  /*e8d0*/  LDSM.16.M88.4 R8, [R197+0x1000] ;  /* 0x00100000c508783b */ /* 0x0004620000000200 */
[----:B------:R-:W-:Y:S02]  /*e8e0*/  LEA.HI.X R21, R238, R2, R250, 0x1, P0 ;  /* 0x00000002ee157211 */ /* 0x000fe400000f0cfa */
[----:B------:R-:W-:Y:S01]  /*e8f0*/  ISETP.LT.OR P0, PT, R4, 0x1, P2 ;  /* 0x000000010400780c */ /* 0x000fe20001701670 */
[----:B------:R2:W1:Y:S04]  /*e900*/  LDSM.16.M88.4 R48, [R198] ;  /* 0x00000000c630783b */ /* 0x0004680000000200 */
[----:B------:R2:W1:Y:S04]  /*e910*/  LDSM.16.M88.4 R80, [R206] ;  /* 0x00000000ce50783b */ /* 0x0004680000000200 */
[----:B------:R2:W1:Y:S04]  /*e920*/  LDSM.16.M88.4 R96, [R205] ;  /* 0x00000000cd60783b */ /* 0x0004680000000200 */
[----:B------:R-:W-:Y:S01]  /*e930*/  @!PT LDS RZ, [RZ] ;  /* 0x00000000fffff984 */ /* 0x000fe20000000800 */
[----:B------:R-:W-:Y:S01]  /*e940*/  @!PT LDS RZ, [RZ] ;  /* 0x00000000fffff984 */ /* 0x000fe20000000800 */
[----:B------:R-:W-:Y:S01]  /*e950*/  @!PT LDS RZ, [RZ] ;  /* 0x00000000fffff984 */ /* 0x000fe20000000800 */
[----:B------:R2:W-:Y:S01]  /*e960*/  LDGSTS.E.BYPASS.LTC128B.128 [R207+0x1880], [R22.64], !P1 ;  /* 0x0188000016cf7fae */ /* 0x0005e2000c901d48 */
[----:B------:R-:W-:-:S03]  /*e970*/  ISETP.GE.AND P1, PT, R230, c[0x0][0x1d4], PT ;  /* 0x00007500e6007a0c */ /* 0x000fc60003f26270 */
[----:B------:R2:W-:Y:S02]  /*e980*/  LDGSTS.E.BYPASS.LTC128B.128 [R207+0x2480], [R20.64], !P0 ;  /* 0x0248000014cf7fae */ /* 0x0005e4000c101d48 */
        /* <DEDUP_REMOVED lines=8> */
[----:B------:R1:W4:Y:S02]  /*ea10*/  SHFL.IDX PT, R0, R6, 0x1, 0x1c1f ;  /* 0x003c1f0006007f89 */ /* 0x00032400000e0000 */
.L_x_396:
[----:B----4-:R-:W-:Y:S02]  /*ea20*/  LEA R2, P0, R228, R0, 0x1 ;  /* 0x00000000e4027211 */ /* 0x010fe400078008ff */
[----:B------:R-:W-:Y:S02]  /*ea30*/  ISETP.LT.OR P2, PT, R4, 0x21, P2 ;  /* 0x000000210400780c */ /* 0x000fe40001741670 */
[----:B-1-3--:R-:W-:Y:S02]  /*ea40*/  LEA.HI.X R3, R228, R5, R229, 0x1, P0 ;  /* 0x00000005e4037211 */ /* 0x00afe400000f0ce5 */
[----:B------:R-:W-:-:S02]  /*ea50*/  ISETP.LT.OR P0, PT, R4, 0x21, P6 ;  /* 0x000000210400780c */ /* 0x000fc40003701670 */
[----:B------:R-:W-:-:S11]  /*ea60*/  ISETP.LT.OR P1, PT, R4, 0x21, P1 ;  /* 0x000000210400780c */ /* 0x000fd60000f21670 */
[----:B------:R-:W-:Y:S01]  /*ea70*/  @!PT LDS RZ, [RZ] ;  /* 0x00000000fffff984 */ /* 0x000fe20000000800 */
[----:B------:R-:W-:Y:S01]  /*ea80*/  @!PT LDS RZ, [RZ] ;  /* 0x00000000fffff984 */ /* 0x000fe20000000800 */
[----:B------:R-:W-:Y:S01]  /*ea90*/  @!PT LDS RZ, [RZ] ;  /* 0x00000000fffff984 */ /* 0x000fe20000000800 */
[----:B------:R1:W-:Y:S01]  /*eaa0*/  LDGSTS.E.BYPASS.LTC128B.128 [R207+0x2080], [R2.64], !P0 ;  /* 0x0208000002cf7fae */ /* 0x0003e2000c101d48 */
[----:B--2---:R-:W-:-:S04]  /*eab0*/  LEA R20, P0, R238, R0, 0x1 ;  /* 0x00000000ee147211 */ /* 0x004fc800078008ff */
[----:B------:R-:W-:-:S05]  /*eac0*/  LEA.HI.X R21, R238, R5, R250, 0x1, P0 ;  /* 0x00000005ee157211 */ /* 0x000fca00000f0cfa */
[----:B------:R2:W-:Y:S01]  /*ead0*/  LDGSTS.E.BYPASS.LTC128B.128 [R207+0x2c80], [R20.64], !P2 ;  /* 0x02c8000014cf7fae */ /* 0x0005e2000d101d48 */
[----:B-1----:R-:W-:-:S04]  /*eae0*/  LEA R2, P0, R230, R0, 0x1 ;  /* 0x00000000e6027211 */ /* 0x002fc800078008ff */
[----:B------:R-:W-:-:S05]  /*eaf0*/  LEA.HI.X R3, R230, R5, R249, 0x1, P0 ;  /* 0x00000005e6037211 */ /* 0x000fca00000f0cf9 */
[----:B------:R2:W-:Y:S04]  /*eb00*/  LDGSTS.E.BYPASS.LTC128B.128 [R207+0x3880], [R2.64], !P1 ;  /* 0x0388000002cf7fae */ /* 0x0005e8000c901d48 */
.L_x_296:
[----:B---34-:R-:W-:Y:S05]  /*eb10*/  BSYNC B0 ;  /* 0x0000000000007941 */ /* 0x018fea0003800000 */
.L_x_295:
[----:B------:R-:W0:Y:S01]  /*eb20*/  LDGDEPBAR ;  /* 0x00000000000079af */ /* 0x000e220000000000 */
[----:B------:R-:W-:Y:S01]  /*eb30*/  WARPSYNC 0xffffffff ;  /* 0xffffffff00007948 */ /* 0x000fe20003800000 */
[-C--:B--2---:R-:W-:Y:S01]  /*eb40*/  HMMA.16816.F32.BF16 R20, R16, R24.reuse, RZ ;  /* 0x000000181014723c */ /* 0x084fe200000418ff */
[----:B------:R-:W-:Y:S01]  /*eb50*/  ISETP.GT.AND P0, PT, R143, R251, PT ;  /* 0x000000fb8f00720c */ /* 0x000fe20003f04270 */
[----:B-----5:R-:W-:Y:S01]  /*eb60*/  LDSM.16.M88.4 R60, [R169+0xc00] ;  /* 0x000c0000a93c783b */ /* 0x020fe20000000200 */
[----:B------:R-:W-:Y:S03]  /*eb70*/  BSSY B1, `(.L_x_298) ;  /* 0x000010f000017945 */ /* 0x000fe60003800000 */
[----:B------:R-:W1:Y:S02]  /*eb80*/  LDSM.16.M88.4 R36, [R196+0x2000] ;  /* 0x00200000c424783b */ /* 0x000e640000000200 */
[C---:B------:R-:W-:Y:S02]  /*eb90*/  HMMA.16816.F32.BF16 R56, R12.reuse, R24, RZ ;  /* 0x000000180c38723c */ /* 0x040fe400000418ff */
[----:B------:R-:W2:Y:S04]  /*eba0*/  LDSM.16.M88.4 R32, [R196+0x3000] ;  /* 0x00300000c420783b */ /* 0x000ea80000000200 */
[----:B------:R-:W-:Y:S02]  /*ebb0*/  LDSM.16.M88.4 R52, [R204] ;  /* 0x00000000cc34783b */ /* 0x000fe40000000200 */
[C---:B------:R-:W-:Y:S08]  /*ebc0*/  HMMA.16816.F32.BF16 R88, R12.reuse, R28, RZ ;  /* 0x0000001c0c58723c */ /* 0x040ff000000418ff */
[C---:B------:R-:W-:Y:S08]  /*ebd0*/  HMMA.16816.F32.BF16 R72, R12.reuse, R44, RZ ;  /* 0x0000002c0c48723c */ /* 0x040ff000000418ff */
[C---:B------:R-:W-:Y:S08]  /*ebe0*/  HMMA.16816.F32.BF16 R92, R12.reuse, R26, RZ ;  /* 0x0000001a0c5c723c */ /* 0x040ff000000418ff */
[C---:B------:R-:W-:Y:S08]  /*ebf0*/  HMMA.16816.F32.BF16 R84, R12.reuse, R30, RZ ;  /* 0x0000001e0c54723c */ /* 0x040ff000000418ff */
[----:B------:R-:W-:Y:S08]  /*ec00*/  HMMA.16816.F32.BF16 R68, R12, R46, RZ ;  /* 0x0000002e0c44723c */ /* 0x000ff000000418ff */
[----:B------:R-:W-:Y:S01]  /*ec10*/  HMMA.16816.F32.BF16 R12, R40, R48, R20 ;  /* 0x00000030280c723c */ /* 0x000fe20000041814 */
[----:B------:R-:W-:Y:S07]  /*ec20*/  LDSM.16.M88.4 R20, [R196+0x4000] ;  /* 0x00400000c414783b */ /* 0x000fee0000000200 */
[C---:B------:R-:W-:Y:S08]  /*ec30*/  HMMA.16816.F32.BF16 R64, R16.reuse, R28, RZ ;  /* 0x0000001c1040723c */ /* 0x040ff000000418ff */
[----:B------:R-:W-:Y:S01]  /*ec40*/  HMMA.16816.F32.BF16 R116, R16, R30, RZ ;  /* 0x0000001e1074723c */ /* 0x000fe200000418ff */
[----:B------:R-:W3:Y:S07]  /*ec50*/  LDSM.16.M88.4 R28, [R197+0x2000] ;  /* 0x00200000c51c783b */ /* 0x000eee0000000200 */
[----:B------:R-:W-:Y:S08]  /*ec60*/  HMMA.16816.F32.BF16 R56, R8, R48, R56 ;  /* 0x000000300838723c */ /* 0x000ff00000041838 */
[----:B------:R-:W-:Y:S01]  /*ec70*/  HMMA.16816.F32.BF16 R76, R16, R26, RZ ;  /* 0x0000001a104c723c */ /* 0x000fe200000418ff */
[----:B------:R-:W4:Y:S07]  /*ec80*/  LDSM.16.M88.4 R24, [R197+0x3000] ;  /* 0x00300000c518783b */ /* 0x000f2e0000000200 */
[C---:B------:R-:W-:Y:S08]  /*ec90*/  HMMA.16816.F32.BF16 R124, R8.reuse, R80, R88 ;  /* 0x00000050087c723c */ /* 0x040ff00000041858 */
[C---:B------:R-:W-:Y:S08]  /*eca0*/  HMMA.16816.F32.BF16 R132, R8.reuse, R96, R72 ;  /* 0x000000600884723c */ /* 0x040ff00000041848 */
[C---:B------:R-:W-:Y:S08]  /*ecb0*/  HMMA.16816.F32.BF16 R92, R8.reuse, R50, R92 ;  /* 0x00000032085c723c */ /* 0x040ff0000004185c */
[C---:B------:R-:W-:Y:S08]  /*ecc0*/  HMMA.16816.F32.BF16 R128, R8.reuse, R82, R84 ;  /* 0x000000520880723c */ /* 0x040ff00000041854 */
[----:B------:R-:W-:Y:S08]  /*ecd0*/  HMMA.16816.F32.BF16 R136, R8, R98, R68 ;  /* 0x000000620888723c */ /* 0x000ff00000041844 */
[----:B-1----:R-:W-:Y:S01]  /*ece0*/  HMMA.16816.F32.BF16 R8, R36, R60, R12 ;  /* 0x0000003c2408723c */ /* 0x002fe2000004180c */
[----:B------:R-:W-:Y:S07]  /*ecf0*/  LDSM.16.M88.4 R12, [R197+0x4000] ;  /* 0x00400000c50c783b */ /* 0x000fee0000000200 */
[C---:B------:R-:W-:Y:S08]  /*ed00*/  HMMA.16816.F32.BF16 R100, R16.reuse, R44, RZ ;  /* 0x0000002c1064723c */ /* 0x040ff000000418ff */
[----:B------:R-:W-:Y:S01]  /*ed10*/  HMMA.16816.F32.BF16 R120, R16, R46, RZ ;  /* 0x0000002e1078723c */ /* 0x000fe200000418ff */
[----:B------:R-:W1:Y:S04]  /*ed20*/  LDSM.16.M88.4 R44, [R169+0x1800] ;  /* 0x00180000a92c783b */ /* 0x000e680000000200 */
[----:B------:R-:W1:Y:S03]  /*ed30*/  LDSM.16.M88.4 R16, [R196+0x5000] ;  /* 0x00500000c410783b */ /* 0x000e660000000200 */
[----:B--2---:R-:W-:Y:S08]  /*ed40*/  HMMA.16816.F32.BF16 R56, R32, R60, R56 ;  /* 0x0000003c2038723c */ /* 0x004ff00000041838 */
[----:B------:R-:W-:Y:S01]  /*ed50*/  HMMA.16816.F32.BF16 R76, R40, R50, R76 ;  /* 0x00000032284c723c */ /* 0x000fe2000004184c */
[----:B------:R-:W2:Y:S07]  /*ed60*/  LDSM.16.M88.4 R48, [R201] ;  /* 0x00000000c930783b */ /* 0x000eae0000000200 */
[----:B---3--:R-:W-:Y:S01]  /*ed70*/  HMMA.16816.F32.BF16 R68, R28, R52, R8 ;  /* 0x000000341c44723c */ /* 0x008fe20000041808 */
[----:B------:R-:W-:Y:S07]  /*ed80*/  LDSM.16.M88.4 R8, [R197+0x5000] ;  /* 0x00500000c508783b */ /* 0x000fee0000000200 */
[----:B------:R-:W-:Y:S08]  /*ed90*/  HMMA.16816.F32.BF16 R108, R40, R80, R64 ;  /* 0x00000050286c723c */ /* 0x000ff00000041840 */
[----:B----4-:R-:W-:Y:S01]  /*eda0*/  HMMA.16816.F32.BF16 R64, R24, R52, R56 ;  /* 0x000000341840723c */ /* 0x010fe20000041838 */
[----:B------:R-:W3:Y:S07]  /*edb0*/  LDSM.16.M88.4 R56, [R169+0x1000] ;  /* 0x00100000a938783b */ /* 0x000eee0000000200 */
[----:B------:R-:W-:Y:S08]  /*edc0*/  HMMA.16816.F32.BF16 R76, R36, R62, R76 ;  /* 0x0000003e244c723c */ /* 0x000ff0000004184c */
[----:B------:R-:W-:Y:S08]  /*edd0*/  HMMA.16816.F32.BF16 R88, R40, R82, R116 ;  /* 0x000000522858723c */ /* 0x000ff00000041874 */
[----:B------:R-:W-:Y:S01]  /*ede0*/  HMMA.16816.F32.BF16 R80, R32, R62, R92 ;  /* 0x0000003e2050723c */ /* 0x000fe2000004185c */
[----:B------:R-:W4:Y:S07]  /*edf0*/  LDSM.16.M88.4 R60, [R203] ;  /* 0x00000000cb3c783b */ /* 0x000f2e0000000200 */
[-C--:B-1----:R-:W-:Y:S08]  /*ee00*/  HMMA.16816.F32.BF16 R72, R20, R44.reuse, R68 ;  /* 0x0000002c1448723c */ /* 0x082ff00000041844 */
[----:B------:R-:W-:Y:S08]  /*ee10*/  HMMA.16816.F32.BF16 R64, R16, R44, R64 ;  /* 0x0000002c1040723c */ /* 0x000ff00000041840 */
[-C--:B------:R-:W-:Y:S08]  /*ee20*/  HMMA.16816.F32.BF16 R68, R28, R54.reuse, R76 ;  /* 0x000000361c44723c */ /* 0x080ff0000004184c */
[----:B------:R-:W-:Y:S01]  /*ee30*/  HMMA.16816.F32.BF16 R76, R24, R54, R80 ;  /* 0x00000036184c723c */ /* 0x000fe20000041850 */
[----:B------:R-:W1:Y:S07]  /*ee40*/  LDSM.16.M88.4 R52, [R169+0x1c00] ;  /* 0x001c0000a934783b */ /* 0x000e6e0000000200 */
[----:B--2---:R-:W-:Y:S08]  /*ee50*/  HMMA.16816.F32.BF16 R84, R12, R48, R72 ;  /* 0x000000300c54723c */ /* 0x004ff00000041848 */
[----:B---3--:R-:W-:Y:S08]  /*ee60*/  HMMA.16816.F32.BF16 R72, R36, R56, R108 ;  /* 0x000000382448723c */ /* 0x008ff0000004186c */
[C---:B------:R-:W-:Y:S08]  /*ee70*/  HMMA.16816.F32.BF16 R100, R40.reuse, R96, R100 ;  /* 0x000000602864723c */ /* 0x040ff00000041864 */
[----:B------:R-:W-:Y:S01]  /*ee80*/  HMMA.16816.F32.BF16 R120, R40, R98, R120 ;  /* 0x000000622878723c */ /* 0x000fe20000041878 */
[----:B------:R-:W-:-:S04]  /*ee90*/  FMUL.FTZ R0, R84, c[0x0][0x320] ;  /* 0x0000c80054007a20 */ /* 0x000fc80000410000 */
[----:B------:R2:W3:Y:S03]  /*eea0*/  MUFU.TANH R109, R0 ;  /* 0x00000000006d7308 */ /* 0x0004e60000002400 */
[----:B------:R-:W-:Y:S08]  /*eeb0*/  HMMA.16816.F32.BF16 R80, R8, R48, R64 ;  /* 0x000000300850723c */ /* 0x000ff00000041840 */
[----:B------:R-:W-:Y:S01]  /*eec0*/  HMMA.16816.F32.BF16 R40, R32, R56, R124 ;  /* 0x000000382028723c */ /* 0x000fe2000004187c */
[----:B--2---:R-:W-:-:S07]  /*eed0*/  FMUL.FTZ R0, R85, c[0x0][0x320] ;  /* 0x0000c80055007a20 */ /* 0x004fce0000410000 */
[-C--:B------:R-:W-:Y:S01]  /*eee0*/  HMMA.16816.F32.BF16 R64, R20, R46.reuse, R68 ;  /* 0x0000002e1440723c */ /* 0x080fe20000041844 */
[----:B------:R2:W1:Y:S07]  /*eef0*/  MUFU.TANH R108, R0 ;  /* 0x00000000006c7308 */ /* 0x00046e0000002400 */
[----:B------:R-:W-:Y:S08]  /*ef00*/  HMMA.16816.F32.BF16 R68, R16, R46, R76 ;  /* 0x0000002e1044723c */ /* 0x000ff0000004184c */
[----:B----4-:R-:W-:Y:S01]  /*ef10*/  HMMA.16816.F32.BF16 R72, R28, R60, R72 ;  /* 0x0000003c1c48723c */ /* 0x010fe20000041848 */
[----:B--2---:R-:W-:-:S04]  /*ef20*/  FMUL.FTZ R0, R86, c[0x0][0x320] ;  /* 0x0000c80056007a20 */ /* 0x004fc80000410000 */
[----:B------:R2:W4:Y:S03]  /*ef30*/  MUFU.TANH R107, R0 ;  /* 0x00000000006b7308 */ /* 0x0005260000002400 */
[----:B------:R-:W-:Y:S01]  /*ef40*/  HMMA.16816.F32.BF16 R44, R24, R60, R40 ;  /* 0x0000003c182c723c */ /* 0x000fe20000041828 */
[----:B------:R-:W-:Y:S07]  /*ef50*/  LDSM.16.M88.4 R40, [R200] ;  /* 0x00000000c828783b */ /* 0x000fee0000000200 */
[----:B------:R-:W-:Y:S01]  /*ef60*/  HMMA.16816.F32.BF16 R76, R12, R50, R64 ;  /* 0x000000320c4c723c */ /* 0x000fe20000041840 */
[----:B--2---:R-:W-:-:S07]  /*ef70*/  FMUL.FTZ R0, R87, c[0x0][0x320] ;  /* 0x0000c80057007a20 */ /* 0x004fce0000410000 */
[----:B------:R-:W-:Y:S01]  /*ef80*/  HMMA.16816.F32.BF16 R64, R36, R58, R88 ;  /* 0x0000003a2440723c */ /* 0x000fe20000041858 */
[----:B------:R2:W2:Y:S07]  /*ef90*/  MUFU.TANH R106, R0 ;  /* 0x00000000006a7308 */ /* 0x0004ae0000002400 */
[----:B------:R-:W-:Y:S01]  /*efa0*/  HMMA.16816.F32.BF16 R84, R8, R50, R68 ;  /* 0x000000320854723c */ /* 0x000fe20000041844 */
[----:B------:R-:W3:Y:S07]  /*efb0*/  LDSM.16.M88.4 R48, [R169+0x1400] ;  /* 0x00140000a930783b */ /* 0x000eee0000000200 */
[----:B-1----:R-:W-:Y:S01]  /*efc0*/  HMMA.16816.F32.BF16 R68, R20, R52, R72 ;  /* 0x000000341444723c */ /* 0x002fe20000041848 */
[----:B--2---:R-:W-:-:S04]  /*efd0*/  FMUL.FTZ R0, R80, c[0x0][0x320] ;  /* 0x0000c80050007a20 */ /* 0x004fc80000410000 */
[----:B------:R1:W2:Y:S03]  /*efe0*/  MUFU.TANH R99, R0 ;  /* 0x0000000000637308 */ /* 0x0002a60000002400 */
[----:B------:R-:W-:Y:S01]  /*eff0*/  HMMA.16816.F32.BF16 R72, R32, R58, R128 ;  /* 0x0000003a2048723c */ /* 0x000fe20000041880 */
[----:B------:R-:W2:Y:S07]  /*f000*/  LDSM.16.M88.4 R56, [R202] ;  /* 0x00000000ca38783b */ /* 0x000eae0000000200 */
        /* <DEDUP_REMOVED lines=8> */
[----:B---3--:R-:W-:Y:S08]  /*f090*/  HMMA.16816.F32.BF16 R64, R32, R48, R132 ;  /* 0x000000302040723c */ /* 0x008ff00000041884 */
[----:B------:R-:W-:Y:S01]  /*f0a0*/  HMMA.16816.F32.BF16 R72, R16, R54, R72 ;  /* 0x000000361048723c */ /* 0x000fe20000041848 */
[----:B-1----:R-:W-:-:S07]  /*f0b0*/  FMUL.FTZ R0, R83, c[0x0][0x320] ;  /* 0x0000c80053007a20 */ /* 0x002fce0000410000 */
[----:B------:R-:W-:Y:S01]  /*f0c0*/  HMMA.16816.F32.BF16 R80, R8, R40, R44 ;  /* 0x000000280850723c */ /* 0x000fe2000004182c */
[----:B------:R1:W3:Y:S01]  /*f0d0*/  MUFU.TANH R95, R0 ;  /* 0x00000000005f7308 */ /* 0x0002e20000002400 */
[----:B------:R-:W3:Y:S06]  /*f0e0*/  LDSM.16.M88.4 R44, [R169+0x2000] ;  /* 0x00200000a92c783b */ /* 0x000eec0000000200 */
[----:B--2---:R-:W-:Y:S08]  /*f0f0*/  HMMA.16816.F32.BF16 R64, R24, R56, R64 ;  /* 0x000000381840723c */ /* 0x004ff00000041840 */
[----:B------:R-:W-:Y:S01]  /*f100*/  HMMA.16816.F32.BF16 R72, R8, R42, R72 ;  /* 0x0000002a0848723c */ /* 0x000fe20000041848 */
[----:B-1----:R-:W-:-:S04]  /*f110*/  FMUL.FTZ R0, R76, c[0x0][0x320] ;  /* 0x0000c8004c007a20 */ /* 0x002fc80000410000 */
[----:B------:R1:W2:Y:S03]  /*f120*/  MUFU.TANH R96, R0 ;  /* 0x0000000000607308 */ /* 0x0002a60000002400 */
        /* <DEDUP_REMOVED lines=9> */
[----:B-1----:R-:W-:-:S04]  /*f1c0*/  FMUL.FTZ R0, R84, c[0x0][0x320] ;  /* 0x0000c80054007a20 */ /* 0x002fc80000410000 */
[----:B------:R1:W1:Y:S11]  /*f1d0*/  MUFU.TANH R91, R0 ;  /* 0x00000000005b7308 */ /* 0x0002760000002400 */
[----:B------:R-:W-:Y:S08]  /*f1e0*/  @!UPT UIADD3 URZ, URZ, URZ, URZ ;  /* 0x0000003f3f3ff290 */ /* 0x000ff0000fffe03f */
[----:B------:R-:W-:Y:S01]  /*f1f0*/  HMMA.16816.F32.BF16 R52, R28, R56, R68 ;  /* 0x000000381c34723c */ /* 0x000fe20000041844 */
[----:B-1----:R-:W-:-:S07]  /*f200*/  FMUL.FTZ R0, R85, c[0x0][0x320] ;  /* 0x0000c80055007a20 */ /* 0x002fce0000410000 */
[----:B------:R-:W-:Y:S01]  /*f210*/  HMMA.16816.F32.BF16 R68, R12, R42, R60 ;  /* 0x0000002a0c44723c */ /* 0x000fe2000004183c */
[----:B------:R1:W1:Y:S07]  /*f220*/  MUFU.TANH R90, R0 ;  /* 0x00000000005a7308 */ /* 0x00026e0000002400 */
[----:B------:R-:W-:Y:S01]  /*f230*/  HMMA.16816.F32.BF16 R60, R36, R50, R120 ;  /* 0x00000032243c723c */ /* 0x000fe20000041878 */
[----:B------:R-:W2:Y:S01]  /*f240*/  LDSM.16.M88.4 R36, [R199] ;  /* 0x00000000c724783b */ /* 0x000ea20000000200 */
[----:B------:R-:W-:-:S06]  /*f250*/  DEPBAR.LE SB0, 0x0 ;  /* 0x000080000000791a */ /* 0x000fcc0000000000 */
[----:B---3--:R-:W-:Y:S01]  /*f260*/  HMMA.16816.F32.BF16 R52, R20, R44, R52 ;  /* 0x0000002c1434723c */ /* 0x008fe20000041834 */
[----:B-1----:R-:W-:-:S04]  /*f270*/  FMUL.FTZ R0, R86, c[0x0][0x320] ;  /* 0x0000c80056007a20 */ /* 0x002fc80000410000 */
[----:B------:R1:W3:Y:S03]  /*f280*/  MUFU.TANH R89, R0 ;  /* 0x0000000000597308 */ /* 0x0002e60000002400 */
[----:B------:R-:W-:Y:S08]  /*f290*/  HMMA.16816.F32.BF16 R40, R16, R44, R64 ;  /* 0x0000002c1028723c */ /* 0x000ff00000041840 */
[----:B------:R-:W-:Y:S01]  /*f2a0*/  HMMA.16816.F32.BF16 R28, R28, R58, R60 ;  /* 0x0000003a1c1c723c */ /* 0x000fe2000004183c */
[----:B-1----:R-:W-:-:S07]  /*f2b0*/  FMUL.FTZ R0, R87, c[0x0][0x320] ;  /* 0x0000c80057007a20 */ /* 0x002fce0000410000 */
[----:B------:R-:W-:Y:S01]  /*f2c0*/  HMMA.16816.F32.BF16 R56, R24, R58, R32 ;  /* 0x0000003a1838723c */ /* 0x000fe20000041820 */
[----:B------:R1:W1:Y:S07]  /*f2d0*/  MUFU.TANH R86, R0 ;  /* 0x0000000000567308 */ /* 0x00026e0000002400 */
[----:B--2---:R-:W-:Y:S08]  /*f2e0*/  HMMA.16816.F32.BF16 R52, R12, R36, R52 ;  /* 0x000000240c34723c */ /* 0x004ff00000041834 */
[----:B------:R-:W-:Y:S01]  /*f2f0*/  HMMA.16816.F32.BF16 R20, R20, R46, R28 ;  /* 0x0000002e1414723c */ /* 0x000fe2000004181c */
[----:B-1----:R-:W-:-:S04]  /*f300*/  FMUL.FTZ R0, R76, c[0x0][0x320] ;  /* 0x0000c8004c007a20 */ /* 0x002fc80000410000 */
[----:B------:R1:W2:Y:S03]  /*f310*/  MUFU.TANH R88, R0 ;  /* 0x0000000000587308 */ /* 0x0002a60000002400 */
[----:B------:R-:W-:Y:S08]  /*f320*/  HMMA.16816.F32.BF16 R24, R8, R36, R40 ;  /* 0x000000240818723c */ /* 0x000ff00000041828 */
[----:B------:R-:W-:Y:S01]  /*f330*/  HMMA.16816.F32.BF16 R16, R16, R46, R56 ;  /* 0x0000002e1010723c */ /* 0x000fe20000041838 */
[----:B-1----:R-:W-:-:S07]  /*f340*/  FMUL.FTZ R0, R77, c[0x0][0x320] ;  /* 0x0000c8004d007a20 */ /* 0x002fce0000410000 */
[-C--:B------:R-:W-:Y:S01]  /*f350*/  HMMA.16816.F32.BF16 R12, R12, R38.reuse, R20 ;  /* 0x000000260c0c723c */ /* 0x080fe20000041814 */
[----:B------:R1:W1:Y:S11]  /*f360*/  MUFU.TANH R87, R0 ;  /* 0x0000000000577308 */ /* 0x0002760000002400 */
[----:B------:R-:W-:Y:S04]  /*f370*/  @!UPT UIADD3 URZ, URZ, URZ, URZ ;  /* 0x0000003f3f3ff290 */ /* 0x000fe8000fffe03f */
        /* <DEDUP_REMOVED lines=63> */
[----:B--234-:R-:W2:Y:S04]  /*f770*/  LDL R3, [R1+0x40] ;  /* 0x0000400001037983 */ /* 0x01cea80000100800 */
[----:B------:R-:W3:Y:S04]  /*f780*/  LDL.64 R148, [R1+0x30] ;  /* 0x0000300001947983 */ /* 0x000ee80000100a00 */
[----:B------:R-:W4:Y:S04]  /*f790*/  LDL R4, [R1+0x3c] ;  /* 0x00003c0001047983 */ /* 0x000f280000100800 */
[----:B------:R-:W5:Y:S01]  /*f7a0*/  S2R R5, SR_TID.X ;  /* 0x0000000000057919 */ /* 0x000f620000002100 */
[----:B-1----:R-:W-:-:S03]  /*f7b0*/  IMAD.MOV.U32 R0, RZ, RZ, 0x1 ;  /* 0x00000001ff007424 */ /* 0x002fc600078e00ff */
[----:B------:R-:W3:Y:S02]  /*f7c0*/  LDL.64 R146, [R1+0x28] ;  /* 0x0000280001927983 */ /* 0x000ee40000100a00 */
[----:B------:R-:W-:Y:S02]  /*f7d0*/  ISETP.NE.AND P0, PT, R0, c[0x0][0x2b8], PT ;  /* 0x0000ae0000007a0c */ /* 0x000fe40003f05270 */
[----:B------:R-:W4:Y:S01]  /*f7e0*/  LDL R144, [R1+0x38] ;  /* 0x0000380001907983 */ /* 0x000f220000100800 */
[----:B-----5:R-:W-:-:S04]  /*f7f0*/  SHF.R.S32.HI R2, RZ, 0x1f, R5 ;  /* 0x0000001fff027819 */ /* 0x020fc80000011405 */
[----:B------:R-:W-:-:S04]  /*f800*/  LEA.HI R2, R2, R5, RZ, 0x2 ;  /* 0x0000000502027211 */ /* 0x000fc800078f10ff */
[----:B------:R-:W-:-:S05]  /*f810*/  LOP3.LUT R2, R2, 0xfffffffc, RZ, 0xc0, !PT ;  /* 0xfffffffc02027812 */ /* 0x000fca00078ec0ff */
[----:B------:R-:W-:-:S04]  /*f820*/  IMAD.IADD R2, R5, 0x1, -R2 ;  /* 0x0000000105027824 */ /* 0x000fc800078e0a02 */
[----:B------:R-:W-:Y:S02]  /*f830*/  IMAD R2, R2, 0x20, R247 ;  /* 0x0000002002027824 */ /* 0x000fe400078e02f7 */
[----:B------:R-:W-:-:S03]  /*f840*/  IMAD.MOV.U32 R218, RZ, RZ, RZ ;  /* 0x000000ffffda7224 */ /* 0x000fc600078e00ff */
[----:B--2---:R-:W-:-:S04]  /*f850*/  IADD3 R2, R2, R142, R3 ;  /* 0x0000008e02027210 */ /* 0x004fc80007ffe003 */
[----:B------:R-:W-:-:S05]  /*f860*/  IADD3 R2, R2, -0x30, RZ ;  /* 0xffffffd002027810 */ /* 0x000fca0007ffe0ff */
[----:B------:R-:W-:-:S04]  /*f870*/  @P0 IMAD.HI.U32 R3, R2, c[0x0][0x2bc], RZ ;  /* 0x0000af0002030a27 */ /* 0x000fc800078e00ff */
[----:B------:R-:W-:Y:S01]  /*f880*/  IMAD.MOV.U32 R0, RZ, RZ, R2 ;  /* 0x000000ffff007224 */ /* 0x000fe200078e0002 */
[----:B------:R-:W-:-:S04]  /*f890*/  @P0 SHF.R.U32.HI R0, RZ, c[0x0][0x2c0], R3 ;  /* 0x0000b000ff000a19 */ /* 0x000fc80000011603 */
[----:B---3--:R-:W-:-:S04]  /*f8a0*/  @!P3 IADD3 R3, P0, R0, R148, RZ ;  /* 0x000000940003b210 */ /* 0x008fc80007f1e0ff */
[----:B----4-:R-:W-:Y:S02]  /*f8b0*/  @!P3 LEA.HI.X.SX32 R5, R0, R4, 0x1, P0 ;  /* 0x000000040005b211 */ /* 0x010fe400000f0eff */
[----:B------:R-:W-:-:S04]  /*f8c0*/  @!P3 LEA R4, P0, R3, c[0x0][0x2a0], 0x2 ;  /* 0x0000a8000304ba11 */ /* 0x000fc800078010ff */
[----:B------:R-:W-:-:S05]  /*f8d0*/  @!P3 LEA.HI.X R5, R3, c[0x0][0x2a4], R5, 0x2, P0 ;  /* 0x0000a9000305ba11 */ /* 0x000fca00000f1405 */
[----:B------:R-:W2:Y:S01]  /*f8e0*/  @!P3 LDG.E R218, [R4.64] ;  /* 0x0000000804dab981 */ /* 0x000ea2000c1e1900 */
[----:B------:R-:W-:-:S04]  /*f8f0*/  IMAD.MOV R0, RZ, RZ, -R0 ;  /* 0x000000ffff007224 */ /* 0x000fc800078e0a00 */
[----:B------:R-:W-:-:S05]  /*f900*/  IMAD R227, R0, c[0x0][0x2b8], R2 ;  /* 0x0000ae0000e37a24 */ /* 0x000fca00078e0202 */
[----:B------:R-:W-:Y:S01]  /*f910*/  SHF.R.S32.HI R0, RZ, 0x1f, R227 ;  /* 0x0000001fff007819 */ /* 0x000fe200000114e3 */
[----:B------:R-:W-:-:S04]  /*f920*/  IMAD.WIDE.U32 R2, R227, c[0x0][0x1e0], RZ ;  /* 0x00007800e3027a25 */ /* 0x000fc800078e00ff */
[----:B------:R-:W-:-:S04]  /*f930*/  IMAD R0, R0, c[0x0][0x1e0], RZ ;  /* 0x0000780000007a24 */ /* 0x000fc800078e02ff */
[----:B------:R-:W-:-:S04]  /*f940*/  IMAD R0, R227, c[0x0][0x1e4], R0 ;  /* 0x00007900e3007a24 */ /* 0x000fc800078e0200 */
[----:B------:R-:W-:Y:S01]  /*f950*/  IMAD.IADD R3, R3, 0x1, R0 ;  /* 0x0000000103037824 */ /* 0x000fe200078e0200 */
[----:B------:R-:W-:-:S04]  /*f960*/  IADD3 R12, -R247, 0x30, RZ ;  /* 0x00000030f70c7810 */ /* 0x000fc80007ffe1ff */
[----:B------:R-:W-:Y:S02]  /*f970*/  ISETP.GE.AND P0, PT, R12, 0x1, PT ;  /* 0x000000010c00780c */ /* 0x000fe40003f06270 */
[----:B--2---:R-:W-:Y:S01]  /*f980*/  SHF.R.S32.HI R0, RZ, 0x1f, R218 ;  /* 0x0000001fff007819 */ /* 0x004fe200000114da */
        /* <DEDUP_REMOVED lines=9> */
.L_x_397:
[----:B------:R-:W-:Y:S05]  /*fa20*/  BRA.DIV ~URZ, `(.L_x_301) ;  /* 0x0000a3f27f007947 */ /* 0x000fea000b800000 */
[----:B------:R3:W4:Y:S02]  /*fa30*/  SHFL.IDX PT, R0, R6, RZ, 0x1c1f ;  /* 0x001c1fff06007589 */ /* 0x00072400000e0000 */
.L_x_398:
[----:B------:R-:W-:Y:S01]  /*fa40*/  BSSY B0, `(.L_x_302) ;  /* 0x000000f000007945 */ /* 0x000fe20003800000 */
[----:B------:R-:W-:Y:S05]  /*fa50*/  @!P0 BRA `(.L_x_303) ;  /* 0x000000d000008947 */ /* 0x000fea0003800000 */
[----:B------:R-:W-:Y:S02]  /*fa60*/  ISETP.NE.AND P6, PT, R141, RZ, PT ;  /* 0x000000ff8d00720c */ /* 0x000fe40003fc5270 */
[-C--:B----4-:R-:W-:Y:S02]  /*fa70*/  LEA R10, P2, R228, R0.reuse, 0x1 ;  /* 0x00000000e40a7211 */ /* 0x090fe400078408ff */
[-C--:B------:R-:W-:Y:S02]  /*fa80*/  LEA R8, P1, R238, R0.reuse, 0x1 ;  /* 0x00000000ee087211 */ /* 0x080fe400078208ff */
[----:B------:R-:W-:Y:S02]  /*fa90*/  LEA R2, P0, R230, R0, 0x1 ;  /* 0x00000000e6027211 */ /* 0x000fe400078008ff */
[----:B--2---:R-:W-:-:S02]  /*faa0*/  LEA.HI.X R11, R228, R4, R229, 0x1, P2 ;  /* 0x00000004e40b7211 */ /* 0x004fc400010f0ce5 */
        /* <DEDUP_REMOVED lines=8> */
.L_x_303:
[----:B------:R-:W-:Y:S05]  /*fb30*/  BSYNC B0 ;  /* 0x0000000000007941 */ /* 0x000fea0003800000 */
.L_x_302:
[----:B------:R-:W-:Y:S01]  /*fb40*/  ISETP.GE.AND P0, PT, R12, 0x21, PT ;  /* 0x000000210c00780c */ /* 0x000fe20003f06270 */
[----:B------:R-:W-:Y:S06]  /*fb50*/  BRA.DIV ~URZ, `(.L_x_304) ;  /* 0x0000a3227f007947 */ /* 0x000fec000b800000 */
[----:B--2---:R2:W1:Y:S04]  /*fb60*/  SHFL.IDX PT, R4, R5, 0x1, 0x1c1f ;  /* 0x003c1f0005047f89 */ /* 0x00446800000e0000 */
[----:B----4-:R2:W4:Y:S02]  /*fb70*/  SHFL.IDX PT, R0, R6, 0x1, 0x1c1f ;  /* 0x003c1f0006007f89 */ /* 0x01052400000e0000 */
.L_x_399:
[----:B------:R-:W-:Y:S05]  /*fb80*/  @!P0 BRA `(.L_x_299) ;  /* 0x000000d000008947 */ /* 0x000fea0003800000 */
[----:B------:R-:W-:Y:S02]  /*fb90*/  ISETP.NE.AND P6, PT, R141, RZ, PT ;  /* 0x000000ff8d00720c */ /* 0x000fe40003fc5270 */
[----:B----4-:R-:W-:-:S02]  /*fba0*/  LEA R10, P2, R228, R0, 0x1 ;  /* 0x00000000e40a7211 */ /* 0x010fc400078408ff */
[-C--:B------:R-:W-:Y:S02]  /*fbb0*/  LEA R8, P1, R238, R0.reuse, 0x1 ;  /* 0x00000000ee087211 */ /* 0x080fe400078208ff */
[----:B------:R-:W-:Y:S02]  /*fbc0*/  LEA R2, P0, R230, R0, 0x1 ;  /* 0x00000000e6027211 */ /* 0x000fe400078008ff */
        /* <DEDUP_REMOVED lines=9> */
.L_x_299:
[----:B--234-:R-:W-:Y:S05]  /*fc60*/  BSYNC B1 ;  /* 0x0000000000017941 */ /* 0x01cfea0003800000 */
.L_x_298:
[----:B-1----:R-:W2:Y:S04]  /*fc70*/  LDL R0, [R1+0x9c] ;  /* 0x00009c0001007983 */ /* 0x002ea80000100800 */
[----:B------:R-:W0:Y:S01]  /*fc80*/  LDGDEPBAR ;  /* 0x00000000000079af */ /* 0x000e220000000000 */
[----:B--2---:R-:W-:-:S05]  /*fc90*/  IMAD.IADD R0, R140, 0x1, -R0 ;  /* 0x000000018c007824 */ /* 0x004fca00078e0a00 */
[C---:B------:R-:W-:Y:S02]  /*fca0*/  ISETP.GT.AND P1, PT, R0.reuse, RZ, PT ;  /* 0x000000ff0000720c */ /* 0x040fe40003f24270 */
[----:B------:R-:W-:Y:S02]  /*fcb0*/  ISETP.GT.AND P0, PT, R0, 0x1, PT ;  /* 0x000000010000780c */ /* 0x000fe40003f04270 */
        /* <DEDUP_REMOVED lines=10> */
[----:B------:R-:W-:Y:S02]  /*fd60*/  ISETP.GT.AND P6, PT, R0, 0x8, PT ;  /* 0x000000080000780c */ /* 0x000fe40003fc4270 */
        /* <DEDUP_REMOVED lines=93> */
.L_x_400:
[----:B-12---:R-:W-:Y:S01]  /*10340*/  FMNMX.FTZ R4, R4, R0, !PT ;  /* 0x0000000004047209 */ /* 0x006fe20007810000 */
[----:B------:R-:W-:Y:S05]  /*10350*/  BRA.DIV ~URZ, `(.L_x_306) ;  /* 0x00009c227f007947 */ /* 0x000fea000b800000 */
[----:B------:R-:W1:Y:S04]  /*10360*/  SHFL.BFLY PT, R0, R5, 0x2, 0x1f ;  /* 0x0c401f0005007f89 */ /* 0x000e6800000e0000 */
        /* <DEDUP_REMOVED lines=12> */
.L_x_401:
        /* <DEDUP_REMOVED lines=14> */
[----:B------:R-:W2:Y:S01]  /*10510*/  LDSM.16.MT88.4 R52, [R170] ;  /* 0x00000000aa34783b */ /* 0x000ea20000004200 */
[--C-:B------:R-:W-:Y:S02]  /*10520*/  FFMA.FTZ R5, R25, c[0x0][0x2d0], -R3.reuse ;  /* 0x0000b40019057a23 */ /* 0x100fe40000010803 */
[--C-:B------:R-:W-:Y:S01]  /*10530*/  FFMA.FTZ R61, R61, c[0x0][0x2d0], -R3.reuse ;  /* 0x0000b4003d3d7a23 */ /* 0x100fe20000010803 */
[----:B------:R-:W-:Y:S01]  /*10540*/  LDSM.16.MT88.4 R88, [R170+0xc00] ;  /* 0x000c0000aa58783b */ /* 0x000fe20000004200 */
[----:B------:R-:W-:-:S02]  /*10550*/  FFMA.FTZ R60, R60, c[0x0][0x2d0], -R3 ;  /* 0x0000b4003c3c7a23 */ /* 0x000fc40000010803 */
[----:B------:R4:W-:Y:S01]  /*10560*/  MUFU.EX2 R147, R2 ;  /* 0x0000000200937308 */ /* 0x0009e20000000800 */
[----:B------:R-:W-:Y:S01]  /*10570*/  LDSM.16.MT88.4 R76, [R171+0x400] ;  /* 0x00040000ab4c783b */ /* 0x000fe20000004200 */
[--C-:B------:R-:W-:Y:S02]  /*10580*/  FFMA.FTZ R63, R47, c[0x0][0x2d0], -R4.reuse ;  /* 0x0000b4002f3f7a23 */ /* 0x100fe40000010804 */
[--C-:B------:R-:W-:Y:S01]  /*10590*/  FFMA.FTZ R62, R46, c[0x0][0x2d0], -R4.reuse ;  /* 0x0000b4002e3e7a23 */ /* 0x100fe20000010804 */
[----:B------:R-:W5:Y:S01]  /*105a0*/  LDSM.16.MT88.4 R64, [R170+0x400] ;  /* 0x00040000aa40783b */ /* 0x000f620000004200 */
[----:B-1----:R-:W-:Y:S02]  /*105b0*/  FFMA.FTZ R0, R11, c[0x0][0x2d0], -R4 ;  /* 0x0000b4000b007a23 */ /* 0x002fe40000010804 */
[----:B------:R1:W-:Y:S01]  /*105c0*/  MUFU.EX2 R145, R5 ;  /* 0x0000000500917308 */ /* 0x0003e20000000800 */
[----:B------:R-:W3:Y:S04]  /*105d0*/  LDSM.16.MT88.4 R80, [R170+0x1000] ;  /* 0x00100000aa50783b */ /* 0x000ee80000004200 */
[----:B------:R-:W2:Y:S01]  /*105e0*/  LDSM.16.MT88.4 R68, [R171+0xc00] ;  /* 0x000c0000ab44783b */ /* 0x000ea20000004200 */
[----:B----4-:R-:W-:-:S02]  /*105f0*/  FMUL.FTZ R2, R106, c[0x0][0x2d0] ;  /* 0x0000b4006a027a20 */ /* 0x010fc40000410000 */
[----:B------:R4:W-:Y:S03]  /*10600*/  MUFU.EX2 R110, R0 ;  /* 0x00000000006e7308 */ /* 0x0009e60000000800 */
[----:B------:R-:W-:Y:S02]  /*10610*/  FSEL R2, R2, RZ, P0 ;  /* 0x000000ff02027208 */ /* 0x000fe40000000000 */
[----:B------:R-:W-:-:S03]  /*10620*/  FSETP.NEU.FTZ.AND P0, PT, R6, -INF , PT ;  /* 0xff8000000600780b */ /* 0x000fc60003f1d000 */
[----:B------:R-:W-:Y:S01]  /*10630*/  MUFU.EX2 R63, R63 ;  /* 0x0000003f003f7308 */ /* 0x000fe20000000800 */
[----:B-1----:R-:W-:Y:S02]  /*10640*/  FFMA.FTZ R5, R32, c[0x0][0x2d0], -R2 ;  /* 0x0000b40020057a23 */ /* 0x002fe40000010802 */
[----:B----4-:R-:W-:-:S05]  /*10650*/  FFMA.FTZ R0, R12, c[0x0][0x2d0], -R4 ;  /* 0x0000b4000c007a23 */ /* 0x010fca0000010804 */
[----:B------:R1:W-:Y:S08]  /*10660*/  MUFU.EX2 R134, R5 ;  /* 0x0000000500867308 */ /* 0x0003f00000000800 */
[----:B------:R4:W-:Y:S01]  /*10670*/  MUFU.EX2 R117, R0 ;  /* 0x0000000000757308 */ /* 0x0009e20000000800 */
[----:B-1----:R-:W-:-:S07]  /*10680*/  FFMA.FTZ R5, R35, c[0x0][0x2d0], -R2 ;  /* 0x0000b40023057a23 */ /* 0x002fce0000010802 */
[----:B------:R-:W-:Y:S01]  /*10690*/  MUFU.EX2 R62, R62 ;  /* 0x0000003e003e7308 */ /* 0x000fe20000000800 */
[----:B----4-:R-:W-:-:S07]  /*106a0*/  FFMA.FTZ R0, R13, c[0x0][0x2d0], -R4 ;  /* 0x0000b4000d007a23 */ /* 0x010fce0000010804 */
[----:B------:R-:W-:Y:S08]  /*106b0*/  MUFU.EX2 R135, R5 ;  /* 0x0000000500877308 */ /* 0x000ff00000000800 */
[----:B------:R1:W-:Y:S02]  /*106c0*/  MUFU.EX2 R132, R0 ;  /* 0x0000000000847308 */ /* 0x0003e40000000800 */
[----:B-1----:R-:W-:-:S06]  /*106d0*/  FFMA.FTZ R0, R14, c[0x0][0x2d0], -R4 ;  /* 0x0000b4000e007a23 */ /* 0x002fcc0000010804 */
[----:B------:R1:W-:Y:S02]  /*106e0*/  MUFU.EX2 R133, R0 ;  /* 0x0000000000857308 */ /* 0x0003e40000000800 */
[----:B-1----:R-:W-:-:S06]  /*106f0*/  FFMA.FTZ R0, R15, c[0x0][0x2d0], -R4 ;  /* 0x0000b4000f007a23 */ /* 0x002fcc0000010804 */
[----:B------:R1:W4:Y:S02]  /*10700*/  MUFU.EX2 R144, R0 ;  /* 0x0000000000907308 */ /* 0x0003240000000800 */
[----:B-1----:R-:W-:Y:S01]  /*10710*/  FFMA.FTZ R0, R19, c[0x0][0x2d0], -R4 ;  /* 0x0000b40013007a23 */ /* 0x002fe20000010804 */
[----:B----4-:R-:W-:-:S05]  /*10720*/  F2FP.BF16.PACK_AB R12, R144, R133 ;  /* 0x00000085900c723e */ /* 0x010fca00000010ff */
[----:B------:R1:W4:Y:S02]  /*10730*/  MUFU.EX2 R152, R0 ;  /* 0x0000000000987308 */ /* 0x0003240000000800 */
[----:B-1----:R-:W-:Y:S01]  /*10740*/  FFMA.FTZ R0, R17, c[0x0][0x2d0], -R3 ;  /* 0x0000b40011007a23 */ /* 0x002fe20000010803 */
[----:B----4-:R-:W-:-:S05]  /*10750*/  F2FP.BF16.PACK_AB R14, R152, R147 ;  /* 0x00000093980e723e */ /* 0x010fca00000010ff */
[----:B------:R1:W-:Y:S02]  /*10760*/  MUFU.EX2 R102, R0 ;  /* 0x0000000000667308 */ /* 0x0003e40000000800 */
[----:B-1----:R-:W-:-:S06]  /*10770*/  FFMA.FTZ R0, R18, c[0x0][0x2d0], -R3 ;  /* 0x0000b40012007a23 */ /* 0x002fcc0000010803 */
[----:B------:R1:W4:Y:S02]  /*10780*/  MUFU.EX2 R101, R0 ;  /* 0x0000000000657308 */ /* 0x0003240000000800 */
[----:B-1----:R-:W-:Y:S01]  /*10790*/  FFMA.FTZ R0, R20, c[0x0][0x2d0], -R3 ;  /* 0x0000b40014007a23 */ /* 0x002fe20000010803 */
[----:B------:R-:W-:-:S05]  /*107a0*/  F2FP.BF16.PACK_AB R20, R110, R111 ;  /* 0x0000006f6e14723e */ /* 0x000fca00000010ff */
[----:B------:R1:W-:Y:S02]  /*107b0*/  MUFU.EX2 R103, R0 ;  /* 0x0000000000677308 */ /* 0x0003e40000000800 */
[----:B-1----:R-:W-:Y:S01]  /*107c0*/  FFMA.FTZ R0, R21, c[0x0][0x2d0], -R3 ;  /* 0x0000b40015007a23 */ /* 0x002fe20000010803 */
[----:B----4-:R-:W-:-:S05]  /*107d0*/  F2FP.BF16.PACK_AB R21, R101, R102 ;  /* 0x000000666515723e */ /* 0x010fca00000010ff */
[----:B------:R1:W4:Y:S02]  /*107e0*/  MUFU.EX2 R118, R0 ;  /* 0x0000000000767308 */ /* 0x0003240000000800 */
[----:B-1----:R-:W-:Y:S01]  /*107f0*/  FFMA.FTZ R0, R22, c[0x0][0x2d0], -R3 ;  /* 0x0000b40016007a23 */ /* 0x002fe20000010803 */
[----:B------:R-:W-:-:S05]  /*10800*/  F2FP.BF16.PACK_AB R22, R132, R117 ;  /* 0x000000758416723e */ /* 0x000fca00000010ff */
[----:B------:R1:W-:Y:S02]  /*10810*/  MUFU.EX2 R119, R0 ;  /* 0x0000000000777308 */ /* 0x0003e40000000800 */
[----:B-1----:R-:W-:Y:S01]  /*10820*/  FFMA.FTZ R0, R23, c[0x0][0x2d0], -R3 ;  /* 0x0000b40017007a23 */ /* 0x002fe20000010803 */
[----:B----4-:R-:W-:-:S05]  /*10830*/  F2FP.BF16.PACK_AB R23, R118, R103 ;  /* 0x000000677617723e */ /* 0x010fca00000010ff */
[----:B------:R1:W4:Y:S02]  /*10840*/  MUFU.EX2 R127, R0 ;  /* 0x00000000007f7308 */ /* 0x0003240000000800 */
[----:B--23--:R-:W-:Y:S01]  /*10850*/  HMMA.16816.F32.BF16 R8, R20, R52, RZ ;  /* 0x000000341408723c */ /* 0x00cfe200000418ff */
[----:B-1----:R-:W-:Y:S01]  /*10860*/  FFMA.FTZ R0, R27, c[0x0][0x2d0], -R3 ;  /* 0x0000b4001b007a23 */ /* 0x002fe20000010803 */
[----:B----4-:R-:W-:-:S04]  /*10870*/  F2FP.BF16.PACK_AB R13, R127, R119 ;  /* 0x000000777f0d723e */ /* 0x010fc800000010ff */
[----:B------:R1:W2:Y:S02]  /*10880*/  MUFU.EX2 R146, R0 ;  /* 0x0000000000927308 */ /* 0x0002a40000000800 */
[----:B-1----:R-:W-:Y:S01]  /*10890*/  FFMA.FTZ R0, R24, c[0x0][0x2d0], -R2 ;  /* 0x0000b40018007a23 */ /* 0x002fe20000010802 */
[----:B--2---:R-:W-:-:S05]  /*108a0*/  F2FP.BF16.PACK_AB R15, R146, R145 ;  /* 0x00000091920f723e */ /* 0x004fca00000010ff */
[----:B------:R1:W-:Y:S10]  /*108b0*/  MUFU.EX2 R96, R0 ;  /* 0x0000000000607308 */ /* 0x0003f40000000800 */
[----:B-----5:R-:W-:Y:S07]  /*108c0*/  HMMA.16816.F32.BF16 R140, R12, R64, R8 ;  /* 0x000000400c8c723c */ /* 0x020fee0000041808 */
[----:B------:R-:W-:Y:S01]  /*108d0*/  F2FP.BF16.PACK_AB R10, R135, R134 ;  /* 0x00000086870a723e */ /* 0x000fe200000010ff */
[----:B-1----:R-:W-:-:S04]  /*108e0*/  FFMA.FTZ R0, R26, c[0x0][0x2d0], -R2 ;  /* 0x0000b4001a007a23 */ /* 0x002fc80000010802 */
        /* <DEDUP_REMOVED lines=11> */
[----:B-1----:R-:W-:Y:S01]  /*109a0*/  FMUL.FTZ R0, R6, c[0x0][0x2d0] ;  /* 0x0000b40006007a20 */ /* 0x002fe20000410000 */
[----:B--2---:R-:W-:-:S04]  /*109b0*/  F2FP.BF16.PACK_AB R8, R116, R109 ;  /* 0x0000006d7408723e */ /* 0x004fc800000010ff */
[----:B------:R-:W-:Y:S02]  /*109c0*/  FSEL R0, R0, RZ, P0 ;  /* 0x000000ff00007208 */ /* 0x000fe40000000000 */
[----:B------:R-:W-:-:S03]  /*109d0*/  ISETP.GE.AND P0, PT, R219, R251, PT ;  /* 0x000000fbdb00720c */ /* 0x000fc60003f06270 */
[----:B------:R-:W-:-:S04]  /*109e0*/  FFMA.FTZ R5, R33, c[0x0][0x2d0], -R0 ;  /* 0x0000b40021057a23 */ /* 0x000fc80000010800 */
[----:B------:R1:W-:Y:S02]  /*109f0*/  MUFU.EX2 R93, R5 ;  /* 0x00000005005d7308 */ /* 0x0003e40000000800 */
[----:B-1----:R-:W-:-:S06]  /*10a00*/  FFMA.FTZ R5, R34, c[0x0][0x2d0], -R0 ;  /* 0x0000b40022057a23 */ /* 0x002fcc0000010800 */
[----:B------:R1:W2:Y:S02]  /*10a10*/  MUFU.EX2 R92, R5 ;  /* 0x00000005005c7308 */ /* 0x0002a40000000800 */
[----:B-1----:R-:W-:Y:S01]  /*10a20*/  FFMA.FTZ R5, R37, c[0x0][0x2d0], -R0 ;  /* 0x0000b40025057a23 */ /* 0x002fe20000010800 */
[----:B--2---:R-:W-:-:S05]  /*10a30*/  F2FP.BF16.PACK_AB R17, R92, R93 ;  /* 0x0000005d5c11723e */ /* 0x004fca00000010ff */
[----:B------:R1:W-:Y:S02]  /*10a40*/  MUFU.EX2 R94, R5 ;  /* 0x00000005005e7308 */ /* 0x0003e40000000800 */
[--C-:B-1----:R-:W-:Y:S02]  /*10a50*/  FFMA.FTZ R5, R39, c[0x0][0x2d0], -R0.reuse ;  /* 0x0000b40027057a23 */ /* 0x102fe40000010800 */
[----:B------:R-:W-:Y:S04]  /*10a60*/  HMMA.16816.F32.BF16 R36, R20, R88, RZ ;  /* 0x000000581424723c */ /* 0x000fe800000418ff */
[----:B------:R1:W2:Y:S02]  /*10a70*/  MUFU.EX2 R97, R5 ;  /* 0x0000000500617308 */ /* 0x0002a40000000800 */
[----:B-1----:R-:W-:Y:S01]  /*10a80*/  FFMA.FTZ R5, R41, c[0x0][0x2d0], -R0 ;  /* 0x0000b40029057a23 */ /* 0x002fe20000010800 */
[----:B--2---:R-:W-:-:S05]  /*10a90*/  F2FP.BF16.PACK_AB R19, R97, R94 ;  /* 0x0000005e6113723e */ /* 0x004fca00000010ff */
[----:B------:R1:W-:Y:S11]  /*10aa0*/  MUFU.EX2 R99, R5 ;  /* 0x0000000500637308 */ /* 0x0003f60000000800 */
[----:B------:R-:W-:Y:S01]  /*10ab0*/  @!UPT UIADD3 URZ, URZ, URZ, URZ ;  /* 0x0000003f3f3ff290 */ /* 0x000fe2000fffe03f */
[----:B------:R-:W-:Y:S01]  /*10ac0*/  HMMA.16816.F32.BF16 R156, R12, R80, R36 ;  /* 0x000000500c9c723c */ /* 0x000fe20000041824 */
[----:B------:R-:W-:Y:S07]  /*10ad0*/  LDSM.16.MT88.4 R36, [R170+0x1800] ;  /* 0x00180000aa24783b */ /* 0x000fee0000004200 */
[----:B------:R-:W-:Y:S01]  /*10ae0*/  HMMA.16816.F32.BF16 R28, R16, R56, RZ ;  /* 0x00000038101c723c */ /* 0x000fe200000418ff */
[----:B-1----:R-:W-:-:S07]  /*10af0*/  FFMA.FTZ R5, R43, c[0x0][0x2d0], -R0 ;  /* 0x0000b4002b057a23 */ /* 0x002fce0000010800 */
[----:B------:R-:W-:Y:S01]  /*10b00*/  HMMA.16816.F32.BF16 R40, R20, R56, RZ ;  /* 0x000000381428723c */ /* 0x000fe200000418ff */
[----:B------:R1:W2:Y:S06]  /*10b10*/  MUFU.EX2 R125, R5 ;  /* 0x00000005007d7308 */ /* 0x0002ac0000000800 */
[--C-:B------:R-:W-:Y:S01]  /*10b20*/  FFMA.FTZ R57, R45, c[0x0][0x2d0], -R3.reuse ;  /* 0x0000b4002d397a23 */ /* 0x100fe20000010803 */
[----:B------:R-:W-:Y:S01]  /*10b30*/  HMMA.16816.F32.BF16 R24, R16, R88, RZ ;  /* 0x000000581018723c */ /* 0x000fe200000418ff */
[----:B------:R-:W-:Y:S02]  /*10b40*/  FFMA.FTZ R56, R44, c[0x0][0x2d0], -R3 ;  /* 0x0000b4002c387a23 */ /* 0x000fe40000010803 */
[----:B------:R-:W-:-:S02]  /*10b50*/  FADD.FTZ R3, R111, R110 ;  /* 0x0000006e6f037221 */ /* 0x000fc40000010000 */
[----:B------:R-:W-:Y:S02]  /*10b60*/  MUFU.EX2 R57, R57 ;  /* 0x0000003900397308 */ /* 0x000fe40000000800 */
[----:B------:R-:W-:Y:S01]  /*10b70*/  FADD.FTZ R3, R117, R3 ;  /* 0x0000000375037221 */ /* 0x000fe20000010000 */
[----:B------:R-:W-:Y:S01]  /*10b80*/  HMMA.16816.F32.BF16 R32, R16, R52, RZ ;  /* 0x000000341020723c */ /* 0x000fe200000418ff */
[----:B-1----:R-:W-:Y:S01]  /*10b90*/  FFMA.FTZ R5, R49, c[0x0][0x2d0], -R0 ;  /* 0x0000b40031057a23 */ /* 0x002fe20000010800 */
[----:B--2---:R-:W-:Y:S01]  /*10ba0*/  F2FP.BF16.PACK_AB R9, R125, R99 ;  /* 0x000000637d09723e */ /* 0x004fe200000010ff */
[----:B------:R-:W-:Y:S02]  /*10bb0*/  FADD.FTZ R3, R132, R3 ;  /* 0x0000000384037221 */ /* 0x000fe40000010000 */
[----:B------:R-:W-:Y:S02]  /*10bc0*/  MUFU.EX2 R56, R56 ;  /* 0x0000003800387308 */ /* 0x000fe40000000800 */
[--C-:B------:R-:W-:Y:S01]  /*10bd0*/  FFMA.FTZ R53, R75, c[0x0][0x2d0], -R2.reuse ;  /* 0x0000b4004b357a23 */ /* 0x100fe20000010802 */
[----:B------:R-:W-:Y:S01]  /*10be0*/  HMMA.16816.F32.BF16 R148, R12, R76, R40 ;  /* 0x0000004c0c94723c */ /* 0x000fe20000041828 */
[----:B------:R-:W1:Y:S01]  /*10bf0*/  LDSM.16.MT88.4 R40, [R171+0x1000] ;  /* 0x00100000ab28783b */ /* 0x000e620000004200 */
[----:B------:R-:W-:-:S02]  /*10c00*/  FFMA.FTZ R52, R74, c[0x0][0x2d0], -R2 ;  /* 0x0000b4004a347a23 */ /* 0x000fc40000010802 */
[----:B------:R-:W-:Y:S01]  /*10c10*/  FADD.FTZ R3, R133, R3 ;  /* 0x0000000385037221 */ /* 0x000fe20000010000 */
[----:B------:R2:W-:Y:S08]  /*10c20*/  MUFU.EX2 R124, R5 ;  /* 0x00000005007c7308 */ /* 0x0005f00000000800 */
[----:B------:R-:W-:Y:S01]  /*10c30*/  MUFU.EX2 R53, R53 ;  /* 0x0000003500357308 */ /* 0x000fe20000000800 */
[----:B--2---:R-:W-:-:S07]  /*10c40*/  FFMA.FTZ R5, R50, c[0x0][0x2d0], -R0 ;  /* 0x0000b40032057a23 */ /* 0x004fce0000010800 */
[----:B------:R-:W-:Y:S08]  /*10c50*/  MUFU.EX2 R52, R52 ;  /* 0x0000003400347308 */ /* 0x000ff00000000800 */
[----:B------:R-:W2:Y:S02]  /*10c60*/  MUFU.EX2 R126, R5 ;  /* 0x00000005007e7308 */ /* 0x000ea40000000800 */
[----:B--2---:R-:W-:Y:S01]  /*10c70*/  F2FP.BF16.PACK_AB R11, R126, R124 ;  /* 0x0000007c7e0b723e */ /* 0x004fe200000010ff */
[----:B------:R-:W-:-:S06]  /*10c80*/  FADD.FTZ R5, R144, R3 ;  /* 0x0000000390057221 */ /* 0x000fcc0000010000 */
[----:B------:R-:W-:Y:S08]  /*10c90*/  HMMA.16816.F32.BF16 R128, R8, R76, R28 ;  /* 0x0000004c0880723c */ /* 0x000ff0000004181c */
[----:B------:R-:W-:Y:S08]  /*10ca0*/  HMMA.16816.F32.BF16 R28, R20, R68, RZ ;  /* 0x00000044141c723c */ /* 0x000ff000000418ff */
[C---:B------:R-:W-:Y:S08]  /*10cb0*/  HMMA.16816.F32.BF16 R120, R8.reuse, R80, R24 ;  /* 0x000000500878723c */ /* 0x040ff00000041818 */
[----:B------:R-:W-:Y:S07]  /*10cc0*/  HMMA.16816.F32.BF16 R136, R8, R64, R32 ;  /* 0x000000400888723c */ /* 0x000fee0000041820 */
[--C-:B------:R-:W-:Y:S01]  /*10cd0*/  FFMA.FTZ R65, R51, c[0x0][0x2d0], -R4.reuse ;  /* 0x0000b40033417a23 */ /* 0x100fe20000010804 */
[----:B-1----:R-:W-:Y:S01]  /*10ce0*/  HMMA.16816.F32.BF16 R188, R12, R40, R28 ;  /* 0x000000280cbc723c */ /* 0x002fe2000004181c */
[----:B------:R-:W1:Y:S01]  /*10cf0*/  LDSM.16.MT88.4 R28, [R170+0x1c00] ;  /* 0x001c0000aa1c783b */ /* 0x000e620000004200 */
[----:B------:R-:W-:-:S02]  /*10d00*/  FFMA.FTZ R64, R48, c[0x0][0x2d0], -R4 ;  /* 0x0000b40030407a23 */ /* 0x000fc40000010804 */
[----:B------:R-:W-:-:S04]  /*10d10*/  FADD.FTZ R4, R93, R92 ;  /* 0x0000005c5d047221 */ /* 0x000fc80000010000 */
[----:B------:R-:W-:Y:S01]  /*10d20*/  HMMA.16816.F32.BF16 R24, R16, R68, RZ ;  /* 0x000000441018723c */ /* 0x000fe200000418ff */
[----:B------:R-:W-:-:S06]  /*10d30*/  FADD.FTZ R4, R94, R4 ;  /* 0x000000045e047221 */ /* 0x000fcc0000010000 */
[--C-:B------:R-:W-:Y:S01]  /*10d40*/  FFMA.FTZ R68, R87, c[0x0][0x2d0], -R0.reuse ;  /* 0x0000b40057447a23 */ /* 0x100fe20000010800 */
[----:B------:R-:W-:Y:S01]  /*10d50*/  HMMA.16816.F32.BF16 R32, R20, R36, RZ ;  /* 0x000000241420723c */ /* 0x000fe200000418ff */
[----:B------:R-:W-:Y:S11]  /*10d60*/  FFMA.FTZ R69, R86, c[0x0][0x2d0], -R0 ;  /* 0x0000b40056457a23 */ /* 0x000ff60000010800 */
[----:B------:R-:W-:Y:S04]  /*10d70*/  @!UPT UIADD3 URZ, URZ, URZ, URZ ;  /* 0x0000003f3f3ff290 */ /* 0x000fe8000fffe03f */
[----:B------:R-:W-:Y:S07]  /*10d80*/  HMMA.16816.F32.BF16 R184, R8, R40, R24 ;  /* 0x0000002808b8723c */ /* 0x000fee0000041818 */
[--C-:B------:R-:W-:Y:S01]  /*10d90*/  FFMA.FTZ R41, R73, c[0x0][0x2d0], -R2.reuse ;  /* 0x0000b40049297a23 */ /* 0x100fe20000010802 */
[----:B------:R-:W-:Y:S01]  /*10da0*/  HMMA.16816.F32.BF16 R24, R16, R36, RZ ;  /* 0x000000241018723c */ /* 0x000fe200000418ff */
[----:B------:R-:W-:Y:S01]  /*10db0*/  FFMA.FTZ R40, R72, c[0x0][0x2d0], -R2 ;  /* 0x0000b40048287a23 */ /* 0x000fe20000010802 */
[----:B------:R-:W-:Y:S01]  /*10dc0*/  MUFU.EX2 R37, R65 ;  /* 0x0000004100257308 */ /* 0x000fe20000000800 */
[----:B------:R-:W-:-:S02]  /*10dd0*/  FFMA.FTZ R72, R85, c[0x0][0x2d0], -R0 ;  /* 0x0000b40055487a23 */ /* 0x000fc40000010800 */
[----:B------:R-:W-:Y:S02]  /*10de0*/  FFMA.FTZ R73, R84, c[0x0][0x2d0], -R0 ;  /* 0x0000b40054497a23 */ /* 0x000fe40000010800 */
[----:B------:R-:W-:Y:S01]  /*10df0*/  FADD.FTZ R0, R96, R95 ;  /* 0x0000005f60007221 */ /* 0x000fe20000010000 */
[----:B-1----:R-:W-:Y:S01]  /*10e00*/  HMMA.16816.F32.BF16 R176, R12, R28, R32 ;  /* 0x0000001c0cb0723c */ /* 0x002fe20000041820 */
[----:B------:R-:W1:Y:S01]  /*10e10*/  LDSM.16.MT88.4 R32, [R171+0x1800] ;  /* 0x00180000ab20783b */ /* 0x000e620000004200 */
[----:B------:R-:W-:Y:S01]  /*10e20*/  FADD.FTZ R2, R102, R101 ;  /* 0x0000006566027221 */ /* 0x000fe20000010000 */
[----:B------:R-:W2:Y:S01]  /*10e30*/  MUFU.EX2 R36, R64 ;  /* 0x0000004000247308 */ /* 0x000ea20000000800 */
[----:B------:R-:W-:Y:S01]  /*10e40*/  FADD.FTZ R0, R98, R0 ;  /* 0x0000000062007221 */ /* 0x000fe20000010000 */
[----:B------:R-:W-:Y:S01]  /*10e50*/  F2FP.BF16.PACK_AB R102, R62, R63 ;  /* 0x0000003f3e66723e */ /* 0x000fe200000010ff */
[----:B------:R-:W-:Y:S01]  /*10e60*/  FADD.FTZ R2, R103, R2 ;  /* 0x0000000267027221 */ /* 0x000fe20000010000 */
[----:B------:R-:W-:Y:S01]  /*10e70*/  F2FP.BF16.PACK_AB R103, R56, R57 ;  /* 0x000000393867723e */ /* 0x000fe200000010ff */
[----:B------:R-:W-:Y:S01]  /*10e80*/  FADD.FTZ R0, R100, R0 ;  /* 0x0000000064007221 */ /* 0x000fe20000010000 */
[----:B------:R-:W-:Y:S01]  /*10e90*/  HMMA.16816.F32.BF16 R84, R16, R54, RZ ;  /* 0x000000361054723c */ /* 0x000fe200000418ff */
[----:B------:R-:W-:Y:S01]  /*10ea0*/  FADD.FTZ R2, R118, R2 ;  /* 0x0000000276027221 */ /* 0x000fe20000010000 */
[----:B------:R-:W-:Y:S01]  /*10eb0*/  MUFU.EX2 R41, R41 ;  /* 0x0000002900297308 */ /* 0x000fe20000000800 */
[----:B------:R-:W-:Y:S01]  /*10ec0*/  FADD.FTZ R0, R109, R0 ;  /* 0x000000006d007221 */ /* 0x000fe20000010000 */
[----:B------:R-:W-:Y:S01]  /*10ed0*/  F2FP.BF16.PACK_AB R96, R52, R53 ;  /* 0x000000353460723e */ /* 0x000fe200000010ff */
[----:B------:R-:W-:-:S02]  /*10ee0*/  FADD.FTZ R2, R119, R2 ;  /* 0x0000000277027221 */ /* 0x000fc40000010000 */
[----:B------:R-:W-:Y:S01]  /*10ef0*/  FADD.FTZ R3, R116, R0 ;  /* 0x0000000074037221 */ /* 0x000fe20000010000 */
[----:B------:R-:W-:Y:S01]  /*10f00*/  HMMA.16816.F32.BF16 R180, R8, R28, R24 ;  /* 0x0000001c08b4723c */ /* 0x000fe20000041818 */
[----:B------:R-:W3:Y:S01]  /*10f10*/  LDSM.16.MT88.4 R24, [R171+0x1c00] ;  /* 0x001c0000ab18783b */ /* 0x000ee20000004200 */
[----:B------:R-:W-:Y:S01]  /*10f20*/  FADD.FTZ R0, R147, R5 ;  /* 0x0000000593007221 */ /* 0x000fe20000010000 */
[----:B--2---:R-:W-:Y:S01]  /*10f30*/  F2FP.BF16.PACK_AB R100, R36, R37 ;  /* 0x000000252464723e */ /* 0x004fe200000010ff */
[----:B------:R-:W-:Y:S01]  /*10f40*/  FADD.FTZ R5, R134, R3 ;  /* 0x0000000386057221 */ /* 0x000fe20000010000 */
[----:B------:R-:W-:Y:S01]  /*10f50*/  LDSM.16.MT88.4 R116, [R170+0x1400] ;  /* 0x00140000aa74783b */ /* 0x000fe20000004200 */
[----:B------:R-:W-:Y:S01]  /*10f60*/  FADD.FTZ R0, R152, R0 ;  /* 0x0000000098007221 */ /* 0x000fe20000010000 */
[----:B------:R-:W2:Y:S01]  /*10f70*/  MUFU.EX2 R29, R40 ;  /* 0x00000028001d7308 */ /* 0x000ea20000000800 */
[----:B------:R-:W-:Y:S02]  /*10f80*/  FADD.FTZ R28, R97, R4 ;  /* 0x00000004611c7221 */ /* 0x000fe40000010000 */
[----:B------:R-:W-:-:S02]  /*10f90*/  FADD.FTZ R0, R37, R0 ;  /* 0x0000000025007221 */ /* 0x000fc40000010000 */
[----:B------:R-:W-:Y:S02]  /*10fa0*/  FADD.FTZ R4, R127, R2 ;  /* 0x000000027f047221 */ /* 0x000fe40000010000 */
[----:B------:R-:W-:Y:S02]  /*10fb0*/  FADD.FTZ R2, R99, R28 ;  /* 0x0000001c63027221 */ /* 0x000fe40000010000 */
[----:B------:R-:W-:Y:S01]  /*10fc0*/  FADD.FTZ R0, R36, R0 ;  /* 0x0000000024007221 */ /* 0x000fe20000010000 */
[----:B------:R-:W-:Y:S01]  /*10fd0*/  HMMA.16816.F32.BF16 R84, R8, R66, R84 ;  /* 0x000000420854723c */ /* 0x000fe20000041854 */
[----:B------:R-:W-:Y:S01]  /*10fe0*/  FADD.FTZ R2, R125, R2 ;  /* 0x000000027d027221 */ /* 0x000fe20000010000 */
[----:B------:R-:W-:Y:S01]  /*10ff0*/  MUFU.EX2 R28, R68 ;  /* 0x00000044001c7308 */ /* 0x000fe20000000800 */
[----:B------:R-:W-:Y:S02]  /*11000*/  FADD.FTZ R4, R145, R4 ;  /* 0x0000000491047221 */ /* 0x000fe40000010000 */
[----:B------:R-:W-:Y:S01]  /*11010*/  FADD.FTZ R0, R63, R0 ;  /* 0x000000003f007221 */ /* 0x000fe20000010000 */
[----:B--2---:R-:W-:Y:S01]  /*11020*/  F2FP.BF16.PACK_AB R98, R29, R41 ;  /* 0x000000291d62723e */ /* 0x004fe200000010ff */
[----:B------:R-:W-:Y:S01]  /*11030*/  FADD.FTZ R3, R124, R2 ;  /* 0x000000027c037221 */ /* 0x000fe20000010000 */
[----:B-1----:R-:W-:Y:S01]  /*11040*/  HMMA.16816.F32.BF16 R48, R20, R32, RZ ;  /* 0x000000201430723c */ /* 0x002fe200000418ff */
[----:B------:R-:W-:-:S02]  /*11050*/  FADD.FTZ R2, R146, R4 ;  /* 0x0000000492027221 */ /* 0x000fc40000010000 */
[----:B------:R-:W-:Y:S01]  /*11060*/  FADD.FTZ R220, R62, R0 ;  /* 0x000000003edc7221 */ /* 0x000fe20000010000 */
[----:B------:R-:W-:Y:S01]  /*11070*/  MUFU.EX2 R4, R73 ;  /* 0x0000004900047308 */ /* 0x000fe20000000800 */
[----:B------:R-:W-:Y:S02]  /*11080*/  FADD.FTZ R5, R135, R5 ;  /* 0x0000000587057221 */ /* 0x000fe40000010000 */
[----:B------:R-:W-:Y:S01]  /*11090*/  FADD.FTZ R3, R126, R3 ;  /* 0x000000037e037221 */ /* 0x000fe20000010000 */
[----:B------:R-:W-:Y:S01]  /*110a0*/  HMMA.16816.F32.BF16 R44, R16, R32, RZ ;  /* 0x00000020102c723c */ /* 0x000fe200000418ff */
[----:B------:R-:W1:Y:S01]  /*110b0*/  LDSM.16.MT88.4 R132, [R170+0x800] ;  /* 0x00080000aa84783b */ /* 0x000e620000004200 */
[----:B------:R-:W-:Y:S02]  /*110c0*/  FADD.FTZ R0, R53, R5 ;  /* 0x0000000535007221 */ /* 0x000fe40000010000 */
[----:B------:R-:W2:Y:S01]  /*110d0*/  MUFU.EX2 R33, R61 ;  /* 0x0000003d00217308 */ /* 0x000ea20000000800 */
[----:B------:R-:W4:Y:S01]  /*110e0*/  LDSM.16.MT88.4 R124, [R171+0x800] ;  /* 0x00080000ab7c783b */ /* 0x000f220000004200 */
[----:B------:R-:W-:-:S04]  /*110f0*/  FADD.FTZ R0, R52, R0 ;  /* 0x0000000034007221 */ /* 0x000fc80000010000 */
[----:B------:R-:W-:Y:S02]  /*11100*/  FADD.FTZ R0, R41, R0 ;  /* 0x0000000029007221 */ /* 0x000fe40000010000 */
[----:B------:R-:W5:Y:S02]  /*11110*/  MUFU.EX2 R32, R60 ;  /* 0x0000003c00207308 */ /* 0x000f640000000800 */
[----:B------:R-:W-:Y:S02]  /*11120*/  FADD.FTZ R232, R29, R0 ;  /* 0x000000001de87221 */ /* 0x000fe40000010000 */
[----:B---3--:R-:W-:Y:S01]  /*11130*/  HMMA.16816.F32.BF16 R92, R12, R24, R48 ;  /* 0x000000180c5c723c */ /* 0x008fe20000041830 */
[----:B--2---:R-:W-:-:S07]  /*11140*/  FADD.FTZ R2, R33, R2 ;  /* 0x0000000221027221 */ /* 0x004fce0000010000 */
[----:B------:R-:W-:Y:S01]  /*11150*/  HMMA.16816.F32.BF16 R172, R8, R24, R44 ;  /* 0x0000001808ac723c */ /* 0x000fe2000004182c */
[----:B------:R-:W2:Y:S01]  /*11160*/  MUFU.EX2 R24, R72 ;  /* 0x0000004800187308 */ /* 0x000ea20000000800 */
[C---:B-----5:R-:W-:Y:S01]  /*11170*/  F2FP.BF16.PACK_AB R101, R32.reuse, R33 ;  /* 0x000000212065723e */ /* 0x060fe200000010ff */
[----:B------:R-:W-:-:S05]  /*11180*/  FADD.FTZ R2, R32, R2 ;  /* 0x0000000220027221 */ /* 0x000fca0000010000 */
[----:B------:R-:W-:Y:S01]  /*11190*/  HMMA.16816.F32.BF16 R60, R16, R90, RZ ;  /* 0x0000005a103c723c */ /* 0x000fe200000418ff */
[----:B------:R-:W3:Y:S01]  /*111a0*/  MUFU.EX2 R25, R69 ;  /* 0x0000004500197308 */ /* 0x000ee20000000800 */
[----:B------:R-:W-:-:S04]  /*111b0*/  FADD.FTZ R2, R57, R2 ;  /* 0x0000000239027221 */ /* 0x000fc80000010000 */
[----:B------:R-:W-:Y:S02]  /*111c0*/  FADD.FTZ R231, R56, R2 ;  /* 0x0000000238e77221 */ /* 0x000fe40000010000 */
[----:B------:R-:W-:Y:S01]  /*111d0*/  HMMA.16816.F32.BF16 R48, R16, R70, RZ ;  /* 0x000000461030723c */ /* 0x000fe200000418ff */
[----:B--2---:R-:W-:Y:S01]  /*111e0*/  F2FP.BF16.PACK_AB R99, R4, R24 ;  /* 0x000000180463723e */ /* 0x004fe200000010ff */
[----:B------:R-:W-:-:S06]  /*111f0*/  FADD.FTZ R2, R28, R3 ;  /* 0x000000031c027221 */ /* 0x000fcc0000010000 */
[----:B------:R-:W-:Y:S01]  /*11200*/  HMMA.16816.F32.BF16 R72, R16, R58, RZ ;  /* 0x0000003a1048723c */ /* 0x000fe200000418ff */
[C---:B---3--:R-:W-:Y:S01]  /*11210*/  F2FP.BF16.PACK_AB R97, R25.reuse, R28 ;  /* 0x0000001c1961723e */ /* 0x048fe200000010ff */
[----:B------:R-:W-:-:S04]  /*11220*/  FADD.FTZ R2, R25, R2 ;  /* 0x0000000219027221 */ /* 0x000fc80000010000 */
[----:B------:R-:W-:Y:S02]  /*11230*/  FADD.FTZ R0, R24, R2 ;  /* 0x0000000218007221 */ /* 0x000fe40000010000 */
[----:B------:R-:W-:Y:S02]  /*11240*/  HMMA.16816.F32.BF16 R44, R16, R38, RZ ;  /* 0x00000026102c723c */ /* 0x000fe400000418ff */
[----:B------:R-:W-:-:S06]  /*11250*/  FADD.FTZ R233, R4, R0 ;  /* 0x0000000004e97221 */ /* 0x000fcc0000010000 */
[----:B------:R-:W-:Y:S08]  /*11260*/  HMMA.16816.F32.BF16 R16, R16, R34, RZ ;  /* 0x000000221010723c */ /* 0x000ff000000418ff */
[C---:B------:R-:W-:Y:S08]  /*11270*/  HMMA.16816.F32.BF16 R72, R8.reuse, R78, R72 ;  /* 0x0000004e0848723c */ /* 0x040ff00000041848 */
[C---:B------:R-:W-:Y:S08]  /*11280*/  HMMA.16816.F32.BF16 R60, R8.reuse, R82, R60 ;  /* 0x00000052083c723c */ /* 0x040ff0000004183c */
[C---:B------:R-:W-:Y:S08]  /*11290*/  HMMA.16816.F32.BF16 R48, R8.reuse, R42, R48 ;  /* 0x0000002a0830723c */ /* 0x040ff00000041830 */
[C---:B------:R-:W-:Y:S08]  /*112a0*/  HMMA.16816.F32.BF16 R44, R8.reuse, R30, R44 ;  /* 0x0000001e082c723c */ /* 0x040ff0000004182c */
[----:B------:R-:W-:Y:S08]  /*112b0*/  HMMA.16816.F32.BF16 R16, R8, R26, R16 ;  /* 0x0000001a0810723c */ /* 0x000ff00000041810 */
[C---:B------:R-:W-:Y:S08]  /*112c0*/  HMMA.16816.F32.BF16 R8, R20.reuse, R54, RZ ;  /* 0x000000361408723c */ /* 0x040ff000000418ff */
[----:B------:R-:W-:Y:S08]  /*112d0*/  HMMA.16816.F32.BF16 R36, R20, R38, RZ ;  /* 0x000000261424723c */ /* 0x000ff000000418ff */
[----:B-1----:R-:W-:Y:S08]  /*112e0*/  HMMA.16816.F32.BF16 R140, R100, R132, R140 ;  /* 0x00000084648c723c */ /* 0x002ff0000004188c */
[----:B------:R-:W-:Y:S01]  /*112f0*/  HMMA.16816.F32.BF16 R144, R12, R66, R8 ;  /* 0x000000420c90723c */ /* 0x000fe20000041808 */
[----:B------:R-:W1:Y:S07]  /*11300*/  LDSM.16.MT88.4 R64, [R171+0x1400] ;  /* 0x00140000ab40783b */ /* 0x000e6e0000004200 */
[----:B------:R-:W-:Y:S08]  /*11310*/  HMMA.16816.F32.BF16 R8, R20, R58, RZ ;  /* 0x0000003a1408723c */ /* 0x000ff000000418ff */
[----:B------:R-:W-:Y:S08]  /*11320*/  HMMA.16816.F32.BF16 R36, R12, R30, R36 ;  /* 0x0000001e0c24723c */ /* 0x000ff00000041824 */
[----:B------:R-:W-:Y:S08]  /*11330*/  HMMA.16816.F32.BF16 R136, R96, R132, R136 ;  /* 0x000000846088723c */ /* 0x000ff00000041888 */
[----:B------:R-:W-:Y:S08]  /*11340*/  HMMA.16816.F32.BF16 R152, R12, R78, R8 ;  /* 0x0000004e0c98723c */ /* 0x000ff00000041808 */
[----:B------:R-:W-:Y:S08]  /*11350*/  HMMA.16816.F32.BF16 R8, R20, R90, RZ ;  /* 0x0000005a1408723c */ /* 0x000ff000000418ff */
[C---:B------:R-:W-:Y:S08]  /*11360*/  HMMA.16816.F32.BF16 R144, R100.reuse, R134, R144 ;  /* 0x000000866490723c */ /* 0x040ff00000041890 */
[----:B----4-:R-:W-:Y:S08]  /*11370*/  HMMA.16816.F32.BF16 R148, R100, R124, R148 ;  /* 0x0000007c6494723c */ /* 0x010ff00000041894 */
[----:B------:R-:W-:Y:S01]  /*11380*/  HMMA.16816.F32.BF16 R160, R12, R82, R8 ;  /* 0x000000520ca0723c */ /* 0x000fe20000041808 */
[----:B------:R-:W2:Y:S07]  /*11390*/  LDSM.16.MT88.4 R80, [R170+0x2000] ;  /* 0x00200000aa50783b */ /* 0x000eae0000004200 */
[C---:B------:R-:W-:Y:S08]  /*113a0*/  HMMA.16816.F32.BF16 R8, R20.reuse, R70, RZ ;  /* 0x000000461408723c */ /* 0x040ff000000418ff */
[----:B------:R-:W-:Y:S08]  /*113b0*/  HMMA.16816.F32.BF16 R20, R20, R34, RZ ;  /* 0x000000221414723c */ /* 0x000ff000000418ff */
[----:B------:R-:W-:Y:S08]  /*113c0*/  HMMA.16816.F32.BF16 R128, R96, R124, R128 ;  /* 0x0000007c6080723c */ /* 0x000ff00000041880 */
[C---:B------:R-:W-:Y:S08]  /*113d0*/  HMMA.16816.F32.BF16 R8, R12.reuse, R42, R8 ;  /* 0x0000002a0c08723c */ /* 0x040ff00000041808 */
[----:B------:R-:W-:Y:S08]  /*113e0*/  HMMA.16816.F32.BF16 R20, R12, R26, R20 ;  /* 0x0000001a0c14723c */ /* 0x000ff00000041814 */
[C---:B------:R-:W-:Y:S08]  /*113f0*/  HMMA.16816.F32.BF16 R152, R100.reuse, R126, R152 ;  /* 0x0000007e6498723c */ /* 0x040ff00000041898 */
[C---:B-1----:R-:W-:Y:S01]  /*11400*/  HMMA.16816.F32.BF16 R68, R100.reuse, R66, R8 ;  /* 0x000000426444723c */ /* 0x042fe20000041808 */
[----:B------:R-:W1:Y:S07]  /*11410*/  LDSM.16.MT88.4 R8, [R171+0x2000] ;  /* 0x00200000ab08783b */ /* 0x000e6e0000004200 */
[-C--:B------:R-:W-:Y:S08]  /*11420*/  HMMA.16816.F32.BF16 R156, R100, R116.reuse, R156 ;  /* 0x00000074649c723c */ /* 0x080ff0000004189c */
[----:B------:R-:W-:Y:S08]  /*11430*/  HMMA.16816.F32.BF16 R120, R96, R116, R120 ;  /* 0x000000746078723c */ /* 0x000ff00000041878 */
[----:B------:R-:W-:Y:S08]  /*11440*/  HMMA.16816.F32.BF16 R160, R100, R118, R160 ;  /* 0x0000007664a0723c */ /* 0x000ff000000418a0 */
[C---:B------:R-:W-:Y:S08]  /*11450*/  HMMA.16816.F32.BF16 R132, R96.reuse, R134, R84 ;  /* 0x000000866084723c */ /* 0x040ff00000041854 */
[C---:B------:R-:W-:Y:S08]  /*11460*/  HMMA.16816.F32.BF16 R124, R96.reuse, R126, R72 ;  /* 0x0000007e607c723c */ /* 0x040ff00000041848 */
[----:B------:R-:W-:Y:S08]  /*11470*/  HMMA.16816.F32.BF16 R116, R96, R118, R60 ;  /* 0x000000766074723c */ /* 0x000ff0000004183c */
[-C--:B------:R-:W-:Y:S08]  /*11480*/  HMMA.16816.F32.BF16 R56, R100, R64.reuse, R188 ;  /* 0x000000406438723c */ /* 0x080ff000000418bc */
[----:B------:R-:W-:Y:S08]  /*11490*/  HMMA.16816.F32.BF16 R60, R96, R64, R184 ;  /* 0x00000040603c723c */ /* 0x000ff000000418b8 */
[C---:B--2---:R-:W-:Y:S08]  /*114a0*/  HMMA.16816.F32.BF16 R72, R100.reuse, R80, R176 ;  /* 0x000000506448723c */ /* 0x044ff000000418b0 */
[C---:B-1----:R-:W-:Y:S08]  /*114b0*/  HMMA.16816.F32.BF16 R88, R100.reuse, R8, R92 ;  /* 0x000000086458723c */ /* 0x042ff0000004185c */
[----:B------:R-:W-:Y:S08]  /*114c0*/  HMMA.16816.F32.BF16 R84, R100, R82, R36 ;  /* 0x000000526454723c */ /* 0x000ff00000041824 */
[C---:B------:R-:W-:Y:S08]  /*114d0*/  HMMA.16816.F32.BF16 R76, R96.reuse, R80, R180 ;  /* 0x00000050604c723c */ /* 0x040ff000000418b4 */
[C---:B------:R-:W-:Y:S08]  /*114e0*/  HMMA.16816.F32.BF16 R64, R96.reuse, R66, R48 ;  /* 0x000000426040723c */ /* 0x040ff00000041830 */
[C---:B------:R-:W-:Y:S08]  /*114f0*/  HMMA.16816.F32.BF16 R80, R96.reuse, R82, R44 ;  /* 0x000000526050723c */ /* 0x040ff0000004182c */
[----:B------:R-:W-:Y:S08]  /*11500*/  HMMA.16816.F32.BF16 R92, R96, R8, R172 ;  /* 0x00000008605c723c */ /* 0x000ff000000418ac */
[-C--:B------:R-:W-:Y:S08]  /*11510*/  HMMA.16816.F32.BF16 R100, R100, R10.reuse, R20 ;  /* 0x0000000a6464723c */ /* 0x080ff00000041814 */
[----:B------:R-:W-:Y:S01]  /*11520*/  HMMA.16816.F32.BF16 R96, R96, R10, R16 ;  /* 0x0000000a6060723c */ /* 0x000fe20000041810 */
[----:B------:R-:W-:Y:S07]  /*11530*/  @!UPT UIADD3 URZ, URZ, URZ, URZ ;  /* 0x0000003f3f3ff290 */ /* 0x000fee000fffe03f */
[----:B------:R-:W-:Y:S11]  /*11540*/  @!P0 BRA `(.L_x_307) ;  /* 0x000030e000008947 */ /* 0x000ff60003800000 */
.L_x_319:
[----:B------:R-:W2:Y:S01]  /*11550*/  LDL.64 R8, [R1+0x18] ;  /* 0x0000180001087983 */ /* 0x000ea20000100a00 */
[----:B------:R-:W-:Y:S04]  /*11560*/  DEPBAR.LE SB0, 0x0 ;  /* 0x000080000000791a */ /* 0x000fe80000000000 */
[----:B------:R-:W3:Y:S01]  /*11570*/  LDL R5, [R1+0x20] ;  /* 0x0000200001057983 */ /* 0x000ee20000100800 */
[----:B------:R-:W-:Y:S01]  /*11580*/  WARPSYNC 0xffffffff ;  /* 0xffffffff00007948 */ /* 0x000fe20003800000 */
[----:B------:R-:W-:Y:S01]  /*11590*/  SHF.R.S32.HI R0, RZ, 0x1f, R227 ;  /* 0x0000001fff007819 */ /* 0x000fe200000114e3 */
[C---:B------:R-:W-:Y:S01]  /*115a0*/  IMAD.WIDE.U32 R2, R227.reuse, c[0x0][0x208], RZ ;  /* 0x00008200e3027a25 */ /* 0x040fe200078e00ff */
[----:B------:R-:W-:Y:S01]  /*115b0*/  BAR.SYNC.DEFER_BLOCKING 0x0 ;  /* 0x0000000000007b1d */ /* 0x000fe20000010000 */
[----:B------:R-:W-:Y:S02]  /*115c0*/  SHF.R.S32.HI R4, RZ, 0x1f, R218 ;  /* 0x0000001fff047819 */ /* 0x000fe400000114da */
[----:B------:R-:W-:Y:S01]  /*115d0*/  IMAD R0, R0, c[0x0][0x208], RZ ;  /* 0x0000820000007a24 */ /* 0x000fe200078e02ff */
[----:B------:R-:W-:Y:S01]  /*115e0*/  ISETP.GE.AND P2, PT, R230, c[0x0][0x1d4], PT ;  /* 0x00007500e6007a0c */ /* 0x000fe20003f46270 */
[----:B------:R-:W-:Y:S01]  /*115f0*/  IMAD.MOV.U32 R109, RZ, RZ, R108 ;  /* 0x000000ffff6d7224 */ /* 0x000fe200078e006c */
[----:B------:R-:W-:Y:S01]  /*11600*/  MOV R110, R107 ;  /* 0x0000006b006e7202 */ /* 0x000fe20000000f00 */
[----:B------:R-:W-:Y:S01]  /*11610*/  IMAD R0, R227, c[0x0][0x20c], R0 ;  /* 0x00008300e3007a24 */ /* 0x000fe200078e0200 */
[----:B------:R-:W-:Y:S01]  /*11620*/  MOV R111, R106 ;  /* 0x0000006a006f7202 */ /* 0x000fe20000000f00 */
[----:B------:R-:W-:Y:S02]  /*11630*/  IMAD R4, R4, c[0x0][0x218], RZ ;  /* 0x0000860004047a24 */ /* 0x000fe400078e02ff */
[----:B------:R-:W-:Y:S02]  /*11640*/  IMAD.IADD R3, R3, 0x1, R0 ;  /* 0x0000000103037824 */ /* 0x000fe400078e0200 */
[C---:B------:R-:W-:Y:S02]  /*11650*/  IMAD R4, R218.reuse, c[0x0][0x21c], R4 ;  /* 0x00008700da047a24 */ /* 0x040fe400078e0204 */
[----:B------:R-:W-:Y:S01]  /*11660*/  IMAD.WIDE.U32 R2, R218, c[0x0][0x218], R2 ;  /* 0x00008600da027a25 */ /* 0x000fe200078e0002 */
[----:B------:R1:W4:Y:S04]  /*11670*/  LDSM.16.M88.4 R52, [R196] ;  /* 0x00000000c434783b */ /* 0x0003280000000200 */
[----:B------:R1:W1:Y:S04]  /*11680*/  LDSM.16.M88.4 R48, [R196+0x1000] ;  /* 0x00100000c430783b */ /* 0x0002680000000200 */
[----:B------:R1:W1:Y:S04]  /*11690*/  LDSM.16.M88.4 R20, [R169] ;  /* 0x00000000a914783b */ /* 0x0002680000000200 */
[----:B------:R1:W1:Y:S04]  /*116a0*/  LDSM.16.M88.4 R36, [R169+0x400] ;  /* 0x00040000a924783b */ /* 0x0002680000000200 */
[----:B------:R1:W1:Y:S04]  /*116b0*/  LDSM.16.M88.4 R172, [R169+0x800] ;  /* 0x00080000a9ac783b */ /* 0x0002680000000200 */
[----:B------:R1:W1:Y:S04]  /*116c0*/  LDSM.16.M88.4 R176, [R197] ;  /* 0x00000000c5b0783b */ /* 0x0002680000000200 */
[----:B------:R1:W1:Y:S04]  /*116d0*/  LDSM.16.M88.4 R184, [R197+0x1000] ;  /* 0x00100000c5b8783b */ /* 0x0002680000000200 */
[----:B------:R1:W1:Y:S04]  /*116e0*/  LDSM.16.M88.4 R180, [R198] ;  /* 0x00000000c6b4783b */ /* 0x0002680000000200 */
[----:B------:R1:W1:Y:S04]  /*116f0*/  LDSM.16.M88.4 R188, [R206] ;  /* 0x00000000cebc783b */ /* 0x0002680000000200 */
[----:B------:R1:W1:Y:S01]  /*11700*/  LDSM.16.M88.4 R192, [R205] ;  /* 0x00000000cdc0783b */ /* 0x0002620000000200 */
[----:B--2---:R-:W-:Y:S04]  /*11710*/  IADD3 R0, P0, R8, R2, RZ ;  /* 0x0000000208007210 */ /* 0x004fe80007f1e0ff */
[----:B---3--:R-:W-:Y:S02]  /*11720*/  IADD3.X R2, R5, R3, R4, P0, !PT ;  /* 0x0000000305027210 */ /* 0x008fe400007fe404 */
[C---:B------:R-:W-:Y:S04]  /*11730*/  LEA R9, P0, R0.reuse, c[0x0][0x1f8], 0x1 ;  /* 0x00007e0000097a11 */ /* 0x040fe800078008ff */
[----:B------:R-:W-:Y:S01]  /*11740*/  LEA.HI.X R8, R0, c[0x0][0x1fc], R2, 0x1, P0 ;  /* 0x00007f0000087a11 */ /* 0x000fe200000f0c02 */
[----:B------:R-:W-:-:S06]  /*11750*/  BRA.DIV ~URZ, `(.L_x_308) ;  /* 0x00008a527f007947 */ /* 0x000fcc000b800000 */
[----:B-1--4-:R1:W2:Y:S02]  /*11760*/  SHFL.IDX PT, R0, R8, RZ, 0x1c1f ;  /* 0x001c1fff08007589 */ /* 0x0122a400000e0000 */
.L_x_402:
[----:B------:R-:W3:Y:S01]  /*11770*/  SHFL.IDX PT, R2, R9, RZ, 0x1c1f ;  /* 0x001c1fff09027589 */ /* 0x000ee200000e0000 */
[----:B------:R-:W-:Y:S03]  /*11780*/  BSSY B0, `(.L_x_309) ;  /* 0x000001e000007945 */ /* 0x000fe60003800000 */
[----:B------:R-:W4:Y:S01]  /*11790*/  S2R R10, SR_TID.X ;  /* 0x00000000000a7919 */ /* 0x000f220000002100 */
[C---:B---3--:R-:W-:Y:S04]  /*117a0*/  LEA R4, P0, R228.reuse, R2, 0x1 ;  /* 0x00000002e4047211 */ /* 0x048fe800078008ff */
[----:B--2---:R-:W-:Y:S05]  /*117b0*/  LEA.HI.X R5, R228, R0, R229, 0x1, P0 ;  /* 0x00000000e4057211 */ /* 0x004fea00000f0ce5 */
[----:B------:R-:W-:Y:S01]  /*117c0*/  @!PT LDS RZ, [RZ] ;  /* 0x00000000fffff984 */ /* 0x000fe20000000800 */
[----:B------:R-:W-:Y:S01]  /*117d0*/  @!PT LDS RZ, [RZ] ;  /* 0x00000000fffff984 */ /* 0x000fe20000000800 */
[----:B------:R2:W-:Y:S02]  /*117e0*/  LDGSTS.E.BYPASS.LTC128B.128 [R207+0x1880], [R4.64], !P5 ;  /* 0x0188000004cf7fae */ /* 0x0005e4000e901d48 */
[C---:B--2---:R-:W-:Y:S04]  /*117f0*/  LEA R4, P0, R238.reuse, R2, 0x1 ;  /* 0x00000002ee047211 */ /* 0x044fe800078008ff */
[----:B------:R-:W-:Y:S02]  /*11800*/  LEA.HI.X R5, R238, R0, R250, 0x1, P0 ;  /* 0x00000000ee057211 */ /* 0x000fe400000f0cfa */
[C---:B------:R-:W-:Y:S03]  /*11810*/  LEA R2, P0, R230.reuse, R2, 0x1 ;  /* 0x00000002e6027211 */ /* 0x040fe600078008ff */
[----:B------:R2:W-:Y:S01]  /*11820*/  LDGSTS.E.BYPASS.LTC128B.128 [R207+0x2480], [R4.64], !P4 ;  /* 0x0248000004cf7fae */ /* 0x0005e2000e101d48 */
[----:B------:R-:W-:Y:S02]  /*11830*/  LEA.HI.X R3, R230, R0, R249, 0x1, P0 ;  /* 0x00000000e6037211 */ /* 0x000fe400000f0cf9 */
[----:B----4-:R-:W-:Y:S03]  /*11840*/  ISETP.GT.AND P0, PT, R10, 0x3f, PT ;  /* 0x0000003f0a00780c */ /* 0x010fe60003f04270 */
[----:B------:R2:W-:Y:S10]  /*11850*/  LDGSTS.E.BYPASS.LTC128B.128 [R207+0x3080], [R2.64], !P2 ;  /* 0x0308000002cf7fae */ /* 0x0005f4000d101d48 */
[----:B------:R-:W-:-:S05]  /*11860*/  @P0 BRA `(.L_x_310) ;  /* 0x000000f000000947 */ /* 0x000fca0003800000 */
[----:B------:R-:W-:-:S05]  /*11870*/  BRA.DIV ~URZ, `(.L_x_311) ;  /* 0x000089927f007947 */ /* 0x000fca000b800000 */
[----:B--2---:R2:W3:Y:S04]  /*11880*/  SHFL.IDX PT, R4, R8, 0x1, 0x1c1f ;  /* 0x003c1f0008047f89 */ /* 0x0044e800000e0000 */
[----:B------:R2:W4:Y:S02]  /*11890*/  SHFL.IDX PT, R0, R9, 0x1, 0x1c1f ;  /* 0x003c1f0009007f89 */ /* 0x00052400000e0000 */
.L_x_403:
[C---:B----4-:R-:W-:Y:S04]  /*118a0*/  LEA R2, P0, R228.reuse, R0, 0x1 ;  /* 0x00000000e4027211 */ /* 0x050fe800078008ff */
[----:B---3--:R-:W-:Y:S02]  /*118b0*/  LEA.HI.X R3, R228, R4, R229, 0x1, P0 ;  /* 0x00000004e4037211 */ /* 0x008fe400000f0ce5 */
[C---:B-12---:R-:W-:Y:S03]  /*118c0*/  LEA R8, P0, R238.reuse, R0, 0x1 ;  /* 0x00000000ee087211 */ /* 0x046fe600078008ff */
[----:B------:R-:W-:Y:S01]  /*118d0*/  @!PT LDS RZ, [RZ] ;  /* 0x00000000fffff984 */ /* 0x000fe20000000800 */
[----:B------:R-:W-:Y:S01]  /*118e0*/  @!PT LDS RZ, [RZ] ;  /* 0x00000000fffff984 */ /* 0x000fe20000000800 */
[----:B------:R-:W-:Y:S01]  /*118f0*/  @!PT LDS RZ, [RZ] ;  /* 0x00000000fffff984 */ /* 0x000fe20000000800 */
[----:B------:R1:W-:Y:S01]  /*11900*/  LDGSTS.E.BYPASS.LTC128B.128 [R207+0x2080], [R2.64], !P5 ;  /* 0x0208000002cf7fae */ /* 0x0003e2000e901d48 */
[----:B------:R-:W-:Y:S05]  /*11910*/  LEA.HI.X R9, R238, R4, R250, 0x1, P0 ;  /* 0x00000004ee097211 */ /* 0x000fea00000f0cfa */
[----:B------:R2:W-:Y:S01]  /*11920*/  LDGSTS.E.BYPASS.LTC128B.128 [R207+0x2c80], [R8.64], !P4 ;  /* 0x02c8000008cf7fae */ /* 0x0005e2000e101d48 */
[C---:B-1----:R-:W-:Y:S04]  /*11930*/  LEA R2, P0, R230.reuse, R0, 0x1 ;  /* 0x00000000e6027211 */ /* 0x042fe800078008ff */
[----:B------:R-:W-:Y:S05]  /*11940*/  LEA.HI.X R3, R230, R4, R249, 0x1, P0 ;  /* 0x00000004e6037211 */ /* 0x000fea00000f0cf9 */
[----:B------:R2:W-:Y:S04]  /*11950*/  LDGSTS.E.BYPASS.LTC128B.128 [R207+0x3880], [R2.64], !P2 ;  /* 0x0388000002cf7fae */ /* 0x0005e8000d101d48 */
.L_x_310:
[----:B------:R-:W-:Y:S05]  /*11960*/  BSYNC B0 ;  /* 0x0000000000007941 */ /* 0x000fea0003800000 */
.L_x_309:
[----:B------:R-:W0:Y:S01]  /*11970*/  LDGDEPBAR ;  /* 0x00000000000079af */ /* 0x000e220000000000 */
[----:B------:R-:W-:Y:S01]  /*11980*/  WARPSYNC 0xffffffff ;  /* 0xffffffff00007948 */ /* 0x000fe20003800000 */
[-C--:B-12---:R-:W-:Y:S01]  /*11990*/  HMMA.16816.F32.BF16 R8, R52, R20.reuse, RZ ;  /* 0x000000143408723c */ /* 0x086fe200000418ff */
[----:B------:R-:W-:Y:S02]  /*119a0*/  BSSY B0, `(.L_x_312) ;  /* 0x000010c000007945 */ /* 0x000fe40003800000 */
[----:B------:R-:W-:Y:S05]  /*119b0*/  ISETP.GT.AND P0, PT, R219, R251, PT ;  /* 0x000000fbdb00720c */ /* 0x000fea0003f04270 */
        /* <DEDUP_REMOVED lines=89> */
[----:B------:R1:W1:Y:S02]  /*11f50*/  MUFU.TANH R193, R0 ;  /* 0x0000000000c17308 */ /* 0x0002640000002400 */
[----:B------:R-:W-:Y:S08]  /*11f60*/  FMUL.FTZ R4, R21, c[0x0][0x320] ;  /* 0x0000c80015047a20 */ /* 0x000ff00000410000 */
[----:B------:R5:W2:Y:S01]  /*11f70*/  MUFU.TANH R216, R2 ;  /* 0x0000000200d87308 */ /* 0x000aa20000002400 */
[----:B---3--:R-:W-:Y:S09]  /*11f80*/  FMUL.FTZ R3, R22, c[0x0][0x320] ;  /* 0x0000c80016037a20 */ /* 0x008ff20000410000 */
[----:B------:R-:W3:Y:S01]  /*11f90*/  MUFU.TANH R188, R3 ;  /* 0x0000000300bc7308 */ /* 0x000ee20000002400 */
[----:B-1----:R-:W-:Y:S09]  /*11fa0*/  FMUL.FTZ R0, R10, c[0x0][0x320] ;  /* 0x0000c8000a007a20 */ /* 0x002ff20000410000 */
[----:B------:R1:W1:Y:S01]  /*11fb0*/  MUFU.TANH R210, R0 ;  /* 0x0000000000d27308 */ /* 0x0002620000002400 */
[----:B-----5:R-:W-:Y:S09]  /*11fc0*/  FMUL.FTZ R2, R23, c[0x0][0x320] ;  /* 0x0000c80017027a20 */ /* 0x020ff20000410000 */
[----:B------:R-:W2:Y:S10]  /*11fd0*/  MUFU.TANH R189, R2 ;  /* 0x0000000200bd7308 */ /* 0x000eb40000002400 */
[----:B------:R-:W2:Y:S01]  /*11fe0*/  MUFU.TANH R181, R4 ;  /* 0x0000000400b57308 */ /* 0x000ea20000002400 */
[----:B-1----:R-:W-:Y:S02]  /*11ff0*/  FMUL.FTZ R0, R11, c[0x0][0x320] ;  /* 0x0000c8000b007a20 */ /* 0x002fe40000410000 */
[----:B------:R-:W1:Y:S07]  /*12000*/  LDSM.16.M88.4 R8, [R200] ;  /* 0x00000000c808783b */ /* 0x000e6e0000000200 */
[----:B------:R5:W1:Y:S02]  /*12010*/  MUFU.TANH R209, R0 ;  /* 0x0000000000d17308 */ /* 0x000a640000002400 */
[----:B-----5:R-:W-:Y:S08]  /*12020*/  FMUL.FTZ R0, R12, c[0x0][0x320] ;  /* 0x0000c8000c007a20 */ /* 0x020ff00000410000 */
[----:B------:R5:W2:Y:S01]  /*12030*/  MUFU.TANH R215, R0 ;  /* 0x0000000000d77308 */ /* 0x000aa20000002400 */
[-C--:B-1----:R-:W-:Y:S08]  /*12040*/  HMMA.16816.F32.BF16 R24, R176, R8.reuse, R24 ;  /* 0x00000008b018723c */ /* 0x082ff00000041818 */
[C---:B------:R-:W-:Y:S04]  /*12050*/  HMMA.16816.F32.BF16 R28, R184.reuse, R8, R28 ;  /* 0x00000008b81c723c */ /* 0x040fe8000004181c */
[----:B-----5:R-:W-:Y:S04]  /*12060*/  FMUL.FTZ R0, R13, c[0x0][0x320] ;  /* 0x0000c8000d007a20 */ /* 0x020fe80000410000 */
[-C--:B------:R-:W-:Y:S01]  /*12070*/  HMMA.16816.F32.BF16 R32, R184, R10.reuse, R32 ;  /* 0x0000000ab820723c */ /* 0x080fe20000041820 */
[----:B------:R-:W1:Y:S01]  /*12080*/  LDSM.16.M88.4 R12, [R199] ;  /* 0x00000000c70c783b */ /* 0x000e620000000200 */
[----:B------:R-:W-:Y:S04]  /*12090*/  DEPBAR.LE SB0, 0x0 ;  /* 0x000080000000791a */ /* 0x000fe80000000000 */
[----:B------:R5:W1:Y:S02]  /*120a0*/  MUFU.TANH R214, R0 ;  /* 0x0000000000d67308 */ /* 0x000a640000002400 */
[C---:B------:R-:W-:Y:S01]  /*120b0*/  HMMA.16816.F32.BF16 R36, R176.reuse, R10, R36 ;  /* 0x0000000ab024723c */ /* 0x040fe20000041824 */
[----:B------:R-:W-:Y:S07]  /*120c0*/  BAR.SYNC.DEFER_BLOCKING 0x0 ;  /* 0x0000000000007b1d */ /* 0x000fee0000010000 */
[----:B------:R-:W-:Y:S04]  /*120d0*/  FMUL.FTZ R3, R30, c[0x0][0x320] ;  /* 0x0000c8001e037a20 */ /* 0x000fe80000410000 */
[----:B------:R-:W-:Y:S01]  /*120e0*/  FMUL.FTZ R2, R31, c[0x0][0x320] ;  /* 0x0000c8001f027a20 */ /* 0x000fe20000410000 */
[----:B------:R2:W2:Y:S10]  /*120f0*/  MUFU.TANH R192, R3 ;  /* 0x0000000300c07308 */ /* 0x0004b40000002400 */
[----:B------:R3:W3:Y:S01]  /*12100*/  MUFU.TANH R190, R2 ;  /* 0x0000000200be7308 */ /* 0x0006e20000002400 */
[----:B-----5:R-:W-:Y:S02]  /*12110*/  FMUL.FTZ R0, R16, c[0x0][0x320] ;  /* 0x0000c80010007a20 */ /* 0x020fe40000410000 */
[----:B------:R-:W-:Y:S07]  /*12120*/  FMUL.FTZ R4, R37, c[0x0][0x320] ;  /* 0x0000c80025047a20 */ /* 0x000fee0000410000 */
[----:B------:R5:W4:Y:S01]  /*12130*/  MUFU.TANH R195, R0 ;  /* 0x0000000000c37308 */ /* 0x000b220000002400 */
[-C--:B-1----:R-:W-:Y:S03]  /*12140*/  HMMA.16816.F32.BF16 R40, R176, R12.reuse, R40 ;  /* 0x0000000cb028723c */ /* 0x082fe60000041828 */
[----:B--2---:R-:W-:Y:S06]  /*12150*/  FMUL.FTZ R3, R38, c[0x0][0x320] ;  /* 0x0000c80026037a20 */ /* 0x004fec0000410000 */
[----:B------:R1:W2:Y:S01]  /*12160*/  MUFU.TANH R31, R3 ;  /* 0x00000003001f7308 */ /* 0x0002a20000002400 */
[C---:B------:R-:W-:Y:S04]  /*12170*/  HMMA.16816.F32.BF16 R44, R184.reuse, R12, R44 ;  /* 0x0000000cb82c723c */ /* 0x040fe8000004182c */
[----:B---3--:R-:W-:Y:S04]  /*12180*/  FMUL.FTZ R2, R39, c[0x0][0x320] ;  /* 0x0000c80027027a20 */ /* 0x008fe80000410000 */
[-C--:B------:R-:W-:Y:S01]  /*12190*/  HMMA.16816.F32.BF16 R48, R184, R14.reuse, R48 ;  /* 0x0000000eb830723c */ /* 0x080fe20000041830 */
[----:B------:R3:W1:Y:S03]  /*121a0*/  MUFU.TANH R30, R2 ;  /* 0x00000002001e7308 */ /* 0x0006660000002400 */
[----:B-----5:R-:W-:Y:S04]  /*121b0*/  FMUL.FTZ R0, R17, c[0x0][0x320] ;  /* 0x0000c80011007a20 */ /* 0x020fe80000410000 */
[----:B------:R-:W-:Y:S03]  /*121c0*/  HMMA.16816.F32.BF16 R52, R176, R14, R52 ;  /* 0x0000000eb034723c */ /* 0x000fe60000041834 */
[----:B------:R5:W2:Y:S11]  /*121d0*/  MUFU.TANH R208, R0 ;  /* 0x0000000000d07308 */ /* 0x000ab60000002400 */
[----:B------:R-:W-:Y:S10]  /*121e0*/  @!UPT UIADD3 URZ, URZ, URZ, URZ ;  /* 0x0000003f3f3ff290 */ /* 0x000ff4000fffe03f */
[----:B-1----:R-:W-:Y:S02]  /*121f0*/  FMUL.FTZ R3, R52, c[0x0][0x320] ;  /* 0x0000c80034037a20 */ /* 0x002fe40000410000 */
[----:B---3--:R-:W-:Y:S02]  /*12200*/  FMUL.FTZ R2, R53, c[0x0][0x320] ;  /* 0x0000c80035027a20 */ /* 0x008fe40000410000 */
[----:B------:R-:W1:Y:S01]  /*12210*/  MUFU.TANH R13, R3 ;  /* 0x00000003000d7308 */ /* 0x000e620000002400 */
[----:B-----5:R-:W-:Y:S09]  /*12220*/  FMUL.FTZ R0, R18, c[0x0][0x320] ;  /* 0x0000c80012007a20 */ /* 0x020ff20000410000 */
[----:B------:R3:W1:Y:S10]  /*12230*/  MUFU.TANH R213, R0 ;  /* 0x0000000000d57308 */ /* 0x0006740000002400 */
[----:B------:R-:W1:Y:S01]  /*12240*/  MUFU.TANH R12, R2 ;  /* 0x00000002000c7308 */ /* 0x000e620000002400 */
[----:B---3--:R-:W-:Y:S09]  /*12250*/  FMUL.FTZ R0, R19, c[0x0][0x320] ;  /* 0x0000c80013007a20 */ /* 0x008ff20000410000 */
[----:B------:R3:W1:Y:S02]  /*12260*/  MUFU.TANH R212, R0 ;  /* 0x0000000000d47308 */ /* 0x0006640000002400 */
[----:B---3--:R-:W-:Y:S08]  /*12270*/  FMUL.FTZ R0, R20, c[0x0][0x320] ;  /* 0x0000c80014007a20 */ /* 0x008ff00000410000 */
        /* <DEDUP_REMOVED lines=8> */
[----:B------:R-:W3:Y:S10]  /*12300*/  MUFU.TANH R27, R4 ;  /* 0x00000004001b7308 */ /* 0x000ef40000002400 */
[----:B------:R5:W1:Y:S02]  /*12310*/  MUFU.TANH R175, R0 ;  /* 0x0000000000af7308 */ /* 0x000a640000002400 */
[----:B-----5:R-:W-:Y:S08]  /*12320*/  FMUL.FTZ R0, R28, c[0x0][0x320] ;  /* 0x0000c8001c007a20 */ /* 0x020ff00000410000 */
        /* <DEDUP_REMOVED lines=40> */
[----:B------:R1:W1:Y:S01]  /*125b0*/  MUFU.TANH R14, R0 ;  /* 0x00000000000e7308 */ /* 0x0002620000002400 */
[----:B------:R-:W-:-:S05]  /*125c0*/  @!P0 BRA `(.L_x_313) ;  /* 0x0000049000008947 */ /* 0x000fca0003800000 */
[----:B-1234-:R-:W-:Y:S01]  /*125d0*/  IMAD.MOV.U32 R0, RZ, RZ, 0x1 ;  /* 0x00000001ff007424 */ /* 0x01efe200078e00ff */
[----:B------:R-:W2:Y:S01]  /*125e0*/  LDL R226, [R1+0x40] ;  /* 0x0000400001e27983 */ /* 0x000ea20000100800 */
[----:B------:R-:W-:Y:S03]  /*125f0*/  IMAD.MOV.U32 R218, RZ, RZ, RZ ;  /* 0x000000ffffda7224 */ /* 0x000fe600078e00ff */
[----:B------:R-:W-:Y:S01]  /*12600*/  ISETP.NE.AND P0, PT, R0, c[0x0][0x2b8], PT ;  /* 0x0000ae0000007a0c */ /* 0x000fe20003f05270 */
[----:B------:R-:W3:Y:S04]  /*12610*/  LDL.64 R224, [R1+0x30] ;  /* 0x0000300001e07983 */ /* 0x000ee80000100a00 */
[----:B------:R-:W4:Y:S04]  /*12620*/  LDL R217, [R1+0x3c] ;  /* 0x00003c0001d97983 */ /* 0x000f280000100800 */
[----:B------:R-:W1:Y:S04]  /*12630*/  S2R R234, SR_TID.X ;  /* 0x0000000000ea7919 */ /* 0x000e680000002100 */
[----:B------:R-:W5:Y:S04]  /*12640*/  LDL.64 R222, [R1+0x28] ;  /* 0x0000280001de7983 */ /* 0x000f680000100a00 */
[----:B------:R-:W4:Y:S01]  /*12650*/  LDL R5, [R1+0x38] ;  /* 0x0000380001057983 */ /* 0x000f220000100800 */
[----:B-1----:R-:W-:Y:S04]  /*12660*/  SHF.R.S32.HI R221, RZ, 0x1f, R234 ;  /* 0x0000001fffdd7819 */ /* 0x002fe800000114ea */
[----:B------:R-:W-:Y:S04]  /*12670*/  LEA.HI R221, R221, R234, RZ, 0x2 ;  /* 0x000000eadddd7211 */ /* 0x000fe800078f10ff */
[----:B------:R-:W-:Y:S05]  /*12680*/  LOP3.LUT R221, R221, 0xfffffffc, RZ, 0xc0, !PT ;  /* 0xfffffffcdddd7812 */ /* 0x000fea00078ec0ff */
[----:B------:R-:W-:Y:S04]  /*12690*/  IMAD.IADD R221, R234, 0x1, -R221 ;  /* 0x00000001eadd7824 */ /* 0x000fe800078e0add */
[----:B------:R-:W-:Y:S02]  /*126a0*/  IMAD R0, R221, 0x20, R247 ;  /* 0x00000020dd007824 */ /* 0x000fe400078e02f7 */
[----:B--2---:R-:W-:Y:S05]  /*126b0*/  IMAD R2, R219, 0x30, R226 ;  /* 0x00000030db027824 */ /* 0x004fea00078e02e2 */
[----:B------:R-:W-:Y:S05]  /*126c0*/  IADD3 R2, R2, -0x30, R0 ;  /* 0xffffffd002027810 */ /* 0x000fea0007ffe000 */
[----:B------:R-:W-:Y:S04]  /*126d0*/  @P0 IMAD.HI.U32 R3, R2, c[0x0][0x2bc], RZ ;  /* 0x0000af0002030a27 */ /* 0x000fe800078e00ff */
[----:B------:R-:W-:Y:S01]  /*126e0*/  IMAD.MOV.U32 R0, RZ, RZ, R2 ;  /* 0x000000ffff007224 */ /* 0x000fe200078e0002 */
[----:B------:R-:W-:Y:S04]  /*126f0*/  @P0 SHF.R.U32.HI R0, RZ, c[0x0][0x2c0], R3 ;  /* 0x0000b000ff000a19 */ /* 0x000fe80000011603 */
[C---:B---3--:R-:W-:Y:S01]  /*12700*/  @!P3 IADD3 R3, P0, R0.reuse, R224, RZ ;  /* 0x000000e00003b210 */ /* 0x048fe20007f1e0ff */
[----:B------:R-:W-:Y:S03]  /*12710*/  IMAD.MOV R4, RZ, RZ, -R0 ;  /* 0x000000ffff047224 */ /* 0x000fe600078e0a00 */
[----:B----4-:R-:W-:Y:S01]  /*12720*/  @!P3 LEA.HI.X.SX32 R0, R0, R217, 0x1, P0 ;  /* 0x000000d90000b211 */ /* 0x010fe200000f0eff */
[----:B------:R-:W-:Y:S01]  /*12730*/  IMAD R227, R4, c[0x0][0x2b8], R2 ;  /* 0x0000ae0004e37a24 */ /* 0x000fe200078e0202 */
[C---:B------:R-:W-:Y:S04]  /*12740*/  @!P3 LEA R2, P0, R3.reuse, c[0x0][0x2a0], 0x2 ;  /* 0x0000a8000302ba11 */ /* 0x040fe800078010ff */
[----:B------:R-:W-:Y:S02]  /*12750*/  @!P3 LEA.HI.X R3, R3, c[0x0][0x2a4], R0, 0x2, P0 ;  /* 0x0000a9000303ba11 */ /* 0x000fe400000f1400 */
[----:B------:R-:W-:Y:S03]  /*12760*/  SHF.R.S32.HI R0, RZ, 0x1f, R227 ;  /* 0x0000001fff007819 */ /* 0x000fe600000114e3 */
[----:B------:R1:W2:Y:S02]  /*12770*/  @!P3 LDG.E R218, [R2.64] ;  /* 0x0000000802dab981 */ /* 0x0002a4000c1e1900 */
[----:B------:R-:W-:Y:S04]  /*12780*/  IMAD R0, R0, c[0x0][0x1e0], RZ ;  /* 0x0000780000007a24 */ /* 0x000fe800078e02ff */
[C---:B------:R-:W-:Y:S02]  /*12790*/  IMAD R0, R227.reuse, c[0x0][0x1e4], R0 ;  /* 0x00007900e3007a24 */ /* 0x040fe400078e0200 */
[----:B-1----:R-:W-:Y:S04]  /*127a0*/  IMAD.WIDE.U32 R2, R227, c[0x0][0x1e0], RZ ;  /* 0x00007800e3027a25 */ /* 0x002fe800078e00ff */
[----:B------:R-:W-:Y:S01]  /*127b0*/  IMAD.IADD R3, R3, 0x1, R0 ;  /* 0x0000000103037824 */ /* 0x000fe200078e0200 */
[----:B--2---:R-:W-:Y:S03]  /*127c0*/  SHF.R.S32.HI R0, RZ, 0x1f, R218 ;  /* 0x0000001fff007819 */ /* 0x004fe600000114da */
[----:B------:R-:W-:Y:S04]  /*127d0*/  IMAD.WIDE.U32 R2, R218, c[0x0][0x1f0], R2 ;  /* 0x00007c00da027a25 */ /* 0x000fe800078e0002 */
[----:B------:R-:W-:Y:S01]  /*127e0*/  IMAD R4, R0, c[0x0][0x1f0], RZ ;  /* 0x00007c0000047a24 */ /* 0x000fe200078e02ff */
[----:B-----5:R-:W-:Y:S03]  /*127f0*/  IADD3 R0, P0, R222, R2, RZ ;  /* 0x00000002de007210 */ /* 0x020fe60007f1e0ff */
[----:B------:R-:W-:Y:S05]  /*12800*/  IMAD R4, R218, c[0x0][0x1f4], R4 ;  /* 0x00007d00da047a24 */ /* 0x000fea00078e0204 */
[----:B------:R-:W-:Y:S02]  /*12810*/  IADD3.X R2, R5, R3, R4, P0, !PT ;  /* 0x0000000305027210 */ /* 0x000fe400007fe404 */
[C---:B------:R-:W-:Y:S02]  /*12820*/  LEA R11, P0, R0.reuse, c[0x0][0x1c8], 0x1 ;  /* 0x00007200000b7a11 */ /* 0x040fe400078008ff */
[----:B------:R-:W-:Y:S02]  /*12830*/  IADD3 R5, -R247, 0x30, RZ ;  /* 0x00000030f7057810 */ /* 0x000fe40007ffe1ff */
[----:B------:R-:W-:Y:S02]  /*12840*/  LEA.HI.X R10, R0, c[0x0][0x1cc], R2, 0x1, P0 ;  /* 0x00007300000a7a11 */ /* 0x000fe400000f0c02 */
[----:B------:R-:W-:Y:S01]  /*12850*/  ISETP.GE.AND P0, PT, R5, 0x1, PT ;  /* 0x000000010500780c */ /* 0x000fe20003f06270 */
[----:B------:R-:W-:-:S10]  /*12860*/  BRA.DIV ~URZ, `(.L_x_314) ;  /* 0x00007a627f007947 */ /* 0x000fd4000b800000 */
[----:B------:R1:W2:Y:S02]  /*12870*/  SHFL.IDX PT, R4, R10, RZ, 0x1c1f ;  /* 0x001c1fff0a047589 */ /* 0x0002a400000e0000 */
.L_x_404:
[----:B------:R-:W-:-:S05]  /*12880*/  BRA.DIV ~URZ, `(.L_x_315) ;  /* 0x00007ab27f007947 */ /* 0x000fca000b800000 */
[----:B------:R3:W4:Y:S02]  /*12890*/  SHFL.IDX PT, R0, R11, RZ, 0x1c1f ;  /* 0x001c1fff0b007589 */ /* 0x00072400000e0000 */
.L_x_405:
[C---:B----4-:R-:W-:Y:S04]  /*128a0*/  @P0 LEA R2, P1, R228.reuse, R0, 0x1 ;  /* 0x00000000e4020211 */ /* 0x050fe800078208ff */
[----:B--2---:R-:W-:Y:S02]  /*128b0*/  @P0 LEA.HI.X R3, R228, R4, R229, 0x1, P1 ;  /* 0x00000004e4030211 */ /* 0x004fe400008f0ce5 */
[C---:B------:R-:W-:Y:S03]  /*128c0*/  @P0 LEA R8, P1, R238.reuse, R0, 0x1 ;  /* 0x00000000ee080211 */ /* 0x040fe600078208ff */
[----:B------:R-:W-:Y:S01]  /*128d0*/  @!PT LDS RZ, [RZ] ;  /* 0x00000000fffff984 */ /* 0x000fe20000000800 */
[----:B------:R-:W-:Y:S01]  /*128e0*/  @!PT LDS RZ, [RZ] ;  /* 0x00000000fffff984 */ /* 0x000fe20000000800 */
[----:B------:R-:W-:Y:S01]  /*128f0*/  @!PT LDS RZ, [RZ] ;  /* 0x00000000fffff984 */ /* 0x000fe20000000800 */
[----:B------:R2:W-:Y:S01]  /*12900*/  @P0 LDGSTS.E.BYPASS.LTC128B.128 [R207+0x3c80], [R2.64], !P5 ;  /* 0x03c8000002cf0fae */ /* 0x0005e2000e901d48 */
[----:B------:R-:W-:Y:S05]  /*12910*/  @P0 LEA.HI.X R9, R238, R4, R250, 0x1, P1 ;  /* 0x00000004ee090211 */ /* 0x000fea00008f0cfa */
[----:B------:R4:W-:Y:S01]  /*12920*/  @P0 LDGSTS.E.BYPASS.LTC128B.128 [R207+0x4880], [R8.64], !P4 ;  /* 0x0488000008cf0fae */ /* 0x0009e2000e101d48 */
[C---:B--2---:R-:W-:Y:S04]  /*12930*/  @P0 LEA R2, P1, R230.reuse, R0, 0x1 ;  /* 0x00000000e6020211 */ /* 0x044fe800078208ff */
[----:B------:R-:W-:Y:S05]  /*12940*/  @P0 LEA.HI.X R3, R230, R4, R249, 0x1, P1 ;  /* 0x00000004e6030211 */ /* 0x000fea00008f0cf9 */
[----:B------:R4:W-:Y:S01]  /*12950*/  @P0 LDGSTS.E.BYPASS.LTC128B.128 [R207+0x5480], [R2.64], !P2 ;  /* 0x0548000002cf0fae */ /* 0x0009e2000d101d48 */
[----:B------:R-:W-:Y:S01]  /*12960*/  ISETP.GE.AND P0, PT, R5, 0x21, PT ;  /* 0x000000210500780c */ /* 0x000fe20003f06270 */
[----:B------:R-:W-:-:S06]  /*12970*/  BRA.DIV ~URZ, `(.L_x_316) ;  /* 0x00007a227f007947 */ /* 0x000fcc000b800000 */
[----:B------:R2:W1:Y:S04]  /*12980*/  SHFL.IDX PT, R4, R10, 0x1, 0x1c1f ;  /* 0x003c1f000a047f89 */ /* 0x00046800000e0000 */
[----:B------:R2:W3:Y:S02]  /*12990*/  SHFL.IDX PT, R0, R11, 0x1, 0x1c1f ;  /* 0x003c1f000b007f89 */ /* 0x0004e400000e0000 */
.L_x_406:
[C---:B---34-:R-:W-:Y:S04]  /*129a0*/  @P0 LEA R2, P1, R228.reuse, R0, 0x1 ;  /* 0x00000000e4020211 */ /* 0x058fe800078208ff */
[----:B-1----:R-:W-:Y:S02]  /*129b0*/  @P0 LEA.HI.X R3, R228, R4, R229, 0x1, P1 ;  /* 0x00000004e4030211 */ /* 0x002fe400008f0ce5 */
[C---:B------:R-:W-:Y:S03]  /*129c0*/  @P0 LEA R8, P1, R238.reuse, R0, 0x1 ;  /* 0x00000000ee080211 */ /* 0x040fe600078208ff */
[----:B------:R-:W-:Y:S01]  /*129d0*/  @!PT LDS RZ, [RZ] ;  /* 0x00000000fffff984 */ /* 0x000fe20000000800 */
[----:B------:R-:W-:Y:S01]  /*129e0*/  @!PT LDS RZ, [RZ] ;  /* 0x00000000fffff984 */ /* 0x000fe20000000800 */
[----:B------:R-:W-:Y:S01]  /*129f0*/  @!PT LDS RZ, [RZ] ;  /* 0x00000000fffff984 */ /* 0x000fe20000000800 */
[----:B------:R1:W-:Y:S01]  /*12a00*/  @P0 LDGSTS.E.BYPASS.LTC128B.128 [R207+0x4480], [R2.64], !P5 ;  /* 0x0448000002cf0fae */ /* 0x0003e2000e901d48 */
[----:B------:R-:W-:Y:S05]  /*12a10*/  @P0 LEA.HI.X R9, R238, R4, R250, 0x1, P1 ;  /* 0x00000004ee090211 */ /* 0x000fea00008f0cfa */
[----:B------:R3:W-:Y:S01]  /*12a20*/  @P0 LDGSTS.E.BYPASS.LTC128B.128 [R207+0x5080], [R8.64], !P4 ;  /* 0x0508000008cf0fae */ /* 0x0007e2000e101d48 */
[C---:B-1----:R-:W-:Y:S04]  /*12a30*/  @P0 LEA R2, P1, R230.reuse, R0, 0x1 ;  /* 0x00000000e6020211 */ /* 0x042fe800078208ff */
[----:B------:R-:W-:Y:S05]  /*12a40*/  @P0 LEA.HI.X R3, R230, R4, R249, 0x1, P1 ;  /* 0x00000004e6030211 */ /* 0x000fea00008f0cf9 */
[----:B------:R3:W-:Y:S04]  /*12a50*/  @P0 LDGSTS.E.BYPASS.LTC128B.128 [R207+0x5c80], [R2.64], !P2 ;  /* 0x05c8000002cf0fae */ /* 0x0007e8000d101d48 */
.L_x_313:
[----:B--234-:R-:W-:Y:S05]  /*12a60*/  BSYNC B0 ;  /* 0x0000000000007941 */ /* 0x01cfea0003800000 */
.L_x_312:
[----:B------:R-:W-:Y:S01]  /*12a70*/  FMNMX.FTZ R4, R194, R108, !PT ;  /* 0x0000006cc2047209 */ /* 0x000fe20007810000 */
[----:B------:R-:W0:Y:S01]  /*12a80*/  LDGDEPBAR ;  /* 0x00000000000079af */ /* 0x000e220000000000 */
[----:B------:R-:W-:Y:S02]  /*12a90*/  FMNMX.FTZ R3, R210, R107, !PT ;  /* 0x0000006bd2037209 */ /* 0x000fe40007810000 */
        /* <DEDUP_REMOVED lines=48> */
.L_x_407:
[----:B-12---:R-:W-:Y:S01]  /*12da0*/  FMNMX.FTZ R4, R4, R0, !PT ;  /* 0x0000000004047209 */ /* 0x006fe20007810000 */
[----:B------:R-:W-:-:S05]  /*12db0*/  BRA.DIV ~URZ, `(.L_x_318) ;  /* 0x000076e27f007947 */ /* 0x000fca000b800000 */
[----:B------:R-:W1:Y:S02]  /*12dc0*/  SHFL.BFLY PT, R0, R4, 0x1, 0x1f ;  /* 0x0c201f0004007f89 */ /* 0x000e6400000e0000 */
[----:B-1----:R-:W-:Y:S02]  /*12dd0*/  FMNMX.FTZ R108, R4, R0, !PT ;  /* 0x00000000046c7209 */ /* 0x002fe40007810000 */
[----:B------:R-:W1:Y:S02]  /*12de0*/  SHFL.BFLY PT, R0, R5, 0x2, 0x1f ;  /* 0x0c401f0005007f89 */ /* 0x000e6400000e0000 */
[----:B-1----:R-:W-:Y:S05]  /*12df0*/  FMNMX.FTZ R0, R5, R0, !PT ;  /* 0x0000000005007209 */ /* 0x002fea0007810000 */
        /* <DEDUP_REMOVED lines=8> */
[----:B------:R1:W2:Y:S02]  /*12e80*/  SHFL.BFLY PT, R0, R4, 0x1, 0x1f ;  /* 0x0c201f0004007f89 */ /* 0x0002a400000e0000 */
.L_x_408:
[----:B--2---:R-:W-:Y:S01]  /*12e90*/  FMNMX.FTZ R5, R0, R4, !PT ;  /* 0x0000000400057209 */ /* 0x004fe20007810000 */
[C---:B------:R-:W-:Y:S01]  /*12ea0*/  FMUL.FTZ R2, R108.reuse, c[0x0][0x2d0] ;  /* 0x0000b4006c027a20 */ /* 0x040fe20000410000 */
[----:B------:R-:W-:Y:S01]  /*12eb0*/  WARPSYNC 0xffffffff ;  /* 0xffffffff00007948 */ /* 0x000fe20003800000 */
[----:B------:R-:W-:Y:S01]  /*12ec0*/  FADD.FTZ R0, -R108, R109 ;  /* 0x0000006d6c007221 */ /* 0x000fe20000010100 */
[----:B------:R-:W-:Y:S01]  /*12ed0*/  LDSM.16.MT88.4 R40, [R171] ;  /* 0x00000000ab28783b */ /* 0x000fe20000004200 */
[--C-:B------:R-:W-:Y:S01]  /*12ee0*/  FFMA.FTZ R8, R194, c[0x0][0x2d0], -R2.reuse ;  /* 0x0000b400c2087a23 */ /* 0x100fe20000010802 */
[----:B------:R-:W-:Y:S01]  /*12ef0*/  ISETP.GT.AND P0, PT, R219, R251, PT ;  /* 0x000000fbdb00720c */ /* 0x000fe20003f04270 */
[----:B------:R-:W-:Y:S02]  /*12f00*/  FMUL.FTZ R0, R0, c[0x0][0x2d0] ;  /* 0x0000b40000007a20 */ /* 0x000fe40000410000 */
[--C-:B------:R-:W-:Y:S02]  /*12f10*/  FFMA.FTZ R3, R193, c[0x0][0x2d0], -R2.reuse ;  /* 0x0000b400c1037a23 */ /* 0x100fe40000010802 */
[--C-:B------:R-:W-:Y:S01]  /*12f20*/  FFMA.FTZ R194, R29, c[0x0][0x2d0], -R2.reuse ;  /* 0x0000b4001dc27a23 */ /* 0x100fe20000010802 */
[----:B-1----:R-:W1:Y:S01]  /*12f30*/  MUFU.EX2 R4, R0 ;  /* 0x0000000000047308 */ /* 0x002e620000000800 */
[--C-:B------:R-:W-:Y:S02]  /*12f40*/  FFMA.FTZ R193, R27, c[0x0][0x2d0], -R2.reuse ;  /* 0x0000b4001bc17a23 */ /* 0x100fe40000010802 */
[--C-:B------:R-:W-:Y:S02]  /*12f50*/  FFMA.FTZ R11, R182, c[0x0][0x2d0], -R2.reuse ;  /* 0x0000b400b60b7a23 */ /* 0x100fe40000010802 */
[--C-:B------:R-:W-:Y:S02]  /*12f60*/  FFMA.FTZ R10, R181, c[0x0][0x2d0], -R2.reuse ;  /* 0x0000b400b50a7a23 */ /* 0x100fe40000010802 */
[--C-:B------:R-:W-:Y:S02]  /*12f70*/  FFMA.FTZ R109, R173, c[0x0][0x2d0], -R2.reuse ;  /* 0x0000b400ad6d7a23 */ /* 0x100fe40000010802 */
[--C-:B------:R-:W-:Y:S01]  /*12f80*/  FFMA.FTZ R217, R172, c[0x0][0x2d0], -R2.reuse ;  /* 0x0000b400acd97a23 */ /* 0x100fe20000010802 */
[----:B------:R-:W-:Y:S01]  /*12f90*/  MUFU.EX2 R3, R3 ;  /* 0x0000000300037308 */ /* 0x000fe20000000800 */
[--C-:B------:R-:W-:Y:S02]  /*12fa0*/  FFMA.FTZ R226, R21, c[0x0][0x2d0], -R2.reuse ;  /* 0x0000b40015e27a23 */ /* 0x100fe40000010802 */
[--C-:B------:R-:W-:Y:S02]  /*12fb0*/  FFMA.FTZ R225, R20, c[0x0][0x2d0], -R2.reuse ;  /* 0x0000b40014e17a23 */ /* 0x100fe40000010802 */
[--C-:B------:R-:W-:Y:S02]  /*12fc0*/  FFMA.FTZ R224, R13, c[0x0][0x2d0], -R2.reuse ;  /* 0x0000b4000de07a23 */ /* 0x100fe40000010802 */
[----:B------:R-:W-:Y:S03]  /*12fd0*/  FFMA.FTZ R223, R12, c[0x0][0x2d0], -R2 ;  /* 0x0000b4000cdf7a23 */ /* 0x000fe60000010802 */
[----:B------:R-:W2:Y:S10]  /*12fe0*/  MUFU.EX2 R2, R8 ;  /* 0x0000000800027308 */ /* 0x000eb40000000800 */
[----:B------:R-:W-:Y:S10]  /*12ff0*/  MUFU.EX2 R13, R10 ;  /* 0x0000000a000d7308 */ /* 0x000ff40000000800 */
[----:B------:R-:W-:Y:S01]  /*13000*/  MUFU.EX2 R109, R109 ;  /* 0x0000006d006d7308 */ /* 0x000fe20000000800 */
[C---:B-1----:R-:W-:Y:S02]  /*13010*/  FMUL.FTZ R52, R4.reuse, R160 ;  /* 0x000000a004347220 */ /* 0x042fe40000410000 */
[C---:B------:R-:W-:Y:S01]  /*13020*/  FMUL.FTZ R53, R4.reuse, R161 ;  /* 0x000000a104357220 */ /* 0x040fe20000410000 */
[----:B--2---:R-:W-:Y:S01]  /*13030*/  F2FP.BF16.PACK_AB R172, R3, R2 ;  /* 0x0000000203ac723e */ /* 0x004fe200000010ff */
[----:B------:R-:W-:Y:S02]  /*13040*/  FFMA.FTZ R0, R4, R220, R2 ;  /* 0x000000dc04007223 */ /* 0x000fe40000010002 */
[----:B------:R-:W-:Y:S02]  /*13050*/  FMUL.FTZ R2, R107, c[0x0][0x2d0] ;  /* 0x0000b4006b027a20 */ /* 0x000fe40000410000 */
[----:B------:R-:W-:Y:S02]  /*13060*/  FADD.FTZ R12, R3, R0 ;  /* 0x00000000030c7221 */ /* 0x000fe40000010000 */
[----:B------:R-:W-:Y:S02]  /*13070*/  FADD.FTZ R0, -R107, R110 ;  /* 0x0000006e6b007221 */ /* 0x000fe40000010100 */
[--C-:B------:R-:W-:Y:S01]  /*13080*/  FFMA.FTZ R9, R210, c[0x0][0x2d0], -R2.reuse ;  /* 0x0000b400d2097a23 */ /* 0x100fe20000010802 */
[----:B------:R-:W-:Y:S01]  /*13090*/  MUFU.EX2 R110, R193 ;  /* 0x000000c1006e7308 */ /* 0x000fe20000000800 */
[----:B------:R-:W-:Y:S02]  /*130a0*/  FMUL.FTZ R0, R0, c[0x0][0x2d0] ;  /* 0x0000b40000007a20 */ /* 0x000fe40000410000 */
[--C-:B------:R-:W-:Y:S02]  /*130b0*/  FFMA.FTZ R8, R209, c[0x0][0x2d0], -R2.reuse ;  /* 0x0000b400d1087a23 */ /* 0x100fe40000010802 */
[--C-:B------:R-:W-:Y:S02]  /*130c0*/  FFMA.FTZ R27, R188, c[0x0][0x2d0], -R2.reuse ;  /* 0x0000b400bc1b7a23 */ /* 0x100fe40000010802 */
[--C-:B------:R-:W-:Y:S02]  /*130d0*/  FFMA.FTZ R36, R189, c[0x0][0x2d0], -R2.reuse ;  /* 0x0000b400bd247a23 */ /* 0x100fe40000010802 */
[--C-:B------:R-:W-:Y:S01]  /*130e0*/  FFMA.FTZ R185, R31, c[0x0][0x2d0], -R2.reuse ;  /* 0x0000b4001fb97a23 */ /* 0x100fe20000010802 */
[----:B------:R-:W1:Y:S01]  /*130f0*/  MUFU.EX2 R3, R0 ;  /* 0x0000000000037308 */ /* 0x000e620000000800 */
[--C-:B------:R-:W-:Y:S02]  /*13100*/  FFMA.FTZ R184, R30, c[0x0][0x2d0], -R2.reuse ;  /* 0x0000b4001eb87a23 */ /* 0x100fe40000010802 */
[--C-:B------:R-:W-:Y:S02]  /*13110*/  FFMA.FTZ R222, R24, c[0x0][0x2d0], -R2.reuse ;  /* 0x0000b40018de7a23 */ /* 0x100fe40000010802 */
[--C-:B------:R-:W-:Y:S02]  /*13120*/  FFMA.FTZ R187, R180, c[0x0][0x2d0], -R2.reuse ;  /* 0x0000b400b4bb7a23 */ /* 0x100fe40000010802 */
[--C-:B------:R-:W-:Y:S02]  /*13130*/  FFMA.FTZ R186, R175, c[0x0][0x2d0], -R2.reuse ;  /* 0x0000b400afba7a23 */ /* 0x100fe40000010802 */
[--C-:B------:R-:W-:Y:S01]  /*13140*/  FFMA.FTZ R221, R23, c[0x0][0x2d0], -R2.reuse ;  /* 0x0000b40017dd7a23 */ /* 0x100fe20000010802 */
[----:B------:R-:W2:Y:S01]  /*13150*/  MUFU.EX2 R9, R9 ;  /* 0x0000000900097308 */ /* 0x000ea20000000800 */
[--C-:B------:R-:W-:Y:S02]  /*13160*/  FFMA.FTZ R220, R15, c[0x0][0x2d0], -R2.reuse ;  /* 0x0000b4000fdc7a23 */ /* 0x100fe40000010802 */
[----:B------:R-:W-:Y:S02]  /*13170*/  FFMA.FTZ R210, R14, c[0x0][0x2d0], -R2 ;  /* 0x0000b4000ed27a23 */ /* 0x000fe40000010802 */
[C---:B------:R-:W-:Y:S02]  /*13180*/  FMUL.FTZ R56, R4.reuse, R56 ;  /* 0x0000003804387220 */ /* 0x040fe40000410000 */
[C---:B------:R-:W-:Y:S02]  /*13190*/  FMUL.FTZ R57, R4.reuse, R57 ;  /* 0x0000003904397220 */ /* 0x040fe40000410000 */
[C---:B------:R-:W-:Y:S01]  /*131a0*/  FMUL.FTZ R68, R4.reuse, R68 ;  /* 0x0000004404447220 */ /* 0x040fe20000410000 */
[----:B------:R-:W3:Y:S01]  /*131b0*/  MUFU.EX2 R2, R8 ;  /* 0x0000000800027308 */ /* 0x000ee20000000800 */
[C---:B------:R-:W-:Y:S02]  /*131c0*/  FMUL.FTZ R69, R4.reuse, R69 ;  /* 0x0000004504457220 */ /* 0x040fe40000410000 */
[----:B------:R-:W-:Y:S02]  /*131d0*/  FMUL.FTZ R72, R4, R72 ;  /* 0x0000004804487220 */ /* 0x000fe40000410000 */
[C---:B-1----:R-:W-:Y:S02]  /*131e0*/  FMUL.FTZ R38, R3.reuse, R154 ;  /* 0x0000009a03267220 */ /* 0x042fe40000410000 */
[C---:B------:R-:W-:Y:S02]  /*131f0*/  FMUL.FTZ R39, R3.reuse, R155 ;  /* 0x0000009b03277220 */ /* 0x040fe40000410000 */
[C---:B------:R-:W-:Y:S01]  /*13200*/  FMUL.FTZ R54, R3.reuse, R162 ;  /* 0x000000a203367220 */ /* 0x040fe20000410000 */
[----:B------:R-:W1:Y:S01]  /*13210*/  MUFU.EX2 R14, R11 ;  /* 0x0000000b000e7308 */ /* 0x000e620000000800 */
[C---:B------:R-:W-:Y:S02]  /*13220*/  FMUL.FTZ R55, R3.reuse, R163 ;  /* 0x000000a303377220 */ /* 0x040fe40000410000 */
[----:B------:R-:W-:Y:S01]  /*13230*/  LDSM.16.MT88.4 R160, [R170+0x1400] ;  /* 0x00140000aaa0783b */ /* 0x000fe20000004200 */
[C---:B--2---:R-:W-:Y:S02]  /*13240*/  FFMA.FTZ R0, R3.reuse, R231, R9 ;  /* 0x000000e703007223 */ /* 0x044fe40000010009 */
[C---:B------:R-:W-:Y:S02]  /*13250*/  FMUL.FTZ R58, R3.reuse, R58 ;  /* 0x0000003a033a7220 */ /* 0x040fe40000410000 */
[C---:B------:R-:W-:Y:S02]  /*13260*/  FMUL.FTZ R59, R3.reuse, R59 ;  /* 0x0000003b033b7220 */ /* 0x040fe40000410000 */
[C---:B------:R-:W-:Y:S01]  /*13270*/  FMUL.FTZ R70, R3.reuse, R70 ;  /* 0x0000004603467220 */ /* 0x040fe20000410000 */
[----:B------:R-:W-:Y:S01]  /*13280*/  MUFU.EX2 R234, R185 ;  /* 0x000000b900ea7308 */ /* 0x000fe20000000800 */
[----:B------:R-:W-:Y:S02]  /*13290*/  FMUL.FTZ R71, R3, R71 ;  /* 0x0000004703477220 */ /* 0x000fe40000410000 */
[C---:B---3--:R-:W-:Y:S01]  /*132a0*/  FADD.FTZ R37, R2.reuse, R0 ;  /* 0x0000000002257221 */ /* 0x048fe20000010000 */
[----:B------:R-:W-:Y:S01]  /*132b0*/  F2FP.BF16.PACK_AB R173, R2, R9 ;  /* 0x0000000902ad723e */ /* 0x000fe200000010ff */
[C---:B------:R-:W-:Y:S02]  /*132c0*/  FADD.FTZ R0, -R106.reuse, R111 ;  /* 0x0000006f6a007221 */ /* 0x040fe40000010100 */
[----:B------:R-:W-:Y:S02]  /*132d0*/  FMUL.FTZ R8, R106, c[0x0][0x2d0] ;  /* 0x0000b4006a087a20 */ /* 0x000fe40000410000 */
[----:B------:R-:W-:Y:S01]  /*132e0*/  FMUL.FTZ R0, R0, c[0x0][0x2d0] ;  /* 0x0000b40000007a20 */ /* 0x000fe20000410000 */
[----:B------:R-:W-:Y:S01]  /*132f0*/  MUFU.EX2 R111, R194 ;  /* 0x000000c2006f7308 */ /* 0x000fe20000000800 */
[--C-:B------:R-:W-:Y:S02]  /*13300*/  FFMA.FTZ R9, R215, c[0x0][0x2d0], -R8.reuse ;  /* 0x0000b400d7097a23 */ /* 0x100fe40000010808 */
[--C-:B------:R-:W-:Y:S02]  /*13310*/  FFMA.FTZ R23, R195, c[0x0][0x2d0], -R8.reuse ;  /* 0x0000b400c3177a23 */ /* 0x100fe40000010808 */
[--C-:B------:R-:W-:Y:S02]  /*13320*/  FFMA.FTZ R21, R208, c[0x0][0x2d0], -R8.reuse ;  /* 0x0000b400d0157a23 */ /* 0x100fe40000010808 */
[--C-:B------:R-:W-:Y:S02]  /*13330*/  FFMA.FTZ R177, R32, c[0x0][0x2d0], -R8.reuse ;  /* 0x0000b40020b17a23 */ /* 0x100fe40000010808 */
[--C-:B------:R-:W-:Y:S01]  /*13340*/  FFMA.FTZ R195, R28, c[0x0][0x2d0], -R8.reuse ;  /* 0x0000b4001cc37a23 */ /* 0x100fe20000010808 */
[----:B------:R2:W3:Y:S01]  /*13350*/  MUFU.EX2 R2, R0 ;  /* 0x0000000000027308 */ /* 0x0004e20000000800 */
[--C-:B------:R-:W-:Y:S02]  /*13360*/  FFMA.FTZ R189, R17, c[0x0][0x2d0], -R8.reuse ;  /* 0x0000b40011bd7a23 */ /* 0x100fe40000010808 */
[--C-:B------:R-:W-:Y:S02]  /*13370*/  FFMA.FTZ R208, R16, c[0x0][0x2d0], -R8.reuse ;  /* 0x0000b40010d07a23 */ /* 0x100fe40000010808 */
[--C-:B------:R-:W-:Y:S02]  /*13380*/  FFMA.FTZ R10, R214, c[0x0][0x2d0], -R8.reuse ;  /* 0x0000b400d60a7a23 */ /* 0x100fe40000010808 */
[--C-:B------:R-:W-:Y:S02]  /*13390*/  FFMA.FTZ R180, R191, c[0x0][0x2d0], -R8.reuse ;  /* 0x0000b400bfb47a23 */ /* 0x100fe40000010808 */
[--C-:B------:R-:W-:Y:S01]  /*133a0*/  FFMA.FTZ R179, R183, c[0x0][0x2d0], -R8.reuse ;  /* 0x0000b400b7b37a23 */ /* 0x100fe20000010808 */
[----:B------:R4:W5:Y:S01]  /*133b0*/  MUFU.EX2 R24, R9 ;  /* 0x0000000900187308 */ /* 0x0009620000000800 */
[--C-:B------:R-:W-:Y:S01]  /*133c0*/  FFMA.FTZ R178, R174, c[0x0][0x2d0], -R8.reuse ;  /* 0x0000b400aeb27a23 */ /* 0x100fe20000010808 */
[C---:B-1----:R-:W-:Y:S01]  /*133d0*/  F2FP.BF16.PACK_AB R174, R13.reuse, R14 ;  /* 0x0000000e0dae723e */ /* 0x042fe200000010ff */
[----:B------:R-:W-:Y:S02]  /*133e0*/  FFMA.FTZ R191, R22, c[0x0][0x2d0], -R8 ;  /* 0x0000b40016bf7a23 */ /* 0x000fe40000010808 */
[----:B------:R-:W-:Y:S02]  /*133f0*/  FADD.FTZ R8, R14, R12 ;  /* 0x0000000c0e087221 */ /* 0x000fe40000010000 */
[----:B------:R-:W-:Y:S02]  /*13400*/  FMUL.FTZ R73, R4, R73 ;  /* 0x0000004904497220 */ /* 0x000fe40000410000 */
[----:B------:R-:W-:Y:S01]  /*13410*/  FADD.FTZ R188, R13, R8 ;  /* 0x000000080dbc7221 */ /* 0x000fe20000010000 */
[----:B------:R-:W1:Y:S01]  /*13420*/  MUFU.EX2 R22, R10 ;  /* 0x0000000a00167308 */ /* 0x000e620000000800 */
[C---:B------:R-:W-:Y:S02]  /*13430*/  FMUL.FTZ R74, R3.reuse, R74 ;  /* 0x0000004a034a7220 */ /* 0x040fe40000410000 */
[----:B------:R-:W-:Y:S02]  /*13440*/  FMUL.FTZ R75, R3, R75 ;  /* 0x0000004b034b7220 */ /* 0x000fe40000410000 */
[C---:B--2---:R-:W-:Y:S02]  /*13450*/  FADD.FTZ R0, -R5.reuse, R6 ;  /* 0x0000000605007221 */ /* 0x044fe40000010100 */
[----:B------:R-:W-:Y:S02]  /*13460*/  FMUL.FTZ R6, R5, c[0x0][0x2d0] ;  /* 0x0000b40005067a20 */ /* 0x000fe40000410000 */
[----:B------:R-:W-:Y:S01]  /*13470*/  FMUL.FTZ R0, R0, c[0x0][0x2d0] ;  /* 0x0000b40000007a20 */ /* 0x000fe20000410000 */
[----:B------:R-:W-:Y:S01]  /*13480*/  MUFU.EX2 R214, R36 ;  /* 0x0000002400d67308 */ /* 0x000fe20000000800 */
[C---:B---3--:R-:W-:Y:S02]  /*13490*/  FMUL.FTZ R16, R2.reuse, R132 ;  /* 0x0000008402107220 */ /* 0x048fe40000410000 */
[C---:B------:R-:W-:Y:S02]  /*134a0*/  FMUL.FTZ R17, R2.reuse, R133 ;  /* 0x0000008502117220 */ /* 0x040fe40000410000 */
[----:B----4-:R-:W-:Y:S02]  /*134b0*/  FFMA.FTZ R9, R211, c[0x0][0x2d0], -R6 ;  /* 0x0000b400d3097a23 */ /* 0x010fe40000010806 */
[C---:B-----5:R-:W-:Y:S02]  /*134c0*/  FFMA.FTZ R8, R2.reuse, R232, R24 ;  /* 0x000000e802087223 */ /* 0x060fe40000010018 */
[C---:B------:R-:W-:Y:S01]  /*134d0*/  FMUL.FTZ R28, R2.reuse, R128 ;  /* 0x00000080021c7220 */ /* 0x040fe20000410000 */
[----:B------:R-:W2:Y:S01]  /*134e0*/  MUFU.EX2 R0, R0 ;  /* 0x0000000000007308 */ /* 0x000ea20000000800 */
[C---:B------:R-:W-:Y:S02]  /*134f0*/  FMUL.FTZ R29, R2.reuse, R129 ;  /* 0x00000081021d7220 */ /* 0x040fe40000410000 */
[C---:B------:R-:W-:Y:S02]  /*13500*/  FMUL.FTZ R32, R2.reuse, R124 ;  /* 0x0000007c02207220 */ /* 0x040fe40000410000 */
[C---:B------:R-:W-:Y:S02]  /*13510*/  FMUL.FTZ R44, R2.reuse, R120 ;  /* 0x00000078022c7220 */ /* 0x040fe40000410000 */
[C---:B------:R-:W-:Y:S02]  /*13520*/  FMUL.FTZ R45, R2.reuse, R121 ;  /* 0x00000079022d7220 */ /* 0x040fe40000410000 */
[--C-:B------:R-:W-:Y:S01]  /*13530*/  FFMA.FTZ R183, R33, c[0x0][0x2d0], -R6.reuse ;  /* 0x0000b40021b77a23 */ /* 0x100fe20000010806 */
[----:B------:R-:W-:Y:S01]  /*13540*/  MUFU.EX2 R239, R21 ;  /* 0x0000001500ef7308 */ /* 0x000fe20000000800 */
[C---:B------:R-:W-:Y:S02]  /*13550*/  FMUL.FTZ R33, R2.reuse, R125 ;  /* 0x0000007d02217220 */ /* 0x040fe40000410000 */
[----:B------:R-:W-:Y:S01]  /*13560*/  FMUL.FTZ R48, R2, R116 ;  /* 0x0000007402307220 */ /* 0x000fe20000410000 */
[----:B-1----:R-:W-:Y:S01]  /*13570*/  F2FP.BF16.PACK_AB R116, R22, R24 ;  /* 0x000000181674723e */ /* 0x002fe200000010ff */
[C---:B------:R-:W-:Y:S02]  /*13580*/  FMUL.FTZ R49, R2.reuse, R117 ;  /* 0x0000007502317220 */ /* 0x040fe40000410000 */
[C---:B------:R-:W-:Y:S02]  /*13590*/  FMUL.FTZ R60, R2.reuse, R60 ;  /* 0x0000003c023c7220 */ /* 0x040fe40000410000 */
[C---:B------:R-:W-:Y:S01]  /*135a0*/  FMUL.FTZ R61, R2.reuse, R61 ;  /* 0x0000003d023d7220 */ /* 0x040fe20000410000 */
[----:B------:R-:W-:Y:S01]  /*135b0*/  MUFU.EX2 R237, R184 ;  /* 0x000000b800ed7308 */ /* 0x000fe20000000800 */
[C---:B------:R-:W-:Y:S02]  /*135c0*/  FMUL.FTZ R64, R2.reuse, R64 ;  /* 0x0000004002407220 */ /* 0x040fe40000410000 */
[C---:B------:R-:W-:Y:S02]  /*135d0*/  FMUL.FTZ R65, R2.reuse, R65 ;  /* 0x0000004102417220 */ /* 0x040fe40000410000 */
        /* <DEDUP_REMOVED lines=11> */
[----:B------:R-:W-:Y:S02]  /*13690*/  FMUL.FTZ R97, R2, R97 ;  /* 0x0000006102617220 */ /* 0x000fe40000410000 */
[C---:B--2---:R-:W-:Y:S02]  /*136a0*/  FMUL.FTZ R30, R0.reuse, R130 ;  /* 0x00000082001e7220 */ /* 0x044fe40000410000 */
[C---:B------:R-:W-:Y:S02]  /*136b0*/  FMUL.FTZ R31, R0.reuse, R131 ;  /* 0x00000083001f7220 */ /* 0x040fe40000410000 */
[C---:B------:R-:W-:Y:S01]  /*136c0*/  FMUL.FTZ R35, R0.reuse, R127 ;  /* 0x0000007f00237220 */ /* 0x040fe20000410000 */
[----:B------:R-:W-:Y:S01]  /*136d0*/  MUFU.EX2 R2, R9 ;  /* 0x0000000900027308 */ /* 0x000fe20000000800 */
[C---:B------:R-:W-:Y:S01]  /*136e0*/  FMUL.FTZ R46, R0.reuse, R122 ;  /* 0x0000007a002e7220 */ /* 0x040fe20000410000 */
[----:B------:R-:W-:Y:S01]  /*136f0*/  LDSM.16.MT88.4 R128, [R171+0x400] ;  /* 0x00040000ab80783b */ /* 0x000fe20000004200 */
[----:B------:R-:W-:Y:S02]  /*13700*/  FMUL.FTZ R47, R0, R123 ;  /* 0x0000007b002f7220 */ /* 0x000fe40000410000 */
[--C-:B------:R-:W-:Y:S02]  /*13710*/  FFMA.FTZ R20, R216, c[0x0][0x2d0], -R6.reuse ;  /* 0x0000b400d8147a23 */ /* 0x100fe40000010806 */
[--C-:B------:R-:W-:Y:S02]  /*13720*/  FFMA.FTZ R176, R192, c[0x0][0x2d0], -R6.reuse ;  /* 0x0000b400c0b07a23 */ /* 0x100fe40000010806 */
[--C-:B------:R-:W-:Y:S01]  /*13730*/  FFMA.FTZ R192, R25, c[0x0][0x2d0], -R6.reuse ;  /* 0x0000b40019c07a23 */ /* 0x100fe20000010806 */
[----:B------:R-:W1:Y:S01]  /*13740*/  MUFU.EX2 R211, R20 ;  /* 0x0000001400d37308 */ /* 0x000e620000000800 */
[--C-:B------:R-:W-:Y:S01]  /*13750*/  FFMA.FTZ R181, R190, c[0x0][0x2d0], -R6.reuse ;  /* 0x0000b400beb57a23 */ /* 0x100fe20000010806 */
[----:B------:R-:W-:Y:S01]  /*13760*/  LDSM.16.MT88.4 R120, [R170+0xc00] ;  /* 0x000c0000aa78783b */ /* 0x000fe20000004200 */
[--C-:B------:R-:W-:Y:S02]  /*13770*/  FFMA.FTZ R190, R26, c[0x0][0x2d0], -R6.reuse ;  /* 0x0000b4001abe7a23 */ /* 0x100fe40000010806 */
[--C-:B------:R-:W-:Y:S02]  /*13780*/  FFMA.FTZ R182, R34, c[0x0][0x2d0], -R6.reuse ;  /* 0x0000b40022b67a23 */ /* 0x100fe40000010806 */
[C---:B------:R-:W-:Y:S02]  /*13790*/  FMUL.FTZ R34, R0.reuse, R126 ;  /* 0x0000007e00227220 */ /* 0x040fe40000410000 */
[----:B------:R-:W-:Y:S01]  /*137a0*/  FFMA.FTZ R209, R19, c[0x0][0x2d0], -R6 ;  /* 0x0000b40013d17a23 */ /* 0x000fe20000010806 */
[----:B------:R-:W-:Y:S01]  /*137b0*/  LDSM.16.MT88.4 R124, [R170+0x400] ;  /* 0x00040000aa7c783b */ /* 0x000fe20000004200 */
        /* <DEDUP_REMOVED lines=8> */
[C---:B------:R-:W-:Y:S01]  /*13840*/  FMUL.FTZ R63, R0.reuse, R63 ;  /* 0x0000003f003f7220 */ /* 0x040fe20000410000 */
[----:B-1----:R-:W-:Y:S01]  /*13850*/  F2FP.BF16.PACK_AB R117, R211, R2 ;  /* 0x00000002d375723e */ /* 0x002fe200000010ff */
        /* <DEDUP_REMOVED lines=12> */
[----:B------:R-:W-:Y:S02]  /*13920*/  FFMA.FTZ R136, R0, R233, R2 ;  /* 0x000000e900887223 */ /* 0x000fe40000010002 */
[--C-:B------:R-:W-:Y:S02]  /*13930*/  FFMA.FTZ R11, R213, c[0x0][0x2d0], -R6.reuse ;  /* 0x0000b400d50b7a23 */ /* 0x100fe40000010806 */
[--C-:B------:R-:W-:Y:S02]  /*13940*/  FFMA.FTZ R10, R212, c[0x0][0x2d0], -R6.reuse ;  /* 0x0000b400d40a7a23 */ /* 0x100fe40000010806 */
[----:B------:R-:W-:Y:S01]  /*13950*/  FFMA.FTZ R6, R18, c[0x0][0x2d0], -R6 ;  /* 0x0000b40012067a23 */ /* 0x000fe20000010806 */
[----:B------:R1:W-:Y:S01]  /*13960*/  MUFU.EX2 R212, R11 ;  /* 0x0000000b00d47308 */ /* 0x0003e20000000800 */
[----:B------:R-:W-:Y:S02]  /*13970*/  FMUL.FTZ R18, R0, R134 ;  /* 0x0000008600127220 */ /* 0x000fe40000410000 */
[----:B------:R-:W-:Y:S01]  /*13980*/  FADD.FTZ R138, R22, R8 ;  /* 0x00000008168a7221 */ /* 0x000fe20000010000 */
[----:B------:R-:W-:Y:S01]  /*13990*/  LDSM.16.MT88.4 R132, [R170+0x1000] ;  /* 0x00100000aa84783b */ /* 0x000fe20000004200 */
[C---:B------:R-:W-:Y:S02]  /*139a0*/  FMUL.FTZ R9, R4.reuse, R141 ;  /* 0x0000008d04097220 */ /* 0x040fe40000410000 */
[C---:B------:R-:W-:Y:S02]  /*139b0*/  FMUL.FTZ R8, R4.reuse, R140 ;  /* 0x0000008c04087220 */ /* 0x040fe40000410000 */
[C---:B------:R-:W-:Y:S01]  /*139c0*/  FMUL.FTZ R20, R4.reuse, R144 ;  /* 0x0000009004147220 */ /* 0x040fe20000410000 */
[----:B------:R2:W3:Y:S01]  /*139d0*/  MUFU.EX2 R0, R27 ;  /* 0x0000001b00007308 */ /* 0x0004e20000000800 */
[C---:B------:R-:W-:Y:S02]  /*139e0*/  FMUL.FTZ R21, R4.reuse, R145 ;  /* 0x0000009104157220 */ /* 0x040fe40000410000 */
[C---:B------:R-:W-:Y:S02]  /*139f0*/  FMUL.FTZ R22, R3.reuse, R146 ;  /* 0x0000009203167220 */ /* 0x040fe40000410000 */
[C---:B------:R-:W-:Y:S02]  /*13a00*/  FMUL.FTZ R36, R4.reuse, R152 ;  /* 0x0000009804247220 */ /* 0x040fe40000410000 */
[C---:B------:R-:W-:Y:S02]  /*13a10*/  FMUL.FTZ R84, R4.reuse, R84 ;  /* 0x0000005404547220 */ /* 0x040fe40000410000 */
[C---:B------:R-:W-:Y:S01]  /*13a20*/  FMUL.FTZ R85, R4.reuse, R85 ;  /* 0x0000005504557220 */ /* 0x040fe20000410000 */
[----:B------:R-:W4:Y:S01]  /*13a30*/  MUFU.EX2 R240, R10 ;  /* 0x0000000a00f07308 */ /* 0x000f220000000800 */
[C---:B------:R-:W-:Y:S02]  /*13a40*/  FMUL.FTZ R86, R3.reuse, R86 ;  /* 0x0000005603567220 */ /* 0x040fe40000410000 */
[C---:B------:R-:W-:Y:S02]  /*13a50*/  FMUL.FTZ R87, R3.reuse, R87 ;  /* 0x0000005703577220 */ /* 0x040fe40000410000 */
[C---:B-1----:R-:W-:Y:S02]  /*13a60*/  FMUL.FTZ R11, R3.reuse, R143 ;  /* 0x0000008f030b7220 */ /* 0x042fe40000410000 */
[C---:B------:R-:W-:Y:S02]  /*13a70*/  FMUL.FTZ R100, R4.reuse, R100 ;  /* 0x0000006404647220 */ /* 0x040fe40000410000 */
[----:B------:R-:W-:Y:S01]  /*13a80*/  FMUL.FTZ R101, R4, R101 ;  /* 0x0000006504657220 */ /* 0x000fe20000410000 */
[----:B------:R1:W5:Y:S01]  /*13a90*/  MUFU.EX2 R213, R23 ;  /* 0x0000001700d57308 */ /* 0x0003620000000800 */
[C---:B------:R-:W-:Y:S02]  /*13aa0*/  FMUL.FTZ R102, R3.reuse, R102 ;  /* 0x0000006603667220 */ /* 0x040fe40000410000 */
[----:B------:R-:W-:Y:S01]  /*13ab0*/  FMUL.FTZ R103, R3, R103 ;  /* 0x0000006703677220 */ /* 0x000fe20000410000 */
[----:B--2---:R-:W2:Y:S01]  /*13ac0*/  LDSM.16.MT88.4 R24, [R170] ;  /* 0x00000000aa18783b */ /* 0x004ea20000004200 */
[----:B---3--:R-:W-:Y:S01]  /*13ad0*/  F2FP.BF16.PACK_AB R175, R214, R0 ;  /* 0x00000000d6af723e */ /* 0x008fe200000010ff */
[----:B------:R-:W-:Y:S02]  /*13ae0*/  FADD.FTZ R137, R0, R37 ;  /* 0x0000002500897221 */ /* 0x000fe40000010000 */
[C---:B------:R-:W-:Y:S02]  /*13af0*/  FMUL.FTZ R37, R4.reuse, R153 ;  /* 0x0000009904257220 */ /* 0x040fe40000410000 */
[----:B------:R-:W-:Y:S01]  /*13b00*/  MUFU.EX2 R140, R187 ;  /* 0x000000bb008c7308 */ /* 0x000fe20000000800 */
[----:B------:R-:W-:Y:S01]  /*13b10*/  FADD.FTZ R0, R109, R188 ;  /* 0x000000bc6d007221 */ /* 0x000fe20000010000 */
[----:B------:R-:W-:Y:S01]  /*13b20*/  LDSM.16.MT88.4 R152, [R171+0x800] ;  /* 0x00080000ab98783b */ /* 0x000fe20000004200 */
[----:B------:R-:W-:Y:S01]  /*13b30*/  FMUL.FTZ R88, R4, R88 ;  /* 0x0000005804587220 */ /* 0x000fe20000410000 */
[----:B----4-:R-:W-:Y:S01]  /*13b40*/  F2FP.BF16.PACK_AB R119, R240, R212 ;  /* 0x000000d4f077723e */ /* 0x010fe200000010ff */
[C---:B------:R-:W-:Y:S02]  /*13b50*/  FMUL.FTZ R10, R3.reuse, R142 ;  /* 0x0000008e030a7220 */ /* 0x040fe40000410000 */
[----:B------:R-:W-:Y:S02]  /*13b60*/  FMUL.FTZ R89, R4, R89 ;  /* 0x0000005904597220 */ /* 0x000fe40000410000 */
[C---:B------:R-:W-:Y:S01]  /*13b70*/  FMUL.FTZ R90, R3.reuse, R90 ;  /* 0x0000005a035a7220 */ /* 0x040fe20000410000 */
[----:B------:R-:W3:Y:S01]  /*13b80*/  MUFU.EX2 R2, R217 ;  /* 0x000000d900027308 */ /* 0x000ee20000000800 */
[C---:B------:R-:W-:Y:S02]  /*13b90*/  FMUL.FTZ R91, R3.reuse, R91 ;  /* 0x0000005b035b7220 */ /* 0x040fe40000410000 */
[----:B-1----:R-:W-:Y:S01]  /*13ba0*/  FMUL.FTZ R23, R3, R147 ;  /* 0x0000009303177220 */ /* 0x002fe20000410000 */
[----:B-----5:R-:W-:Y:S01]  /*13bb0*/  F2FP.BF16.PACK_AB R118, R239, R213 ;  /* 0x000000d5ef76723e */ /* 0x020fe200000010ff */
[----:B------:R-:W-:Y:S05]  /*13bc0*/  LDSM.16.MT88.4 R144, [R170+0x800] ;  /* 0x00080000aa90783b */ /* 0x000fea0000004200 */
[----:B------:R-:W-:Y:S10]  /*13bd0*/  MUFU.EX2 R233, R186 ;  /* 0x000000ba00e97308 */ /* 0x000ff40000000800 */
[----:B------:R-:W-:Y:S01]  /*13be0*/  MUFU.EX2 R217, R181 ;  /* 0x000000b500d97308 */ /* 0x000fe20000000800 */
[-C--:B--2---:R-:W-:Y:S05]  /*13bf0*/  HMMA.16816.F32.BF16 R8, R172, R24.reuse, R8 ;  /* 0x00000018ac08723c */ /* 0x084fea0000041808 */
[----:B---3--:R-:W-:Y:S04]  /*13c00*/  FADD.FTZ R0, R2, R0 ;  /* 0x0000000002007221 */ /* 0x008fe80000010000 */
[----:B------:R-:W-:Y:S01]  /*13c10*/  MUFU.EX2 R215, R183 ;  /* 0x000000b700d77308 */ /* 0x000fe20000000800 */
[C---:B------:R-:W-:Y:S04]  /*13c20*/  HMMA.16816.F32.BF16 R12, R116.reuse, R24, R12 ;  /* 0x00000018740c723c */ /* 0x040fe8000004180c */
[----:B------:R-:W-:Y:S03]  /*13c30*/  FADD.FTZ R0, R111, R0 ;  /* 0x000000006f007221 */ /* 0x000fe60000010000 */
[C---:B------:R-:W-:Y:S01]  /*13c40*/  FMUL.FTZ R24, R4.reuse, R148 ;  /* 0x0000009404187220 */ /* 0x040fe20000410000 */
[-C--:B------:R-:W-:Y:S01]  /*13c50*/  HMMA.16816.F32.BF16 R16, R116, R26.reuse, R16 ;  /* 0x0000001a7410723c */ /* 0x080fe20000041810 */
[----:B------:R-:W-:Y:S03]  /*13c60*/  MUFU.EX2 R184, R222 ;  /* 0x000000de00b87308 */ /* 0x000fe60000000800 */
[C---:B------:R-:W-:Y:S04]  /*13c70*/  FMUL.FTZ R25, R4.reuse, R149 ;  /* 0x0000009504197220 */ /* 0x040fe80000410000 */
[C---:B------:R-:W-:Y:S03]  /*13c80*/  HMMA.16816.F32.BF16 R20, R172.reuse, R26, R20 ;  /* 0x0000001aac14723c */ /* 0x040fe60000041814 */
[----:B------:R-:W-:Y:S04]  /*13c90*/  MUFU.EX2 R188, R221 ;  /* 0x000000dd00bc7308 */ /* 0x000fe80000000800 */
[C---:B------:R-:W-:Y:S02]  /*13ca0*/  FMUL.FTZ R26, R3.reuse, R150 ;  /* 0x00000096031a7220 */ /* 0x040fe40000410000 */
[C---:B------:R-:W-:Y:S04]  /*13cb0*/  FMUL.FTZ R27, R3.reuse, R151 ;  /* 0x00000097031b7220 */ /* 0x040fe80000410000 */
[----:B------:R-:W-:Y:S03]  /*13cc0*/  MUFU.EX2 R193, R220 ;  /* 0x000000dc00c17308 */ /* 0x000fe60000000800 */
[-C--:B------:R-:W-:Y:S07]  /*13cd0*/  HMMA.16816.F32.BF16 R24, R172, R40.reuse, R24 ;  /* 0x00000028ac18723c */ /* 0x080fee0000041818 */
[----:B------:R-:W-:Y:S01]  /*13ce0*/  MUFU.EX2 R194, R210 ;  /* 0x000000d200c27308 */ /* 0x000fe20000000800 */
[C---:B------:R-:W-:Y:S07]  /*13cf0*/  HMMA.16816.F32.BF16 R28, R116.reuse, R40, R28 ;  /* 0x00000028741c723c */ /* 0x040fee000004181c */
[C---:B------:R-:W-:Y:S01]  /*13d00*/  FMUL.FTZ R40, R4.reuse, R156 ;  /* 0x0000009c04287220 */ /* 0x040fe20000410000 */
[-C--:B------:R-:W-:Y:S01]  /*13d10*/  HMMA.16816.F32.BF16 R32, R116, R42.reuse, R32 ;  /* 0x0000002a7420723c */ /* 0x080fe20000041820 */
[----:B------:R-:W-:Y:S03]  /*13d20*/  MUFU.EX2 R185, R195 ;  /* 0x000000c300b97308 */ /* 0x000fe60000000800 */
[----:B------:R-:W-:Y:S04]  /*13d30*/  FMUL.FTZ R41, R4, R157 ;  /* 0x0000009d04297220 */ /* 0x000fe80000410000 */
[C---:B------:R-:W-:Y:S03]  /*13d40*/  HMMA.16816.F32.BF16 R36, R172.reuse, R42, R36 ;  /* 0x0000002aac24723c */ /* 0x040fe60000041824 */
[----:B------:R-:W1:Y:S04]  /*13d50*/  MUFU.EX2 R186, R191 ;  /* 0x000000bf00ba7308 */ /* 0x000e680000000800 */
[C---:B------:R-:W-:Y:S02]  /*13d60*/  FMUL.FTZ R42, R3.reuse, R158 ;  /* 0x0000009e032a7220 */ /* 0x040fe40000410000 */
[----:B------:R-:W-:Y:S03]  /*13d70*/  FMUL.FTZ R43, R3, R159 ;  /* 0x0000009f032b7220 */ /* 0x000fe60000410000 */
[----:B------:R-:W-:Y:S01]  /*13d80*/  FADD.FTZ R3, R214, R137 ;  /* 0x00000089d6037221 */ /* 0x000fe20000010000 */
[----:B------:R-:W-:Y:S03]  /*13d90*/  MUFU.EX2 R187, R189 ;  /* 0x000000bd00bb7308 */ /* 0x000fe60000000800 */
[-C--:B------:R-:W-:Y:S07]  /*13da0*/  HMMA.16816.F32.BF16 R40, R172, R120.reuse, R40 ;  /* 0x00000078ac28723c */ /* 0x080fee0000041828 */
[----:B------:R-:W-:Y:S01]  /*13db0*/  MUFU.EX2 R137, R224 ;  /* 0x000000e000897308 */ /* 0x000fe20000000800 */
[C---:B------:R-:W-:Y:S04]  /*13dc0*/  HMMA.16816.F32.BF16 R44, R116.reuse, R120, R44 ;  /* 0x00000078742c723c */ /* 0x040fe8000004182c */
[----:B-1----:R-:W-:Y:S04]  /*13dd0*/  F2FP.BF16.PACK_AB R176, R186, R185 ;  /* 0x000000b9bab0723e */ /* 0x002fe800000010ff */
[-C--:B------:R-:W-:Y:S01]  /*13de0*/  HMMA.16816.F32.BF16 R48, R116, R122.reuse, R48 ;  /* 0x0000007a7430723c */ /* 0x080fe20000041830 */
[----:B------:R-:W1:Y:S07]  /*13df0*/  MUFU.EX2 R183, R208 ;  /* 0x000000d000b77308 */ /* 0x000e6e0000000800 */
[C---:B------:R-:W-:Y:S01]  /*13e00*/  HMMA.16816.F32.BF16 R52, R172.reuse, R122, R52 ;  /* 0x0000007aac34723c */ /* 0x040fe20000041834 */
[----:B------:R-:W2:Y:S02]  /*13e10*/  LDSM.16.MT88.4 R120, [R171+0xc00] ;  /* 0x000c0000ab78783b */ /* 0x000ea40000004200 */
[----:B------:R-:W-:Y:S10]  /*13e20*/  MUFU.EX2 R182, R190 ;  /* 0x000000be00b67308 */ /* 0x000ff40000000800 */
[----:B------:R-:W3:Y:S01]  /*13e30*/  MUFU.EX2 R181, R192 ;  /* 0x000000c000b57308 */ /* 0x000ee20000000800 */
[----:B-1----:R-:W-:Y:S09]  /*13e40*/  F2FP.BF16.PACK_AB R178, R183, R187 ;  /* 0x000000bbb7b2723e */ /* 0x002ff200000010ff */
[----:B------:R-:W-:Y:S10]  /*13e50*/  MUFU.EX2 R180, R209 ;  /* 0x000000d100b47308 */ /* 0x000ff40000000800 */
[----:B------:R-:W1:Y:S01]  /*13e60*/  MUFU.EX2 R6, R6 ;  /* 0x0000000600067308 */ /* 0x000e620000000800 */
[----:B---3--:R-:W-:Y:S01]  /*13e70*/  F2FP.BF16.PACK_AB R177, R181, R182 ;  /* 0x000000b6b5b1723e */ /* 0x008fe200000010ff */
[-C--:B--2---:R-:W-:Y:S08]  /*13e80*/  HMMA.16816.F32.BF16 R56, R172, R120.reuse, R56 ;  /* 0x00000078ac38723c */ /* 0x084ff00000041838 */
[C---:B------:R-:W-:Y:S08]  /*13e90*/  HMMA.16816.F32.BF16 R60, R116.reuse, R120, R60 ;  /* 0x00000078743c723c */ /* 0x040ff0000004183c */
[-C--:B------:R-:W-:Y:S04]  /*13ea0*/  HMMA.16816.F32.BF16 R64, R116, R122.reuse, R64 ;  /* 0x0000007a7440723c */ /* 0x080fe80000041840 */
[----:B-1----:R-:W-:Y:S04]  /*13eb0*/  F2FP.BF16.PACK_AB R179, R6, R180 ;  /* 0x000000b406b3723e */ /* 0x002fe800000010ff */
[C---:B------:R-:W-:Y:S01]  /*13ec0*/  HMMA.16816.F32.BF16 R68, R172.reuse, R122, R68 ;  /* 0x0000007aac44723c */ /* 0x040fe20000041844 */
[----:B------:R-:W1:Y:S07]  /*13ed0*/  LDSM.16.MT88.4 R120, [R170+0x1800] ;  /* 0x00180000aa78783b */ /* 0x000e6e0000004200 */
[-C--:B-1----:R-:W-:Y:S08]  /*13ee0*/  HMMA.16816.F32.BF16 R72, R172, R120.reuse, R72 ;  /* 0x00000078ac48723c */ /* 0x082ff00000041848 */
[C---:B------:R-:W-:Y:S08]  /*13ef0*/  HMMA.16816.F32.BF16 R76, R116.reuse, R120, R76 ;  /* 0x00000078744c723c */ /* 0x040ff0000004184c */
[-C--:B------:R-:W-:Y:S08]  /*13f00*/  HMMA.16816.F32.BF16 R80, R116, R122.reuse, R80 ;  /* 0x0000007a7450723c */ /* 0x080ff00000041850 */
[C---:B------:R-:W-:Y:S01]  /*13f10*/  HMMA.16816.F32.BF16 R84, R172.reuse, R122, R84 ;  /* 0x0000007aac54723c */ /* 0x040fe20000041854 */
[----:B------:R-:W1:Y:S07]  /*13f20*/  LDSM.16.MT88.4 R120, [R171+0x1800] ;  /* 0x00180000ab78783b */ /* 0x000e6e0000004200 */
[-C--:B-1----:R-:W-:Y:S08]  /*13f30*/  HMMA.16816.F32.BF16 R88, R172, R120.reuse, R88 ;  /* 0x00000078ac58723c */ /* 0x082ff00000041858 */
[C---:B------:R-:W-:Y:S07]  /*13f40*/  HMMA.16816.F32.BF16 R92, R116.reuse, R120, R92 ;  /* 0x00000078745c723c */ /* 0x040fee000004185c */
[----:B------:R-:W-:Y:S01]  /*13f50*/  F2FP.BF16.PACK_AB R120, R232, R139 ;  /* 0x0000008be878723e */ /* 0x000fe200000010ff */
[-C--:B------:R-:W-:Y:S04]  /*13f60*/  HMMA.16816.F32.BF16 R96, R116, R122.reuse, R96 ;  /* 0x0000007a7460723c */ /* 0x080fe80000041860 */
[----:B------:R-:W-:Y:S03]  /*13f70*/  F2FP.BF16.PACK_AB R121, R217, R231 ;  /* 0x000000e7d979723e */ /* 0x000fe600000010ff */
[----:B------:R-:W-:Y:S01]  /*13f80*/  F2FP.BF16.PACK_AB R116, R2, R109 ;  /* 0x0000006d0274723e */ /* 0x000fe200000010ff */
[----:B------:R-:W-:Y:S04]  /*13f90*/  HMMA.16816.F32.BF16 R100, R172, R122, R100 ;  /* 0x0000007aac64723c */ /* 0x000fe80000041864 */
[C---:B------:R-:W-:Y:S01]  /*13fa0*/  F2FP.BF16.PACK_AB R118, R110.reuse, R111 ;  /* 0x0000006f6e76723e */ /* 0x040fe200000010ff */
[----:B------:R-:W-:Y:S01]  /*13fb0*/  FADD.FTZ R109, R213, R138 ;  /* 0x0000008ad56d7221 */ /* 0x000fe20000010000 */
[----:B------:R-:W-:Y:S01]  /*13fc0*/  F2FP.BF16.PACK_AB R117, R233, R140 ;  /* 0x0000008ce975723e */ /* 0x000fe200000010ff */
[----:B------:R-:W1:Y:S01]  /*13fd0*/  MUFU.EX2 R111, R226 ;  /* 0x000000e2006f7308 */ /* 0x000e620000000800 */
[----:B------:R-:W-:Y:S01]  /*13fe0*/  F2FP.BF16.PACK_AB R119, R237, R234 ;  /* 0x000000eaed77723e */ /* 0x000fe200000010ff */
[----:B------:R-:W-:Y:S03]  /*13ff0*/  FADD.FTZ R2, R110, R0 ;  /* 0x000000006e027221 */ /* 0x000fe60000010000 */
[----:B------:R-:W-:Y:S01]  /*14000*/  F2FP.BF16.PACK_AB R122, R236, R235 ;  /* 0x000000ebec7a723e */ /* 0x000fe200000010ff */
[----:B------:R-:W-:Y:S01]  /*14010*/  FADD.FTZ R0, R211, R136 ;  /* 0x00000088d3007221 */ /* 0x000fe20000010000 */
[----:B------:R-:W-:Y:S01]  /*14020*/  F2FP.BF16.PACK_AB R123, R215, R216 ;  /* 0x000000d8d77b723e */ /* 0x000fe200000010ff */
[-C--:B------:R-:W-:Y:S02]  /*14030*/  HMMA.16816.F32.BF16 R8, R116, R124.reuse, R8 ;  /* 0x0000007c7408723c */ /* 0x080fe40000041808 */
[----:B------:R-:W2:Y:S03]  /*14040*/  MUFU.EX2 R136, R223 ;  /* 0x000000df00887308 */ /* 0x000ea60000000800 */
[----:B------:R-:W-:Y:S01]  /*14050*/  F2FP.BF16.PACK_AB R173, R188, R184 ;  /* 0x000000b8bcad723e */ /* 0x000fe200000010ff */
[----:B------:R-:W-:Y:S01]  /*14060*/  FADD.FTZ R4, R212, R0 ;  /* 0x00000000d4047221 */ /* 0x000fe20000010000 */
[----:B------:R-:W-:Y:S01]  /*14070*/  F2FP.BF16.PACK_AB R175, R194, R193 ;  /* 0x000000c1c2af723e */ /* 0x000fe200000010ff */
[C---:B------:R-:W-:Y:S04]  /*14080*/  HMMA.16816.F32.BF16 R12, R120.reuse, R124, R12 ;  /* 0x0000007c780c723c */ /* 0x040fe8000004180c */
[----:B------:R-:W3:Y:S04]  /*14090*/  MUFU.EX2 R110, R225 ;  /* 0x000000e1006e7308 */ /* 0x000ee80000000800 */
[-C--:B------:R-:W-:Y:S04]  /*140a0*/  HMMA.16816.F32.BF16 R16, R120, R126.reuse, R16 ;  /* 0x0000007e7810723c */ /* 0x080fe80000041810 */
[----:B-1----:R-:W-:Y:S02]  /*140b0*/  FADD.FTZ R0, R111, R2 ;  /* 0x000000026f007221 */ /* 0x002fe40000010000 */
[----:B------:R-:W-:Y:S02]  /*140c0*/  FADD.FTZ R2, R240, R4 ;  /* 0x00000004f0027221 */ /* 0x000fe40000010000 */
[C---:B------:R-:W-:Y:S01]  /*140d0*/  HMMA.16816.F32.BF16 R20, R116.reuse, R126, R20 ;  /* 0x0000007e7414723c */ /* 0x040fe20000041814 */
[----:B------:R-:W1:Y:S03]  /*140e0*/  LDSM.16.MT88.4 R124, [R171+0x1000] ;  /* 0x00100000ab7c783b */ /* 0x000e660000004200 */
[----:B--2---:R-:W-:Y:S01]  /*140f0*/  F2FP.BF16.PACK_AB R174, R136, R137 ;  /* 0x0000008988ae723e */ /* 0x004fe200000010ff */
[----:B------:R-:W-:Y:S02]  /*14100*/  FADD.FTZ R4, R140, R3 ;  /* 0x000000038c047221 */ /* 0x000fe40000010000 */
[----:B------:R-:W-:Y:S01]  /*14110*/  FADD.FTZ R2, R231, R2 ;  /* 0x00000002e7027221 */ /* 0x000fe20000010000 */
[-C--:B------:R-:W-:Y:S04]  /*14120*/  HMMA.16816.F32.BF16 R24, R116, R128.reuse, R24 ;  /* 0x000000807418723c */ /* 0x080fe80000041818 */
[C---:B---3--:R-:W-:Y:S01]  /*14130*/  F2FP.BF16.PACK_AB R172, R110.reuse, R111 ;  /* 0x0000006f6eac723e */ /* 0x048fe200000010ff */
[----:B------:R-:W-:Y:S02]  /*14140*/  FADD.FTZ R0, R110, R0 ;  /* 0x000000006e007221 */ /* 0x000fe40000010000 */
[----:B------:R-:W-:Y:S01]  /*14150*/  FADD.FTZ R2, R217, R2 ;  /* 0x00000002d9027221 */ /* 0x000fe20000010000 */
[C---:B------:R-:W-:Y:S04]  /*14160*/  HMMA.16816.F32.BF16 R28, R120.reuse, R128, R28 ;  /* 0x00000080781c723c */ /* 0x040fe8000004181c */
[----:B------:R-:W-:Y:S02]  /*14170*/  FADD.FTZ R0, R137, R0 ;  /* 0x0000000089007221 */ /* 0x000fe40000010000 */
[----:B------:R-:W-:Y:S02]  /*14180*/  FADD.FTZ R2, R216, R2 ;  /* 0x00000002d8027221 */ /* 0x000fe40000010000 */
[-C--:B------:R-:W-:Y:S04]  /*14190*/  HMMA.16816.F32.BF16 R32, R120, R130.reuse, R32 ;  /* 0x000000827820723c */ /* 0x080fe80000041820 */
[----:B------:R-:W-:Y:S02]  /*141a0*/  FADD.FTZ R220, R136, R0 ;  /* 0x0000000088dc7221 */ /* 0x000fe40000010000 */
[----:B------:R-:W-:Y:S02]  /*141b0*/  FADD.FTZ R0, R239, R109 ;  /* 0x0000006def007221 */ /* 0x000fe40000010000 */
[C---:B------:R-:W-:Y:S01]  /*141c0*/  HMMA.16816.F32.BF16 R36, R116.reuse, R130, R36 ;  /* 0x000000827424723c */ /* 0x040fe20000041824 */
[----:B------:R-:W2:Y:S03]  /*141d0*/  LDSM.16.MT88.4 R128, [R170+0x1c00] ;  /* 0x001c0000aa80783b */ /* 0x000ea60000004200 */
[----:B------:R-:W-:Y:S02]  /*141e0*/  FADD.FTZ R3, R139, R0 ;  /* 0x000000008b037221 */ /* 0x000fe40000010000 */
[----:B------:R-:W-:Y:S02]  /*141f0*/  FADD.FTZ R0, R233, R4 ;  /* 0x00000004e9007221 */ /* 0x000fe40000010000 */
[-C--:B------:R-:W-:Y:S04]  /*14200*/  HMMA.16816.F32.BF16 R40, R116, R132.reuse, R40 ;  /* 0x000000847428723c */ /* 0x080fe80000041828 */
[----:B------:R-:W-:Y:S02]  /*14210*/  FADD.FTZ R3, R232, R3 ;  /* 0x00000003e8037221 */ /* 0x000fe40000010000 */
[----:B------:R-:W-:Y:S02]  /*14220*/  FADD.FTZ R0, R234, R0 ;  /* 0x00000000ea007221 */ /* 0x000fe40000010000 */
[C---:B------:R-:W-:Y:S04]  /*14230*/  HMMA.16816.F32.BF16 R44, R120.reuse, R132, R44 ;  /* 0x00000084782c723c */ /* 0x040fe8000004182c */
[----:B------:R-:W-:Y:S02]  /*14240*/  FADD.FTZ R3, R235, R3 ;  /* 0x00000003eb037221 */ /* 0x000fe40000010000 */
[----:B------:R-:W-:Y:S02]  /*14250*/  FADD.FTZ R0, R237, R0 ;  /* 0x00000000ed007221 */ /* 0x000fe40000010000 */
[-C--:B------:R-:W-:Y:S04]  /*14260*/  HMMA.16816.F32.BF16 R48, R120, R134.reuse, R48 ;  /* 0x000000867830723c */ /* 0x080fe80000041830 */
[----:B------:R-:W-:Y:S02]  /*14270*/  FADD.FTZ R4, R236, R3 ;  /* 0x00000003ec047221 */ /* 0x000fe40000010000 */
[----:B------:R-:W-:Y:S02]  /*14280*/  FADD.FTZ R3, R215, R2 ;  /* 0x00000002d7037221 */ /* 0x000fe40000010000 */
[C---:B------:R-:W-:Y:S01]  /*14290*/  HMMA.16816.F32.BF16 R52, R116.reuse, R134, R52 ;  /* 0x000000867434723c */ /* 0x040fe20000041834 */
[----:B------:R-:W3:Y:S03]  /*142a0*/  LDSM.16.MT88.4 R132, [R171+0x1c00] ;  /* 0x001c0000ab84783b */ /* 0x000ee60000004200 */
[----:B------:R-:W-:Y:S02]  /*142b0*/  FADD.FTZ R2, R184, R0 ;  /* 0x00000000b8027221 */ /* 0x000fe40000010000 */
[----:B------:R-:W-:Y:S02]  /*142c0*/  FADD.FTZ R0, R185, R4 ;  /* 0x00000004b9007221 */ /* 0x000fe40000010000 */
[-C--:B-1----:R-:W-:Y:S04]  /*142d0*/  HMMA.16816.F32.BF16 R56, R116, R124.reuse, R56 ;  /* 0x0000007c7438723c */ /* 0x082fe80000041838 */
        /* <DEDUP_REMOVED lines=8> */
[C---:B------:R-:W-:Y:S04]  /*14360*/  HMMA.16816.F32.BF16 R68, R116.reuse, R126, R68 ;  /* 0x0000007e7444723c */ /* 0x040fe80000041844 */
[----:B------:R-:W-:Y:S01]  /*14370*/  FADD.FTZ R2, R180, R0 ;  /* 0x00000000b4027221 */ /* 0x000fe20000010000 */
[----:B------:R-:W-:Y:S01]  /*14380*/  IADD3 R0, R219, -0x1, RZ ;  /* 0xffffffffdb007810 */ /* 0x000fe20007ffe0ff */
[----:B------:R-:W-:Y:S02]  /*14390*/  FADD.FTZ R231, R194, R4 ;  /* 0x00000004c2e77221 */ /* 0x000fe40000010000 */
[-C--:B--2---:R-:W-:Y:S04]  /*143a0*/  HMMA.16816.F32.BF16 R72, R116, R128.reuse, R72 ;  /* 0x000000807448723c */ /* 0x084fe80000041848 */
[----:B------:R-:W-:Y:S01]  /*143b0*/  FADD.FTZ R232, R183, R3 ;  /* 0x00000003b7e87221 */ /* 0x000fe20000010000 */
[----:B------:R-:W-:Y:S01]  /*143c0*/  MOV R219, R0 ;  /* 0x0000000000db7202 */ /* 0x000fe20000000f00 */
[----:B------:R-:W-:Y:S01]  /*143d0*/  FADD.FTZ R233, R6, R2 ;  /* 0x0000000206e97221 */ /* 0x000fe20000010000 */
[----:B------:R-:W-:Y:S01]  /*143e0*/  MOV R6, R5 ;  /* 0x0000000500067202 */ /* 0x000fe20000000f00 */
[C---:B------:R-:W-:Y:S08]  /*143f0*/  HMMA.16816.F32.BF16 R76, R120.reuse, R128, R76 ;  /* 0x00000080784c723c */ /* 0x040ff0000004184c */
[-C--:B------:R-:W-:Y:S08]  /*14400*/  HMMA.16816.F32.BF16 R80, R120, R130.reuse, R80 ;  /* 0x000000827850723c */ /* 0x080ff00000041850 */
[C---:B------:R-:W-:Y:S08]  /*14410*/  HMMA.16816.F32.BF16 R84, R116.reuse, R130, R84 ;  /* 0x000000827454723c */ /* 0x040ff00000041854 */
[-C--:B---3--:R-:W-:Y:S08]  /*14420*/  HMMA.16816.F32.BF16 R88, R116, R132.reuse, R88 ;  /* 0x000000847458723c */ /* 0x088ff00000041858 */
[C---:B------:R-:W-:Y:S08]  /*14430*/  HMMA.16816.F32.BF16 R92, R120.reuse, R132, R92 ;  /* 0x00000084785c723c */ /* 0x040ff0000004185c */
[-C--:B------:R-:W-:Y:S08]  /*14440*/  HMMA.16816.F32.BF16 R96, R120, R134.reuse, R96 ;  /* 0x000000867860723c */ /* 0x080ff00000041860 */
[----:B------:R-:W-:Y:S08]  /*14450*/  HMMA.16816.F32.BF16 R100, R116, R134, R100 ;  /* 0x000000867464723c */ /* 0x000ff00000041864 */
[-C--:B------:R-:W-:Y:S01]  /*14460*/  HMMA.16816.F32.BF16 R140, R172, R144.reuse, R8 ;  /* 0x00000090ac8c723c */ /* 0x080fe20000041808 */
[----:B------:R-:W1:Y:S07]  /*14470*/  LDSM.16.MT88.4 R8, [R171+0x1400] ;  /* 0x00140000ab08783b */ /* 0x000e6e0000004200 */
[C---:B------:R-:W-:Y:S01]  /*14480*/  HMMA.16816.F32.BF16 R136, R176.reuse, R144, R12 ;  /* 0x00000090b088723c */ /* 0x040fe2000004180c */
[----:B------:R-:W2:Y:S07]  /*14490*/  LDSM.16.MT88.4 R12, [R170+0x2000] ;  /* 0x00200000aa0c783b */ /* 0x000eae0000004200 */
[-C--:B------:R-:W-:Y:S01]  /*144a0*/  HMMA.16816.F32.BF16 R132, R176, R146.reuse, R16 ;  /* 0x00000092b084723c */ /* 0x080fe20000041810 */
[----:B------:R-:W3:Y:S07]  /*144b0*/  LDSM.16.MT88.4 R16, [R171+0x2000] ;  /* 0x00200000ab10783b */ /* 0x000eee0000004200 */
        /* <DEDUP_REMOVED lines=20> */
[----:B------:R-:W-:Y:S01]  /*14600*/  HMMA.16816.F32.BF16 R100, R172, R18, R100 ;  /* 0x00000012ac64723c */ /* 0x000fe20000041864 */
[----:B------:R-:W-:Y:S07]  /*14610*/  @!UPT UIADD3 URZ, URZ, URZ, URZ ;  /* 0x0000003f3f3ff290 */ /* 0x000fee000fffe03f */
[----:B------:R-:W-:-:S11]  /*14620*/  @P0 BRA `(.L_x_319) ;  /* 0xffffcf2000000947 */ /* 0x000fd6000383ffff */
.L_x_307:
        /* <DEDUP_REMOVED lines=16> */
.L_x_409:
        /* <DEDUP_REMOVED lines=13> */
[----:B------:R-:W-:Y:S01]  /*14800*/  @P2 MUFU.RCP R3, R8 ;  /* 0x0000000800032308 */ /* 0x000fe20000001000 */
[----:B-1----:R-:W-:-:S07]  /*14810*/  FMUL.FTZ R110, R0, R72 ;  /* 0x00000048006e7220 */ /* 0x002fce0000410000 */
[----:B------:R-:W1:Y:S01]  /*14820*/  @P2 MUFU.LG2 R8, R8 ;  /* 0x0000000800082308 */ /* 0x000e620000000c00 */
[C---:B------:R-:W-:Y:S02]  /*14830*/  FMUL.FTZ R111, R0.reuse, R73 ;  /* 0x00000049006f7220 */ /* 0x040fe40000410000 */
[C---:B------:R-:W-:Y:S02]  /*14840*/  FMUL.FTZ R182, R0.reuse, R84 ;  /* 0x0000005400b67220 */ /* 0x040fe40000410000 */
[C---:B------:R-:W-:Y:S02]  /*14850*/  FMUL.FTZ R183, R0.reuse, R85 ;  /* 0x0000005500b77220 */ /* 0x040fe40000410000 */
[C---:B------:R-:W-:Y:S01]  /*14860*/  FMUL.FTZ R140, R0.reuse, R140 ;  /* 0x0000008c008c7220 */ /* 0x040fe20000410000 */
[----:B------:R-:W-:Y:S01]  /*14870*/  @P1 MUFU.RCP R2, R5 ;  /* 0x0000000500021308 */ /* 0x000fe20000001000 */
        /* <DEDUP_REMOVED lines=20> */
[----:B------:R2:W3:Y:S01]  /*149c0*/  @P1 MUFU.LG2 R0, R5 ;  /* 0x0000000500001308 */ /* 0x0004e20000000c00 */
[----:B-1----:R-:W-:-:S02]  /*149d0*/  @P2 FMUL.FTZ R10, R8, 0.69314718246459960938 ;  /* 0x3f317218080a2820 */ /* 0x002fc40000410000 */
[C---:B------:R-:W-:Y:S02]  /*149e0*/  FMUL.FTZ R180, R3.reuse, R150 ;  /* 0x0000009603b47220 */ /* 0x040fe40000410000 */
[C---:B------:R-:W-:Y:S02]  /*149f0*/  FMUL.FTZ R181, R3.reuse, R151 ;  /* 0x0000009703b57220 */ /* 0x040fe40000410000 */
[C---:B------:R-:W-:Y:S02]  /*14a00*/  FMUL.FTZ R88, R3.reuse, R154 ;  /* 0x0000009a03587220 */ /* 0x040fe40000410000 */
[C---:B------:R-:W-:Y:S02]  /*14a10*/  FMUL.FTZ R89, R3.reuse, R155 ;  /* 0x0000009b03597220 */ /* 0x040fe40000410000 */
[C---:B------:R-:W-:Y:S02]  /*14a20*/  FMUL.FTZ R176, R3.reuse, R142 ;  /* 0x0000008e03b07220 */ /* 0x040fe40000410000 */
[----:B------:R-:W-:-:S02]  /*14a30*/  FMUL.FTZ R177, R3, R143 ;  /* 0x0000008f03b17220 */ /* 0x000fc40000410000 */
[C---:B------:R-:W-:Y:S01]  /*14a40*/  FMUL.FTZ R178, R3.reuse, R146 ;  /* 0x0000009203b27220 */ /* 0x040fe20000410000 */
[----:B--2---:R-:W-:Y:S01]  /*14a50*/  @P2 MOV R5, 0x3f317218 ;  /* 0x3f31721800052802 */ /* 0x004fe20000000f00 */
[----:B---3--:R-:W-:Y:S01]  /*14a60*/  @P1 FMUL.FTZ R8, R0, 0.69314718246459960938 ;  /* 0x3f31721800081820 */ /* 0x008fe20000410000 */
[----:B------:R-:W-:Y:S01]  /*14a70*/  MOV R0, RZ ;  /* 0x000000ff00007202 */ /* 0x000fe20000000f00 */
[C---:B------:R-:W-:Y:S02]  /*14a80*/  FMUL.FTZ R179, R3.reuse, R147 ;  /* 0x0000009303b37220 */ /* 0x040fe40000410000 */
[C---:B------:R-:W-:Y:S02]  /*14a90*/  FMUL.FTZ R100, R3.reuse, R158 ;  /* 0x0000009e03647220 */ /* 0x040fe40000410000 */
        /* <DEDUP_REMOVED lines=16> */
[----:B------:R-:W-:Y:S01]  /*14ba0*/  @P3 MOV R3, 0x3f317218 ;  /* 0x3f31721800033802 */ /* 0x000fe20000000f00 */
        /* <DEDUP_REMOVED lines=23> */
[----:B------:R-:W-:Y:S02]  /*14d20*/  FMUL.FTZ R27, R2, R97 ;  /* 0x00000061021b7220 */ /* 0x000fe40000410000 */
[----:B------:R2:W3:Y:S01]  /*14d30*/  @P0 MUFU.LG2 R2, R4 ;  /* 0x0000000400020308 */ /* 0x0004e20000000c00 */
[----:B------:R-:W-:Y:S02]  /*14d40*/  @P3 FMUL.FTZ R11, R9, 0.69314718246459960938 ;  /* 0x3f317218090b3820 */ /* 0x000fe40000410000 */
[----:B------:R-:W-:Y:S02]  /*14d50*/  @P3 FMUL.FTZ R9, R3, c[0x0][0x2d0] ;  /* 0x0000b40003093a20 */ /* 0x000fe40000410000 */
[----:B------:R-:W-:Y:S02]  /*14d60*/  @P1 FMUL.FTZ R3, R12, c[0x0][0x2d0] ;  /* 0x0000b4000c031a20 */ /* 0x000fe40000410000 */
[----:B------:R-:W-:Y:S02]  /*14d70*/  @P2 FMUL.FTZ R5, R5, c[0x0][0x2d0] ;  /* 0x0000b40005052a20 */ /* 0x000fe40000410000 */
[----:B------:R-:W-:Y:S01]  /*14d80*/  @P1 FFMA.FTZ R25, R3, R106, R8 ;  /* 0x0000006a03191223 */ /* 0x000fe20000010008 */
[----:B------:R-:W-:Y:S01]  /*14d90*/  @P0 MOV R3, 0x3f317218 ;  /* 0x3f31721800030802 */ /* 0x000fe20000000f00 */
[----:B-1----:R-:W-:-:S02]  /*14da0*/  FMUL.FTZ R76, R0, R66 ;  /* 0x00000042004c7220 */ /* 0x002fc40000410000 */
[----:B------:R-:W-:Y:S02]  /*14db0*/  FMUL.FTZ R77, R0, R67 ;  /* 0x00000043004d7220 */ /* 0x000fe40000410000 */
[----:B------:R-:W-:Y:S01]  /*14dc0*/  @P0 FMUL.FTZ R3, R3, c[0x0][0x2d0] ;  /* 0x0000b40003030a20 */ /* 0x000fe20000410000 */
[----:B--2---:R-:W-:Y:S01]  /*14dd0*/  MOV R4, 0x1 ;  /* 0x0000000100047802 */ /* 0x004fe20000000f00 */
[----:B---3--:R-:W-:Y:S02]  /*14de0*/  @P0 FMUL.FTZ R2, R2, 0.69314718246459960938 ;  /* 0x3f31721802020820 */ /* 0x008fe40000410000 */
        /* <DEDUP_REMOVED lines=26> */
.L_x_242:
[----:B-1----:R1:W5:Y:S04]  /*14f90*/  LDL R6, [R1+0x50] ;  /* 0x0000500001067983 */ /* 0x0023680000100800 */
[----:B------:R-:W4:Y:S01]  /*14fa0*/  S2R R2, SR_TID.X ;  /* 0x0000000000027919 */ /* 0x000f220000002100 */
[----:B------:R-:W-:Y:S01]  /*14fb0*/  BSSY B0, `(.L_x_321) ;  /* 0x0000011000007945 */ /* 0x000fe20003800000 */
[----:B----4-:R-:W-:-:S13]  /*14fc0*/  LOP3.LUT P0, RZ, R2, 0x7f, RZ, 0xc0, !PT ;  /* 0x0000007f02ff7812 */ /* 0x010fda000780c0ff */
[----:B------:R-:W-:Y:S05]  /*14fd0*/  @P0 BRA `(.L_x_322) ;  /* 0x000000e000000947 */ /* 0x000fea0003800000 */
[----:B-12---:R-:W1:Y:S01]  /*14fe0*/  S2R R4, SR_LANEID ;  /* 0x0000000000047919 */ /* 0x006e620000000000 */
[----:B------:R-:W-:Y:S01]  /*14ff0*/  VOTEU.ANY UR4, UPT, PT ;  /* 0x0000000000047886 */ /* 0x000fe200038e0100 */
[----:B---3--:R-:W-:Y:S01]  /*15000*/  IMAD.MOV.U32 R5, RZ, RZ, c[0x0][0x564] ;  /* 0x00015900ff057624 */ /* 0x008fe200078e00ff */
[----:B------:R-:W1:Y:S08]  /*15010*/  FLO.U32 R3, UR4 ;  /* 0x0000000400037d00 */ /* 0x000e7000080e0000 */
[----:B------:R-:W2:Y:S01]  /*15020*/  POPC R2, UR4 ;  /* 0x0000000400027d09 */ /* 0x000ea20008000000 */
[----:B-1----:R-:W-:Y:S01]  /*15030*/  ISETP.EQ.U32.AND P0, PT, R3, R4, PT ;  /* 0x000000040300720c */ /* 0x002fe20003f02070 */
[----:B------:R-:W-:-:S12]  /*15040*/  IMAD.MOV.U32 R4, RZ, RZ, c[0x0][0x560] ;  /* 0x00015800ff047624 */ /* 0x000fd800078e00ff */
[----:B--2---:R1:W2:Y:S04]  /*15050*/  @P0 ATOMG.E.ADD.STRONG.GPU PT, R2, [R4.64], R2 ;  /* 0x00000002040209a8 */ /* 0x0042a800081ee1c8 */
[----:B-1----:R-:W1:Y:S04]  /*15060*/  S2R R4, SR_LTMASK ;  /* 0x0000000000047919 */ /* 0x002e680000003900 */
[----:B--2---:R1:W2:Y:S02]  /*15070*/  SHFL.IDX PT, R3, R2, R3, 0x1f ;  /* 0x00001f0302037589 */ /* 0x0042a400000e0000 */
[----:B-1----:R-:W-:-:S06]  /*15080*/  LOP3.LUT R2, R4, UR4, RZ, 0xc0, !PT ;  /* 0x0000000404027c12 */ /* 0x002fcc000f8ec0ff */
[----:B------:R-:W2:Y:S02]  /*15090*/  POPC R2, R2 ;  /* 0x0000000200027309 */ /* 0x000ea40000000000 */
[----:B--2--5:R-:W-:-:S05]  /*150a0*/  IADD3 R6, R3, c[0x0][0xc], R2 ;  /* 0x0000030003067a10 */ /* 0x024fca0007ffe002 */
[----:B------:R1:W-:Y:S02]  /*150b0*/  STL [R1+0x50], R6 ;  /* 0x0000500601007387 */ /* 0x0003e40000100800 */
.L_x_322:
[----:B-1----:R-:W-:Y:S05]  /*150c0*/  BSYNC B0 ;  /* 0x0000000000007941 */ /* 0x002fea0003800000 */
.L_x_321:
[----:B------:R-:W-:Y:S01]  /*150d0*/  PRMT R0, R0, 0x9910, RZ ;  /* 0x0000991000007816 */ /* 0x000fe200000000ff */
[----:B------:R-:W-:Y:S01]  /*150e0*/  BSSY B1, `(.L_x_323) ;  /* 0x000038b000017945 */ /* 0x000fe20003800000 */
[----:B-----5:R-:W-:Y:S02]  /*150f0*/  IMAD.MOV.U32 R34, RZ, RZ, R6 ;  /* 0x000000ffff227224 */ /* 0x020fe400078e0006 */
[----:B------:R-:W-:-:S13]  /*15100*/  ISETP.NE.AND P0, PT, R0, RZ, PT ;  /* 0x000000ff0000720c */ /* 0x000fda0003f05270 */
[----:B------:R-:W-:Y:S05]  /*15110*/  @!P0 BRA `(.L_x_324) ;  /* 0x00002bb000008947 */ /* 0x000fea0003800000 */
[----:B------:R-:W4:Y:S04]  /*15120*/  LDL R6, [R1+0x60] ;  /* 0x0000600001067983 */ /* 0x000f280000100800 */
[----:B---3--:R-:W3:Y:S04]  /*15130*/  LDL R8, [R1+0x64] ;  /* 0x0000640001087983 */ /* 0x008ee80000100800 */
[----:B--2---:R-:W2:Y:S04]  /*15140*/  LDL R13, [R1+0x98] ;  /* 0x00009800010d7983 */ /* 0x004ea80000100800 */
[----:B------:R-:W2:Y:S04]  /*15150*/  LDL.LU R12, [R1+0x44] ;  /* 0x00004400010c7983 */ /* 0x000ea80000300800 */
[----:B------:R-:W2:Y:S04]  /*15160*/  LDL R11, [R1+0x94] ;  /* 0x00009400010b7983 */ /* 0x000ea80000100800 */
[----:B------:R-:W2:Y:S01]  /*15170*/  LDL.LU R10, [R1+0x48] ;  /* 0x00004800010a7983 */ /* 0x000ea20000300800 */
[----:B------:R-:W-:Y:S01]  /*15180*/  WARPSYNC 0xffffffff ;  /* 0xffffffff00007948 */ /* 0x000fe20003800000 */
[----:B------:R-:W-:-:S02]  /*15190*/  F2FP.BF16.PACK_AB R0, R141, R140 ;  /* 0x0000008c8d00723e */ /* 0x000fc400000010ff */
[----:B------:R-:W-:Y:S01]  /*151a0*/  BAR.SYNC.DEFER_BLOCKING 0x1, 0x80 ;  /* 0x0042000000007b1d */ /* 0x000fe20000010000 */
[----:B------:R-:W-:Y:S02]  /*151b0*/  F2FP.BF16.PACK_AB R3, R177, R176 ;  /* 0x000000b0b103723e */ /* 0x000fe400000010ff */
[----:B------:R-:W-:Y:S02]  /*151c0*/  F2FP.BF16.PACK_AB R2, R145, R144 ;  /* 0x000000909102723e */ /* 0x000fe400000010ff */
[----:B------:R-:W-:Y:S02]  /*151d0*/  F2FP.BF16.PACK_AB R4, R47, R46 ;  /* 0x0000002e2f04723e */ /* 0x000fe400000010ff */
[----:B------:R-:W-:Y:S02]  /*151e0*/  F2FP.BF16.PACK_AB R5, R77, R76 ;  /* 0x0000004c4d05723e */ /* 0x000fe400000010ff */
[----:B------:R-:W-:-:S04]  /*151f0*/  ISETP.NE.U32.AND P0, PT, RZ, c[0x0][0x508], PT ;  /* 0x00014200ff007a0c */ /* 0x000fc80003f05070 */
[----:B------:R-:W-:Y:S02]  /*15200*/  ISETP.NE.AND.EX P2, PT, RZ, c[0x0][0x50c], PT, P0 ;  /* 0x00014300ff007a0c */ /* 0x000fe40003f45300 */
[----:B------:R-:W-:-:S04]  /*15210*/  ISETP.NE.U32.AND P3, PT, RZ, c[0x0][0x500], PT ;  /* 0x00014000ff007a0c */ /* 0x000fc80003f65070 */
[----:B------:R-:W-:Y:S01]  /*15220*/  ISETP.NE.AND.EX P3, PT, RZ, c[0x0][0x504], PT, P3 ;  /* 0x00014100ff007a0c */ /* 0x000fe20003f65330 */
[----:B----4-:R1:W-:Y:S04]  /*15230*/  STS [R6+0x80], R0 ;  /* 0x0000800006007388 */ /* 0x0103e80000000800 */
[----:B------:R4:W-:Y:S04]  /*15240*/  STS [R6+0x280], R3 ;  /* 0x0002800306007388 */ /* 0x0009e80000000800 */
[----:B---3--:R3:W-:Y:S01]  /*15250*/  STS [R8], R2 ;  /* 0x0000000208007388 */ /* 0x0087e20000000800 */
[----:B-1----:R-:W-:-:S02]  /*15260*/  F2FP.BF16.PACK_AB R0, R179, R178 ;  /* 0x000000b2b300723e */ /* 0x002fc400000010ff */
[----:B----4-:R-:W-:-:S03]  /*15270*/  F2FP.BF16.PACK_AB R3, R29, R28 ;  /* 0x0000001c1d03723e */ /* 0x010fc600000010ff */
[----:B------:R1:W-:Y:S01]  /*15280*/  STS [R8+0x200], R0 ;  /* 0x0002000008007388 */ /* 0x0003e20000000800 */
[----:B---3--:R-:W-:-:S03]  /*15290*/  F2FP.BF16.PACK_AB R2, R59, R58 ;  /* 0x0000003a3b02723e */ /* 0x008fc600000010ff */
[----:B------:R3:W-:Y:S04]  /*152a0*/  STS [R6+0x1080], R3 ;  /* 0x0010800306007388 */ /* 0x0007e80000000800 */
[----:B------:R4:W-:Y:S01]  /*152b0*/  STS [R6+0x1280], R2 ;  /* 0x0012800206007388 */ /* 0x0009e20000000800 */
[----:B-1----:R-:W-:Y:S02]  /*152c0*/  F2FP.BF16.PACK_AB R0, R31, R30 ;  /* 0x0000001e1f00723e */ /* 0x002fe400000010ff */
[----:B---3--:R-:W-:-:S03]  /*152d0*/  F2FP.BF16.PACK_AB R3, R149, R148 ;  /* 0x000000949503723e */ /* 0x008fc600000010ff */
[----:B------:R1:W-:Y:S01]  /*152e0*/  STS [R8+0x1000], R0 ;  /* 0x0010000008007388 */ /* 0x0003e20000000800 */
[----:B----4-:R-:W-:-:S03]  /*152f0*/  F2FP.BF16.PACK_AB R2, R181, R180 ;  /* 0x000000b4b502723e */ /* 0x010fc600000010ff */
[----:B------:R3:W-:Y:S04]  /*15300*/  STS [R8+0x1200], R4 ;  /* 0x0012000408007388 */ /* 0x0007e80000000800 */
[----:B--2---:R2:W-:Y:S04]  /*15310*/  STS [R13+0x80], R3 ;  /* 0x000080030d007388 */ /* 0x0045e80000000800 */
[----:B------:R4:W-:Y:S01]  /*15320*/  STS [R13+0x280], R2 ;  /* 0x000280020d007388 */ /* 0x0009e20000000800 */
[----:B-1----:R-:W-:Y:S02]  /*15330*/  F2FP.BF16.PACK_AB R0, R153, R152 ;  /* 0x000000989900723e */ /* 0x002fe400000010ff */
[----:B---3--:R-:W-:-:S03]  /*15340*/  F2FP.BF16.PACK_AB R4, R33, R32 ;  /* 0x000000202104723e */ /* 0x008fc600000010ff */
[----:B------:R1:W-:Y:S01]  /*15350*/  STS [R11], R0 ;  /* 0x000000000b007388 */ /* 0x0003e20000000800 */
[----:B--2---:R-:W-:Y:S02]  /*15360*/  F2FP.BF16.PACK_AB R3, R89, R88 ;  /* 0x000000585903723e */ /* 0x004fe400000010ff */
[----:B----4-:R-:W-:-:S03]  /*15370*/  F2FP.BF16.PACK_AB R2, R75, R74 ;  /* 0x0000004a4b02723e */ /* 0x010fc600000010ff */
[----:B------:R2:W-:Y:S04]  /*15380*/  STS [R11+0x200], R3 ;  /* 0x000200030b007388 */ /* 0x0005e80000000800 */
[----:B------:R3:W-:Y:S04]  /*15390*/  STS [R13+0x1080], R4 ;  /* 0x001080040d007388 */ /* 0x0007e80000000800 */
[----:B------:R4:W-:Y:S01]  /*153a0*/  STS [R13+0x1280], R2 ;  /* 0x001280020d007388 */ /* 0x0009e20000000800 */
[----:B-1----:R-:W-:-:S05]  /*153b0*/  F2FP.BF16.PACK_AB R0, R37, R36 ;  /* 0x000000242500723e */ /* 0x002fca00000010ff */
[----:B------:R1:W-:Y:S01]  /*153c0*/  STS [R11+0x1000], R0 ;  /* 0x001000000b007388 */ /* 0x0003e20000000800 */
[----:B--2---:R-:W-:Y:S02]  /*153d0*/  F2FP.BF16.PACK_AB R3, R157, R156 ;  /* 0x0000009c9d03723e */ /* 0x004fe400000010ff */
[----:B---3--:R-:W-:Y:S02]  /*153e0*/  F2FP.BF16.PACK_AB R4, R65, R64 ;  /* 0x000000404104723e */ /* 0x008fe400000010ff */
        /* <DEDUP_REMOVED lines=18> */
[----:B------:R3:W-:Y:S01]  /*15510*/  STS [R13+0x2080], R3 ;  /* 0x002080030d007388 */ /* 0x0007e20000000800 */
[----:B-1----:R-:W-:-:S03]  /*15520*/  F2FP.BF16.PACK_AB R0, R175, R174 ;  /* 0x000000aeaf00723e */ /* 0x002fc600000010ff */
[----:B------:R1:W-:Y:S04]  /*15530*/  STS [R13+0x2280], R2 ;  /* 0x002280020d007388 */ /* 0x0003e80000000800 */
[----:B------:R4:W-:Y:S01]  /*15540*/  STS [R11+0x2000], R0 ;  /* 0x002000000b007388 */ /* 0x0009e20000000800 */
[----:B--2---:R-:W-:Y:S02]  /*15550*/  F2FP.BF16.PACK_AB R4, R41, R40 ;  /* 0x000000282904723e */ /* 0x004fe400000010ff */
[----:B---3--:R-:W-:Y:S02]  /*15560*/  F2FP.BF16.PACK_AB R3, R151, R150 ;  /* 0x000000969703723e */ /* 0x008fe400000010ff */
[----:B-1----:R-:W-:-:S03]  /*15570*/  F2FP.BF16.PACK_AB R2, R63, R62 ;  /* 0x0000003e3f02723e */ /* 0x002fc600000010ff */
[----:B------:R1:W-:Y:S01]  /*15580*/  STS [R11+0x2200], R3 ;  /* 0x002200030b007388 */ /* 0x0003e20000000800 */
[----:B----4-:R-:W-:-:S03]  /*15590*/  F2FP.BF16.PACK_AB R0, R43, R42 ;  /* 0x0000002a2b00723e */ /* 0x010fc600000010ff */
[----:B------:R2:W-:Y:S04]  /*155a0*/  STS [R13+0x3080], R4 ;  /* 0x003080040d007388 */ /* 0x0005e80000000800 */
[----:B------:R3:W-:Y:S04]  /*155b0*/  STS [R13+0x3280], R2 ;  /* 0x003280020d007388 */ /* 0x0007e80000000800 */
[----:B------:R4:W-:Y:S04]  /*155c0*/  STS [R11+0x3000], R0 ;  /* 0x003000000b007388 */ /* 0x0009e80000000800 */
[----:B------:R-:W-:Y:S01]  /*155d0*/  STS [R11+0x3200], R5 ;  /* 0x003200050b007388 */ /* 0x000fe20000000800 */
[----:B-1----:R-:W-:-:S02]  /*155e0*/  F2FP.BF16.PACK_AB R3, R159, R158 ;  /* 0x0000009e9f03723e */ /* 0x002fc400000010ff */
[----:B--2---:R-:W-:Y:S02]  /*155f0*/  F2FP.BF16.PACK_AB R4, R111, R110 ;  /* 0x0000006e6f04723e */ /* 0x004fe400000010ff */
[----:B---3--:R-:W-:-:S03]  /*15600*/  F2FP.BF16.PACK_AB R2, R183, R182 ;  /* 0x000000b6b702723e */ /* 0x008fc600000010ff */
[----:B------:R1:W-:Y:S01]  /*15610*/  STS [R6+0x4080], R4 ;  /* 0x0040800406007388 */ /* 0x0003e20000000800 */
[----:B----4-:R-:W-:-:S03]  /*15620*/  F2FP.BF16.PACK_AB R0, R155, R154 ;  /* 0x0000009a9b00723e */ /* 0x010fc600000010ff */
[----:B------:R2:W-:Y:S04]  /*15630*/  STS [R6+0x4280], R3 ;  /* 0x0042800306007388 */ /* 0x0005e80000000800 */
        /* <DEDUP_REMOVED lines=11> */
[----:B--2---:R-:W-:Y:S01]  /*156f0*/  F2FP.BF16.PACK_AB R3, R73, R72 ;  /* 0x000000484903723e */ /* 0x004fe200000010ff */
[----:B------:R-:W2:Y:S01]  /*15700*/  LDL.LU R6, [R1+0xa4] ;  /* 0x0000a40001067983 */ /* 0x000ea20000300800 */
[----:B---3--:R-:W-:Y:S02]  /*15710*/  F2FP.BF16.PACK_AB R2, R71, R70 ;  /* 0x000000464702723e */ /* 0x008fe400000010ff */
[----:B----4-:R-:W-:-:S02]  /*15720*/  F2FP.BF16.PACK_AB R0, R85, R84 ;  /* 0x000000545500723e */ /* 0x010fc400000010ff */
[----:B------:R-:W-:-:S03]  /*15730*/  @P2 IADD3 R8, P0, R12, c[0x0][0x508], RZ ;  /* 0x000142000c082a10 */ /* 0x000fc60007f1e0ff */
[----:B------:R1:W-:Y:S01]  /*15740*/  STS [R13+0x4080], R0 ;  /* 0x004080000d007388 */ /* 0x0003e20000000800 */
[----:B------:R-:W-:-:S03]  /*15750*/  @P2 IADD3.X R9, R10, c[0x0][0x50c], RZ, P0, !PT ;  /* 0x000143000a092a10 */ /* 0x000fc600007fe4ff */
[----:B------:R3:W-:Y:S04]  /*15760*/  STS [R13+0x4280], R4 ;  /* 0x004280040d007388 */ /* 0x0007e80000000800 */
[----:B------:R4:W-:Y:S04]  /*15770*/  STS [R11+0x4000], R3 ;  /* 0x004000030b007388 */ /* 0x0009e80000000800 */
[----:B------:R4:W-:Y:S01]  /*15780*/  STS [R11+0x4200], R2 ;  /* 0x004200020b007388 */ /* 0x0009e20000000800 */
[----:B-1----:R-:W-:Y:S02]  /*15790*/  F2FP.BF16.PACK_AB R0, R45, R44 ;  /* 0x0000002c2d00723e */ /* 0x002fe400000010ff */
[----:B---3--:R-:W-:-:S03]  /*157a0*/  IADD3 R4, P1, R12, c[0x0][0x500], RZ ;  /* 0x000140000c047a10 */ /* 0x008fc60007f3e0ff */
[----:B------:R1:W-:Y:S01]  /*157b0*/  STS [R13+0x5080], R0 ;  /* 0x005080000d007388 */ /* 0x0003e20000000800 */
[----:B------:R-:W-:Y:S01]  /*157c0*/  IMAD.MOV.U32 R12, RZ, RZ, c[0x0][0x388] ;  /* 0x0000e200ff0c7624 */ /* 0x000fe200078e00ff */
[----:B----4-:R-:W-:Y:S02]  /*157d0*/  F2FP.BF16.PACK_AB R3, R51, R50 ;  /* 0x000000323303723e */ /* 0x010fe400000010ff */
[----:B------:R-:W-:Y:S02]  /*157e0*/  IADD3.X R5, R10, c[0x0][0x504], RZ, P1, !PT ;  /* 0x000141000a057a10 */ /* 0x000fe40000ffe4ff */
[----:B------:R-:W-:-:S05]  /*157f0*/  F2FP.BF16.PACK_AB R2, R57, R56 ;  /* 0x000000383902723e */ /* 0x000fca00000010ff */
[----:B------:R3:W-:Y:S01]  /*15800*/  STS [R13+0x5280], R2 ;  /* 0x005280020d007388 */ /* 0x0007e20000000800 */
[----:B-1----:R-:W-:-:S05]  /*15810*/  F2FP.BF16.PACK_AB R0, R27, R26 ;  /* 0x0000001a1b00723e */ /* 0x002fca00000010ff */
[----:B------:R1:W-:Y:S04]  /*15820*/  STS [R11+0x5000], R0 ;  /* 0x005000000b007388 */ /* 0x0003e80000000800 */
[----:B------:R4:W-:Y:S01]  /*15830*/  STS [R11+0x5200], R3 ;  /* 0x005200030b007388 */ /* 0x0009e20000000800 */
[----:B---3--:R-:W-:-:S03]  /*15840*/  IMAD.MOV.U32 R2, RZ, RZ, RZ ;  /* 0x000000ffff027224 */ /* 0x008fc600078e00ff */
[----:B------:R-:W-:Y:S06]  /*15850*/  BAR.SYNC.DEFER_BLOCKING 0x1, 0x80 ;  /* 0x0042000000007b1d */ /* 0x000fec0000010000 */
[----:B------:R4:W5:Y:S04]  /*15860*/  @P2 LDG.E R12, [R8.64] ;  /* 0x00000008080c2981 */ /* 0x000968000c1e1900 */
[----:B------:R4:W5:Y:S01]  /*15870*/  @P3 LDG.E R2, [R4.64] ;  /* 0x0000000804023981 */ /* 0x000962000c1e1900 */
[----:B--2---:R-:W-:-:S04]  /*15880*/  ISETP.NE.AND P0, PT, R6, RZ, PT ;  /* 0x000000ff0600720c */ /* 0x004fc80003f05270 */
[----:B-1----:R-:W-:Y:S01]  /*15890*/  SEL R0, R6, c[0x0][0x3d4], P0 ;  /* 0x0000f50006007a07 */ /* 0x002fe20000000000 */
[----:B------:R-:W-:Y:S05]  /*158a0*/  @P2 BRA `(.L_x_325) ;  /* 0x0000004000002947 */ /* 0x000fea0003800000 */
[----:B----4-:R-:W-:Y:S05]  /*158b0*/  @!P3 BRA `(.L_x_325) ;  /* 0x000000300000b947 */ /* 0x010fea0003800000 */
[----:B-----5:R1:W2:Y:S04]  /*158c0*/  LDG.E R12, [R4.64] ;  /* 0x00000008040c7981 */ /* 0x0202a8000c1e1900 */
[----:B-1----:R-:W2:Y:S02]  /*158d0*/  LDG.E R4, [R4.64+0x4] ;  /* 0x0000040804047981 */ /* 0x002ea4000c1e1900 */
[----:B--2---:R-:W-:Y:S02]  /*158e0*/  IADD3 R12, -R12, R4, RZ ;  /* 0x000000040c0c7210 */ /* 0x004fe40007ffe1ff */
.L_x_325:
[----:B----4-:R-:W2:Y:S04]  /*158f0*/  LDL.LU R6, [R1+0x4c] ;  /* 0x00004c0001067983 */ /* 0x010ea80000300800 */
[----:B------:R-:W3:Y:S04]  /*15900*/  LDL R3, [R1+0x12c] ;  /* 0x00012c0001037983 */ /* 0x000ee80000100800 */
[----:B------:R-:W4:Y:S04]  /*15910*/  LDL.LU R4, [R1+0xa0] ;  /* 0x0000a00001047983 */ /* 0x000f280000300800 */
[----:B------:R-:W3:Y:S04]  /*15920*/  LDL.LU R5, [R1+0x58] ;  /* 0x0000580001057983 */ /* 0x000ee80000300800 */
[----:B------:R-:W3:Y:S04]  /*15930*/  LDL R35, [R1+0x54] ;  /* 0x0000540001237983 */ /* 0x000ee80000100800 */
[----:B------:R-:W3:Y:S04]  /*15940*/  LDL R15, [R1+0xa8] ;  /* 0x0000a800010f7983 */ /* 0x000ee80000100800 */
[----:B------:R-:W3:Y:S01]  /*15950*/  LDL R80, [R1+0x128] ;  /* 0x0001280001507983 */ /* 0x000ee20000100800 */
[----:B------:R-:W-:Y:S01]  /*15960*/  IMAD.MOV.U32 R13, RZ, RZ, 0x368 ;  /* 0x00000368ff0d7424 */ /* 0x000fe200078e00ff */
[----:B------:R-:W-:-:S04]  /*15970*/  ISETP.GT.AND P2, PT, R0, 0x1, PT ;  /* 0x000000010000780c */ /* 0x000fc80003f44270 */
[----:B------:R-:W-:-:S04]  /*15980*/  SEL R13, R13, 0x328, P2 ;  /* 0x000003280d0d7807 */ /* 0x000fc80001000000 */
[----:B------:R-:W1:Y:S08]  /*15990*/  LDC.64 R8, c[0x0][R13+0x170] ;  /* 0x00005c000d087b82 */ /* 0x000e700000000a00 */
[----:B------:R-:W1:Y:S08]  /*159a0*/  LDC.64 R16, c[0x0][R13+0x168] ;  /* 0x00005a000d107b82 */ /* 0x000e700000000a00 */
[----:B------:R1:W1:Y:S08]  /*159b0*/  LDC.64 R20, c[0x0][R13+0x178] ;  /* 0x00005e000d147b82 */ /* 0x0002700000000a00 */
[----:B------:R1:W1:Y:S01]  /*159c0*/  LDC.64 R18, c[0x0][R13+0x160] ;  /* 0x000058000d127b82 */ /* 0x0002620000000a00 */
[----:B------:R-:W-:Y:S01]  /*159d0*/  ISETP.NE.U32.AND P0, PT, RZ, c[0x0][0x500], PT ;  /* 0x00014000ff007a0c */ /* 0x000fe20003f05070 */
[----:B------:R-:W-:-:S03]  /*159e0*/  IMAD.MOV.U32 R0, RZ, RZ, c[0x0][0x4e8] ;  /* 0x00013a00ff007624 */ /* 0x000fc600078e00ff */
[----:B------:R-:W-:Y:S02]  /*159f0*/  ISETP.NE.AND.EX P0, PT, RZ, c[0x0][0x504], PT, P0 ;  /* 0x00014100ff007a0c */ /* 0x000fe40003f05300 */
[----:B------:R-:W-:Y:S01]  /*15a00*/  ISETP.NE.AND P5, PT, R0, 0x1, PT ;  /* 0x000000010000780c */ /* 0x000fe20003fa5270 */
[----:B------:R-:W1:Y:S01]  /*15a10*/  S2R R81, SR_TID.X ;  /* 0x0000000000517919 */ /* 0x000e620000002100 */
[----:B------:R-:W-:-:S04]  /*15a20*/  LOP3.LUT R241, R241, 0xfffffffd, RZ, 0xc0, !PT ;  /* 0xfffffffdf1f17812 */ /* 0x000fc800078ec0ff */
[----:B------:R-:W-:Y:S02]  /*15a30*/  LOP3.LUT R241, R241, 0xfffffffe, RZ, 0xc0, !PT ;  /* 0xfffffffef1f17812 */ /* 0x000fe400078ec0ff */
[----:B--2---:R-:W-:Y:S02]  /*15a40*/  SEL R0, R6, RZ, !P0 ;  /* 0x000000ff06007207 */ /* 0x004fe40004000000 */
[----:B----4-:R-:W-:-:S03]  /*15a50*/  SEL R6, R4, RZ, !P0 ;  /* 0x000000ff04067207 */ /* 0x010fc60004000000 */
[----:B-1----:R-:W-:Y:S01]  /*15a60*/  IMAD R4, R9, R0, RZ ;  /* 0x0000000009047224 */ /* 0x002fe200078e02ff */
[----:B---3--:R-:W-:-:S03]  /*15a70*/  LOP3.LUT R5, R5, 0xffff, RZ, 0xc0, !PT ;  /* 0x0000ffff05057812 */ /* 0x008fc600078ec0ff */
[C---:B------:R-:W-:Y:S02]  /*15a80*/  IMAD R14, R8.reuse, R6, R4 ;  /* 0x00000006080e7224 */ /* 0x040fe400078e0204 */
[----:B------:R-:W-:Y:S02]  /*15a90*/  IMAD R3, R35, 0x80, R3 ;  /* 0x0000008023037824 */ /* 0x000fe400078e0203 */
[----:B------:R-:W-:-:S04]  /*15aa0*/  IMAD.WIDE.U32 R8, R8, R0, RZ ;  /* 0x0000000008087225 */ /* 0x000fc800078e00ff */
[----:B------:R-:W-:-:S04]  /*15ab0*/  @P5 IMAD.HI.U32 R6, R3, c[0x0][0x4ec], RZ ;  /* 0x00013b0003065a27 */ /* 0x000fc800078e00ff */
[----:B------:R-:W-:-:S04]  /*15ac0*/  IMAD.WIDE.U32 R10, R16, R5, RZ ;  /* 0x00000005100a7225 */ /* 0x000fc800078e00ff */
[----:B------:R-:W-:Y:S01]  /*15ad0*/  IMAD.MOV.U32 R4, RZ, RZ, R3 ;  /* 0x000000ffff047224 */ /* 0x000fe200078e0003 */
[----:B------:R-:W-:Y:S01]  /*15ae0*/  @P5 SHF.R.U32.HI R4, RZ, c[0x0][0x4f0], R6 ;  /* 0x00013c00ff045a19 */ /* 0x000fe20000011606 */
[----:B------:R-:W-:Y:S01]  /*15af0*/  IMAD R13, R17, R5, RZ ;  /* 0x00000005110d7224 */ /* 0x000fe200078e02ff */
[----:B------:R-:W-:Y:S01]  /*15b00*/  SEL R6, R15, RZ, P2 ;  /* 0x000000ff0f067207 */ /* 0x000fe20001000000 */
[----:B------:R-:W-:Y:S01]  /*15b10*/  IMAD.IADD R14, R9, 0x1, R14 ;  /* 0x00000001090e7824 */ /* 0x000fe200078e020e */
[--C-:B-----5:R-:W-:Y:S01]  /*15b20*/  IADD3 R15, P1, P0, R8, R10, R2.reuse ;  /* 0x0000000a080f7210 */ /* 0x120fe2000783e002 */
[----:B------:R-:W-:Y:S01]  /*15b30*/  IMAD.IADD R10, R11, 0x1, R13 ;  /* 0x000000010b0a7824 */ /* 0x000fe200078e020d */
[----:B------:R-:W-:Y:S01]  /*15b40*/  SHF.R.S32.HI R16, RZ, 0x1f, R2 ;  /* 0x0000001fff107819 */ /* 0x000fe20000011402 */
[----:B------:R-:W-:Y:S02]  /*15b50*/  IMAD.MOV R11, RZ, RZ, -R4 ;  /* 0x000000ffff0b7224 */ /* 0x000fe400078e0a04 */
[----:B------:R-:W-:-:S02]  /*15b60*/  IMAD R13, R21, R6, RZ ;  /* 0x00000006150d7224 */ /* 0x000fc400078e02ff */
        /* <DEDUP_REMOVED lines=14> */
[----:B------:R-:W-:Y:S01]  /*15c50*/  SHF.R.S32.HI R17, RZ, 0x1f, R81 ;  /* 0x0000001fff117819 */ /* 0x000fe20000011451 */
[----:B------:R-:W-:Y:S01]  /*15c60*/  IMAD.IADD R6, R11, 0x1, R4 ;  /* 0x000000010b067824 */ /* 0x000fe200078e0204 */
[C---:B------:R-:W-:Y:S02]  /*15c70*/  LEA R8, P0, R10.reuse, R8, 0x2 ;  /* 0x000000080a087211 */ /* 0x040fe400078010ff */
[----:B------:R-:W-:Y:S02]  /*15c80*/  SEL R9, R9, c[0x0][0x454], P2 ;  /* 0x0001150009097a07 */ /* 0x000fe40001000000 */
[----:B------:R-:W-:Y:S02]  /*15c90*/  LEA.HI R17, R17, R81, RZ, 0x5 ;  /* 0x0000005111117211 */ /* 0x000fe400078f28ff */
[----:B------:R-:W-:Y:S02]  /*15ca0*/  LEA.HI.X R6, R10, R9, R6, 0x2, P0 ;  /* 0x000000090a067211 */ /* 0x000fe400000f1406 */
[----:B------:R-:W-:Y:S01]  /*15cb0*/  LOP3.LUT R17, R17, 0xffffffe0, RZ, 0xc0, !PT ;  /* 0xffffffe011117812 */ /* 0x000fe200078ec0ff */
[----:B------:R-:W-:Y:S01]  /*15cc0*/  IMAD R4, R12, c[0x0][0x4e8], RZ ;  /* 0x00013a000c047a24 */ /* 0x000fe200078e02ff */
[----:B------:R-:W-:Y:S04]  /*15cd0*/  SHFL.IDX PT, R14, R8, RZ, 0x1c1f ;  /* 0x001c1fff080e7589 */ /* 0x000fe800000e0000 */
[----:B------:R-:W1:Y:S01]  /*15ce0*/  SHFL.IDX PT, R15, R6, RZ, 0x1c1f ;  /* 0x001c1fff060f7589 */ /* 0x000e6200000e0000 */
[----:B------:R-:W-:-:S03]  /*15cf0*/  IMAD.IADD R17, R81, 0x1, -R17 ;  /* 0x0000000151117824 */ /* 0x000fc600078e0a11 */
[----:B------:R-:W-:Y:S04]  /*15d00*/  SHFL.IDX PT, R12, R8, 0x1, 0x1c1f ;  /* 0x003c1f00080c7f89 */ /* 0x000fe800000e0000 */
[----:B------:R-:W2:Y:S04]  /*15d10*/  SHFL.IDX PT, R13, R6, 0x1, 0x1c1f ;  /* 0x003c1f00060d7f89 */ /* 0x000ea800000e0000 */
[----:B------:R-:W-:Y:S04]  /*15d20*/  SHFL.IDX PT, R11, R6, 0x2, 0x1c1f ;  /* 0x005c1f00060b7f89 */ /* 0x000fe800000e0000 */
[----:B------:R3:W-:Y:S01]  /*15d30*/  SHFL.IDX PT, R9, R6, 0x3, 0x1c1f ;  /* 0x007c1f0006097f89 */ /* 0x0007e200000e0000 */
[----:B------:R-:W-:-:S03]  /*15d40*/  LOP3.LUT P0, RZ, R17, 0x3, RZ, 0xc0, !PT ;  /* 0x0000000311ff7812 */ /* 0x000fc6000780c0ff */
[----:B------:R-:W4:Y:S04]  /*15d50*/  SHFL.IDX PT, R10, R8, 0x2, 0x1c1f ;  /* 0x005c1f00080a7f89 */ /* 0x000f2800000e0000 */
[----:B------:R-:W1:Y:S01]  /*15d60*/  SHFL.IDX PT, R8, R8, 0x3, 0x1c1f ;  /* 0x007c1f0008087f89 */ /* 0x000e6200000e0000 */
[----:B---3--:R-:W-:-:S05]  /*15d70*/  IMAD R6, R35, 0x80, R80 ;  /* 0x0000008023067824 */ /* 0x008fca00078e0250 */
[C---:B------:R-:W-:Y:S02]  /*15d80*/  IADD3 R19, R6.reuse, 0x8, RZ ;  /* 0x0000000806137810 */ /* 0x040fe40007ffe0ff */
[CC--:B------:R-:W-:Y:S02]  /*15d90*/  ISETP.GE.OR P4, PT, R6.reuse, R4.reuse, P0 ;  /* 0x000000040600720c */ /* 0x0c0fe40000786670 */
[----:B------:R-:W-:Y:S02]  /*15da0*/  IADD3 R18, R6, 0x40, RZ ;  /* 0x0000004006127810 */ /* 0x000fe40007ffe0ff */
[-C--:B------:R-:W-:Y:S02]  /*15db0*/  ISETP.GE.OR P3, PT, R19, R4.reuse, P0 ;  /* 0x000000041300720c */ /* 0x080fe40000766670 */
[----:B------:R-:W-:Y:S02]  /*15dc0*/  ISETP.GE.OR P1, PT, R18, R4, P0 ;  /* 0x000000041200720c */ /* 0x000fe40000726670 */
[----:B------:R-:W-:-:S05]  /*15dd0*/  IADD3 R17, R6, 0x48, RZ ;  /* 0x0000004806117810 */ /* 0x000fca0007ffe0ff */
[----:B-1----:R1:W-:Y:S04]  /*15de0*/  @!P4 ST.E [R14.64], R23 ;  /* 0x000000170e00c985 */ /* 0x0023e8000c101908 */
[----:B--2---:R1:W-:Y:S01]  /*15df0*/  @!P3 ST.E [R12.64], R24 ;  /* 0x000000180c00b985 */ /* 0x0043e2000c101908 */
[-C--:B------:R-:W-:Y:S02]  /*15e00*/  ISETP.GE.AND P3, PT, R18, R4.reuse, PT ;  /* 0x000000041200720c */ /* 0x080fe40003f66270 */
[CC--:B------:R-:W-:Y:S01]  /*15e10*/  ISETP.GE.OR P0, PT, R17.reuse, R4.reuse, P0 ;  /* 0x000000041100720c */ /* 0x0c0fe20000706670 */
[----:B----4-:R1:W-:Y:S01]  /*15e20*/  @!P1 ST.E [R10.64], R25 ;  /* 0x000000190a009985 */ /* 0x0103e2000c101908 */
[-C--:B------:R-:W-:Y:S02]  /*15e30*/  ISETP.GE.AND P1, PT, R17, R4.reuse, PT ;  /* 0x000000041100720c */ /* 0x080fe40003f26270 */
[----:B------:R-:W-:-:S07]  /*15e40*/  ISETP.GE.AND P6, PT, R19, R4, PT ;  /* 0x000000041300720c */ /* 0x000fce0003fc6270 */
[----:B------:R-:W-:Y:S02]  /*15e50*/  @P3 LOP3.LUT R241, R241, 0x1, RZ, 0xfc, !PT ;  /* 0x00000001f1f13812 */ /* 0x000fe400078efcff */
[----:B------:R1:W-:Y:S01]  /*15e60*/  @!P0 ST.E [R8.64], R22 ;  /* 0x0000001608008985 */ /* 0x0003e2000c101908 */
[----:B------:R-:W-:Y:S02]  /*15e70*/  ISETP.GE.AND P0, PT, R6, R4, PT ;  /* 0x000000040600720c */ /* 0x000fe40003f06270 */
[----:B------:R-:W-:Y:S01]  /*15e80*/  @P1 LOP3.LUT R241, R241, 0x2, RZ, 0xfc, !PT ;  /* 0x00000002f1f11812 */ /* 0x000fe200078efcff */
[----:B------:R-:W-:Y:S05]  /*15e90*/  @P2 BRA `(.L_x_326) ;  /* 0x0000083000002947 */ /* 0x000fea0003800000 */
[----:B------:R-:W2:Y:S01]  /*15ea0*/  S2R R81, SR_TID.X ;  /* 0x0000000000517919 */ /* 0x000ea20000002100 */
[----:B------:R-:W-:Y:S01]  /*15eb0*/  IMAD R16, R16, c[0x0][0x3a0], RZ ;  /* 0x0000e80010107a24 */ /* 0x000fe200078e02ff */
[----:B-1----:R-:W-:Y:S01]  /*15ec0*/  LEA R12, R35, R247, 0x7 ;  /* 0x000000f7230c7211 */ /* 0x002fe200078e38ff */
[----:B------:R-:W-:-:S04]  /*15ed0*/  IMAD.WIDE.U32 R8, R2, c[0x0][0x3a0], RZ ;  /* 0x0000e80002087a25 */ /* 0x000fc800078e00ff */
[----:B------:R-:W-:-:S05]  /*15ee0*/  IMAD R2, R2, c[0x0][0x3a4], R16 ;  /* 0x0000e90002027a24 */ /* 0x000fca00078e0210 */
[----:B------:R-:W-:Y:S02]  /*15ef0*/  IADD3 R3, R9, R2, RZ ;  /* 0x0000000209037210 */ /* 0x000fe40007ffe0ff */
[----:B------:R-:W-:-:S05]  /*15f00*/  MOV R2, R8 ;  /* 0x0000000800027202 */ /* 0x000fca0000000f00 */
[----:B------:R-:W-:Y:S01]  /*15f10*/  IMAD.WIDE.U32 R8, R5, c[0x0][0x3e8], R2 ;  /* 0x0000fa0005087a25 */ /* 0x000fe200078e0002 */
[----:B------:R-:W-:-:S03]  /*15f20*/  SHF.R.S32.HI R3, RZ, 0x1f, R0 ;  /* 0x0000001fff037819 */ /* 0x000fc60000011400 */
[----:B------:R-:W-:Y:S01]  /*15f30*/  IMAD R9, R5, c[0x0][0x3ec], R9 ;  /* 0x0000fb0005097a24 */ /* 0x000fe200078e0209 */
[----:B--2---:R-:W-:Y:S01]  /*15f40*/  SHF.R.S32.HI R80, RZ, 0x1f, R81 ;  /* 0x0000001fff507819 */ /* 0x004fe20000011451 */
[----:B------:R-:W-:Y:S01]  /*15f50*/  IMAD R5, R3, c[0x0][0x3f0], RZ ;  /* 0x0000fc0003057a24 */ /* 0x000fe200078e02ff */
[----:B------:R-:W-:Y:S01]  /*15f60*/  SHF.L.U32 R3, R248, 0x1, RZ ;  /* 0x00000001f8037819 */ /* 0x000fe200000006ff */
[----:B------:R-:W-:Y:S01]  /*15f70*/  IMAD.WIDE.U32 R8, R0, c[0x0][0x3f0], R8 ;  /* 0x0000fc0000087a25 */ /* 0x000fe200078e0008 */
[----:B------:R-:W-:-:S03]  /*15f80*/  LEA.HI R80, R80, R81, RZ, 0x2 ;  /* 0x0000005150507211 */ /* 0x000fc600078f10ff */
[----:B------:R-:W1:Y:S01]  /*15f90*/  LDS.128 R24, [R3+0x80] ;  /* 0x0000800003187984 */ /* 0x000e620000000c00 */
[----:B------:R-:W-:-:S03]  /*15fa0*/  LOP3.LUT R80, R80, 0xfffffffc, RZ, 0xc0, !PT ;  /* 0xfffffffc50507812 */ /* 0x000fc600078ec0ff */
[----:B------:R-:W2:Y:S01]  /*15fb0*/  LDS.128 R40, [R3+0x880] ;  /* 0x0008800003287984 */ /* 0x000ea20000000c00 */
[----:B------:R-:W-:-:S03]  /*15fc0*/  IADD3 R80, -R80, R81, RZ ;  /* 0x0000005150507210 */ /* 0x000fc60007ffe1ff */
[----:B------:R-:W3:Y:S01]  /*15fd0*/  LDS.128 R52, [R3+0x1080] ;  /* 0x0010800003347984 */ /* 0x000ee20000000c00 */
[----:B------:R-:W-:-:S03]  /*15fe0*/  LEA R6, R80, R247, 0x5 ;  /* 0x000000f750067211 */ /* 0x000fc600078e28ff */
[----:B------:R-:W4:Y:S01]  /*15ff0*/  LDS.128 R64, [R3+0x1880] ;  /* 0x0018800003407984 */ /* 0x000f220000000c00 */
[----:B------:R-:W-:-:S03]  /*16000*/  LEA R6, R35, R6, 0x7 ;  /* 0x0000000623067211 */ /* 0x000fc600078e38ff */
[----:B------:R-:W1:Y:S02]  /*16010*/  LDS.128 R20, [R3+0x2080] ;  /* 0x0020800003147984 */ /* 0x000e640000000c00 */
[----:B------:R-:W-:Y:S02]  /*16020*/  @P5 IMAD.HI.U32 R10, R6, c[0x0][0x4ec], RZ ;  /* 0x00013b00060a5a27 */ /* 0x000fe400078e00ff */
[----:B------:R-:W1:Y:S02]  /*16030*/  LDS.128 R36, [R3+0x2880] ;  /* 0x0028800003247984 */ /* 0x000e640000000c00 */
[----:B------:R-:W-:Y:S01]  /*16040*/  IMAD.MOV.U32 R2, RZ, RZ, R6 ;  /* 0x000000ffff027224 */ /* 0x000fe200078e0006 */
[----:B------:R-:W-:Y:S01]  /*16050*/  @P5 SHF.R.U32.HI R2, RZ, c[0x0][0x4f0], R10 ;  /* 0x00013c00ff025a19 */ /* 0x000fe2000001160a */
[----:B------:R-:W-:Y:S01]  /*16060*/  IMAD R10, R0, c[0x0][0x3f4], R5 ;  /* 0x0000fd00000a7a24 */ /* 0x000fe200078e0205 */
[----:B------:R-:W1:Y:S02]  /*16070*/  LDS.128 R48, [R3+0x3080] ;  /* 0x0030800003307984 */ /* 0x000e640000000c00 */
[----:B------:R-:W-:Y:S01]  /*16080*/  SHF.R.S32.HI R5, RZ, 0x1f, R2 ;  /* 0x0000001fff057819 */ /* 0x000fe20000011402 */
[----:B------:R-:W-:Y:S01]  /*16090*/  IMAD.IADD R9, R9, 0x1, R10 ;  /* 0x0000000109097824 */ /* 0x000fe200078e020a */
[----:B------:R-:W-:Y:S01]  /*160a0*/  IADD3 R0, -R2, RZ, RZ ;  /* 0x000000ff02007210 */ /* 0x000fe20007ffe1ff */
[----:B------:R-:W1:Y:S04]  /*160b0*/  LDS.128 R60, [R3+0x3880] ;  /* 0x00388000033c7984 */ /* 0x000e680000000c00 */
[----:B------:R-:W1:Y:S01]  /*160c0*/  LDS.128 R16, [R3+0x4080] ;  /* 0x0040800003107984 */ /* 0x000e620000000c00 */
[----:B------:R-:W-:-:S03]  /*160d0*/  IMAD R0, R0, c[0x0][0x4e8], R6 ;  /* 0x00013a0000007a24 */ /* 0x000fc600078e0206 */
[----:B------:R-:W1:Y:S04]  /*160e0*/  LDS.128 R28, [R3+0x4880] ;  /* 0x00488000031c7984 */ /* 0x000e680000000c00 */
[----:B------:R-:W1:Y:S04]  /*160f0*/  LDS.128 R44, [R3+0x5080] ;  /* 0x00508000032c7984 */ /* 0x000e680000000c00 */
[----:B------:R5:W1:Y:S02]  /*16100*/  LDS.128 R56, [R3+0x5880] ;  /* 0x0058800003387984 */ /* 0x000a640000000c00 */
[----:B-----5:R-:W-:Y:S01]  /*16110*/  IMAD R3, R5, c[0x0][0x3e0], RZ ;  /* 0x0000f80005037a24 */ /* 0x020fe200078e02ff */
[----:B------:R-:W-:-:S03]  /*16120*/  SHF.R.S32.HI R5, RZ, 0x1f, R0 ;  /* 0x0000001fff057819 */ /* 0x000fc60000011400 */
[C---:B------:R-:W-:Y:S02]  /*16130*/  IMAD R6, R2.reuse, c[0x0][0x3e4], R3 ;  /* 0x0000f90002067a24 */ /* 0x040fe400078e0203 */
[----:B------:R-:W-:-:S04]  /*16140*/  IMAD.WIDE.U32 R2, R2, c[0x0][0x3e0], R8 ;  /* 0x0000f80002027a25 */ /* 0x000fc800078e0008 */
[----:B------:R-:W-:Y:S01]  /*16150*/  IMAD R5, R5, c[0x0][0x3d8], RZ ;  /* 0x0000f60005057a24 */ /* 0x000fe200078e02ff */
[----:B------:R-:W-:-:S05]  /*16160*/  IADD3 R3, R3, R6, RZ ;  /* 0x0000000603037210 */ /* 0x000fca0007ffe0ff */
[----:B------:R-:W-:-:S04]  /*16170*/  IMAD.WIDE.U32 R2, R0, c[0x0][0x3d8], R2 ;  /* 0x0000f60000027a25 */ /* 0x000fc800078e0002 */
[----:B------:R-:W-:Y:S01]  /*16180*/  IMAD R0, R0, c[0x0][0x3dc], R5 ;  /* 0x0000f70000007a24 */ /* 0x000fe200078e0205 */
[----:B------:R-:W-:-:S04]  /*16190*/  LEA R13, P0, R2, c[0x0][0x380], 0x1 ;  /* 0x0000e000020d7a11 */ /* 0x000fc800078008ff */
[----:B------:R-:W-:-:S04]  /*161a0*/  IADD3 R0, R3, R0, RZ ;  /* 0x0000000003007210 */ /* 0x000fc80007ffe0ff */
[----:B------:R-:W-:Y:S01]  /*161b0*/  LEA.HI.X R6, R2, c[0x0][0x384], R0, 0x1, P0 ;  /* 0x0000e10002067a11 */ /* 0x000fe200000f0c00 */
[----:B------:R-:W-:Y:S05]  /*161c0*/  BRA.DIV ~URZ, `(.L_x_327) ;  /* 0x000047327f007947 */ /* 0x000fea000b800000 */
[----:B-1234-:R1:W2:Y:S02]  /*161d0*/  SHFL.IDX PT, R5, R6, RZ, 0x1c1f ;  /* 0x001c1fff06057589 */ /* 0x01e2a400000e0000 */
.L_x_410:
[----:B------:R-:W-:Y:S05]  /*161e0*/  BRA.DIV ~URZ, `(.L_x_328) ;  /* 0x000047827f007947 */ /* 0x000fea000b800000 */
[----:B------:R3:W4:Y:S02]  /*161f0*/  SHFL.IDX PT, R0, R13, RZ, 0x1c1f ;  /* 0x001c1fff0d007589 */ /* 0x00072400000e0000 */
.L_x_411:
[----:B------:R-:W-:Y:S01]  /*16200*/  ISETP.GE.AND P0, PT, R12, R4, PT ;  /* 0x000000040c00720c */ /* 0x000fe20003f06270 */
[----:B------:R-:W-:-:S12]  /*16210*/  BSSY B0, `(.L_x_329) ;  /* 0x000000e000007945 */ /* 0x000fd80003800000 */
[----:B------:R-:W-:Y:S05]  /*16220*/  @P0 BRA `(.L_x_330) ;  /* 0x000000c000000947 */ /* 0x000fea0003800000 */
[----:B------:R-:W-:Y:S02]  /*16230*/  ISETP.GE.AND P2, PT, R228, c[0x0][0x3c8], PT ;  /* 0x0000f200e4007a0c */ /* 0x000fe40003f46270 */
[----:B------:R-:W-:Y:S02]  /*16240*/  ISETP.GE.AND P1, PT, R238, c[0x0][0x3c8], PT ;  /* 0x0000f200ee007a0c */ /* 0x000fe40003f26270 */
[----:B------:R-:W-:-:S09]  /*16250*/  ISETP.GE.AND P0, PT, R230, c[0x0][0x3c8], PT ;  /* 0x0000f200e6007a0c */ /* 0x000fd20003f06270 */
[-C--:B----4-:R-:W-:Y:S02]  /*16260*/  @!P2 LEA R10, P5, R228, R0.reuse, 0x1 ;  /* 0x00000000e40aa211 */ /* 0x090fe400078a08ff */
[-C--:B------:R-:W-:Y:S02]  /*16270*/  @!P1 LEA R8, P4, R238, R0.reuse, 0x1 ;  /* 0x00000000ee089211 */ /* 0x080fe400078808ff */
[----:B------:R-:W-:Y:S02]  /*16280*/  @!P0 LEA R2, P3, R230, R0, 0x1 ;  /* 0x00000000e6028211 */ /* 0x000fe400078608ff */
[-C--:B--2---:R-:W-:Y:S02]  /*16290*/  @!P2 LEA.HI.X R11, R228, R5.reuse, R229, 0x1, P5 ;  /* 0x00000005e40ba211 */ /* 0x084fe400028f0ce5 */
[-C--:B------:R-:W-:Y:S02]  /*162a0*/  @!P1 LEA.HI.X R9, R238, R5.reuse, R250, 0x1, P4 ;  /* 0x00000005ee099211 */ /* 0x080fe400020f0cfa */
[----:B------:R-:W-:Y:S01]  /*162b0*/  @!P0 LEA.HI.X R3, R230, R5, R249, 0x1, P3 ;  /* 0x00000005e6038211 */ /* 0x000fe200018f0cf9 */
[----:B------:R2:W-:Y:S04]  /*162c0*/  @!P2 ST.E.128 [R10.64], R24 ;  /* 0x000000180a00a985 */ /* 0x0005e8000c101d08 */
[----:B------:R2:W-:Y:S04]  /*162d0*/  @!P1 ST.E.128 [R8.64], R20 ;  /* 0x0000001408009985 */ /* 0x0005e8000c101d08 */
[----:B------:R2:W-:Y:S02]  /*162e0*/  @!P0 ST.E.128 [R2.64], R16 ;  /* 0x0000001002008985 */ /* 0x0005e4000c101d08 */
.L_x_330:
[----:B------:R-:W-:Y:S05]  /*162f0*/  BSYNC B0 ;  /* 0x0000000000007941 */ /* 0x000fea0003800000 */
.L_x_329:
[----:B------:R-:W-:Y:S05]  /*16300*/  BRA.DIV ~URZ, `(.L_x_331) ;  /* 0x000046c27f007947 */ /* 0x000fea000b800000 */
[----:B--2---:R2:W1:Y:S04]  /*16310*/  SHFL.IDX PT, R5, R6, 0x1, 0x1c1f ;  /* 0x003c1f0006057f89 */ /* 0x00446800000e0000 */
[----:B----4-:R2:W4:Y:S02]  /*16320*/  SHFL.IDX PT, R0, R13, 0x1, 0x1c1f ;  /* 0x003c1f000d007f89 */ /* 0x01052400000e0000 */
.L_x_412:
[----:B------:R-:W-:Y:S01]  /*16330*/  IADD3 R2, R12, 0x20, RZ ;  /* 0x000000200c027810 */ /* 0x000fe20007ffe0ff */
[----:B------:R-:W-:Y:S03]  /*16340*/  BSSY B0, `(.L_x_332) ;  /* 0x000000f000007945 */ /* 0x000fe60003800000 */
[----:B------:R-:W-:-:S13]  /*16350*/  ISETP.GE.AND P0, PT, R2, R4, PT ;  /* 0x000000040200720c */ /* 0x000fda0003f06270 */
[----:B------:R-:W-:Y:S05]  /*16360*/  @P0 BRA `(.L_x_333) ;  /* 0x000000c000000947 */ /* 0x000fea0003800000 */
[----:B------:R-:W-:Y:S02]  /*16370*/  ISETP.GE.AND P2, PT, R228, c[0x0][0x3c8], PT ;  /* 0x0000f200e4007a0c */ /* 0x000fe40003f46270 */
[----:B------:R-:W-:Y:S02]  /*16380*/  ISETP.GE.AND P1, PT, R238, c[0x0][0x3c8], PT ;  /* 0x0000f200ee007a0c */ /* 0x000fe40003f26270 */
[----:B------:R-:W-:-:S09]  /*16390*/  ISETP.GE.AND P0, PT, R230, c[0x0][0x3c8], PT ;  /* 0x0000f200e6007a0c */ /* 0x000fd20003f06270 */
[-C--:B----4-:R-:W-:Y:S02]  /*163a0*/  @!P2 LEA R10, P5, R228, R0.reuse, 0x1 ;  /* 0x00000000e40aa211 */ /* 0x090fe400078a08ff */
[-C--:B------:R-:W-:Y:S02]  /*163b0*/  @!P1 LEA R8, P4, R238, R0.reuse, 0x1 ;  /* 0x00000000ee089211 */ /* 0x080fe400078808ff */
[----:B------:R-:W-:Y:S02]  /*163c0*/  @!P0 LEA R2, P3, R230, R0, 0x1 ;  /* 0x00000000e6028211 */ /* 0x000fe400078608ff */
[-C--:B-1----:R-:W-:Y:S02]  /*163d0*/  @!P2 LEA.HI.X R11, R228, R5.reuse, R229, 0x1, P5 ;  /* 0x00000005e40ba211 */ /* 0x082fe400028f0ce5 */
[-C--:B------:R-:W-:Y:S02]  /*163e0*/  @!P1 LEA.HI.X R9, R238, R5.reuse, R250, 0x1, P4 ;  /* 0x00000005ee099211 */ /* 0x080fe400020f0cfa */
[----:B------:R-:W-:Y:S01]  /*163f0*/  @!P0 LEA.HI.X R3, R230, R5, R249, 0x1, P3 ;  /* 0x00000005e6038211 */ /* 0x000fe200018f0cf9 */
[----:B------:R1:W-:Y:S04]  /*16400*/  @!P2 ST.E.128 [R10.64], R40 ;  /* 0x000000280a00a985 */ /* 0x0003e8000c101d08 */
[----:B------:R1:W-:Y:S04]  /*16410*/  @!P1 ST.E.128 [R8.64], R36 ;  /* 0x0000002408009985 */ /* 0x0003e8000c101d08 */
[----:B------:R1:W-:Y:S02]  /*16420*/  @!P0 ST.E.128 [R2.64], R28 ;  /* 0x0000001c02008985 */ /* 0x0003e4000c101d08 */
.L_x_333:
[----:B------:R-:W-:Y:S05]  /*16430*/  BSYNC B0 ;  /* 0x0000000000007941 */ /* 0x000fea0003800000 */
.L_x_332:
[----:B------:R-:W-:Y:S05]  /*16440*/  BRA.DIV ~URZ, `(.L_x_334) ;  /* 0x000046427f007947 */ /* 0x000fea000b800000 */
[----:B-1----:R1:W2:Y:S02]  /*16450*/  SHFL.IDX PT, R5, R6, 0x2, 0x1c1f ;  /* 0x005c1f0006057f89 */ /* 0x0022a400000e0000 */
.L_x_413:
[----:B------:R-:W-:Y:S05]  /*16460*/  BRA.DIV ~URZ, `(.L_x_335) ;  /* 0x000046927f007947 */ /* 0x000fea000b800000 */
[----:B----4-:R4:W1:Y:S02]  /*16470*/  SHFL.IDX PT, R0, R13, 0x2, 0x1c1f ;  /* 0x005c1f000d007f89 */ /* 0x01086400000e0000 */
.L_x_414:
[----:B------:R-:W-:Y:S01]  /*16480*/  IADD3 R2, R12, 0x40, RZ ;  /* 0x000000400c027810 */ /* 0x000fe20007ffe0ff */
[----:B------:R-:W-:Y:S03]  /*16490*/  BSSY B0, `(.L_x_336) ;  /* 0x000000f000007945 */ /* 0x000fe60003800000 */
[----:B------:R-:W-:-:S13]  /*164a0*/  ISETP.GE.AND P0, PT, R2, R4, PT ;  /* 0x000000040200720c */ /* 0x000fda0003f06270 */
[----:B------:R-:W-:Y:S05]  /*164b0*/  @P0 BRA `(.L_x_337) ;  /* 0x000000c000000947 */ /* 0x000fea0003800000 */
[----:B------:R-:W-:Y:S02]  /*164c0*/  ISETP.GE.AND P2, PT, R228, c[0x0][0x3c8], PT ;  /* 0x0000f200e4007a0c */ /* 0x000fe40003f46270 */
[----:B------:R-:W-:Y:S02]  /*164d0*/  ISETP.GE.AND P1, PT, R238, c[0x0][0x3c8], PT ;  /* 0x0000f200ee007a0c */ /* 0x000fe40003f26270 */
[----:B------:R-:W-:-:S09]  /*164e0*/  ISETP.GE.AND P0, PT, R230, c[0x0][0x3c8], PT ;  /* 0x0000f200e6007a0c */ /* 0x000fd20003f06270 */
[-C--:B-1----:R-:W-:Y:S02]  /*164f0*/  @!P2 LEA R10, P5, R228, R0.reuse, 0x1 ;  /* 0x00000000e40aa211 */ /* 0x082fe400078a08ff */
        /* <DEDUP_REMOVED lines=8> */
.L_x_337:
[----:B------:R-:W-:Y:S05]  /*16580*/  BSYNC B0 ;  /* 0x0000000000007941 */ /* 0x000fea0003800000 */
.L_x_336:
[----:B------:R-:W-:Y:S05]  /*16590*/  BRA.DIV ~URZ, `(.L_x_338) ;  /* 0x000045c27f007947 */ /* 0x000fea000b800000 */
[----:B-12---:R-:W1:Y:S04]  /*165a0*/  SHFL.IDX PT, R6, R6, 0x3, 0x1c1f ;  /* 0x007c1f0006067f89 */ /* 0x006e6800000e0000 */
[----:B------:R2:W3:Y:S02]  /*165b0*/  SHFL.IDX PT, R0, R13, 0x3, 0x1c1f ;  /* 0x007c1f000d007f89 */ /* 0x0004e400000e0000 */
.L_x_415:
[----:B------:R-:W-:-:S04]  /*165c0*/  IADD3 R2, R12, 0x60, RZ ;  /* 0x000000600c027810 */ /* 0x000fc80007ffe0ff */
[----:B------:R-:W-:-:S13]  /*165d0*/  ISETP.GE.AND P0, PT, R2, R4, PT ;  /* 0x000000040200720c */ /* 0x000fda0003f06270 */
[----:B------:R-:W-:Y:S05]  /*165e0*/  @P0 BRA `(.L_x_339) ;  /* 0x000023a000000947 */ /* 0x000fea0003800000 */
[----:B------:R-:W-:Y:S02]  /*165f0*/  ISETP.GE.AND P1, PT, R228, c[0x0][0x3c8], PT ;  /* 0x0000f200e4007a0c */ /* 0x000fe40003f26270 */
[----:B------:R-:W-:-:S11]  /*16600*/  ISETP.GE.AND P0, PT, R238, c[0x0][0x3c8], PT ;  /* 0x0000f200ee007a0c */ /* 0x000fd60003f06270 */
[-C--:B---3--:R-:W-:Y:S02]  /*16610*/  @!P1 LEA R4, P3, R228, R0.reuse, 0x1 ;  /* 0x00000000e4049211 */ /* 0x088fe400078608ff */
[----:B------:R-:W-:Y:S02]  /*16620*/  @!P0 LEA R2, P2, R238, R0, 0x1 ;  /* 0x00000000ee028211 */ /* 0x000fe400078408ff */
[-C--:B-1----:R-:W-:Y:S02]  /*16630*/  @!P1 LEA.HI.X R5, R228, R6.reuse, R229, 0x1, P3 ;  /* 0x00000006e4059211 */ /* 0x082fe400018f0ce5 */
[----:B------:R-:W-:-:S03]  /*16640*/  @!P0 LEA.HI.X R3, R238, R6, R250, 0x1, P2 ;  /* 0x00000006ee038211 */ /* 0x000fc600010f0cfa */
[----:B------:R1:W-:Y:S04]  /*16650*/  @!P1 ST.E.128 [R4.64], R64 ;  /* 0x0000004004009985 */ /* 0x0003e8000c101d08 */
[----:B------:R1:W-:Y:S01]  /*16660*/  @!P0 ST.E.128 [R2.64], R60 ;  /* 0x0000003c02008985 */ /* 0x0003e2000c101d08 */
[----:B------:R-:W-:-:S13]  /*16670*/  ISETP.GE.AND P0, PT, R230, c[0x0][0x3c8], PT ;  /* 0x0000f200e6007a0c */ /* 0x000fda0003f06270 */
[----:B------:R-:W-:Y:S05]  /*16680*/  @P0 BRA `(.L_x_339) ;  /* 0x0000230000000947 */ /* 0x000fea0003800000 */
[----:B-1----:R-:W-:-:S04]  /*16690*/  LEA R2, P0, R230, R0, 0x1 ;  /* 0x00000000e6027211 */ /* 0x002fc800078008ff */
[----:B------:R-:W-:-:S05]  /*166a0*/  LEA.HI.X R3, R230, R6, R249, 0x1, P0 ;  /* 0x00000006e6037211 */ /* 0x000fca00000f0cf9 */
[----:B------:R1:W-:Y:S01]  /*166b0*/  ST.E.128 [R2.64], R56 ;  /* 0x0000003802007985 */ /* 0x0003e2000c101d08 */
[----:B------:R-:W-:Y:S05]  /*166c0*/  BRA `(.L_x_339) ;  /* 0x000022c000007947 */ /* 0x000fea0003800000 */
.L_x_326:
        /* <DEDUP_REMOVED lines=8> */
[----:B------:R-:W-:Y:S01]  /*16750*/  IMAD R2, R2, c[0x0][0x440], RZ ;  /* 0x0001100002027a24 */ /* 0x000fe200078e02ff */
[----:B------:R-:W-:Y:S01]  /*16760*/  MOV R4, R8 ;  /* 0x0000000800047202 */ /* 0x000fe20000000f00 */
[----:B------:R-:W-:Y:S02]  /*16770*/  IMAD R5, R5, c[0x0][0x43c], R9 ;  /* 0x00010f0005057a24 */ /* 0x000fe400078e0209 */
[C---:B------:R-:W-:Y:S02]  /*16780*/  IMAD R2, R0.reuse, c[0x0][0x444], R2 ;  /* 0x0001110000027a24 */ /* 0x040fe400078e0202 */
[----:B------:R-:W-:Y:S01]  /*16790*/  IMAD.WIDE.U32 R4, R0, c[0x0][0x440], R4 ;  /* 0x0001100000047a25 */ /* 0x000fe200078e0004 */
[----:B------:R-:W-:Y:S02]  /*167a0*/  MOV R0, R3 ;  /* 0x0000000300007202 */ /* 0x000fe40000000f00 */
[----:B------:R-:W-:Y:S02]  /*167b0*/  @P5 SHF.R.U32.HI R0, RZ, c[0x0][0x4f0], R6 ;  /* 0x00013c00ff005a19 */ /* 0x000fe40000011606 */
[----:B------:R-:W-:-:S02]  /*167c0*/  IADD3 R5, R5, R2, RZ ;  /* 0x0000000205057210 */ /* 0x000fc40007ffe0ff */
        /* <DEDUP_REMOVED lines=18> */
.L_x_416:
[----:B------:R-:W-:Y:S05]  /*168f0*/  BRA.DIV ~URZ, `(.L_x_341) ;  /* 0x000043927f007947 */ /* 0x000fea000b800000 */
[----:B------:R3:W4:Y:S02]  /*16900*/  SHFL.IDX PT, R0, R5, RZ, 0x1c1f ;  /* 0x001c1fff05007589 */ /* 0x00072400000e0000 */
.L_x_417:
        /* <DEDUP_REMOVED lines=22> */
[----:B---3--:R-:W-:Y:S02]  /*16a70*/  ISETP.GE.AND P1, PT, R17, c[0x0][0x3c8], PT ;  /* 0x0000f20011007a0c */ /* 0x008fe40003f26270 */
[----:B----4-:R-:W-:-:S09]  /*16a80*/  ISETP.GE.AND P3, PT, R13, c[0x0][0x3c8], PT ;  /* 0x0000f2000d007a0c */ /* 0x010fd20003f66270 */
[----:B------:R-:W-:Y:S02]  /*16a90*/  @!P0 IMAD.MOV.U32 R2, RZ, RZ, R0 ;  /* 0x000000ffff028224 */ /* 0x000fe400078e0000 */
[----:B------:R-:W-:-:S04]  /*16aa0*/  @!P0 IMAD.MOV.U32 R3, RZ, RZ, R4 ;  /* 0x000000ffff038224 */ /* 0x000fc800078e0004 */
        /* <DEDUP_REMOVED lines=12> */
[----:B------:R-:W-:Y:S02]  /*16b70*/  ISETP.GE.AND P1, PT, R24, c[0x0][0x3c8], PT ;  /* 0x0000f20018007a0c */ /* 0x000fe40003f26270 */
[----:B------:R-:W-:Y:S01]  /*16b80*/  ISETP.GE.AND P2, PT, R10, c[0x0][0x3c8], PT ;  /* 0x0000f2000a007a0c */ /* 0x000fe20003f46270 */
[----:B------:R1:W-:Y:S06]  /*16b90*/  @!P3 ST.E.64 [R8.64], R148 ;  /* 0x000000940800b985 */ /* 0x0003ec000c101b08 */
[----:B-1----:R-:W-:-:S04]  /*16ba0*/  @!P4 LEA R2, P0, R35, R0, 0x2 ;  /* 0x000000002302c211 */ /* 0x002fc800078010ff */
[----:B------:R-:W-:Y:S02]  /*16bb0*/  @!P4 LEA.HI.X R3, R35, R4, R80, 0x2, P0 ;  /* 0x000000042303c211 */ /* 0x000fe400000f1450 */
[----:B------:R-:W-:-:S03]  /*16bc0*/  @!P1 LEA R8, P0, R24, R0, 0x2 ;  /* 0x0000000018089211 */ /* 0x000fc600078010ff */
[----:B------:R1:W-:Y:S01]  /*16bd0*/  @!P4 ST.E.64 [R2.64], R152 ;  /* 0x000000980200c985 */ /* 0x0003e2000c101b08 */
[----:B------:R-:W-:Y:S02]  /*16be0*/  ISETP.GE.AND P4, PT, R22, c[0x0][0x3c8], PT ;  /* 0x0000f20016007a0c */ /* 0x000fe40003f86270 */
[----:B------:R-:W-:-:S05]  /*16bf0*/  @!P1 LEA.HI.X R9, R24, R4, R25, 0x2, P0 ;  /* 0x0000000418099211 */ /* 0x000fca00000f1419 */
[----:B------:R1:W-:Y:S01]  /*16c00*/  @!P1 ST.E.64 [R8.64], R156 ;  /* 0x0000009c08009985 */ /* 0x0003e2000c101b08 */
[----:B------:R-:W-:Y:S02]  /*16c10*/  ISETP.GE.AND P1, PT, R20, c[0x0][0x3c8], PT ;  /* 0x0000f20014007a0c */ /* 0x000fe40003f26270 */
[----:B------:R-:W-:Y:S02]  /*16c20*/  ISETP.GE.AND P3, PT, R18, c[0x0][0x3c8], PT ;  /* 0x0000f20012007a0c */ /* 0x000fe40003f66270 */
[----:B-1----:R-:W-:-:S04]  /*16c30*/  @!P2 LEA R2, P0, R10, R0, 0x2 ;  /* 0x000000000a02a211 */ /* 0x002fc800078010ff */
[----:B------:R-:W-:Y:S02]  /*16c40*/  @!P2 LEA.HI.X R3, R10, R4, R11, 0x2, P0 ;  /* 0x000000040a03a211 */ /* 0x000fe400000f140b */
[----:B------:R-:W-:-:S04]  /*16c50*/  @!P4 LEA R10, P0, R22, R0, 0x2 ;  /* 0x00000000160ac211 */ /* 0x000fc800078010ff */
[----:B------:R-:W-:Y:S01]  /*16c60*/  @!P4 LEA.HI.X R11, R22, R4, R23, 0x2, P0 ;  /* 0x00000004160bc211 */ /* 0x000fe200000f1417 */
[----:B------:R1:W-:Y:S01]  /*16c70*/  @!P2 ST.E.64 [R2.64], R160 ;  /* 0x000000a00200a985 */ /* 0x0003e2000c101b08 */
[----:B------:R-:W-:-:S03]  /*16c80*/  @!P1 LEA R8, P0, R20, R0, 0x2 ;  /* 0x0000000014089211 */ /* 0x000fc600078010ff */
[----:B------:R2:W-:Y:S01]  /*16c90*/  @!P4 ST.E.64 [R10.64], R172 ;  /* 0x000000ac0a00c985 */ /* 0x0005e2000c101b08 */
[----:B------:R-:W-:Y:S02]  /*16ca0*/  ISETP.GE.AND P4, PT, R16, c[0x0][0x3c8], PT ;  /* 0x0000f20010007a0c */ /* 0x000fe40003f86270 */
[----:B------:R-:W-:Y:S02]  /*16cb0*/  @!P1 LEA.HI.X R9, R20, R4, R21, 0x2, P0 ;  /* 0x0000000414099211 */ /* 0x000fe400000f1415 */
[----:B------:R-:W-:-:S03]  /*16cc0*/  ISETP.GE.AND P2, PT, R14, c[0x0][0x3c8], PT ;  /* 0x0000f2000e007a0c */ /* 0x000fc60003f46270 */
[----:B------:R2:W-:Y:S01]  /*16cd0*/  @!P1 ST.E.64 [R8.64], R174 ;  /* 0x000000ae08009985 */ /* 0x0005e2000c101b08 */
[----:B------:R-:W-:Y:S02]  /*16ce0*/  ISETP.GE.AND P1, PT, R12, c[0x0][0x3c8], PT ;  /* 0x0000f2000c007a0c */ /* 0x000fe40003f26270 */
[----:B-1----:R-:W-:-:S04]  /*16cf0*/  @!P3 LEA R2, P0, R18, R0, 0x2 ;  /* 0x000000001202b211 */ /* 0x002fc800078010ff */
[----:B--2---:R-:W-:Y:S02]  /*16d00*/  @!P3 LEA.HI.X R3, R18, R4, R19, 0x2, P0 ;  /* 0x000000041203b211 */ /* 0x004fe400000f1413 */
[----:B------:R-:W-:-:S04]  /*16d10*/  @!P4 LEA R10, P0, R16, R0, 0x2 ;  /* 0x00000000100ac211 */ /* 0x000fc800078010ff */
[----:B----4-:R-:W-:Y:S02]  /*16d20*/  @!P4 LEA.HI.X R11, R16, R4, R17, 0x2, P0 ;  /* 0x00000004100bc211 */ /* 0x010fe400000f1411 */
[C---:B------:R-:W-:Y:S01]  /*16d30*/  @!P2 LEA R8, P0, R14.reuse, R0, 0x2 ;  /* 0x000000000e08a211 */ /* 0x040fe200078010ff */
[----:B------:R1:W-:Y:S04]  /*16d40*/  @!P3 ST.E.64 [R2.64], R110 ;  /* 0x0000006e0200b985 */ /* 0x0003e8000c101b08 */
[----:B------:R2:W-:Y:S01]  /*16d50*/  @!P4 ST.E.64 [R10.64], R182 ;  /* 0x000000b60a00c985 */ /* 0x0005e2000c101b08 */
[----:B---3--:R-:W-:Y:S02]  /*16d60*/  @!P2 LEA.HI.X R9, R14, R4, R15, 0x2, P0 ;  /* 0x000000040e09a211 */ /* 0x008fe400000f140f */
[----:B-1----:R-:W-:-:S04]  /*16d70*/  @!P1 LEA R2, P0, R12, R0, 0x2 ;  /* 0x000000000c029211 */ /* 0x002fc800078010ff */
[----:B-----5:R-:W-:Y:S01]  /*16d80*/  @!P1 LEA.HI.X R3, R12, R4, R13, 0x2, P0 ;  /* 0x000000040c039211 */ /* 0x020fe200000f140d */
[----:B------:R2:W-:Y:S04]  /*16d90*/  @!P2 ST.E.64 [R8.64], R84 ;  /* 0x000000540800a985 */ /* 0x0005e8000c101b08 */
[----:B------:R2:W-:Y:S04]  /*16da0*/  @!P1 ST.E.64 [R2.64], R72 ;  /* 0x0000004802009985 */ /* 0x0005e8000c101b08 */
.L_x_343:
[----:B------:R-:W-:Y:S05]  /*16db0*/  BSYNC B0 ;  /* 0x0000000000007941 */ /* 0x000fea0003800000 */
.L_x_342:
[----:B------:R-:W-:Y:S05]  /*16dc0*/  BRA.DIV ~URZ, `(.L_x_344) ;  /* 0x00003f227f007947 */ /* 0x000fea000b800000 */
[----:B--2---:R2:W1:Y:S04]  /*16dd0*/  SHFL.IDX PT, R4, R6, 0x1, 0x1c1f ;  /* 0x003c1f0006047f89 */ /* 0x00446800000e0000 */
[----:B----4-:R2:W4:Y:S02]  /*16de0*/  SHFL.IDX PT, R0, R5, 0x1, 0x1c1f ;  /* 0x003c1f0005007f89 */ /* 0x01052400000e0000 */
.L_x_418:
        /* <DEDUP_REMOVED lines=33> */
[----:B------:R-:W-:Y:S02]  /*17000*/  ISETP.GE.AND P4, PT, R35, c[0x0][0x3c8], PT ;  /* 0x0000f20023007a0c */ /* 0x000fe40003f86270 */
[----:B------:R-:W-:Y:S01]  /*17010*/  ISETP.GE.AND P2, PT, R24, c[0x0][0x3c8], PT ;  /* 0x0000f20018007a0c */ /* 0x000fe20003f46270 */
[----:B------:R1:W-:Y:S01]  /*17020*/  @!P1 ST.E.64 [R8.64], R176 ;  /* 0x000000b008009985 */ /* 0x0003e2000c101b08 */
[----:B------:R-:W-:-:S03]  /*17030*/  ISETP.GE.AND P1, PT, R22, c[0x0][0x3c8], PT ;  /* 0x0000f20016007a0c */ /* 0x000fc60003f26270 */
[----:B------:R4:W-:Y:S04]  /*17040*/  @!P0 ST.E.64 [R2.64], R178 ;  /* 0x000000b202008985 */ /* 0x0009e8000c101b08 */
[-C--:B-1----:R-:W-:Y:S02]  /*17050*/  @!P3 LEA R8, P5, R73, R0.reuse, 0x2 ;  /* 0x000000004908b211 */ /* 0x082fe400078a10ff */
[----:B----4-:R-:W-:Y:S02]  /*17060*/  @!P4 LEA R2, P0, R35, R0, 0x2 ;  /* 0x000000002302c211 */ /* 0x010fe400078010ff */
[-C--:B------:R-:W-:Y:S02]  /*17070*/  @!P3 LEA.HI.X R9, R73, R4.reuse, R80, 0x2, P5 ;  /* 0x000000044909b211 */ /* 0x080fe400028f1450 */
[----:B------:R-:W-:-:S02]  /*17080*/  @!P4 LEA.HI.X R3, R35, R4, R72, 0x2, P0 ;  /* 0x000000042303c211 */ /* 0x000fc400000f1448 */
[----:B------:R-:W-:Y:S01]  /*17090*/  ISETP.GE.AND P0, PT, R20, c[0x0][0x3c8], PT ;  /* 0x0000f20014007a0c */ /* 0x000fe20003f06270 */
[----:B------:R1:W-:Y:S04]  /*170a0*/  @!P3 ST.E.64 [R8.64], R180 ;  /* 0x000000b40800b985 */ /* 0x0003e8000c101b08 */
[----:B------:R4:W-:Y:S01]  /*170b0*/  @!P4 ST.E.64 [R2.64], R88 ;  /* 0x000000580200c985 */ /* 0x0009e2000c101b08 */
[----:B------:R-:W-:Y:S02]  /*170c0*/  ISETP.GE.AND P4, PT, R12, c[0x0][0x3c8], PT ;  /* 0x0000f2000c007a0c */ /* 0x000fe40003f86270 */
        /* <DEDUP_REMOVED lines=10> */
[----:B----4-:R-:W-:Y:S02]  /*17170*/  @!P4 LEA R2, P1, R12, R0, 0x2 ;  /* 0x000000000c02c211 */ /* 0x010fe400078210ff */
[----:B------:R-:W-:Y:S01]  /*17180*/  ISETP.GE.AND P2, PT, R16, c[0x0][0x3c8], PT ;  /* 0x0000f20010007a0c */ /* 0x000fe20003f46270 */
[----:B------:R1:W-:Y:S01]  /*17190*/  @!P0 ST.E.64 [R8.64], R146 ;  /* 0x0000009208008985 */ /* 0x0003e2000c101b08 */
[----:B------:R-:W-:Y:S02]  /*171a0*/  @!P4 LEA.HI.X R3, R12, R4, R13, 0x2, P1 ;  /* 0x000000040c03c211 */ /* 0x000fe400008f140d */
[----:B------:R-:W-:-:S03]  /*171b0*/  @!P5 LEA R12, P0, R10, R0, 0x2 ;  /* 0x000000000a0cd211 */ /* 0x000fc600078010ff */
[----:B------:R4:W-:Y:S01]  /*171c0*/  @!P4 ST.E.64 [R2.64], R150 ;  /* 0x000000960200c985 */ /* 0x0009e2000c101b08 */
[----:B--2---:R-:W-:Y:S02]  /*171d0*/  ISETP.GE.AND P1, PT, R14, c[0x0][0x3c8], PT ;  /* 0x0000f2000e007a0c */ /* 0x004fe40003f26270 */
[----:B---3--:R-:W-:Y:S02]  /*171e0*/  @!P5 LEA.HI.X R13, R10, R4, R11, 0x2, P0 ;  /* 0x000000040a0dd211 */ /* 0x008fe400000f140b */
        /* <DEDUP_REMOVED lines=10> */
.L_x_346:
[----:B------:R-:W-:Y:S05]  /*17290*/  BSYNC B0 ;  /* 0x0000000000007941 */ /* 0x000fea0003800000 */
.L_x_345:
[----:B------:R-:W-:Y:S05]  /*172a0*/  BRA.DIV ~URZ, `(.L_x_347) ;  /* 0x00003b027f007947 */ /* 0x000fea000b800000 */
[----:B-1----:R1:W2:Y:S02]  /*172b0*/  SHFL.IDX PT, R4, R6, 0x2, 0x1c1f ;  /* 0x005c1f0006047f89 */ /* 0x0022a400000e0000 */
.L_x_419:
[----:B------:R-:W-:Y:S05]  /*172c0*/  BRA.DIV ~URZ, `(.L_x_348) ;  /* 0x00003b527f007947 */ /* 0x000fea000b800000 */
[----:B----4-:R4:W1:Y:S02]  /*172d0*/  SHFL.IDX PT, R0, R5, 0x2, 0x1c1f ;  /* 0x005c1f0005007f89 */ /* 0x01086400000e0000 */
.L_x_420:
[----:B------:R-:W-:Y:S01]  /*172e0*/  LOP3.LUT P0, RZ, R241, 0x1, RZ, 0xc0, !PT ;  /* 0x00000001f1ff7812 */ /* 0x000fe2000780c0ff */
[----:B------:R-:W-:-:S12]  /*172f0*/  BSSY B0, `(.L_x_349) ;  /* 0x000004a000007945 */ /* 0x000fd80003800000 */
        /* <DEDUP_REMOVED lines=34> */
[----:B------:R-:W-:Y:S02]  /*17520*/  ISETP.GE.AND P1, PT, R35, c[0x0][0x3c8], PT ;  /* 0x0000f20023007a0c */ /* 0x000fe40003f26270 */
[----:B------:R-:W-:Y:S01]  /*17530*/  ISETP.GE.AND P0, PT, R24, c[0x0][0x3c8], PT ;  /* 0x0000f20018007a0c */ /* 0x000fe20003f06270 */
[----:B------:R2:W-:Y:S01]  /*17540*/  @!P2 ST.E.64 [R2.64], R30 ;  /* 0x0000001e0200a985 */ /* 0x0005e2000c101b08 */
[----:B------:R-:W-:-:S05]  /*17550*/  ISETP.GE.AND P6, PT, R22, c[0x0][0x3c8], PT ;  /* 0x0000f20016007a0c */ /* 0x000fca0003fc6270 */
[CC--:B-1----:R-:W-:Y:S02]  /*17560*/  @!P4 LEA R8, P5, R71.reuse, R0.reuse, 0x2 ;  /* 0x000000004708c211 */ /* 0x0c2fe400078a10ff */
[C---:B--2---:R-:W-:Y:S02]  /*17570*/  @!P3 LEA R2, P2, R10.reuse, R0, 0x2 ;  /* 0x000000000a02b211 */ /* 0x044fe400078410ff */
[-C--:B------:R-:W-:Y:S02]  /*17580*/  @!P4 LEA.HI.X R9, R71, R4.reuse, R72, 0x2, P5 ;  /* 0x000000044709c211 */ /* 0x080fe400028f1448 */
[----:B------:R-:W-:-:S03]  /*17590*/  @!P3 LEA.HI.X R3, R10, R4, R11, 0x2, P2 ;  /* 0x000000040a03b211 */ /* 0x000fc600010f140b */
[----:B------:R-:W-:Y:S01]  /*175a0*/  @!P4 ST.E.64 [R8.64], R32 ;  /* 0x000000200800c985 */ /* 0x000fe2000c101b08 */
[----:B------:R-:W-:Y:S02]  /*175b0*/  ISETP.GE.AND P4, PT, R12, c[0x0][0x3c8], PT ;  /* 0x0000f2000c007a0c */ /* 0x000fe40003f86270 */
[C---:B------:R-:W-:Y:S01]  /*175c0*/  @!P1 LEA R10, P5, R35.reuse, R0, 0x2 ;  /* 0x00000000230a9211 */ /* 0x040fe200078a10ff */
[----:B------:R1:W-:Y:S03]  /*175d0*/  @!P3 ST.E.64 [R2.64], R36 ;  /* 0x000000240200b985 */ /* 0x0003e6000c101b08 */
[----:B------:R-:W-:Y:S02]  /*175e0*/  @!P1 LEA.HI.X R11, R35, R4, R70, 0x2, P5 ;  /* 0x00000004230b9211 */ /* 0x000fe400028f1446 */
[----:B------:R-:W-:-:S03]  /*175f0*/  ISETP.GE.AND P3, PT, R20, c[0x0][0x3c8], PT ;  /* 0x0000f20014007a0c */ /* 0x000fc60003f66270 */
[----:B------:R-:W-:Y:S01]  /*17600*/  @!P1 ST.E.64 [R10.64], R52 ;  /* 0x000000340a009985 */ /* 0x000fe2000c101b08 */
[----:B------:R-:W-:Y:S02]  /*17610*/  ISETP.GE.AND P1, PT, R16, c[0x0][0x3c8], PT ;  /* 0x0000f20010007a0c */ /* 0x000fe40003f26270 */
[-C--:B-1----:R-:W-:Y:S02]  /*17620*/  @!P0 LEA R2, P2, R24, R0.reuse, 0x2 ;  /* 0x0000000018028211 */ /* 0x082fe400078410ff */
[----:B------:R-:W-:Y:S02]  /*17630*/  @!P6 LEA R8, P5, R22, R0, 0x2 ;  /* 0x000000001608e211 */ /* 0x000fe400078a10ff */
[-C--:B------:R-:W-:Y:S02]  /*17640*/  @!P0 LEA.HI.X R3, R24, R4.reuse, R25, 0x2, P2 ;  /* 0x0000000418038211 */ /* 0x080fe400010f1419 */
[----:B------:R-:W-:Y:S02]  /*17650*/  ISETP.GE.AND P2, PT, R18, c[0x0][0x3c8], PT ;  /* 0x0000f20012007a0c */ /* 0x000fe40003f46270 */
[----:B------:R-:W-:Y:S01]  /*17660*/  @!P6 LEA.HI.X R9, R22, R4, R23, 0x2, P5 ;  /* 0x000000041609e211 */ /* 0x000fe200028f1417 */
[----:B------:R1:W-:Y:S01]  /*17670*/  @!P0 ST.E.64 [R2.64], R38 ;  /* 0x0000002602008985 */ /* 0x0003e2000c101b08 */
[----:B------:R-:W-:-:S03]  /*17680*/  ISETP.GE.AND P0, PT, R14, c[0x0][0x3c8], PT ;  /* 0x0000f2000e007a0c */ /* 0x000fc60003f06270 */
[----:B------:R2:W-:Y:S01]  /*17690*/  @!P6 ST.E.64 [R8.64], R40 ;  /* 0x000000280800e985 */ /* 0x0005e2000c101b08 */
        /* <DEDUP_REMOVED lines=15> */
.L_x_350:
[----:B------:R-:W-:Y:S05]  /*17790*/  BSYNC B0 ;  /* 0x0000000000007941 */ /* 0x000fea0003800000 */
.L_x_349:
[----:B------:R-:W-:Y:S05]  /*177a0*/  BRA.DIV ~URZ, `(.L_x_351) ;  /* 0x000036d27f007947 */ /* 0x000fea000b800000 */
[----:B--2---:R2:W3:Y:S04]  /*177b0*/  SHFL.IDX PT, R4, R6, 0x3, 0x1c1f ;  /* 0x007c1f0006047f89 */ /* 0x0044e800000e0000 */
[----:B-1----:R2:W1:Y:S02]  /*177c0*/  SHFL.IDX PT, R0, R5, 0x3, 0x1c1f ;  /* 0x007c1f0005007f89 */ /* 0x00246400000e0000 */
.L_x_421:
[----:B------:R-:W-:-:S13]  /*177d0*/  LOP3.LUT P0, RZ, R241, 0x2, RZ, 0xc0, !PT ;  /* 0x00000002f1ff7812 */ /* 0x000fda000780c0ff */
[----:B------:R-:W-:Y:S05]  /*177e0*/  @P0 BRA `(.L_x_339) ;  /* 0x000011a000000947 */ /* 0x000fea0003800000 */
[----:B------:R-:W5:Y:S04]  /*177f0*/  LDL R14, [R1+0x9c] ;  /* 0x00009c00010e7983 */ /* 0x000f680000100800 */
[----:B--2---:R-:W2:Y:S04]  /*17800*/  LDL R10, [R1+0x90] ;  /* 0x00009000010a7983 */ /* 0x004ea80000100800 */
[----:B---34-:R-:W3:Y:S04]  /*17810*/  LDL R5, [R1+0x8c] ;  /* 0x00008c0001057983 */ /* 0x018ee80000100800 */
        /* <DEDUP_REMOVED lines=18> */
[----:B--2---:R-:W-:Y:S02]  /*17940*/  ISETP.GE.AND P3, PT, R10, c[0x0][0x3c8], PT ;  /* 0x0000f2000a007a0c */ /* 0x004fe40003f66270 */
[----:B---3--:R-:W-:-:S09]  /*17950*/  ISETP.GE.AND P2, PT, R5, c[0x0][0x3c8], PT ;  /* 0x0000f20005007a0c */ /* 0x008fd20003f46270 */
[----:B-1----:R-:W-:Y:S02]  /*17960*/  @!P4 IMAD.MOV.U32 R8, RZ, RZ, R0 ;  /* 0x000000ffff08c224 */ /* 0x002fe400078e0000 */
[----:B------:R-:W-:Y:S01]  /*17970*/  @!P4 IMAD.MOV.U32 R9, RZ, RZ, R4 ;  /* 0x000000ffff09c224 */ /* 0x000fe200078e0004 */
[----:B------:R-:W-:-:S03]  /*17980*/  @!P3 LEA R2, P5, R10, R0, 0x2 ;  /* 0x000000000a02b211 */ /* 0x000fc600078a10ff */
[----:B------:R-:W-:Y:S01]  /*17990*/  @!P4 IMAD.WIDE R8, R14, 0x4, R8 ;  /* 0x000000040e08c825 */ /* 0x000fe200078e0208 */
[----:B----4-:R-:W-:Y:S01]  /*179a0*/  @!P3 LEA.HI.X R3, R10, R4, R11, 0x2, P5 ;  /* 0x000000040a03b211 */ /* 0x010fe200028f140b */
[----:B------:R-:W2:Y:S04]  /*179b0*/  LDL R14, [R1+0xb0] ;  /* 0x0000b000010e7983 */ /* 0x000ea80000100800 */
[----:B------:R1:W-:Y:S04]  /*179c0*/  @!P4 ST.E.64 [R8.64], R58 ;  /* 0x0000003a0800c985 */ /* 0x0003e8000c101b08 */
[----:B------:R3:W-:Y:S01]  /*179d0*/  @!P3 ST.E.64 [R2.64], R46 ;  /* 0x0000002e0200b985 */ /* 0x0007e2000c101b08 */
[----:B------:R-:W-:-:S04]  /*179e0*/  @!P2 LEA R10, P3, R5, R0, 0x2 ;  /* 0x00000000050aa211 */ /* 0x000fc800078610ff */
[----:B------:R-:W-:Y:S02]  /*179f0*/  @!P2 LEA.HI.X R11, R5, R4, R27, 0x2, P3 ;  /* 0x00000004050ba211 */ /* 0x000fe400018f141b */
[----:B------:R-:W4:Y:S01]  /*17a00*/  LDL R5, [R1+0x68] ;  /* 0x0000680001057983 */ /* 0x000f220000100800 */
[----:B------:R-:W-:Y:S02]  /*17a10*/  ISETP.GE.AND P1, PT, R25, c[0x0][0x3c8], PT ;  /* 0x0000f20019007a0c */ /* 0x000fe40003f26270 */
[----:B------:R-:W-:-:S11]  /*17a20*/  ISETP.GE.AND P0, PT, R23, c[0x0][0x3c8], PT ;  /* 0x0000f20017007a0c */ /* 0x000fd60003f06270 */
[-C--:B-1----:R-:W-:Y:S02]  /*17a30*/  @!P1 LEA R8, P4, R25, R0.reuse, 0x2 ;  /* 0x0000000019089211 */ /* 0x082fe400078810ff */
[----:B------:R-:W-:Y:S02]  /*17a40*/  ISETP.GE.AND P5, PT, R21, c[0x0][0x3c8], PT ;  /* 0x0000f20015007a0c */ /* 0x000fe40003fa6270 */
[----:B---3--:R-:W-:-:S09]  /*17a50*/  @!P0 LEA R2, P6, R23, R0, 0x2 ;  /* 0x0000000017028211 */ /* 0x008fd200078c10ff */
[----:B------:R-:W-:-:S04]  /*17a60*/  P2R R3, PR, RZ, 0x10 ;  /* 0x00000010ff037803 */ /* 0x000fc80000000000 */
[----:B------:R-:W-:Y:S02]  /*17a70*/  ISETP.NE.AND P3, PT, R3, RZ, PT ;  /* 0x000000ff0300720c */ /* 0x000fe40003f65270 */
[----:B------:R-:W-:Y:S02]  /*17a80*/  ISETP.GE.AND P4, PT, R12, c[0x0][0x3c8], PT ;  /* 0x0000f2000c007a0c */ /* 0x000fe40003f86270 */
[-C--:B------:R-:W-:Y:S02]  /*17a90*/  @!P1 LEA.HI.X R9, R25, R4.reuse, R26, 0x2, P3 ;  /* 0x0000000419099211 */ /* 0x080fe400018f141a */
[----:B------:R-:W-:Y:S01]  /*17aa0*/  @!P0 LEA.HI.X R3, R23, R4, R24, 0x2, P6 ;  /* 0x0000000417038211 */ /* 0x000fe200030f1418 */
[----:B------:R-:W-:Y:S01]  /*17ab0*/  @!P2 ST.E.64 [R10.64], R74 ;  /* 0x0000004a0a00a985 */ /* 0x000fe2000c101b08 */
[----:B------:R-:W-:-:S03]  /*17ac0*/  ISETP.GE.AND P3, PT, R19, c[0x0][0x3c8], PT ;  /* 0x0000f20013007a0c */ /* 0x000fc60003f66270 */
[----:B------:R1:W-:Y:S04]  /*17ad0*/  @!P1 ST.E.64 [R8.64], R64 ;  /* 0x0000004008009985 */ /* 0x0003e8000c101b08 */
[----:B------:R3:W-:Y:S01]  /*17ae0*/  @!P0 ST.E.64 [R2.64], R48 ;  /* 0x0000003002008985 */ /* 0x0007e2000c101b08 */
[----:B------:R-:W-:Y:S02]  /*17af0*/  ISETP.GE.AND P2, PT, R17, c[0x0][0x3c8], PT ;  /* 0x0000f20011007a0c */ /* 0x000fe40003f46270 */
[----:B------:R-:W-:Y:S02]  /*17b00*/  ISETP.GE.AND P1, PT, R15, c[0x0][0x3c8], PT ;  /* 0x0000f2000f007a0c */ /* 0x000fe40003f26270 */
[----:B-1----:R-:W-:-:S04]  /*17b10*/  @!P5 LEA R8, P0, R21, R0, 0x2 ;  /* 0x000000001508d211 */ /* 0x002fc800078010ff */
[----:B------:R-:W-:Y:S02]  /*17b20*/  @!P5 LEA.HI.X R9, R21, R4, R22, 0x2, P0 ;  /* 0x000000041509d211 */ /* 0x000fe400000f1416 */
[----:B---3--:R-:W-:-:S03]  /*17b30*/  @!P4 LEA R2, P6, R12, R0, 0x2 ;  /* 0x000000000c02c211 */ /* 0x008fc600078c10ff */
[----:B------:R-:W-:Y:S01]  /*17b40*/  @!P5 ST.E.64 [R8.64], R60 ;  /* 0x0000003c0800d985 */ /* 0x000fe2000c101b08 */
[----:B------:R-:W-:Y:S02]  /*17b50*/  @!P4 LEA.HI.X R3, R12, R4, R13, 0x2, P6 ;  /* 0x000000040c03c211 */ /* 0x000fe400030f140d */
[-C--:B------:R-:W-:Y:S02]  /*17b60*/  @!P3 LEA R12, P5, R19, R0.reuse, 0x2 ;  /* 0x00000000130cb211 */ /* 0x080fe400078a10ff */
[----:B------:R-:W-:Y:S01]  /*17b70*/  ISETP.GE.AND P0, PT, R6, c[0x0][0x3c8], PT ;  /* 0x0000f20006007a0c */ /* 0x000fe20003f06270 */
[----:B------:R1:W-:Y:S01]  /*17b80*/  @!P4 ST.E.64 [R2.64], R62 ;  /* 0x0000003e0200c985 */ /* 0x0003e2000c101b08 */
[----:B------:R-:W-:-:S04]  /*17b90*/  @!P2 LEA R10, P6, R17, R0, 0x2 ;  /* 0x00000000110aa211 */ /* 0x000fc800078c10ff */
[----:B------:R-:W-:-:S05]  /*17ba0*/  @!P2 LEA.HI.X R11, R17, R4, R18, 0x2, P6 ;  /* 0x00000004110ba211 */ /* 0x000fca00030f1412 */
[----:B-1----:R-:W-:-:S04]  /*17bb0*/  P2R R2, PR, RZ, 0x20 ;  /* 0x00000020ff027803 */ /* 0x002fc80000000000 */
[----:B------:R-:W-:Y:S02]  /*17bc0*/  ISETP.NE.AND P4, PT, R2, RZ, PT ;  /* 0x000000ff0200720c */ /* 0x000fe40003f85270 */
[----:B------:R-:W-:Y:S02]  /*17bd0*/  @!P1 LEA R8, P5, R15, R0, 0x2 ;  /* 0x000000000f089211 */ /* 0x000fe400078a10ff */
[----:B------:R-:W-:Y:S02]  /*17be0*/  @!P3 LEA.HI.X R13, R19, R4, R20, 0x2, P4 ;  /* 0x00000004130db211 */ /* 0x000fe400020f1414 */
[C---:B------:R-:W-:Y:S02]  /*17bf0*/  @!P0 LEA R2, P4, R6.reuse, R0, 0x2 ;  /* 0x0000000006028211 */ /* 0x040fe400078810ff */
[-C--:B------:R-:W-:Y:S01]  /*17c00*/  @!P1 LEA.HI.X R9, R15, R4.reuse, R16, 0x2, P5 ;  /* 0x000000040f099211 */ /* 0x080fe200028f1410 */
[----:B------:R1:W-:Y:S04]  /*17c10*/  @!P3 ST.E.64 [R12.64], R76 ;  /* 0x0000004c0c00b985 */ /* 0x0003e8000c101b08 */
[----:B------:R1:W-:Y:S04]  /*17c20*/  @!P2 ST.E.64 [R10.64], R78 ;  /* 0x0000004e0a00a985 */ /* 0x0003e8000c101b08 */
[----:B------:R1:W-:Y:S01]  /*17c30*/  @!P1 ST.E.64 [R8.64], R66 ;  /* 0x0000004208009985 */ /* 0x0003e2000c101b08 */
[----:B--2---:R-:W-:-:S05]  /*17c40*/  @!P0 LEA.HI.X R3, R6, R4, R14, 0x2, P4 ;  /* 0x0000000406038211 */ /* 0x004fca00020f140e */
[----:B------:R1:W-:Y:S01]  /*17c50*/  @!P0 ST.E.64 [R2.64], R56 ;  /* 0x0000003802008985 */ /* 0x0003e2000c101b08 */
[----:B----4-:R-:W-:-:S13]  /*17c60*/  ISETP.GE.AND P0, PT, R5, c[0x0][0x3c8], PT ;  /* 0x0000f20005007a0c */ /* 0x010fda0003f06270 */
[----:B------:R-:W-:Y:S05]  /*17c70*/  @P0 BRA `(.L_x_339) ;  /* 0x00000d1000000947 */ /* 0x000fea0003800000 */
[----:B------:R-:W2:Y:S01]  /*17c80*/  LDL R6, [R1+0xac] ;  /* 0x0000ac0001067983 */ /* 0x000ea20000100800 */
[----:B-1----:R-:W-:-:S04]  /*17c90*/  LEA R2, P0, R5, R0, 0x2 ;  /* 0x0000000005027211 */ /* 0x002fc800078010ff */
[----:B--2---:R-:W-:-:S05]  /*17ca0*/  LEA.HI.X R3, R5, R4, R6, 0x2, P0 ;  /* 0x0000000405037211 */ /* 0x004fca00000f1406 */
[----:B------:R1:W-:Y:S01]  /*17cb0*/  ST.E.64 [R2.64], R50 ;  /* 0x0000003202007985 */ /* 0x0003e2000c101b08 */
[----:B------:R-:W-:Y:S05]  /*17cc0*/  BRA `(.L_x_339) ;  /* 0x00000cc000007947 */ /* 0x000fea0003800000 */
.L_x_324:
[----:B------:R-:W4:Y:S04]  /*17cd0*/  LDL.LU R0, [R1+0x44] ;  /* 0x0000440001007983 */ /* 0x000f280000300800 */
[----:B---3--:R-:W3:Y:S01]  /*17ce0*/  LDL.LU R8, [R1+0x48] ;  /* 0x0000480001087983 */ /* 0x008ee20000300800 */
[----:B------:R-:W-:Y:S02]  /*17cf0*/  ISETP.NE.U32.AND P0, PT, RZ, c[0x0][0x508], PT ;  /* 0x00014200ff007a0c */ /* 0x000fe40003f05070 */
[----:B------:R-:W-:Y:S01]  /*17d00*/  ISETP.NE.U32.AND P3, PT, RZ, c[0x0][0x500], PT ;  /* 0x00014000ff007a0c */ /* 0x000fe20003f65070 */
[----:B--2---:R-:W2:Y:S01]  /*17d10*/  LDL.LU R6, [R1+0xa4] ;  /* 0x0000a40001067983 */ /* 0x004ea20000300800 */
[----:B------:R-:W-:Y:S01]  /*17d20*/  ISETP.NE.AND.EX P2, PT, RZ, c[0x0][0x50c], PT, P0 ;  /* 0x00014300ff007a0c */ /* 0x000fe20003f45300 */
[----:B------:R-:W-:Y:S01]  /*17d30*/  IMAD.MOV.U32 R20, RZ, RZ, c[0x0][0x388] ;  /* 0x0000e200ff147624 */ /* 0x000fe200078e00ff */
[----:B------:R-:W-:-:S02]  /*17d40*/  ISETP.NE.AND.EX P3, PT, RZ, c[0x0][0x504], PT, P3 ;  /* 0x00014100ff007a0c */ /* 0x000fc40003f65330 */
[----:B----4-:R-:W-:-:S09]  /*17d50*/  IADD3 R2, P1, R0, c[0x0][0x500], RZ ;  /* 0x0001400000027a10 */ /* 0x010fd20007f3e0ff */
[----:B------:R-:W-:Y:S01]  /*17d60*/  @P2 IADD3 R4, P0, R0, c[0x0][0x508], RZ ;  /* 0x0001420000042a10 */ /* 0x000fe20007f1e0ff */
[----:B------:R-:W-:Y:S01]  /*17d70*/  IMAD.MOV.U32 R0, RZ, RZ, RZ ;  /* 0x000000ffff007224 */ /* 0x000fe200078e00ff */
[C---:B---3--:R-:W-:Y:S02]  /*17d80*/  IADD3.X R3, R8.reuse, c[0x0][0x504], RZ, P1, !PT ;  /* 0x0001410008037a10 */ /* 0x048fe40000ffe4ff */
[----:B------:R-:W-:-:S03]  /*17d90*/  @P2 IADD3.X R5, R8, c[0x0][0x50c], RZ, P0, !PT ;  /* 0x0001430008052a10 */ /* 0x000fc600007fe4ff */
[----:B------:R1:W5:Y:S04]  /*17da0*/  @P3 LDG.E R0, [R2.64] ;  /* 0x0000000802003981 */ /* 0x000368000c1e1900 */
[----:B------:R1:W5:Y:S01]  /*17db0*/  @P2 LDG.E R20, [R4.64] ;  /* 0x0000000804142981 */ /* 0x000362000c1e1900 */
[----:B--2---:R-:W-:-:S04]  /*17dc0*/  ISETP.NE.AND P0, PT, R6, RZ, PT ;  /* 0x000000ff0600720c */ /* 0x004fc80003f05270 */
[----:B------:R-:W-:Y:S01]  /*17dd0*/  SEL R19, R6, c[0x0][0x3d4], P0 ;  /* 0x0000f50006137a07 */ /* 0x000fe20000000000 */
[----:B------:R-:W-:Y:S05]  /*17de0*/  @P2 BRA `(.L_x_352) ;  /* 0x0000004000002947 */ /* 0x000fea0003800000 */
[----:B------:R-:W-:Y:S05]  /*17df0*/  @!P3 BRA `(.L_x_352) ;  /* 0x000000300000b947 */ /* 0x000fea0003800000 */
[----:B-1----:R1:W2:Y:S04]  /*17e00*/  LDG.E R4, [R2.64] ;  /* 0x0000000802047981 */ /* 0x0022a8000c1e1900 */
[----:B-1----:R-:W2:Y:S02]  /*17e10*/  LDG.E R2, [R2.64+0x4] ;  /* 0x0000040802027981 */ /* 0x002ea4000c1e1900 */
[----:B--2--5:R-:W-:Y:S02]  /*17e20*/  IADD3 R20, -R4, R2, RZ ;  /* 0x0000000204147210 */ /* 0x024fe40007ffe1ff */
.L_x_352:
[----:B-1----:R-:W2:Y:S04]  /*17e30*/  LDL.LU R5, [R1+0x58] ;  /* 0x0000580001057983 */ /* 0x002ea80000300800 */
[----:B------:R-:W3:Y:S04]  /*17e40*/  LDL.LU R3, [R1+0x4c] ;  /* 0x00004c0001037983 */ /* 0x000ee80000300800 */
[----:B------:R-:W4:Y:S01]  /*17e50*/  LDL.LU R2, [R1+0xa0] ;  /* 0x0000a00001027983 */ /* 0x000f220000300800 */
[----:B------:R-:W-:Y:S01]  /*17e60*/  BSSY B0, `(.L_x_353) ;  /* 0x0000039000007945 */ /* 0x000fe20003800000 */
[----:B-----5:R-:W-:-:S02]  /*17e70*/  SHF.R.S32.HI R18, RZ, 0x1f, R0 ;  /* 0x0000001fff127819 */ /* 0x020fc40000011400 */
[----:B------:R-:W1:Y:S02]  /*17e80*/  S2R R4, SR_TID.X ;  /* 0x0000000000047919 */ /* 0x000e640000002100 */
[----:B-1----:R-:W-:Y:S02]  /*17e90*/  ISETP.GT.AND P0, PT, R4, 0x7f, PT ;  /* 0x0000007f0400780c */ /* 0x002fe40003f04270 */
[----:B--2---:R-:W-:Y:S02]  /*17ea0*/  LOP3.LUT R6, R5, 0xffff, RZ, 0xc0, !PT ;  /* 0x0000ffff05067812 */ /* 0x004fe400078ec0ff */
[----:B---3--:R-:W-:Y:S02]  /*17eb0*/  SEL R10, R3, RZ, !P3 ;  /* 0x000000ff030a7207 */ /* 0x008fe40005800000 */
[----:B----4-:R-:W-:-:S07]  /*17ec0*/  SEL R22, R2, RZ, !P3 ;  /* 0x000000ff02167207 */ /* 0x010fce0005800000 */
        /* <DEDUP_REMOVED lines=21> */
[----:B------:R-:W-:-:S04]  /*18020*/  IMAD.WIDE.U32 R8, R8, R6, RZ ;  /* 0x0000000608087225 */ /* 0x000fc800078e00ff */
[----:B------:R-:W-:Y:S01]  /*18030*/  IMAD.IADD R13, R9, 0x1, R13 ;  /* 0x00000001090d7824 */ /* 0x000fe200078e020d */
[----:B------:R-:W-:Y:S01]  /*18040*/  IADD3 R9, R5, R12, RZ ;  /* 0x0000000c05097210 */ /* 0x000fe20007ffe0ff */
[----:B------:R-:W-:-:S05]  /*18050*/  @P0 IMAD.HI.U32 R21, R11, c[0x0][0x4ec], RZ ;  /* 0x00013b000b150a27 */ /* 0x000fca00078e00ff */
[----:B------:R-:W-:Y:S02]  /*18060*/  @P0 SHF.R.U32.HI R2, RZ, c[0x0][0x4f0], R21 ;  /* 0x00013c00ff020a19 */ /* 0x000fe40000011615 */
[----:B------:R-:W-:-:S03]  /*18070*/  IADD3 R21, P1, P0, R4, R8, R0 ;  /* 0x0000000804157210 */ /* 0x000fc6000783e000 */
[----:B------:R-:W-:Y:S01]  /*18080*/  IMAD.MOV R8, RZ, RZ, -R2 ;  /* 0x000000ffff087224 */ /* 0x000fe200078e0a02 */
[----:B--2---:R-:W-:-:S05]  /*18090*/  SEL R3, R23, RZ, P2 ;  /* 0x000000ff17037207 */ /* 0x004fca0001000000 */
[-C--:B-----5:R-:W-:Y:S02]  /*180a0*/  IMAD R12, R17, R3.reuse, RZ ;  /* 0x00000003110c7224 */ /* 0x0a0fe400078e02ff */
[----:B------:R-:W-:-:S04]  /*180b0*/  IMAD.WIDE.U32 R4, R16, R3, RZ ;  /* 0x0000000310047225 */ /* 0x000fc800078e00ff */
[----:B------:R-:W-:Y:S01]  /*180c0*/  IMAD R3, R8, c[0x0][0x4e8], R11 ;  /* 0x00013a0008037a24 */ /* 0x000fe200078e020b */
[----:B------:R-:W-:Y:S02]  /*180d0*/  IADD3.X R11, R9, R13, R18, P1, P0 ;  /* 0x0000000d090b7210 */ /* 0x000fe40000fe0412 */
[----:B------:R-:W-:Y:S02]  /*180e0*/  IADD3 R9, R5, R12, RZ ;  /* 0x0000000c05097210 */ /* 0x000fe40007ffe0ff */
[----:B------:R-:W-:Y:S02]  /*180f0*/  IADD3 R4, P1, P0, R2, R21, R4 ;  /* 0x0000001502047210 */ /* 0x000fe4000783e004 */
[----:B------:R-:W-:Y:S01]  /*18100*/  SHF.R.S32.HI R5, RZ, 0x1f, R2 ;  /* 0x0000001fff057819 */ /* 0x000fe20000011402 */
[----:B------:R-:W-:Y:S01]  /*18110*/  IMAD R2, R15, R3, RZ ;  /* 0x000000030f027224 */ /* 0x000fe200078e02ff */
[----:B------:R-:W-:Y:S02]  /*18120*/  SHF.R.S32.HI R8, RZ, 0x1f, R3 ;  /* 0x0000001fff087819 */ /* 0x000fe40000011403 */
[----:B------:R-:W-:Y:S01]  /*18130*/  IADD3.X R5, R5, R11, R9, P1, P0 ;  /* 0x0000000b05057210 */ /* 0x000fe20000fe0409 */
[----:B------:R-:W-:-:S02]  /*18140*/  IMAD.MOV.U32 R9, RZ, RZ, c[0x0][0x4a8] ;  /* 0x00012a00ff097624 */ /* 0x000fc400078e00ff */
[C---:B------:R-:W-:Y:S02]  /*18150*/  IMAD R8, R14.reuse, R8, R2 ;  /* 0x000000080e087224 */ /* 0x040fe400078e0202 */
        /* <DEDUP_REMOVED lines=9> */
.L_x_354:
[----:B------:R-:W-:Y:S05]  /*181f0*/  BSYNC B0 ;  /* 0x0000000000007941 */ /* 0x000fea0003800000 */
.L_x_353:
[----:B------:R-:W-:-:S13]  /*18200*/  ISETP.GT.AND P0, PT, R19, 0x1, PT ;  /* 0x000000011300780c */ /* 0x000fda0003f04270 */
[----:B------:R-:W-:Y:S05]  /*18210*/  @P0 BRA `(.L_x_339) ;  /* 0x0000077000000947 */ /* 0x000fea0003800000 */
[----:B-1----:R-:W2:Y:S01]  /*18220*/  LDL.LU R2, [R1+0x54] ;  /* 0x0000540001027983 */ /* 0x002ea20000300800 */
[----:B------:R-:W-:-:S03]  /*18230*/  IMAD R4, R18, c[0x0][0x3a0], RZ ;  /* 0x0000e80012047a24 */ /* 0x000fc600078e02ff */
[----:B------:R-:W1:Y:S02]  /*18240*/  S2R R3, SR_TID.X ;  /* 0x0000000000037919 */ /* 0x000e640000002100 */
[----:B-1----:R-:W-:-:S04]  /*18250*/  SHF.R.S32.HI R5, RZ, 0x1f, R3 ;  /* 0x0000001fff057819 */ /* 0x002fc80000011403 */
[----:B------:R-:W-:-:S04]  /*18260*/  LEA.HI R5, R5, R3, RZ, 0x2 ;  /* 0x0000000305057211 */ /* 0x000fc800078f10ff */
[----:B------:R-:W-:-:S04]  /*18270*/  LOP3.LUT R5, R5, 0xfffffffc, RZ, 0xc0, !PT ;  /* 0xfffffffc05057812 */ /* 0x000fc800078ec0ff */
[----:B------:R-:W-:Y:S02]  /*18280*/  IADD3 R5, -R5, R3, RZ ;  /* 0x0000000305057210 */ /* 0x000fe40007ffe1ff */
[----:B--2---:R-:W-:Y:S02]  /*18290*/  MOV R9, R2 ;  /* 0x0000000200097202 */ /* 0x004fe40000000f00 */
[----:B------:R-:W-:Y:S02]  /*182a0*/  MOV R2, c[0x0][0x4e8] ;  /* 0x00013a0000027a02 */ /* 0x000fe40000000f00 */
[----:B------:R-:W-:Y:S02]  /*182b0*/  LEA R12, R9, R247, 0x7 ;  /* 0x000000f7090c7211 */ /* 0x000fe400078e38ff */
[----:B------:R-:W-:Y:S01]  /*182c0*/  ISETP.NE.AND P0, PT, R2, 0x1, PT ;  /* 0x000000010200780c */ /* 0x000fe20003f05270 */
[----:B------:R-:W-:-:S04]  /*182d0*/  IMAD.WIDE.U32 R2, R0, c[0x0][0x3a0], RZ ;  /* 0x0000e80000027a25 */ /* 0x000fc800078e00ff */
[----:B------:R-:W-:Y:S01]  /*182e0*/  IMAD R0, R0, c[0x0][0x3a4], R4 ;  /* 0x0000e90000007a24 */ /* 0x000fe200078e0204 */
[----:B------:R-:W-:Y:S01]  /*182f0*/  LEA R4, R5, R247, 0x5 ;  /* 0x000000f705047211 */ /* 0x000fe200078e28ff */
[----:B------:R-:W-:Y:S02]  /*18300*/  IMAD R5, R22, c[0x0][0x3f0], RZ ;  /* 0x0000fc0016057a24 */ /* 0x000fe400078e02ff */
[----:B------:R-:W-:Y:S01]  /*18310*/  IMAD.IADD R3, R3, 0x1, R0 ;  /* 0x0000000103037824 */ /* 0x000fe200078e0200 */
[----:B------:R-:W-:-:S03]  /*18320*/  LEA R4, R9, R4, 0x7 ;  /* 0x0000000409047211 */ /* 0x000fc600078e38ff */
[----:B------:R-:W-:Y:S01]  /*18330*/  IMAD.WIDE.U32 R2, R6, c[0x0][0x3e8], R2 ;  /* 0x0000fa0006027a25 */ /* 0x000fe200078e0002 */
[----:B------:R-:W-:-:S03]  /*18340*/  MOV R0, R4 ;  /* 0x0000000400007202 */ /* 0x000fc60000000f00 */
[----:B------:R-:W-:-:S04]  /*18350*/  @P0 IMAD.HI.U32 R8, R4, c[0x0][0x4ec], RZ ;  /* 0x00013b0004080a27 */ /* 0x000fc800078e00ff */
[----:B------:R-:W-:Y:S01]  /*18360*/  IMAD R3, R6, c[0x0][0x3ec], R3 ;  /* 0x0000fb0006037a24 */ /* 0x000fe200078e0203 */
[----:B------:R-:W-:Y:S01]  /*18370*/  @P0 SHF.R.U32.HI R0, RZ, c[0x0][0x4f0], R8 ;  /* 0x00013c00ff000a19 */ /* 0x000fe20000011608 */
[C---:B------:R-:W-:Y:S02]  /*18380*/  IMAD R8, R10.reuse, c[0x0][0x3f4], R5 ;  /* 0x0000fd000a087a24 */ /* 0x040fe400078e0205 */
[----:B------:R-:W-:Y:S01]  /*18390*/  IMAD.WIDE.U32 R2, R10, c[0x0][0x3f0], R2 ;  /* 0x0000fc000a027a25 */ /* 0x000fe200078e0002 */
[----:B------:R-:W-:Y:S02]  /*183a0*/  SHF.R.S32.HI R6, RZ, 0x1f, R0 ;  /* 0x0000001fff067819 */ /* 0x000fe40000011400 */
[----:B------:R-:W-:Y:S01]  /*183b0*/  IADD3 R5, -R0, RZ, RZ ;  /* 0x000000ff00057210 */ /* 0x000fe20007ffe1ff */
[----:B------:R-:W-:Y:S02]  /*183c0*/  IMAD.IADD R3, R3, 0x1, R8 ;  /* 0x0000000103037824 */ /* 0x000fe400078e0208 */
[----:B------:R-:W-:-:S02]  /*183d0*/  IMAD R6, R6, c[0x0][0x3e0], RZ ;  /* 0x0000f80006067a24 */ /* 0x000fc400078e02ff */
        /* <DEDUP_REMOVED lines=13> */
.L_x_422:
[----:B------:R-:W-:Y:S05]  /*184b0*/  BRA.DIV ~URZ, `(.L_x_356) ;  /* 0x00002af27f007947 */ /* 0x000fea000b800000 */
[----:B------:R3:W4:Y:S02]  /*184c0*/  SHFL.IDX PT, R0, R13, RZ, 0x1c1f ;  /* 0x001c1fff0d007589 */ /* 0x00072400000e0000 */
.L_x_423:
[----:B------:R-:W-:Y:S01]  /*184d0*/  IMAD R6, R20, c[0x0][0x4e8], RZ ;  /* 0x00013a0014067a24 */ /* 0x000fe200078e02ff */
[----:B------:R-:W-:Y:S04]  /*184e0*/  BSSY B0, `(.L_x_357) ;  /* 0x000000f000007945 */ /* 0x000fe80003800000 */
        /* <DEDUP_REMOVED lines=11> */
[----:B------:R2:W-:Y:S04]  /*185a0*/  @!P2 ST.E.128 [R10.64], RZ ;  /* 0x000000ff0a00a985 */ /* 0x0005e8000c101d08 */
[----:B------:R2:W-:Y:S04]  /*185b0*/  @!P1 ST.E.128 [R8.64], RZ ;  /* 0x000000ff08009985 */ /* 0x0005e8000c101d08 */
[----:B------:R2:W-:Y:S02]  /*185c0*/  @!P0 ST.E.128 [R2.64], RZ ;  /* 0x000000ff02008985 */ /* 0x0005e4000c101d08 */
.L_x_358:
[----:B------:R-:W-:Y:S05]  /*185d0*/  BSYNC B0 ;  /* 0x0000000000007941 */ /* 0x000fea0003800000 */
.L_x_357:
[----:B------:R-:W-:Y:S05]  /*185e0*/  BRA.DIV ~URZ, `(.L_x_359) ;  /* 0x00002a227f007947 */ /* 0x000fea000b800000 */
[----:B--2---:R2:W1:Y:S04]  /*185f0*/  SHFL.IDX PT, R4, R5, 0x1, 0x1c1f ;  /* 0x003c1f0005047f89 */ /* 0x00446800000e0000 */
[----:B----4-:R2:W4:Y:S02]  /*18600*/  SHFL.IDX PT, R0, R13, 0x1, 0x1c1f ;  /* 0x003c1f000d007f89 */ /* 0x01052400000e0000 */
.L_x_424:
        /* <DEDUP_REMOVED lines=13> */
[----:B------:R1:W-:Y:S04]  /*186e0*/  @!P2 ST.E.128 [R10.64], RZ ;  /* 0x000000ff0a00a985 */ /* 0x0003e8000c101d08 */
[----:B------:R1:W-:Y:S04]  /*186f0*/  @!P1 ST.E.128 [R8.64], RZ ;  /* 0x000000ff08009985 */ /* 0x0003e8000c101d08 */
[----:B------:R1:W-:Y:S02]  /*18700*/  @!P0 ST.E.128 [R2.64], RZ ;  /* 0x000000ff02008985 */ /* 0x0003e4000c101d08 */
.L_x_361:
[----:B------:R-:W-:Y:S05]  /*18710*/  BSYNC B0 ;  /* 0x0000000000007941 */ /* 0x000fea0003800000 */
.L_x_360:
[----:B------:R-:W-:Y:S05]  /*18720*/  BRA.DIV ~URZ, `(.L_x_362) ;  /* 0x000029a27f007947 */ /* 0x000fea000b800000 */
[----:B-1----:R1:W2:Y:S02]  /*18730*/  SHFL.IDX PT, R4, R5, 0x2, 0x1c1f ;  /* 0x005c1f0005047f89 */ /* 0x0022a400000e0000 */
.L_x_425:
[----:B------:R-:W-:Y:S05]  /*18740*/  BRA.DIV ~URZ, `(.L_x_363) ;  /* 0x000029f27f007947 */ /* 0x000fea000b800000 */
[----:B----4-:R4:W1:Y:S02]  /*18750*/  SHFL.IDX PT, R0, R13, 0x2, 0x1c1f ;  /* 0x005c1f000d007f89 */ /* 0x01086400000e0000 */
.L_x_426:
        /* <DEDUP_REMOVED lines=16> */
.L_x_365:
[----:B------:R-:W-:Y:S05]  /*18860*/  BSYNC B0 ;  /* 0x0000000000007941 */ /* 0x000fea0003800000 */
.L_x_364:
[----:B------:R-:W-:Y:S05]  /*18870*/  BRA.DIV ~URZ, `(.L_x_366) ;  /* 0x000029227f007947 */ /* 0x000fea000b800000 */
[----:B--2---:R2:W3:Y:S04]  /*18880*/  SHFL.IDX PT, R4, R5, 0x3, 0x1c1f ;  /* 0x007c1f0005047f89 */ /* 0x0044e800000e0000 */
[----:B-1----:R2:W1:Y:S02]  /*18890*/  SHFL.IDX PT, R0, R13, 0x3, 0x1c1f ;  /* 0x007c1f000d007f89 */ /* 0x00246400000e0000 */
.L_x_427:
[----:B------:R-:W-:-:S04]  /*188a0*/  IADD3 R12, R12, 0x60, RZ ;  /* 0x000000600c0c7810 */ /* 0x000fc80007ffe0ff */
        /* <DEDUP_REMOVED lines=8> */
[-C--:B---3--:R-:W-:Y:S02]  /*18930*/  @!P2 LEA.HI.X R11, R228, R4.reuse, R229, 0x1, P5 ;  /* 0x00000004e40ba211 */ /* 0x088fe400028f0ce5 */
[-C--:B------:R-:W-:Y:S02]  /*18940*/  @!P1 LEA.HI.X R9, R238, R4.reuse, R250, 0x1, P4 ;  /* 0x00000004ee099211 */ /* 0x080fe400020f0cfa */
[----:B------:R-:W-:Y:S01]  /*18950*/  @!P0 LEA.HI.X R3, R230, R4, R249, 0x1, P3 ;  /* 0x00000004e6038211 */ /* 0x000fe200018f0cf9 */
[----:B------:R1:W-:Y:S04]  /*18960*/  @!P2 ST.E.128 [R10.64], RZ ;  /* 0x000000ff0a00a985 */ /* 0x0003e8000c101d08 */
[----:B------:R1:W-:Y:S04]  /*18970*/  @!P1 ST.E.128 [R8.64], RZ ;  /* 0x000000ff08009985 */ /* 0x0003e8000c101d08 */
[----:B------:R1:W-:Y:S02]  /*18980*/  @!P0 ST.E.128 [R2.64], RZ ;  /* 0x000000ff02008985 */ /* 0x0003e4000c101d08 */
.L_x_339:
[----:B------:R-:W-:Y:S05]  /*18990*/  BSYNC B1 ;  /* 0x0000000000017941 */ /* 0x000fea0003800000 */
.L_x_323:
[----:B-1-3--:R-:W3:Y:S02]  /*189a0*/  LDL R0, [R1+0x124] ;  /* 0x0001240001007983 */ /* 0x00aee40000100800 */
[----:B---3--:R-:W-:-:S13]  /*189b0*/  ISETP.NE.AND P0, PT, R0, RZ, PT ;  /* 0x000000ff0000720c */ /* 0x008fda0003f05270 */
[----:B------:R-:W-:Y:S01]  /*189c0*/  @P0 WARPSYNC 0xffffffff ;  /* 0xffffffff00000948 */ /* 0x000fe20003800000 */
[----:B------:R-:W-:Y:S06]  /*189d0*/  @P0 BAR.SYNC.DEFER_BLOCKING 0x5, 0x80 ;  /* 0x0142000000000b1d */ /* 0x000fec0000010000 */
[----:B------:R-:W1:Y:S04]  /*189e0*/  @P0 LDS.128 R8, [0xc080] ;  /* 0x00c08000ff080984 */ /* 0x000e680000000c00 */
[----:B-1----:R1:W-:Y:S04]  /*189f0*/  @P0 STL.64 [R1+0x50], R8 ;  /* 0x0000500801000387 */ /* 0x0023e80000100a00 */
[----:B------:R1:W-:Y:S04]  /*18a00*/  @P0 STL.64 [R1+0x58], R10 ;  /* 0x0000580a01000387 */ /* 0x0003e80000100a00 */
[----:B------:R-:W-:Y:S06]  /*18a10*/  @P0 BAR.ARV 0x4, 0x80 ;  /* 0x0102000000000b1d */ /* 0x000fec0000002000 */
[----:B------:R-:W-:Y:S05]  /*18a20*/  @P0 BRA `(.L_x_367) ;  /* 0x00000ba000000947 */ /* 0x000fea0003800000 */
[----:B------:R-:W3:Y:S01]  /*18a30*/  S2R R0, SR_TID.X ;  /* 0x0000000000007919 */ /* 0x000ee20000002100 */
[----:B-1----:R-:W-:Y:S01]  /*18a40*/  IMAD.MOV.U32 R8, RZ, RZ, RZ ;  /* 0x000000ffff087224 */ /* 0x002fe200078e00ff */
[----:B---3--:R-:W-:-:S04]  /*18a50*/  LOP3.LUT R14, R0, 0x1f, RZ, 0xc0, !PT ;  /* 0x0000001f000e7812 */ /* 0x008fc800078ec0ff */
[----:B------:R-:W-:Y:S01]  /*18a60*/  ISETP.NE.AND P6, PT, R14, 0x1f, PT ;  /* 0x0000001f0e00780c */ /* 0x000fe20003fc5270 */
[----:B------:R-:W-:Y:S10]  /*18a70*/  BRA.DIV ~URZ, `(.L_x_368) ;  /* 0x000027e27f007947 */ /* 0x000ff4000b800000 */
[----:B------:R1:W3:Y:S02]  /*18a80*/  SHFL.IDX PT, R10, R34, RZ, 0x1f ;  /* 0x00001fff220a7589 */ /* 0x0002e400000e0000 */
.L_x_428:
[----:B------:R-:W-:Y:S05]  /*18a90*/  BRA.DIV ~URZ, `(.L_x_369) ;  /* 0x000028327f007947 */ /* 0x000fea000b800000 */
[----:B------:R1:W2:Y:S02]  /*18aa0*/  SHFL.IDX PT, R9, R34, 0x1, 0x1f ;  /* 0x00201f0022097f89 */ /* 0x0002a400000e0000 */
.L_x_429:
[----:B------:R-:W5:Y:S01]  /*18ab0*/  LDL R0, [R1+0x5c] ;  /* 0x00005c0001007983 */ /* 0x000f620000100800 */
[----:B--2---:R-:W-:Y:S02]  /*18ac0*/  IMAD.MOV.U32 R6, RZ, RZ, RZ ;  /* 0x000000ffff067224 */ /* 0x004fe400078e00ff */
[----:B-----5:R-:W-:-:S05]  /*18ad0*/  IMAD.IADD R0, R0, 0x1, R14 ;  /* 0x0000000100007824 */ /* 0x020fca00078e020e */
[----:B------:R-:W-:-:S13]  /*18ae0*/  ISETP.GE.OR P0, PT, R0, c[0x0][0x53c], !P6 ;  /* 0x00014f0000007a0c */ /* 0x000fda0007706670 */
[----:B------:R-:W-:Y:S01]  /*18af0*/  @!P0 MOV R2, 0x4 ;  /* 0x0000000400028802 */ /* 0x000fe20000000f00 */
[----:B------:R-:W-:-:S04]  /*18b00*/  @!P0 IMAD.MOV.U32 R4, RZ, RZ, 0x4 ;  /* 0x00000004ff048424 */ /* 0x000fc800078e00ff */
[----:B----4-:R-:W-:-:S04]  /*18b10*/  @!P0 IMAD.WIDE R4, R0, R4, c[0x0][0x580] ;  /* 0x0001600000048625 */ /* 0x010fc800078e0204 */
[----:B------:R-:W-:Y:S01]  /*18b20*/  @!P0 IMAD.WIDE R2, R0, R2, c[0x0][0x578] ;  /* 0x00015e0000028625 */ /* 0x000fe200078e0202 */
[----:B------:R-:W2:Y:S04]  /*18b30*/  @!P0 LDG.E R6, [R4.64] ;  /* 0x0000000804068981 */ /* 0x000ea8000c1e1900 */
[----:B------:R-:W2:Y:S01]  /*18b40*/  @!P0 LDG.E R8, [R2.64] ;  /* 0x0000000802088981 */ /* 0x000ea2000c1e1900 */
[C---:B------:R-:W-:Y:S02]  /*18b50*/  ISETP.GE.U32.AND P4, PT, R14.reuse, 0x10, PT ;  /* 0x000000100e00780c */ /* 0x040fe40003f86070 */
[C---:B------:R-:W-:Y:S02]  /*18b60*/  ISETP.GE.U32.AND P3, PT, R14.reuse, 0x8, PT ;  /* 0x000000080e00780c */ /* 0x040fe40003f66070 */
[----:B------:R-:W-:-:S02]  /*18b70*/  ISETP.GE.U32.AND P2, PT, R14, 0x4, PT ;  /* 0x000000040e00780c */ /* 0x000fc40003f46070 */
[C---:B------:R-:W-:Y:S02]  /*18b80*/  ISETP.GE.U32.AND P1, PT, R14.reuse, 0x2, PT ;  /* 0x000000020e00780c */ /* 0x040fe40003f26070 */
[----:B------:R-:W-:Y:S02]  /*18b90*/  ISETP.NE.AND P5, PT, R14, RZ, PT ;  /* 0x000000ff0e00720c */ /* 0x000fe40003fa5270 */
[----:B------:R-:W-:Y:S01]  /*18ba0*/  MOV R13, RZ ;  /* 0x000000ff000d7202 */ /* 0x000fe20000000f00 */
[----:B--2---:R-:W-:Y:S01]  /*18bb0*/  IMAD R0, R8, R6, RZ ;  /* 0x0000000608007224 */ /* 0x004fe200078e02ff */
[----:B------:R-:W-:Y:S07]  /*18bc0*/  BRA.DIV ~URZ, `(.L_x_370) ;  /* 0x000027727f007947 */ /* 0x000fee000b800000 */
[----:B------:R2:W4:Y:S02]  /*18bd0*/  SHFL.UP PT, R4, R0, 0x1, RZ ;  /* 0x0420000000047989 */ /* 0x00052400000e00ff */
.L_x_430:
[----:B----4-:R-:W-:-:S04]  /*18be0*/  SEL R4, R4, RZ, P5 ;  /* 0x000000ff04047207 */ /* 0x010fc80002800000 */
[----:B--2---:R-:W-:Y:S01]  /*18bf0*/  IADD3 R0, R0, R4, RZ ;  /* 0x0000000400007210 */ /* 0x004fe20007ffe0ff */
[----:B------:R-:W-:Y:S05]  /*18c00*/  BRA.DIV ~URZ, `(.L_x_371) ;  /* 0x000027727f007947 */ /* 0x000fea000b800000 */
        /* <DEDUP_REMOVED lines=12> */
[----:B------:R2:W4:Y:S02]  /*18cd0*/  SHFL.IDX PT, R0, R4, 0x1f, 0x1f ;  /* 0x03e01f0004007f89 */ /* 0x00052400000e0000 */
.L_x_431:
[----:B----4-:R-:W-:Y:S01]  /*18ce0*/  IMAD R0, R0, c[0x0][0x538], RZ ;  /* 0x00014e0000007a24 */ /* 0x010fe200078e02ff */
[----:B------:R-:W-:Y:S04]  /*18cf0*/  BSSY B1, `(.L_x_372) ;  /* 0x0000084000017945 */ /* 0x000fe80003800000 */
[----:B------:R-:W-:-:S04]  /*18d00*/  IADD3 R9, R0, R9, RZ ;  /* 0x0000000900097210 */ /* 0x000fc80007ffe0ff */
[----:B---3--:R-:W-:-:S13]  /*18d10*/  ISETP.GT.AND P0, PT, R9, R10, PT ;  /* 0x0000000a0900720c */ /* 0x008fda0003f04270 */
[----:B------:R-:W-:Y:S05]  /*18d20*/  @P0 BRA `(.L_x_373) ;  /* 0x0000026000000947 */ /* 0x000fea0003800000 */
.L_x_377:
[----:B------:R-:W3:Y:S02]  /*18d30*/  LDL.LU R0, [R1+0x5c] ;  /* 0x00005c0001007983 */ /* 0x000ee40000300800 */
[----:B---3--:R-:W-:-:S04]  /*18d40*/  IADD3 R0, R0, 0x1f, RZ ;  /* 0x0000001f00007810 */ /* 0x008fc80007ffe0ff */
[----:B------:R-:W-:-:S13]  /*18d50*/  ISETP.GE.AND P0, PT, R0, c[0x0][0x53c], PT ;  /* 0x00014f0000007a0c */ /* 0x000fda0003f06270 */
[----:B------:R-:W-:Y:S05]  /*18d60*/  @P0 BRA `(.L_x_374) ;  /* 0x0000077000000947 */ /* 0x000fea0003800000 */
[----:B------:R3:W-:Y:S01]  /*18d70*/  STL [R1+0x5c], R0 ;  /* 0x00005c0001007387 */ /* 0x0007e20000100800 */
[----:B------:R-:W-:Y:S02]  /*18d80*/  MOV R6, RZ ;  /* 0x000000ff00067202 */ /* 0x000fe40000000f00 */
[----:B------:R-:W-:Y:S02]  /*18d90*/  MOV R8, RZ ;  /* 0x000000ff00087202 */ /* 0x000fe40000000f00 */
[----:B---3--:R-:W-:-:S04]  /*18da0*/  IADD3 R0, R0, R14, RZ ;  /* 0x0000000e00007210 */ /* 0x008fc80007ffe0ff */
[----:B------:R-:W-:-:S13]  /*18db0*/  ISETP.GE.OR P0, PT, R0, c[0x0][0x53c], !P6 ;  /* 0x00014f0000007a0c */ /* 0x000fda0007706670 */
[----:B--2---:R-:W-:Y:S02]  /*18dc0*/  @!P0 MOV R4, 0x4 ;  /* 0x0000000400048802 */ /* 0x004fe40000000f00 */
[----:B------:R-:W-:-:S03]  /*18dd0*/  @!P0 MOV R2, 0x4 ;  /* 0x0000000400028802 */ /* 0x000fc60000000f00 */
[----:B------:R-:W-:-:S04]  /*18de0*/  @!P0 IMAD.WIDE R4, R0, R4, c[0x0][0x580] ;  /* 0x0001600000048625 */ /* 0x000fc800078e0204 */
[----:B------:R-:W-:Y:S01]  /*18df0*/  @!P0 IMAD.WIDE R2, R0, R2, c[0x0][0x578] ;  /* 0x00015e0000028625 */ /* 0x000fe200078e0202 */
[----:B------:R-:W2:Y:S04]  /*18e00*/  @!P0 LDG.E R6, [R4.64] ;  /* 0x0000000804068981 */ /* 0x000ea8000c1e1900 */
[----:B------:R-:W2:Y:S02]  /*18e10*/  @!P0 LDG.E R8, [R2.64] ;  /* 0x0000000802088981 */ /* 0x000ea4000c1e1900 */
[----:B--2---:R-:W-:Y:S01]  /*18e20*/  IMAD R0, R8, R6, RZ ;  /* 0x0000000608007224 */ /* 0x004fe200078e02ff */
[----:B------:R-:W-:Y:S05]  /*18e30*/  BRA.DIV ~URZ, `(.L_x_375) ;  /* 0x000026e27f007947 */ /* 0x000fea000b800000 */
[----:B------:R2:W3:Y:S02]  /*18e40*/  SHFL.UP PT, R2, R0, 0x1, RZ ;  /* 0x0420000000027989 */ /* 0x0004e400000e00ff */
.L_x_432:
[----:B---3--:R-:W-:-:S04]  /*18e50*/  SEL R2, R2, RZ, P5 ;  /* 0x000000ff02027207 */ /* 0x008fc80002800000 */
        /* <DEDUP_REMOVED lines=14> */
[----:B------:R2:W3:Y:S02]  /*18f40*/  SHFL.IDX PT, R0, R4, 0x1f, 0x1f ;  /* 0x03e01f0004007f89 */ /* 0x0004e400000e0000 */
.L_x_433:
[----:B---3--:R-:W-:-:S05]  /*18f50*/  IMAD R0, R0, c[0x0][0x538], RZ ;  /* 0x00014e0000007a24 */ /* 0x008fca00078e02ff */
[----:B------:R-:W-:-:S04]  /*18f60*/  IADD3 R9, R0, R9, RZ ;  /* 0x0000000900097210 */ /* 0x000fc80007ffe0ff */
[----:B------:R-:W-:-:S13]  /*18f70*/  ISETP.GT.AND P0, PT, R9, R10, PT ;  /* 0x0000000a0900720c */ /* 0x000fda0003f04270 */
[----:B-12---:R-:W-:Y:S05]  /*18f80*/  @!P0 BRA `(.L_x_377) ;  /* 0xfffffda000008947 */ /* 0x006fea000383ffff */
.L_x_373:
[----:B------:R-:W-:-:S05]  /*18f90*/  IADD3 R12, -R0, R9, RZ ;  /* 0x00000009000c7210 */ /* 0x000fca0007ffe1ff */
[----:B------:R-:W-:-:S05]  /*18fa0*/  IMAD R0, R4, c[0x0][0x538], R12 ;  /* 0x00014e0004007a24 */ /* 0x000fca00078e020c */
[----:B------:R-:W-:Y:S01]  /*18fb0*/  ISETP.GT.AND P0, PT, R0, R10, PT ;  /* 0x0000000a0000720c */ /* 0x000fe20003f04270 */
[----:B------:R-:W-:-:S12]  /*18fc0*/  BRA.DIV ~URZ, `(.L_x_378) ;  /* 0x000027427f007947 */ /* 0x000fd8000b800000 */
[----:B------:R-:W-:-:S04]  /*18fd0*/  VOTE.ANY R9, PT, !P0 ;  /* 0x0000000000097806 */ /* 0x000fc800040e0100 */
.L_x_434:
[----:B------:R3:W4:Y:S01]  /*18fe0*/  POPC R11, R9 ;  /* 0x00000009000b7309 */ /* 0x0007220000000000 */
[----:B------:R-:W-:Y:S05]  /*18ff0*/  BRA.DIV ~URZ, `(.L_x_379) ;  /* 0x000027627f007947 */ /* 0x000fea000b800000 */
[----:B----4-:R4:W1:Y:S04]  /*19000*/  SHFL.IDX PT, R6, R6, R11, 0x1f ;  /* 0x00001f0b06067589 */ /* 0x01086800000e0000 */
[----:B------:R4:W2:Y:S02]  /*19010*/  SHFL.IDX PT, R5, R8, R11, 0x1f ;  /* 0x00001f0b08057589 */ /* 0x0008a400000e0000 */
.L_x_435:
[----:B------:R-:W-:Y:S01]  /*19020*/  ISETP.NE.AND P0, PT, R9, RZ, PT ;  /* 0x000000ff0900720c */ /* 0x000fe20003f05270 */
[----:B------:R-:W-:-:S12]  /*19030*/  BSSY B0, `(.L_x_380) ;  /* 0x0000005000007945 */ /* 0x000fd80003800000 */
[----:B------:R-:W-:Y:S05]  /*19040*/  @!P0 BRA `(.L_x_381) ;  /* 0x0000003000008947 */ /* 0x000fea0003800000 */
[----:B------:R-:W-:Y:S01]  /*19050*/  IADD3 R0, R11, -0x1, RZ ;  /* 0xffffffff0b007810 */ /* 0x000fe20007ffe0ff */
[----:B------:R-:W-:Y:S05]  /*19060*/  BRA.DIV ~URZ, `(.L_x_382) ;  /* 0x000027c27f007947 */ /* 0x000fea000b800000 */
[----:B------:R3:W4:Y:S02]  /*19070*/  SHFL.IDX PT, R13, R4, R0, 0x1f ;  /* 0x00001f00040d7589 */ /* 0x00072400000e0000 */
.L_x_381:
[----:B------:R-:W-:Y:S05]  /*19080*/  BSYNC B0 ;  /* 0x0000000000007941 */ /* 0x000fea0003800000 */
.L_x_380:
[----:B--234-:R-:W-:Y:S01]  /*19090*/  IMAD R4, R13, c[0x0][0x538], R12 ;  /* 0x00014e000d047a24 */ /* 0x01cfe200078e020c */
[----:B-1----:R-:W-:Y:S02]  /*190a0*/  IABS R2, R6 ;  /* 0x0000000600027213 */ /* 0x002fe40000000000 */
[----:B------:R-:W-:Y:S01]  /*190b0*/  IABS R0, R5 ;  /* 0x0000000500007213 */ /* 0x000fe20000000000 */
[----:B------:R-:W-:Y:S01]  /*190c0*/  IMAD.IADD R10, R10, 0x1, -R4 ;  /* 0x000000010a0a7824 */ /* 0x000fe200078e0a04 */
[----:B------:R1:W-:Y:S01]  /*190d0*/  STL [R1+0x50], R4 ;  /* 0x0000500401007387 */ /* 0x0003e20000100800 */
        /* <DEDUP_REMOVED lines=64> */
.L_x_374:
[----:B------:R-:W-:Y:S01]  /*194e0*/  MOV R0, c[0x0][0x53c] ;  /* 0x00014f0000007a02 */ /* 0x000fe20000000f00 */
[----:B------:R3:W-:Y:S04]  /*194f0*/  STL [R1+0x50], R10 ;  /* 0x0000500a01007387 */ /* 0x0007e80000100800 */
[----:B------:R3:W-:Y:S04]  /*19500*/  STL [R1+0x54], RZ ;  /* 0x000054ff01007387 */ /* 0x0007e80000100800 */
[----:B------:R3:W-:Y:S04]  /*19510*/  STL [R1+0x58], RZ ;  /* 0x000058ff01007387 */ /* 0x0007e80000100800 */
[----:B------:R3:W-:Y:S02]  /*19520*/  STL [R1+0x5c], R0 ;  /* 0x00005c0001007387 */ /* 0x0007e40000100800 */
.L_x_383:
[----:B------:R-:W-:Y:S05]  /*19530*/  BSYNC B1 ;  /* 0x0000000000017941 */ /* 0x000fea0003800000 */
.L_x_372:
[----:B------:R-:W4:Y:S04]  /*19540*/  LDL R8, [R1+0x50] ;  /* 0x0000500001087983 */ /* 0x000f280000100800 */
[----:B------:R-:W4:Y:S04]  /*19550*/  LDL R9, [R1+0x54] ;  /* 0x0000540001097983 */ /* 0x000f280000100800 */
[----:B---3--:R-:W4:Y:S04]  /*19560*/  LDL R10, [R1+0x58] ;  /* 0x00005800010a7983 */ /* 0x008f280000100800 */
[----:B------:R-:W4:Y:S01]  /*19570*/  LDL R11, [R1+0x5c] ;  /* 0x00005c00010b7983 */ /* 0x000f220000100800 */
[----:B------:R-:W-:Y:S03]  /*19580*/  WARPSYNC 0xffffffff ;  /* 0xffffffff00007948 */ /* 0x000fe60003800000 */
[----:B------:R-:W-:Y:S01]  /*19590*/  BAR.SYNC.DEFER_BLOCKING 0x4, 0x80 ;  /* 0x0102000000007b1d */ /* 0x000fe20000010000 */
[----:B------:R-:W-:-:S13]  /*195a0*/  ISETP.NE.AND P0, PT, R14, RZ, PT ;  /* 0x000000ff0e00720c */ /* 0x000fda0003f05270 */
[----:B----4-:R3:W-:Y:S04]  /*195b0*/  @!P0 STS.128 [0xc080], R8 ;  /* 0x00c08008ff008388 */ /* 0x0107e80000000c00 */
[----:B------:R-:W-:Y:S06]  /*195c0*/  BAR.ARV 0x5, 0x80 ;  /* 0x0142000000007b1d */ /* 0x000fec0000002000 */
.L_x_367:
[----:B-1----:R-:W5:Y:S02]  /*195d0*/  LDL R0, [R1+0x5c] ;  /* 0x00005c0001007983 */ /* 0x002f640000100800 */
[----:B-----5:R-:W-:-:S13]  /*195e0*/  ISETP.GE.AND P0, PT, R0, c[0x0][0x53c], PT ;  /* 0x00014f0000007a0c */ /* 0x020fda0003f06270 */
[----:B--234-:R-:W-:Y:S01]  /*195f0*/  @P0 CALL.REL.NOINC `(.L_x_384) ;  /* 0x0000001000000944 */ /* 0x01cfe20003c00000 */
[----:B------:R-:W-:Y:S05]  /*19600*/  BRA `(.L_x_385) ;  /* 0xfffe89b000007947 */ /* 0x000fea000383ffff */
.L_x_384:
[----:B------:R-:W-:Y:S05]  /*19610*/  EXIT ;  /* 0x000000000000794d */ /* 0x000fea0003800000 */
.L_x_198:
[----:B------:R-:W-:Y:S01]  /*19620*/  IMAD.MOV.U32 R0, RZ, RZ, R5 ;  /* 0x000000ffff007224 */ /* 0x000fe200078e0005 */
[----:B------:R-:W-:Y:S02]  /*19630*/  MOV R3, 0x1 ;  /* 0x0000000100037802 */ /* 0x000fe40000000f00 */
[----:B------:R-:W-:Y:S02]  /*19640*/  MOV R2, 0x19660 ;  /* 0x0001966000027802 */ /* 0x000fe40000000f00 */
[----:B------:R-:W-:Y:S05]  /*19650*/  CALL.REL.NOINC `($__internal_6_$__cuda_sm70_shflsync_up_p) ;  /* 0x000022f000007944 */ /* 0x000fea0003c00000 */
[----:B------:R-:W-:Y:S01]  /*19660*/  MOV R0, R4 ;  /* 0x0000000400007202 */ /* 0x000fe20000000f00 */
[----:B------:R-:W-:Y:S05]  /*19670*/  BRA `(.L_x_386) ;  /* 0xfffe6df000007947 */ /* 0x000fea000383ffff */
.L_x_199:
[----:B------:R-:W-:Y:S01]  /*19680*/  IMAD.MOV.U32 R0, RZ, RZ, R5 ;  /* 0x000000ffff007224 */ /* 0x000fe200078e0005 */
[----:B------:R-:W-:Y:S02]  /*19690*/  MOV R3, 0x2 ;  /* 0x0000000200037802 */ /* 0x000fe40000000f00 */
[----:B------:R-:W-:Y:S02]  /*196a0*/  MOV R2, 0x196c0 ;  /* 0x000196c000027802 */ /* 0x000fe40000000f00 */
[----:B------:R-:W-:Y:S05]  /*196b0*/  CALL.REL.NOINC `($__internal_6_$__cuda_sm70_shflsync_up_p) ;  /* 0x0000229000007944 */ /* 0x000fea0003c00000 */
[----:B------:R-:W-:Y:S01]  /*196c0*/  SEL R4, R4, RZ, P4 ;  /* 0x000000ff04047207 */ /* 0x000fe20002000000 */
[----:B------:R-:W-:Y:S01]  /*196d0*/  IMAD.MOV.U32 R3, RZ, RZ, 0x4 ;  /* 0x00000004ff037424 */ /* 0x000fe200078e00ff */
[----:B------:R-:W-:-:S03]  /*196e0*/  MOV R2, 0x19710 ;  /* 0x0001971000027802 */ /* 0x000fc60000000f00 */
[----:B------:R-:W-:Y:S02]  /*196f0*/  IMAD.IADD R0, R5, 0x1, R4 ;  /* 0x0000000105007824 */ /* 0x000fe400078e0204 */
        /* <DEDUP_REMOVED lines=14> */
[----:B------:R-:W-:Y:S01]  /*197e0*/  IMAD.IADD R4, R0, 0x1, R4 ;  /* 0x0000000100047824 */ /* 0x000fe200078e0204 */
[----:B------:R-:W-:-:S03]  /*197f0*/  MOV R0, 0x1f ;  /* 0x0000001f00007802 */ /* 0x000fc60000000f00 */
[----:B------:R-:W-:Y:S02]  /*19800*/  IMAD.MOV.U32 R35, RZ, RZ, R4 ;  /* 0x000000ffff237224 */ /* 0x000fe400078e0004 */
[----:B------:R-:W-:Y:S05]  /*19810*/  CALL.REL.NOINC `($__internal_5_$__cuda_sm70_shflsync_idx_p) ;  /* 0x000020e000007944 */ /* 0x000fea0003c00000 */
[----:B------:R-:W-:Y:S05]  /*19820*/  BRA `(.L_x_387) ;  /* 0xfffe6d4000007947 */ /* 0x000fea000383ffff */
.L_x_201:
[----:B------:R-:W-:Y:S02]  /*19830*/  SEL R0, RZ, 0x1, P0 ;  /* 0x00000001ff007807 */ /* 0x000fe40000000000 */
[----:B------:R-:W-:Y:S02]  /*19840*/  MOV R2, 0x19860 ;  /* 0x0001986000027802 */ /* 0x000fe40000000f00 */
[----:B------:R-:W-:Y:S05]  /*19850*/  CALL.REL.NOINC `($__internal_7_$__cuda_sm70_votesync_ballot) ;  /* 0x0000215000007944 */ /* 0x000fea0003c00000 */
[----:B------:R-:W-:Y:S01]  /*19860*/  MOV R5, R0 ;  /* 0x0000000000057202 */ /* 0x000fe20000000f00 */
[----:B------:R-:W-:Y:S05]  /*19870*/  BRA `(.L_x_388) ;  /* 0xfffe6d8000007947 */ /* 0x000fea000383ffff */
.L_x_202:
[----:B------:R-:W-:Y:S01]  /*19880*/  IMAD.MOV.U32 R35, RZ, RZ, R8 ;  /* 0x000000ffff237224 */ /* 0x000fe200078e0008 */
[----:B--2---:R-:W-:Y:S01]  /*19890*/  MOV R3, R13 ;  /* 0x0000000d00037202 */ /* 0x004fe20000000f00 */
[----:B------:R-:W-:Y:S01]  /*198a0*/  IMAD.MOV.U32 R0, RZ, RZ, 0x1f ;  /* 0x0000001fff007424 */ /* 0x000fe200078e00ff */
[----:B------:R-:W-:Y:S02]  /*198b0*/  MOV R2, 0x198d0 ;  /* 0x000198d000027802 */ /* 0x000fe40000000f00 */
[----:B-1----:R-:W-:Y:S05]  /*198c0*/  CALL.REL.NOINC `($__internal_5_$__cuda_sm70_shflsync_idx_p) ;  /* 0x0000203000007944 */ /* 0x002fea0003c00000 */
[----:B------:R-:W-:Y:S01]  /*198d0*/  IMAD.MOV.U32 R11, RZ, RZ, R0 ;  /* 0x000000ffff0b7224 */ /* 0x000fe200078e0000 */
[----:B------:R-:W-:Y:S01]  /*198e0*/  MOV R35, R7 ;  /* 0x0000000700237202 */ /* 0x000fe20000000f00 */
[----:B------:R-:W-:Y:S01]  /*198f0*/  IMAD.MOV.U32 R6, RZ, RZ, RZ ;  /* 0x000000ffff067224 */ /* 0x000fe200078e00ff */
[----:B------:R-:W-:Y:S01]  /*19900*/  MOV R3, R13 ;  /* 0x0000000d00037202 */ /* 0x000fe20000000f00 */
[----:B------:R-:W-:Y:S01]  /*19910*/  IMAD.MOV.U32 R0, RZ, RZ, 0x1f ;  /* 0x0000001fff007424 */ /* 0x000fe200078e00ff */
[----:B------:R-:W-:-:S02]  /*19920*/  MOV R2, 0x19940 ;  /* 0x0001994000027802 */ /* 0x000fc40000000f00 */
[----:B------:R-:W-:Y:S05]  /*19930*/  CALL.REL.NOINC `($__internal_5_$__cuda_sm70_shflsync_idx_p) ;  /* 0x00001fc000007944 */ /* 0x000fea0003c00000 */
[----:B------:R-:W-:Y:S01]  /*19940*/  MOV R10, R0 ;  /* 0x00000000000a7202 */ /* 0x000fe20000000f00 */
[----:B------:R-:W-:Y:S05]  /*19950*/  BRA `(.L_x_389) ;  /* 0xfffe6cf000007947 */ /* 0x000fea000383ffff */
.L_x_205:
[----:B------:R-:W-:Y:S01]  /*19960*/  IMAD.MOV.U32 R35, RZ, RZ, R4 ;  /* 0x000000ffff237224 */ /* 0x000fe200078e0004 */
[----:B------:R-:W-:-:S02]  /*19970*/  MOV R0, 0x1f ;  /* 0x0000001f00007802 */ /* 0x000fc40000000f00 */
[----:B------:R-:W-:Y:S02]  /*19980*/  MOV R2, 0x199a0 ;  /* 0x000199a000027802 */ /* 0x000fe40000000f00 */
[----:B-1234-:R-:W-:Y:S05]  /*19990*/  CALL.REL.NOINC `($__internal_5_$__cuda_sm70_shflsync_idx_p) ;  /* 0x00001f6000007944 */ /* 0x01efea0003c00000 */
[----:B------:R-:W-:Y:S01]  /*199a0*/  MOV R6, R0 ;  /* 0x0000000000067202 */ /* 0x000fe20000000f00 */
[----:B------:R-:W-:Y:S05]  /*199b0*/  BRA `(.L_x_204) ;  /* 0xfffe6cf000007947 */ /* 0x000fea000383ffff */
.L_x_243:
[----:B------:R-:W-:Y:S01]  /*199c0*/  IMAD.MOV.U32 R35, RZ, RZ, R6 ;  /* 0x000000ffff237224 */ /* 0x000fe200078e0006 */
[----:B------:R-:W-:Y:S01]  /*199d0*/  MOV R3, RZ ;  /* 0x000000ff00037202 */ /* 0x000fe20000000f00 */
[----:B------:R-:W-:Y:S01]  /*199e0*/  IMAD.MOV.U32 R0, RZ, RZ, 0x1c1f ;  /* 0x00001c1fff007424 */ /* 0x000fe200078e00ff */
[----:B------:R-:W-:Y:S02]  /*199f0*/  MOV R2, 0x19a10 ;  /* 0x00019a1000027802 */ /* 0x000fe40000000f00 */
[----:B-----5:R-:W-:Y:S05]  /*19a00*/  CALL.REL.NOINC `($__internal_5_$__cuda_sm70_shflsync_idx_p) ;  /* 0x00001ef000007944 */ /* 0x020fea0003c00000 */
[----:B------:R-:W-:Y:S01]  /*19a10*/  MOV R4, R0 ;  /* 0x0000000000047202 */ /* 0x000fe20000000f00 */
[----:B------:R-:W-:Y:S05]  /*19a20*/  BRA `(.L_x_390) ;  /* 0xfffeeb1000007947 */ /* 0x000fea000383ffff */
.L_x_244:
[----:B------:R-:W-:Y:S01]  /*19a30*/  IMAD.MOV.U32 R35, RZ, RZ, R12 ;  /* 0x000000ffff237224 */ /* 0x000fe200078e000c */
[----:B------:R-:W-:Y:S01]  /*19a40*/  MOV R3, RZ ;  /* 0x000000ff00037202 */ /* 0x000fe20000000f00 */
[----:B------:R-:W-:Y:S01]  /*19a50*/  IMAD.MOV.U32 R0, RZ, RZ, 0x1c1f ;  /* 0x00001c1fff007424 */ /* 0x000fe200078e00ff */
[----:B------:R-:W-:Y:S02]  /*19a60*/  MOV R2, 0x19a80 ;  /* 0x00019a8000027802 */ /* 0x000fe40000000f00 */
[----:B-12--5:R-:W-:Y:S05]  /*19a70*/  CALL.REL.NOINC `($__internal_5_$__cuda_sm70_shflsync_idx_p) ;  /* 0x00001e8000007944 */ /* 0x026fea0003c00000 */
[----:B------:R-:W-:Y:S05]  /*19a80*/  BRA `(.L_x_391) ;  /* 0xfffeead000007947 */ /* 0x000fea000383ffff */
.L_x_247:
[----:B------:R-:W-:Y:S01]  /*19a90*/  IMAD.MOV.U32 R35, RZ, RZ, R6 ;  /* 0x000000ffff237224 */ /* 0x000fe200078e0006 */
[----:B--2---:R-:W-:Y:S01]  /*19aa0*/  MOV R3, 0x1 ;  /* 0x0000000100037802 */ /* 0x004fe20000000f00 */
[----:B----4-:R-:W-:Y:S01]  /*19ab0*/  IMAD.MOV.U32 R0, RZ, RZ, 0x1c1f ;  /* 0x00001c1fff007424 */ /* 0x010fe200078e00ff */
[----:B------:R-:W-:-:S02]  /*19ac0*/  MOV R2, 0x19ae0 ;  /* 0x00019ae000027802 */ /* 0x000fc40000000f00 */
[----:B-1-3-5:R-:W-:Y:S05]  /*19ad0*/  CALL.REL.NOINC `($__internal_5_$__cuda_sm70_shflsync_idx_p) ;  /* 0x00001e2000007944 */ /* 0x02afea0003c00000 */
[----:B------:R-:W-:Y:S01]  /*19ae0*/  IMAD.MOV.U32 R4, RZ, RZ, R0 ;  /* 0x000000ffff047224 */ /* 0x000fe200078e0000 */
[----:B------:R-:W-:Y:S01]  /*19af0*/  MOV R3, 0x1 ;  /* 0x0000000100037802 */ /* 0x000fe20000000f00 */
[----:B------:R-:W-:Y:S01]  /*19b00*/  IMAD.MOV.U32 R35, RZ, RZ, R12 ;  /* 0x000000ffff237224 */ /* 0x000fe200078e000c */
[----:B------:R-:W-:-:S02]  /*19b10*/  MOV R0, 0x1c1f ;  /* 0x00001c1f00007802 */ /* 0x000fc40000000f00 */
[----:B------:R-:W-:Y:S02]  /*19b20*/  MOV R2, 0x19b40 ;  /* 0x00019b4000027802 */ /* 0x000fe40000000f00 */
[----:B------:R-:W-:Y:S05]  /*19b30*/  CALL.REL.NOINC `($__internal_5_$__cuda_sm70_shflsync_idx_p) ;  /* 0x00001dc000007944 */ /* 0x000fea0003c00000 */
[----:B------:R-:W-:Y:S05]  /*19b40*/  BRA `(.L_x_392) ;  /* 0xfffeeb6000007947 */ /* 0x000fea000383ffff */
.L_x_250:
[----:B------:R-:W-:Y:S01]  /*19b50*/  IMAD.MOV.U32 R35, RZ, RZ, R6 ;  /* 0x000000ffff237224 */ /* 0x000fe200078e0006 */
[----:B-1----:R-:W-:Y:S01]  /*19b60*/  MOV R3, 0x2 ;  /* 0x0000000200037802 */ /* 0x002fe20000000f00 */
[----:B----4-:R-:W-:Y:S01]  /*19b70*/  IMAD.MOV.U32 R0, RZ, RZ, 0x1c1f ;  /* 0x00001c1fff007424 */ /* 0x010fe200078e00ff */
[----:B------:R-:W-:Y:S02]  /*19b80*/  MOV R2, 0x19ba0 ;  /* 0x00019ba000027802 */ /* 0x000fe40000000f00 */
[----:B--23-5:R-:W-:Y:S05]  /*19b90*/  CALL.REL.NOINC `($__internal_5_$__cuda_sm70_shflsync_idx_p) ;  /* 0x00001d6000007944 */ /* 0x02cfea0003c00000 */
[----:B------:R-:W-:Y:S01]  /*19ba0*/  MOV R4, R0 ;  /* 0x0000000000047202 */ /* 0x000fe20000000f00 */
[----:B------:R-:W-:Y:S05]  /*19bb0*/  BRA `(.L_x_393) ;  /* 0xfffeec3000007947 */ /* 0x000fea000383ffff */
.L_x_251:
[----:B------:R-:W-:Y:S01]  /*19bc0*/  IMAD.MOV.U32 R35, RZ, RZ, R12 ;  /* 0x000000ffff237224 */ /* 0x000fe200078e000c */
[----:B------:R-:W-:Y:S01]  /*19bd0*/  MOV R3, 0x2 ;  /* 0x0000000200037802 */ /* 0x000fe20000000f00 */
[----:B----4-:R-:W-:Y:S01]  /*19be0*/  IMAD.MOV.U32 R0, RZ, RZ, 0x1c1f ;  /* 0x00001c1fff007424 */ /* 0x010fe200078e00ff */
[----:B------:R-:W-:Y:S02]  /*19bf0*/  MOV R2, 0x19c10 ;  /* 0x00019c1000027802 */ /* 0x000fe40000000f00 */
[----:B-123-5:R-:W-:Y:S05]  /*19c00*/  CALL.REL.NOINC `($__internal_5_$__cuda_sm70_shflsync_idx_p) ;  /* 0x00001cf000007944 */ /* 0x02efea0003c00000 */
[----:B------:R-:W-:Y:S05]  /*19c10*/  BRA `(.L_x_394) ;  /* 0xfffeebf000007947 */ /* 0x000fea000383ffff */
.L_x_254:
[----:B------:R-:W-:Y:S01]  /*19c20*/  IMAD.MOV.U32 R35, RZ, RZ, R6 ;  /* 0x000000ffff237224 */ /* 0x000fe200078e0006 */
[----:B-1----:R-:W-:Y:S01]  /*19c30*/  MOV R3, 0x3 ;  /* 0x0000000300037802 */ /* 0x002fe20000000f00 */
[----:B------:R-:W-:Y:S01]  /*19c40*/  IMAD.MOV.U32 R0, RZ, RZ, 0x1c1f ;  /* 0x00001c1fff007424 */ /* 0x000fe200078e00ff */
[----:B------:R-:W-:-:S02]  /*19c50*/  MOV R2, 0x19c70 ;  /* 0x00019c7000027802 */ /* 0x000fc40000000f00 */
[----:B--2345:R-:W-:Y:S05]  /*19c60*/  CALL.REL.NOINC `($__internal_5_$__cuda_sm70_shflsync_idx_p) ;  /* 0x00001c9000007944 */ /* 0x03cfea0003c00000 */
[----:B------:R-:W-:Y:S01]  /*19c70*/  IMAD.MOV.U32 R6, RZ, RZ, R0 ;  /* 0x000000ffff067224 */ /* 0x000fe200078e0000 */
[----:B------:R-:W-:Y:S01]  /*19c80*/  MOV R3, 0x3 ;  /* 0x0000000300037802 */ /* 0x000fe20000000f00 */
[----:B------:R-:W-:Y:S01]  /*19c90*/  IMAD.MOV.U32 R35, RZ, RZ, R12 ;  /* 0x000000ffff237224 */ /* 0x000fe200078e000c */
[----:B------:R-:W-:-:S02]  /*19ca0*/  MOV R0, 0x1c1f ;  /* 0x00001c1f00007802 */ /* 0x000fc40000000f00 */
[----:B------:R-:W-:Y:S02]  /*19cb0*/  MOV R2, 0x19cd0 ;  /* 0x00019cd000027802 */ /* 0x000fe40000000f00 */
[----:B------:R-:W-:Y:S05]  /*19cc0*/  CALL.REL.NOINC `($__internal_5_$__cuda_sm70_shflsync_idx_p) ;  /* 0x00001c3000007944 */ /* 0x000fea0003c00000 */
[----:B------:R-:W-:Y:S01]  /*19cd0*/  MOV R2, R0 ;  /* 0x0000000000027202 */ /* 0x000fe20000000f00 */
[----:B------:R-:W-:Y:S05]  /*19ce0*/  BRA `(.L_x_395) ;  /* 0xfffeec7000007947 */ /* 0x000fea000383ffff */
.L_x_297:
[----:B------:R-:W-:Y:S01]  /*19cf0*/  IMAD.MOV.U32 R35, RZ, RZ, R3 ;  /* 0x000000ffff237224 */ /* 0x000fe200078e0003 */
[----:B------:R-:W-:Y:S01]  /*19d00*/  MOV R3, 0x1 ;  /* 0x0000000100037802 */ /* 0x000fe20000000f00 */
[----:B------:R-:W-:Y:S01]  /*19d10*/  IMAD.MOV.U32 R0, RZ, RZ, 0x1c1f ;  /* 0x00001c1fff007424 */ /* 0x000fe200078e00ff */
[----:B------:R-:W-:Y:S02]  /*19d20*/  MOV R2, 0x19d40 ;  /* 0x00019d4000027802 */ /* 0x000fe40000000f00 */
[----:B--2--5:R-:W-:Y:S05]  /*19d30*/  CALL.REL.NOINC `($__internal_5_$__cuda_sm70_shflsync_idx_p) ;  /* 0x00001bc000007944 */ /* 0x024fea0003c00000 */
[----:B------:R-:W-:Y:S01]  /*19d40*/  IMAD.MOV.U32 R5, RZ, RZ, R0 ;  /* 0x000000ffff057224 */ /* 0x000fe200078e0000 */
[----:B------:R-:W-:Y:S01]  /*19d50*/  MOV R3, 0x1 ;  /* 0x0000000100037802 */ /* 0x000fe20000000f00 */
[----:B------:R-:W-:Y:S01]  /*19d60*/  IMAD.MOV.U32 R35, RZ, RZ, R6 ;  /* 0x000000ffff237224 */ /* 0x000fe200078e0006 */
[----:B------:R-:W-:Y:S02]  /*19d70*/  MOV R0, 0x1c1f ;  /* 0x00001c1f00007802 */ /* 0x000fe40000000f00 */
[----:B------:R-:W-:Y:S02]  /*19d80*/  MOV R2, 0x19da0 ;  /* 0x00019da000027802 */ /* 0x000fe40000000f00 */
[----:B------:R-:W-:Y:S05]  /*19d90*/  CALL.REL.NOINC `($__internal_5_$__cuda_sm70_shflsync_idx_p) ;  /* 0x00001b6000007944 */ /* 0x000fea0003c00000 */
[----:B------:R-:W-:Y:S05]  /*19da0*/  BRA `(.L_x_396) ;  /* 0xffff4c7000007947 */ /* 0x000fea000383ffff */
.L_x_300:
[----:B------:R-:W-:Y:S01]  /*19db0*/  IMAD.MOV.U32 R35, RZ, RZ, R5 ;  /* 0x000000ffff237224 */ /* 0x000fe200078e0005 */
[----:B------:R-:W-:Y:S01]  /*19dc0*/  MOV R3, RZ ;  /* 0x000000ff00037202 */ /* 0x000fe20000000f00 */
[----:B------:R-:W-:Y:S01]  /*19dd0*/  IMAD.MOV.U32 R0, RZ, RZ, 0x1c1f ;  /* 0x00001c1fff007424 */ /* 0x000fe200078e00ff */
[----:B------:R-:W-:-:S02]  /*19de0*/  MOV R2, 0x19e00 ;  /* 0x00019e0000027802 */ /* 0x000fc40000000f00 */
[----:B------:R-:W-:Y:S05]  /*19df0*/  CALL.REL.NOINC `($__internal_5_$__cuda_sm70_shflsync_idx_p) ;  /* 0x00001b0000007944 */ /* 0x000fea0003c00000 */
[----:B------:R-:W-:Y:S01]  /*19e00*/  MOV R4, R0 ;  /* 0x0000000000047202 */ /* 0x000fe20000000f00 */
[----:B------:R-:W-:Y:S05]  /*19e10*/  BRA `(.L_x_397) ;  /* 0xffff5c0000007947 */ /* 0x000fea000383ffff */
.L_x_301:
[----:B------:R-:W-:Y:S01]  /*19e20*/  IMAD.MOV.U32 R35, RZ, RZ, R6 ;  /* 0x000000ffff237224 */ /* 0x000fe200078e0006 */
[----:B------:R-:W-:Y:S01]  /*19e30*/  MOV R3, RZ ;  /* 0x000000ff00037202 */ /* 0x000fe20000000f00 */
[----:B------:R-:W-:Y:S01]  /*19e40*/  IMAD.MOV.U32 R0, RZ, RZ, 0x1c1f ;  /* 0x00001c1fff007424 */ /* 0x000fe200078e00ff */
[----:B------:R-:W-:-:S02]  /*19e50*/  MOV R2, 0x19e70 ;  /* 0x00019e7000027802 */ /* 0x000fc40000000f00 */
[----:B-12---:R-:W-:Y:S05]  /*19e60*/  CALL.REL.NOINC `($__internal_5_$__cuda_sm70_shflsync_idx_p) ;  /* 0x00001a9000007944 */ /* 0x006fea0003c00000 */
[----:B------:R-:W-:Y:S05]  /*19e70*/  BRA `(.L_x_398) ;  /* 0xffff5bc000007947 */ /* 0x000fea000383ffff */
.L_x_304:
[----:B------:R-:W-:Y:S01]  /*19e80*/  IMAD.MOV.U32 R35, RZ, RZ, R5 ;  /* 0x000000ffff237224 */ /* 0x000fe200078e0005 */
[----:B--2---:R-:W-:Y:S01]  /*19e90*/  MOV R3, 0x1 ;  /* 0x0000000100037802 */ /* 0x004fe20000000f00 */
[----:B----4-:R-:W-:Y:S01]  /*19ea0*/  IMAD.MOV.U32 R0, RZ, RZ, 0x1c1f ;  /* 0x00001c1fff007424 */ /* 0x010fe200078e00ff */
[----:B------:R-:W-:-:S03]  /*19eb0*/  MOV R2, 0x19ed0 ;  /* 0x00019ed000027802 */ /* 0x000fc60000000f00 */
[----:B-1-3--:R-:W-:Y:S05]  /*19ec0*/  CALL.REL.NOINC `($__internal_5_$__cuda_sm70_shflsync_idx_p) ;  /* 0x00001a3000007944 */ /* 0x00afea0003c00000 */
[----:B------:R-:W-:Y:S01]  /*19ed0*/  IMAD.MOV.U32 R4, RZ, RZ, R0 ;  /* 0x000000ffff047224 */ /* 0x000fe200078e0000 */
[----:B------:R-:W-:Y:S01]  /*19ee0*/  MOV R3, 0x1 ;  /* 0x0000000100037802 */ /* 0x000fe20000000f00 */
[----:B------:R-:W-:Y:S01]  /*19ef0*/  IMAD.MOV.U32 R35, RZ, RZ, R6 ;  /* 0x000000ffff237224 */ /* 0x000fe200078e0006 */
[----:B------:R-:W-:-:S02]  /*19f00*/  MOV R0, 0x1c1f ;  /* 0x00001c1f00007802 */ /* 0x000fc40000000f00 */
[----:B------:R-:W-:Y:S02]  /*19f10*/  MOV R2, 0x19f30 ;  /* 0x00019f3000027802 */ /* 0x000fe40000000f00 */
[----:B------:R-:W-:Y:S05]  /*19f20*/  CALL.REL.NOINC `($__internal_5_$__cuda_sm70_shflsync_idx_p) ;  /* 0x000019d000007944 */ /* 0x000fea0003c00000 */
[----:B------:R-:W-:Y:S05]  /*19f30*/  BRA `(.L_x_399) ;  /* 0xffff5c4000007947 */ /* 0x000fea000383ffff */
.L_x_305:
[----:B------:R-:W-:Y:S02]  /*19f40*/  MOV R0, 0x2 ;  /* 0x0000000200007802 */ /* 0x000fe40000000f00 */
[----:B------:R-:W-:Y:S02]  /*19f50*/  MOV R2, 0x19f70 ;  /* 0x00019f7000027802 */ /* 0x000fe40000000f00 */
[----:B------:R-:W-:Y:S05]  /*19f60*/  CALL.REL.NOINC `($__internal_4_$__cuda_sm70_shflsync_bfly_p) ;  /* 0x0000193000007944 */ /* 0x000fea0003c00000 */
[----:B------:R-:W-:Y:S05]  /*19f70*/  BRA `(.L_x_400) ;  /* 0xffff63c000007947 */ /* 0x000fea000383ffff */
.L_x_306:
[----:B------:R-:W-:Y:S02]  /*19f80*/  MOV R0, 0x1 ;  /* 0x0000000100007802 */ /* 0x000fe40000000f00 */
[----:B------:R-:W-:Y:S02]  /*19f90*/  MOV R2, 0x19fb0 ;  /* 0x00019fb000027802 */ /* 0x000fe40000000f00 */
[----:B------:R-:W-:Y:S05]  /*19fa0*/  CALL.REL.NOINC `($__internal_4_$__cuda_sm70_shflsync_bfly_p) ;  /* 0x000018f000007944 */ /* 0x000fea0003c00000 */
[----:B------:R-:W-:Y:S01]  /*19fb0*/  FMNMX.FTZ R108, R4, R0, !PT ;  /* 0x00000000046c7209 */ /* 0x000fe20007810000 */
[----:B------:R-:W-:Y:S01]  /*19fc0*/  IMAD.MOV.U32 R4, RZ, RZ, R5 ;  /* 0x000000ffff047224 */ /* 0x000fe200078e0005 */
[----:B------:R-:W-:Y:S01]  /*19fd0*/  MOV R2, 0x1a000 ;  /* 0x0001a00000027802 */ /* 0x000fe20000000f00 */
[----:B------:R-:W-:Y:S02]  /*19fe0*/  IMAD.MOV.U32 R0, RZ, RZ, 0x2 ;  /* 0x00000002ff007424 */ /* 0x000fe400078e00ff */
[----:B------:R-:W-:Y:S05]  /*19ff0*/  CALL.REL.NOINC `($__internal_4_$__cuda_sm70_shflsync_bfly_p) ;  /* 0x000018a000007944 */ /* 0x000fea0003c00000 */
[----:B------:R-:W-:Y:S01]  /*1a000*/  FMNMX.FTZ R5, R5, R0, !PT ;  /* 0x0000000005057209 */ /* 0x000fe20007810000 */
[----:B------:R-:W-:Y:S01]  /*1a010*/  IMAD.MOV.U32 R0, RZ, RZ, 0x1 ;  /* 0x00000001ff007424 */ /* 0x000fe200078e00ff */
[----:B------:R-:W-:-:S03]  /*1a020*/  MOV R2, 0x1a050 ;  /* 0x0001a05000027802 */ /* 0x000fc60000000f00 */
[----:B------:R-:W-:Y:S02]  /*1a030*/  IMAD.MOV.U32 R4, RZ, RZ, R5 ;  /* 0x000000ffff047224 */ /* 0x000fe400078e0005 */
        /* <DEDUP_REMOVED lines=21> */
[----:B------:R-:W-:Y:S01]  /*1a190*/  MOV R9, R0 ;  /* 0x0000000000097202 */ /* 0x000fe20000000f00 */
[----:B------:R-:W-:Y:S05]  /*1a1a0*/  BRA `(.L_x_401) ;  /* 0xffff628000007947 */ /* 0x000fea000383ffff */
.L_x_308:
[----:B-1--4-:R-:W-:Y:S01]  /*1a1b0*/  MOV R3, RZ ;  /* 0x000000ff00037202 */ /* 0x012fe20000000f00 */
[----:B------:R-:W-:Y:S01]  /*1a1c0*/  IMAD.MOV.U32 R35, RZ, RZ, R8 ;  /* 0x000000ffff237224 */ /* 0x000fe200078e0008 */
[----:B------:R-:W-:Y:S01]  /*1a1d0*/  MOV R2, 0x1a200 ;  /* 0x0001a20000027802 */ /* 0x000fe20000000f00 */
[----:B------:R-:W-:Y:S02]  /*1a1e0*/  IMAD.MOV.U32 R0, RZ, RZ, 0x1c1f ;  /* 0x00001c1fff007424 */ /* 0x000fe400078e00ff */
[----:B------:R-:W-:Y:S05]  /*1a1f0*/  CALL.REL.NOINC `($__internal_5_$__cuda_sm70_shflsync_idx_p) ;  /* 0x0000170000007944 */ /* 0x000fea0003c00000 */
[----:B------:R-:W-:-:S05]  /*1a200*/  BRA `(.L_x_402) ;  /* 0xffff756000007947 */ /* 0x000fca000383ffff */
.L_x_311:
[----:B--2---:R-:W-:Y:S01]  /*1a210*/  MOV R3, 0x1 ;  /* 0x0000000100037802 */ /* 0x004fe20000000f00 */
[----:B------:R-:W-:Y:S01]  /*1a220*/  IMAD.MOV.U32 R35, RZ, RZ, R8 ;  /* 0x000000ffff237224 */ /* 0x000fe200078e0008 */
[----:B------:R-:W-:Y:S01]  /*1a230*/  MOV R2, 0x1a260 ;  /* 0x0001a26000027802 */ /* 0x000fe20000000f00 */
[----:B------:R-:W-:Y:S02]  /*1a240*/  IMAD.MOV.U32 R0, RZ, RZ, 0x1c1f ;  /* 0x00001c1fff007424 */ /* 0x000fe400078e00ff */
[----:B-1----:R-:W-:Y:S05]  /*1a250*/  CALL.REL.NOINC `($__internal_5_$__cuda_sm70_shflsync_idx_p) ;  /* 0x000016a000007944 */ /* 0x002fea0003c00000 */
[----:B------:R-:W-:Y:S01]  /*1a260*/  MOV R3, 0x1 ;  /* 0x0000000100037802 */ /* 0x000fe20000000f00 */
[----:B------:R-:W-:Y:S01]  /*1a270*/  IMAD.MOV.U32 R4, RZ, RZ, R0 ;  /* 0x000000ffff047224 */ /* 0x000fe200078e0000 */
[----:B------:R-:W-:Y:S01]  /*1a280*/  MOV R0, 0x1c1f ;  /* 0x00001c1f00007802 */ /* 0x000fe20000000f00 */
[----:B------:R-:W-:Y:S01]  /*1a290*/  IMAD.MOV.U32 R35, RZ, RZ, R9 ;  /* 0x000000ffff237224 */ /* 0x000fe200078e0009 */
[----:B------:R-:W-:Y:S02]  /*1a2a0*/  MOV R2, 0x1a2c0 ;  /* 0x0001a2c000027802 */ /* 0x000fe40000000f00 */
[----:B------:R-:W-:Y:S05]  /*1a2b0*/  CALL.REL.NOINC `($__internal_5_$__cuda_sm70_shflsync_idx_p) ;  /* 0x0000164000007944 */ /* 0x000fea0003c00000 */
[----:B------:R-:W-:-:S05]  /*1a2c0*/  BRA `(.L_x_403) ;  /* 0xffff75d000007947 */ /* 0x000fca000383ffff */
.L_x_314:
[----:B------:R-:W-:Y:S01]  /*1a2d0*/  MOV R3, RZ ;  /* 0x000000ff00037202 */ /* 0x000fe20000000f00 */
[----:B------:R-:W-:Y:S01]  /*1a2e0*/  IMAD.MOV.U32 R35, RZ, RZ, R10 ;  /* 0x000000ffff237224 */ /* 0x000fe200078e000a */
[----:B------:R-:W-:Y:S01]  /*1a2f0*/  MOV R2, 0x1a320 ;  /* 0x0001a32000027802 */ /* 0x000fe20000000f00 */
[----:B------:R-:W-:Y:S02]  /*1a300*/  IMAD.MOV.U32 R0, RZ, RZ, 0x1c1f ;  /* 0x00001c1fff007424 */ /* 0x000fe400078e00ff */
[----:B------:R-:W-:Y:S05]  /*1a310*/  CALL.REL.NOINC `($__internal_5_$__cuda_sm70_shflsync_idx_p) ;  /* 0x000015e000007944 */ /* 0x000fea0003c00000 */
[----:B------:R-:W-:Y:S01]  /*1a320*/  MOV R4, R0 ;  /* 0x0000000000047202 */ /* 0x000fe20000000f00 */
[----:B------:R-:W-:-:S05]  /*1a330*/  BRA `(.L_x_404) ;  /* 0xffff854000007947 */ /* 0x000fca000383ffff */
.L_x_315:
[----:B------:R-:W-:Y:S01]  /*1a340*/  MOV R3, RZ ;  /* 0x000000ff00037202 */ /* 0x000fe20000000f00 */
[----:B------:R-:W-:Y:S01]  /*1a350*/  IMAD.MOV.U32 R35, RZ, RZ, R11 ;  /* 0x000000ffff237224 */ /* 0x000fe200078e000b */
[----:B------:R-:W-:Y:S01]  /*1a360*/  MOV R2, 0x1a390 ;  /* 0x0001a39000027802 */ /* 0x000fe20000000f00 */
[----:B------:R-:W-:Y:S02]  /*1a370*/  IMAD.MOV.U32 R0, RZ, RZ, 0x1c1f ;  /* 0x00001c1fff007424 */ /* 0x000fe400078e00ff */
[----:B-12---:R-:W-:Y:S05]  /*1a380*/  CALL.REL.NOINC `($__internal_5_$__cuda_sm70_shflsync_idx_p) ;  /* 0x0000157000007944 */ /* 0x006fea0003c00000 */
[----:B------:R-:W-:-:S05]  /*1a390*/  BRA `(.L_x_405) ;  /* 0xffff850000007947 */ /* 0x000fca000383ffff */
.L_x_316:
[----:B----4-:R-:W-:Y:S01]  /*1a3a0*/  MOV R3, 0x1 ;  /* 0x0000000100037802 */ /* 0x010fe20000000f00 */
[----:B------:R-:W-:Y:S01]  /*1a3b0*/  IMAD.MOV.U32 R35, RZ, RZ, R10 ;  /* 0x000000ffff237224 */ /* 0x000fe200078e000a */
[----:B------:R-:W-:Y:S01]  /*1a3c0*/  MOV R2, 0x1a3f0 ;  /* 0x0001a3f000027802 */ /* 0x000fe20000000f00 */
[----:B------:R-:W-:Y:S03]  /*1a3d0*/  IMAD.MOV.U32 R0, RZ, RZ, 0x1c1f ;  /* 0x00001c1fff007424 */ /* 0x000fe600078e00ff */
[----:B-1-3--:R-:W-:Y:S05]  /*1a3e0*/  CALL.REL.NOINC `($__internal_5_$__cuda_sm70_shflsync_idx_p) ;  /* 0x0000151000007944 */ /* 0x00afea0003c00000 */
[----:B------:R-:W-:Y:S01]  /*1a3f0*/  MOV R3, 0x1 ;  /* 0x0000000100037802 */ /* 0x000fe20000000f00 */
[----:B------:R-:W-:Y:S01]  /*1a400*/  IMAD.MOV.U32 R4, RZ, RZ, R0 ;  /* 0x000000ffff047224 */ /* 0x000fe200078e0000 */
[----:B------:R-:W-:Y:S01]  /*1a410*/  MOV R0, 0x1c1f ;  /* 0x00001c1f00007802 */ /* 0x000fe20000000f00 */
[----:B------:R-:W-:Y:S01]  /*1a420*/  IMAD.MOV.U32 R35, RZ, RZ, R11 ;  /* 0x000000ffff237224 */ /* 0x000fe200078e000b */
[----:B------:R-:W-:Y:S02]  /*1a430*/  MOV R2, 0x1a450 ;  /* 0x0001a45000027802 */ /* 0x000fe40000000f00 */
[----:B------:R-:W-:Y:S05]  /*1a440*/  CALL.REL.NOINC `($__internal_5_$__cuda_sm70_shflsync_idx_p) ;  /* 0x000014b000007944 */ /* 0x000fea0003c00000 */
[----:B------:R-:W-:-:S05]  /*1a450*/  BRA `(.L_x_406) ;  /* 0xffff854000007947 */ /* 0x000fca000383ffff */
.L_x_317:
[----:B------:R-:W-:Y:S02]  /*1a460*/  MOV R0, 0x2 ;  /* 0x0000000200007802 */ /* 0x000fe40000000f00 */
[----:B------:R-:W-:Y:S02]  /*1a470*/  MOV R2, 0x1a490 ;  /* 0x0001a49000027802 */ /* 0x000fe40000000f00 */
[----:B------:R-:W-:Y:S05]  /*1a480*/  CALL.REL.NOINC `($__internal_4_$__cuda_sm70_shflsync_bfly_p) ;  /* 0x0000141000007944 */ /* 0x000fea0003c00000 */
[----:B------:R-:W-:-:S05]  /*1a490*/  BRA `(.L_x_407) ;  /* 0xffff890000007947 */ /* 0x000fca000383ffff */
.L_x_318:
        /* <DEDUP_REMOVED lines=30> */
[----:B------:R-:W-:-:S05]  /*1a680*/  BRA `(.L_x_408) ;  /* 0xffff880000007947 */ /* 0x000fca000383ffff */
.L_x_320:
[----:B------:R-:W-:Y:S01]  /*1a690*/  IMAD.MOV.U32 R4, RZ, RZ, R220 ;  /* 0x000000ffff047224 */ /* 0x000fe200078e00dc */
[----:B------:R-:W-:-:S02]  /*1a6a0*/  MOV R0, 0x2 ;  /* 0x0000000200007802 */ /* 0x000fc40000000f00 */
[----:B------:R-:W-:Y:S02]  /*1a6b0*/  MOV R2, 0x1a6d0 ;  /* 0x0001a6d000027802 */ /* 0x000fe40000000f00 */
[----:B------:R-:W-:Y:S05]  /*1a6c0*/  CALL.REL.NOINC `($__internal_4_$__cuda_sm70_shflsync_bfly_p) ;  /* 0x000011d000007944 */ /* 0x000fea0003c00000 */
[----:B------:R-:W-:Y:S01]  /*1a6d0*/  FADD.FTZ R4, R220, R0 ;  /* 0x00000000dc047221 */ /* 0x000fe20000010000 */
[----:B------:R-:W-:Y:S02]  /*1a6e0*/  MOV R0, 0x1 ;  /* 0x0000000100007802 */ /* 0x000fe40000000f00 */
[----:B------:R-:W-:Y:S02]  /*1a6f0*/  MOV R2, 0x1a710 ;  /* 0x0001a71000027802 */ /* 0x000fe40000000f00 */
[----:B------:R-:W-:Y:S05]  /*1a700*/  CALL.REL.NOINC `($__internal_4_$__cuda_sm70_shflsync_bfly_p) ;  /* 0x0000119000007944 */ /* 0x000fea0003c00000 */
[----:B------:R-:W-:Y:S01]  /*1a710*/  FADD.FTZ R9, R4, R0 ;  /* 0x0000000004097221 */ /* 0x000fe20000010000 */
[----:B------:R-:W-:Y:S02]  /*1a720*/  MOV R4, R231 ;  /* 0x000000e700047202 */ /* 0x000fe40000000f00 */
[----:B------:R-:W-:Y:S02]  /*1a730*/  MOV R0, 0x2 ;  /* 0x0000000200007802 */ /* 0x000fe40000000f00 */
[----:B------:R-:W-:Y:S02]  /*1a740*/  MOV R2, 0x1a760 ;  /* 0x0001a76000027802 */ /* 0x000fe40000000f00 */
[----:B------:R-:W-:Y:S05]  /*1a750*/  CALL.REL.NOINC `($__internal_4_$__cuda_sm70_shflsync_bfly_p) ;  /* 0x0000114000007944 */ /* 0x000fea0003c00000 */
[----:B------:R-:W-:Y:S01]  /*1a760*/  FADD.FTZ R8, R231, R0 ;  /* 0x00000000e7087221 */ /* 0x000fe20000010000 */
[----:B------:R-:W-:Y:S02]  /*1a770*/  MOV R0, 0x1 ;  /* 0x0000000100007802 */ /* 0x000fe40000000f00 */
[----:B------:R-:W-:-:S02]  /*1a780*/  MOV R2, 0x1a7b0 ;  /* 0x0001a7b000027802 */ /* 0x000fc40000000f00 */
[----:B------:R-:W-:Y:S02]  /*1a790*/  MOV R4, R8 ;  /* 0x0000000800047202 */ /* 0x000fe40000000f00 */
        /* <DEDUP_REMOVED lines=8> */
[----:B------:R-:W-:Y:S02]  /*1a820*/  MOV R2, 0x1a850 ;  /* 0x0001a85000027802 */ /* 0x000fe40000000f00 */
[----:B------:R-:W-:-:S02]  /*1a830*/  MOV R4, R5 ;  /* 0x0000000500047202 */ /* 0x000fc40000000f00 */
[----:B------:R-:W-:Y:S05]  /*1a840*/  CALL.REL.NOINC `($__internal_4_$__cuda_sm70_shflsync_bfly_p) ;  /* 0x0000105000007944 */ /* 0x000fea0003c00000 */
[----:B------:R-:W-:Y:S01]  /*1a850*/  FADD.FTZ R5, R5, R0 ;  /* 0x0000000005057221 */ /* 0x000fe20000010000 */
[----:B------:R-:W-:-:S02]  /*1a860*/  MOV R4, R233 ;  /* 0x000000e900047202 */ /* 0x000fc40000000f00 */
[----:B------:R-:W-:Y:S02]  /*1a870*/  MOV R0, 0x2 ;  /* 0x0000000200007802 */ /* 0x000fe40000000f00 */
[----:B------:R-:W-:Y:S02]  /*1a880*/  MOV R2, 0x1a8a0 ;  /* 0x0001a8a000027802 */ /* 0x000fe40000000f00 */
[----:B------:R-:W-:Y:S05]  /*1a890*/  CALL.REL.NOINC `($__internal_4_$__cuda_sm70_shflsync_bfly_p) ;  /* 0x0000100000007944 */ /* 0x000fea0003c00000 */
[----:B------:R-:W-:Y:S01]  /*1a8a0*/  FADD.FTZ R4, R233, R0 ;  /* 0x00000000e9047221 */ /* 0x000fe20000010000 */
[----:B------:R-:W-:Y:S02]  /*1a8b0*/  MOV R0, 0x1 ;  /* 0x0000000100007802 */ /* 0x000fe40000000f00 */
[----:B------:R-:W-:Y:S02]  /*1a8c0*/  MOV R2, 0x1a8e0 ;  /* 0x0001a8e000027802 */ /* 0x000fe40000000f00 */
[----:B------:R-:W-:Y:S05]  /*1a8d0*/  CALL.REL.NOINC `($__internal_4_$__cuda_sm70_shflsync_bfly_p) ;  /* 0x00000fc000007944 */ /* 0x000fea0003c00000 */
[----:B------:R-:W-:Y:S01]  /*1a8e0*/  MOV R11, R0 ;  /* 0x00000000000b7202 */ /* 0x000fe20000000f00 */
[----:B------:R-:W-:Y:S05]  /*1a8f0*/  BRA `(.L_x_409) ;  /* 0xffff9e3000007947 */ /* 0x000fea000383ffff */
.L_x_327:
[----:B-1234-:R-:W-:Y:S01]  /*1a900*/  IMAD.MOV.U32 R35, RZ, RZ, R6 ;  /* 0x000000ffff237224 */ /* 0x01efe200078e0006 */
[----:B------:R-:W-:Y:S01]  /*1a910*/  MOV R3, RZ ;  /* 0x000000ff00037202 */ /* 0x000fe20000000f00 */
[----:B------:R-:W-:Y:S01]  /*1a920*/  IMAD.MOV.U32 R0, RZ, RZ, 0x1c1f ;  /* 0x00001c1fff007424 */ /* 0x000fe200078e00ff */
[----:B------:R-:W-:Y:S02]  /*1a930*/  MOV R2, 0x1a950 ;  /* 0x0001a95000027802 */ /* 0x000fe40000000f00 */
[----:B------:R-:W-:Y:S05]  /*1a940*/  CALL.REL.NOINC `($__internal_5_$__cuda_sm70_shflsync_idx_p) ;  /* 0x00000fb000007944 */ /* 0x000fea0003c00000 */
[----:B------:R-:W-:Y:S01]  /*1a950*/  MOV R5, R0 ;  /* 0x0000000000057202 */ /* 0x000fe20000000f00 */
[----:B------:R-:W-:Y:S05]  /*1a960*/  BRA `(.L_x_410) ;  /* 0xffffb87000007947 */ /* 0x000fea000383ffff */
.L_x_328:
[----:B------:R-:W-:Y:S01]  /*1a970*/  IMAD.MOV.U32 R35, RZ, RZ, R13 ;  /* 0x000000ffff237224 */ /* 0x000fe200078e000d */
[----:B------:R-:W-:Y:S01]  /*1a980*/  MOV R3, RZ ;  /* 0x000000ff00037202 */ /* 0x000fe20000000f00 */
[----:B------:R-:W-:Y:S01]  /*1a990*/  IMAD.MOV.U32 R0, RZ, RZ, 0x1c1f ;  /* 0x00001c1fff007424 */ /* 0x000fe200078e00ff */
[----:B------:R-:W-:-:S02]  /*1a9a0*/  MOV R2, 0x1a9c0 ;  /* 0x0001a9c000027802 */ /* 0x000fc40000000f00 */
[----:B-12---:R-:W-:Y:S05]  /*1a9b0*/  CALL.REL.NOINC `($__internal_5_$__cuda_sm70_shflsync_idx_p) ;  /* 0x00000f4000007944 */ /* 0x006fea0003c00000 */
[----:B------:R-:W-:Y:S05]  /*1a9c0*/  BRA `(.L_x_411) ;  /* 0xffffb83000007947 */ /* 0x000fea000383ffff */
.L_x_331:
[----:B------:R-:W-:Y:S01]  /*1a9d0*/  IMAD.MOV.U32 R35, RZ, RZ, R6 ;  /* 0x000000ffff237224 */ /* 0x000fe200078e0006 */
[----:B--2---:R-:W-:Y:S01]  /*1a9e0*/  MOV R3, 0x1 ;  /* 0x0000000100037802 */ /* 0x004fe20000000f00 */
[----:B----4-:R-:W-:Y:S01]  /*1a9f0*/  IMAD.MOV.U32 R0, RZ, RZ, 0x1c1f ;  /* 0x00001c1fff007424 */ /* 0x010fe200078e00ff */
[----:B------:R-:W-:-:S02]  /*1aa00*/  MOV R2, 0x1aa20 ;  /* 0x0001aa2000027802 */ /* 0x000fc40000000f00 */
        /* <DEDUP_REMOVED lines=8> */
.L_x_334:
[----:B------:R-:W-:Y:S01]  /*1aa90*/  IMAD.MOV.U32 R35, RZ, RZ, R6 ;  /* 0x000000ffff237224 */ /* 0x000fe200078e0006 */
[----:B-1----:R-:W-:Y:S01]  /*1aaa0*/  MOV R3, 0x2 ;  /* 0x0000000200037802 */ /* 0x002fe20000000f00 */
[----:B----4-:R-:W-:Y:S01]  /*1aab0*/  IMAD.MOV.U32 R0, RZ, RZ, 0x1c1f ;  /* 0x00001c1fff007424 */ /* 0x010fe200078e00ff */
[----:B------:R-:W-:Y:S02]  /*1aac0*/  MOV R2, 0x1aae0 ;  /* 0x0001aae000027802 */ /* 0x000fe40000000f00 */
[----:B--23--:R-:W-:Y:S05]  /*1aad0*/  CALL.REL.NOINC `($__internal_5_$__cuda_sm70_shflsync_idx_p) ;  /* 0x00000e2000007944 */ /* 0x00cfea0003c00000 */
[----:B------:R-:W-:Y:S01]  /*1aae0*/  MOV R5, R0 ;  /* 0x0000000000057202 */ /* 0x000fe20000000f00 */
[----:B------:R-:W-:Y:S05]  /*1aaf0*/  BRA `(.L_x_413) ;  /* 0xffffb96000007947 */ /* 0x000fea000383ffff */
.L_x_335:
[----:B------:R-:W-:Y:S01]  /*1ab00*/  IMAD.MOV.U32 R35, RZ, RZ, R13 ;  /* 0x000000ffff237224 */ /* 0x000fe200078e000d */
[----:B------:R-:W-:Y:S01]  /*1ab10*/  MOV R3, 0x2 ;  /* 0x0000000200037802 */ /* 0x000fe20000000f00 */
[----:B----4-:R-:W-:Y:S01]  /*1ab20*/  IMAD.MOV.U32 R0, RZ, RZ, 0x1c1f ;  /* 0x00001c1fff007424 */ /* 0x010fe200078e00ff */
[----:B------:R-:W-:Y:S02]  /*1ab30*/  MOV R2, 0x1ab50 ;  /* 0x0001ab5000027802 */ /* 0x000fe40000000f00 */
[----:B-123--:R-:W-:Y:S05]  /*1ab40*/  CALL.REL.NOINC `($__internal_5_$__cuda_sm70_shflsync_idx_p) ;  /* 0x00000db000007944 */ /* 0x00efea0003c00000 */
[----:B------:R-:W-:Y:S05]  /*1ab50*/  BRA `(.L_x_414) ;  /* 0xffffb92000007947 */ /* 0x000fea000383ffff */
.L_x_338:
[----:B------:R-:W-:Y:S01]  /*1ab60*/  IMAD.MOV.U32 R35, RZ, RZ, R6 ;  /* 0x000000ffff237224 */ /* 0x000fe200078e0006 */
[----:B-1----:R-:W-:Y:S01]  /*1ab70*/  MOV R3, 0x3 ;  /* 0x0000000300037802 */ /* 0x002fe20000000f00 */
[----:B------:R-:W-:Y:S01]  /*1ab80*/  IMAD.MOV.U32 R0, RZ, RZ, 0x1c1f ;  /* 0x00001c1fff007424 */ /* 0x000fe200078e00ff */
[----:B------:R-:W-:-:S02]  /*1ab90*/  MOV R2, 0x1abb0 ;  /* 0x0001abb000027802 */ /* 0x000fc40000000f00 */
[----:B--234-:R-:W-:Y:S05]  /*1aba0*/  CALL.REL.NOINC `($__internal_5_$__cuda_sm70_shflsync_idx_p) ;  /* 0x00000d5000007944 */ /* 0x01cfea0003c00000 */
[----:B------:R-:W-:Y:S01]  /*1abb0*/  IMAD.MOV.U32 R6, RZ, RZ, R0 ;  /* 0x000000ffff067224 */ /* 0x000fe200078e0000 */
[----:B------:R-:W-:Y:S01]  /*1abc0*/  MOV R3, 0x3 ;  /* 0x0000000300037802 */ /* 0x000fe20000000f00 */
[----:B------:R-:W-:Y:S01]  /*1abd0*/  IMAD.MOV.U32 R35, RZ, RZ, R13 ;  /* 0x000000ffff237224 */ /* 0x000fe200078e000d */
[----:B------:R-:W-:-:S02]  /*1abe0*/  MOV R0, 0x1c1f ;  /* 0x00001c1f00007802 */ /* 0x000fc40000000f00 */
[----:B------:R-:W-:Y:S02]  /*1abf0*/  MOV R2, 0x1ac10 ;  /* 0x0001ac1000027802 */ /* 0x000fe40000000f00 */
[----:B------:R-:W-:Y:S05]  /*1ac00*/  CALL.REL.NOINC `($__internal_5_$__cuda_sm70_shflsync_idx_p) ;  /* 0x00000cf000007944 */ /* 0x000fea0003c00000 */
[----:B------:R-:W-:Y:S05]  /*1ac10*/  BRA `(.L_x_415) ;  /* 0xffffb9a000007947 */ /* 0x000fea000383ffff */
.L_x_340:
[----:B------:R-:W-:Y:S01]  /*1ac20*/  IMAD.MOV.U32 R35, RZ, RZ, R6 ;  /* 0x000000ffff237224 */ /* 0x000fe200078e0006 */
[----:B------:R-:W-:Y:S01]  /*1ac30*/  MOV R3, RZ ;  /* 0x000000ff00037202 */ /* 0x000fe20000000f00 */
[----:B------:R-:W-:Y:S01]  /*1ac40*/  IMAD.MOV.U32 R0, RZ, RZ, 0x1c1f ;  /* 0x00001c1fff007424 */ /* 0x000fe200078e00ff */
[----:B------:R-:W-:Y:S02]  /*1ac50*/  MOV R2, 0x1ac70 ;  /* 0x0001ac7000027802 */ /* 0x000fe40000000f00 */
[----:B------:R-:W-:Y:S05]  /*1ac60*/  CALL.REL.NOINC `($__internal_5_$__cuda_sm70_shflsync_idx_p) ;  /* 0x00000c9000007944 */ /* 0x000fea0003c00000 */
[----:B------:R-:W-:Y:S01]  /*1ac70*/  MOV R4, R0 ;  /* 0x0000000000047202 */ /* 0x000fe20000000f00 */
[----:B------:R-:W-:Y:S05]  /*1ac80*/  BRA `(.L_x_416) ;  /* 0xffffbc6000007947 */ /* 0x000fea000383ffff */
.L_x_341:
[----:B------:R-:W-:Y:S01]  /*1ac90*/  IMAD.MOV.U32 R35, RZ, RZ, R5 ;  /* 0x000000ffff237224 */ /* 0x000fe200078e0005 */
[----:B------:R-:W-:Y:S01]  /*1aca0*/  MOV R3, RZ ;  /* 0x000000ff00037202 */ /* 0x000fe20000000f00 */
[----:B------:R-:W-:Y:S01]  /*1acb0*/  IMAD.MOV.U32 R0, RZ, RZ, 0x1c1f ;  /* 0x00001c1fff007424 */ /* 0x000fe200078e00ff */
[----:B------:R-:W-:Y:S02]  /*1acc0*/  MOV R2, 0x1ace0 ;  /* 0x0001ace000027802 */ /* 0x000fe40000000f00 */
[----:B-12---:R-:W-:Y:S05]  /*1acd0*/  CALL.REL.NOINC `($__internal_5_$__cuda_sm70_shflsync_idx_p) ;  /* 0x00000c2000007944 */ /* 0x006fea0003c00000 */
[----:B------:R-:W-:Y:S05]  /*1ace0*/  BRA `(.L_x_417) ;  /* 0xffffbc2000007947 */ /* 0x000fea000383ffff */
.L_x_344:
        /* <DEDUP_REMOVED lines=12> */
.L_x_347:
[----:B------:R-:W-:Y:S01]  /*1adb0*/  IMAD.MOV.U32 R35, RZ, RZ, R6 ;  /* 0x000000ffff237224 */ /* 0x000fe200078e0006 */
[----:B-1----:R-:W-:Y:S01]  /*1adc0*/  MOV R3, 0x2 ;  /* 0x0000000200037802 */ /* 0x002fe20000000f00 */
[----:B----4-:R-:W-:Y:S01]  /*1add0*/  IMAD.MOV.U32 R0, RZ, RZ, 0x1c1f ;  /* 0x00001c1fff007424 */ /* 0x010fe200078e00ff */
[----:B------:R-:W-:Y:S02]  /*1ade0*/  MOV R2, 0x1ae00 ;  /* 0x0001ae0000027802 */ /* 0x000fe40000000f00 */
[----:B--23--:R-:W-:Y:S05]  /*1adf0*/  CALL.REL.NOINC `($__internal_5_$__cuda_sm70_shflsync_idx_p) ;  /* 0x00000b0000007944 */ /* 0x00cfea0003c00000 */
[----:B------:R-:W-:Y:S01]  /*1ae00*/  MOV R4, R0 ;  /* 0x0000000000047202 */ /* 0x000fe20000000f00 */
[----:B------:R-:W-:Y:S05]  /*1ae10*/  BRA `(.L_x_419) ;  /* 0xffffc4a000007947 */ /* 0x000fea000383ffff */
.L_x_348:
[----:B------:R-:W-:Y:S01]  /*1ae20*/  IMAD.MOV.U32 R35, RZ, RZ, R5 ;  /* 0x000000ffff237224 */ /* 0x000fe200078e0005 */
[----:B------:R-:W-:Y:S01]  /*1ae30*/  MOV R3, 0x2 ;  /* 0x0000000200037802 */ /* 0x000fe20000000f00 */
[----:B----4-:R-:W-:Y:S01]  /*1ae40*/  IMAD.MOV.U32 R0, RZ, RZ, 0x1c1f ;  /* 0x00001c1fff007424 */ /* 0x010fe200078e00ff */
[----:B------:R-:W-:Y:S02]  /*1ae50*/  MOV R2, 0x1ae70 ;  /* 0x0001ae7000027802 */ /* 0x000fe40000000f00 */
[----:B-123--:R-:W-:Y:S05]  /*1ae60*/  CALL.REL.NOINC `($__internal_5_$__cuda_sm70_shflsync_idx_p) ;  /* 0x00000a9000007944 */ /* 0x00efea0003c00000 */
[----:B------:R-:W-:Y:S05]  /*1ae70*/  BRA `(.L_x_420) ;  /* 0xffffc46000007947 */ /* 0x000fea000383ffff */
.L_x_351:
[----:B------:R-:W-:Y:S01]  /*1ae80*/  IMAD.MOV.U32 R35, RZ, RZ, R6 ;  /* 0x000000ffff237224 */ /* 0x000fe200078e0006 */
[----:B--2---:R-:W-:Y:S01]  /*1ae90*/  MOV R3, 0x3 ;  /* 0x0000000300037802 */ /* 0x004fe20000000f00 */
[----:B-1----:R-:W-:Y:S01]  /*1aea0*/  IMAD.MOV.U32 R0, RZ, RZ, 0x1c1f ;  /* 0x00001c1fff007424 */ /* 0x002fe200078e00ff */
[----:B------:R-:W-:-:S02]  /*1aeb0*/  MOV R2, 0x1aed0 ;  /* 0x0001aed000027802 */ /* 0x000fc40000000f00 */
[----:B---34-:R-:W-:Y:S05]  /*1aec0*/  CALL.REL.NOINC `($__internal_5_$__cuda_sm70_shflsync_idx_p) ;  /* 0x00000a3000007944 */ /* 0x018fea0003c00000 */
[----:B------:R-:W-:Y:S01]  /*1aed0*/  IMAD.MOV.U32 R4, RZ, RZ, R0 ;  /* 0x000000ffff047224 */ /* 0x000fe200078e0000 */
[----:B------:R-:W-:Y:S01]  /*1aee0*/  MOV R3, 0x3 ;  /* 0x0000000300037802 */ /* 0x000fe20000000f00 */
[----:B------:R-:W-:Y:S01]  /*1aef0*/  IMAD.MOV.U32 R35, RZ, RZ, R5 ;  /* 0x000000ffff237224 */ /* 0x000fe200078e0005 */
[----:B------:R-:W-:-:S02]  /*1af00*/  MOV R0, 0x1c1f ;  /* 0x00001c1f00007802 */ /* 0x000fc40000000f00 */
[----:B------:R-:W-:Y:S02]  /*1af10*/  MOV R2, 0x1af30 ;  /* 0x0001af3000027802 */ /* 0x000fe40000000f00 */
[----:B------:R-:W-:Y:S05]  /*1af20*/  CALL.REL.NOINC `($__internal_5_$__cuda_sm70_shflsync_idx_p) ;  /* 0x000009d000007944 */ /* 0x000fea0003c00000 */
[----:B------:R-:W-:Y:S05]  /*1af30*/  BRA `(.L_x_421) ;  /* 0xffffc89000007947 */ /* 0x000fea000383ffff */
.L_x_355:
[----:B------:R-:W-:Y:S01]  /*1af40*/  IMAD.MOV.U32 R35, RZ, RZ, R5 ;  /* 0x000000ffff237224 */ /* 0x000fe200078e0005 */
[----:B------:R-:W-:Y:S01]  /*1af50*/  MOV R3, RZ ;  /* 0x000000ff00037202 */ /* 0x000fe20000000f00 */
[----:B------:R-:W-:Y:S01]  /*1af60*/  IMAD.MOV.U32 R0, RZ, RZ, 0x1c1f ;  /* 0x00001c1fff007424 */ /* 0x000fe200078e00ff */
[----:B------:R-:W-:Y:S02]  /*1af70*/  MOV R2, 0x1af90 ;  /* 0x0001af9000027802 */ /* 0x000fe40000000f00 */
[----:B------:R-:W-:Y:S05]  /*1af80*/  CALL.REL.NOINC `($__internal_5_$__cuda_sm70_shflsync_idx_p) ;  /* 0x0000097000007944 */ /* 0x000fea0003c00000 */
[----:B------:R-:W-:Y:S01]  /*1af90*/  MOV R4, R0 ;  /* 0x0000000000047202 */ /* 0x000fe20000000f00 */
[----:B------:R-:W-:Y:S05]  /*1afa0*/  BRA `(.L_x_422) ;  /* 0xffffd50000007947 */ /* 0x000fea000383ffff */
.L_x_356:
[----:B------:R-:W-:Y:S01]  /*1afb0*/  IMAD.MOV.U32 R35, RZ, RZ, R13 ;  /* 0x000000ffff237224 */ /* 0x000fe200078e000d */
[----:B------:R-:W-:Y:S01]  /*1afc0*/  MOV R3, RZ ;  /* 0x000000ff00037202 */ /* 0x000fe20000000f00 */
[----:B------:R-:W-:Y:S01]  /*1afd0*/  IMAD.MOV.U32 R0, RZ, RZ, 0x1c1f ;  /* 0x00001c1fff007424 */ /* 0x000fe200078e00ff */
[----:B------:R-:W-:Y:S02]  /*1afe0*/  MOV R2, 0x1b000 ;  /* 0x0001b00000027802 */ /* 0x000fe40000000f00 */
[----:B-12---:R-:W-:Y:S05]  /*1aff0*/  CALL.REL.NOINC `($__internal_5_$__cuda_sm70_shflsync_idx_p) ;  /* 0x0000090000007944 */ /* 0x006fea0003c00000 */
[----:B------:R-:W-:Y:S05]  /*1b000*/  BRA `(.L_x_423) ;  /* 0xffffd4c000007947 */ /* 0x000fea000383ffff */
.L_x_359:
        /* <DEDUP_REMOVED lines=12> */
.L_x_362:
[----:B------:R-:W-:Y:S01]  /*1b0d0*/  IMAD.MOV.U32 R35, RZ, RZ, R5 ;  /* 0x000000ffff237224 */ /* 0x000fe200078e0005 */
[----:B-1----:R-:W-:Y:S01]  /*1b0e0*/  MOV R3, 0x2 ;  /* 0x0000000200037802 */ /* 0x002fe20000000f00 */
[----:B----4-:R-:W-:Y:S01]  /*1b0f0*/  IMAD.MOV.U32 R0, RZ, RZ, 0x1c1f ;  /* 0x00001c1fff007424 */ /* 0x010fe200078e00ff */
[----:B------:R-:W-:Y:S02]  /*1b100*/  MOV R2, 0x1b120 ;  /* 0x0001b12000027802 */ /* 0x000fe40000000f00 */
[----:B--23--:R-:W-:Y:S05]  /*1b110*/  CALL.REL.NOINC `($__internal_5_$__cuda_sm70_shflsync_idx_p) ;  /* 0x000007e000007944 */ /* 0x00cfea0003c00000 */
[----:B------:R-:W-:Y:S01]  /*1b120*/  MOV R4, R0 ;  /* 0x0000000000047202 */ /* 0x000fe20000000f00 */
[----:B------:R-:W-:Y:S05]  /*1b130*/  BRA `(.L_x_425) ;  /* 0xffffd60000007947 */ /* 0x000fea000383ffff */
.L_x_363:
[----:B------:R-:W-:Y:S01]  /*1b140*/  IMAD.MOV.U32 R35, RZ, RZ, R13 ;  /* 0x000000ffff237224 */ /* 0x000fe200078e000d */
[----:B------:R-:W-:Y:S01]  /*1b150*/  MOV R3, 0x2 ;  /* 0x0000000200037802 */ /* 0x000fe20000000f00 */
[----:B----4-:R-:W-:Y:S01]  /*1b160*/  IMAD.MOV.U32 R0, RZ, RZ, 0x1c1f ;  /* 0x00001c1fff007424 */ /* 0x010fe200078e00ff */
[----:B------:R-:W-:Y:S02]  /*1b170*/  MOV R2, 0x1b190 ;  /* 0x0001b19000027802 */ /* 0x000fe40000000f00 */
[----:B-123--:R-:W-:Y:S05]  /*1b180*/  CALL.REL.NOINC `($__internal_5_$__cuda_sm70_shflsync_idx_p) ;  /* 0x0000077000007944 */ /* 0x00efea0003c00000 */
[----:B------:R-:W-:Y:S05]  /*1b190*/  BRA `(.L_x_426) ;  /* 0xffffd5c000007947 */ /* 0x000fea000383ffff */
.L_x_366:
        /* <DEDUP_REMOVED lines=12> */
.L_x_368:
[----:B------:R-:W-:Y:S01]  /*1b260*/  IMAD.MOV.U32 R35, RZ, RZ, R34 ;  /* 0x000000ffff237224 */ /* 0x000fe200078e0022 */
[----:B------:R-:W-:Y:S01]  /*1b270*/  MOV R3, RZ ;  /* 0x000000ff00037202 */ /* 0x000fe20000000f00 */
[----:B------:R-:W-:Y:S01]  /*1b280*/  IMAD.MOV.U32 R0, RZ, RZ, 0x1f ;  /* 0x0000001fff007424 */ /* 0x000fe200078e00ff */
[----:B------:R-:W-:Y:S02]  /*1b290*/  MOV R2, 0x1b2b0 ;  /* 0x0001b2b000027802 */ /* 0x000fe40000000f00 */
[----:B--2-4-:R-:W-:Y:S05]  /*1b2a0*/  CALL.REL.NOINC `($__internal_5_$__cuda_sm70_shflsync_idx_p) ;  /* 0x0000065000007944 */ /* 0x014fea0003c00000 */
[----:B------:R-:W-:Y:S01]  /*1b2b0*/  MOV R10, R0 ;  /* 0x00000000000a7202 */ /* 0x000fe20000000f00 */
[----:B------:R-:W-:Y:S05]  /*1b2c0*/  BRA `(.L_x_428) ;  /* 0xffffd7c000007947 */ /* 0x000fea000383ffff */
.L_x_369:
[----:B------:R-:W-:Y:S01]  /*1b2d0*/  IMAD.MOV.U32 R35, RZ, RZ, R34 ;  /* 0x000000ffff237224 */ /* 0x000fe200078e0022 */
[----:B------:R-:W-:Y:S01]  /*1b2e0*/  MOV R3, 0x1 ;  /* 0x0000000100037802 */ /* 0x000fe20000000f00 */
[----:B------:R-:W-:Y:S01]  /*1b2f0*/  IMAD.MOV.U32 R0, RZ, RZ, 0x1f ;  /* 0x0000001fff007424 */ /* 0x000fe200078e00ff */
[----:B------:R-:W-:Y:S02]  /*1b300*/  MOV R2, 0x1b320 ;  /* 0x0001b32000027802 */ /* 0x000fe40000000f00 */
[----:B-1234-:R-:W-:Y:S05]  /*1b310*/  CALL.REL.NOINC `($__internal_5_$__cuda_sm70_shflsync_idx_p) ;  /* 0x000005e000007944 */ /* 0x01efea0003c00000 */
[----:B------:R-:W-:Y:S01]  /*1b320*/  MOV R9, R0 ;  /* 0x0000000000097202 */ /* 0x000fe20000000f00 */
[----:B------:R-:W-:Y:S05]  /*1b330*/  BRA `(.L_x_429) ;  /* 0xffffd77000007947 */ /* 0x000fea000383ffff */
.L_x_370:
[----:B------:R-:W-:Y:S02]  /*1b340*/  MOV R3, 0x1 ;  /* 0x0000000100037802 */ /* 0x000fe40000000f00 */
[----:B------:R-:W-:-:S02]  /*1b350*/  MOV R2, 0x1b370 ;  /* 0x0001b37000027802 */ /* 0x000fc40000000f00 */
[----:B-1-3--:R-:W-:Y:S05]  /*1b360*/  CALL.REL.NOINC `($__internal_6_$__cuda_sm70_shflsync_up_p) ;  /* 0x000005e000007944 */ /* 0x00afea0003c00000 */
[----:B------:R-:W-:Y:S05]  /*1b370*/  BRA `(.L_x_430) ;  /* 0xffffd86000007947 */ /* 0x000fea000383ffff */
.L_x_371:
[----:B------:R-:W-:Y:S02]  /*1b380*/  MOV R3, 0x2 ;  /* 0x0000000200037802 */ /* 0x000fe40000000f00 */
[----:B------:R-:W-:-:S02]  /*1b390*/  MOV R2, 0x1b3b0 ;  /* 0x0001b3b000027802 */ /* 0x000fc40000000f00 */
[----:B-1-3--:R-:W-:Y:S05]  /*1b3a0*/  CALL.REL.NOINC `($__internal_6_$__cuda_sm70_shflsync_up_p) ;  /* 0x000005a000007944 */ /* 0x00afea0003c00000 */
        /* <DEDUP_REMOVED lines=23> */
.L_x_375:
[----:B------:R-:W-:Y:S02]  /*1b520*/  MOV R3, 0x1 ;  /* 0x0000000100037802 */ /* 0x000fe40000000f00 */
[----:B------:R-:W-:Y:S02]  /*1b530*/  MOV R2, 0x1b550 ;  /* 0x0001b55000027802 */ /* 0x000fe40000000f00 */
[----:B-1----:R-:W-:Y:S05]  /*1b540*/  CALL.REL.NOINC `($__internal_6_$__cuda_sm70_shflsync_up_p) ;  /* 0x0000040000007944 */ /* 0x002fea0003c00000 */
[----:B------:R-:W-:Y:S01]  /*1b550*/  MOV R2, R4 ;  /* 0x0000000400027202 */ /* 0x000fe20000000f00 */
[----:B------:R-:W-:Y:S05]  /*1b560*/  BRA `(.L_x_432) ;  /* 0xffffd8e000007947 */ /* 0x000fea000383ffff */
.L_x_376:
[----:B------:R-:W-:Y:S02]  /*1b570*/  MOV R3, 0x2 ;  /* 0x0000000200037802 */ /* 0x000fe40000000f00 */
[----:B------:R-:W-:Y:S02]  /*1b580*/  MOV R2, 0x1b5a0 ;  /* 0x0001b5a000027802 */ /* 0x000fe40000000f00 */
[----:B-1----:R-:W-:Y:S05]  /*1b590*/  CALL.REL.NOINC `($__internal_6_$__cuda_sm70_shflsync_up_p) ;  /* 0x000003b000007944 */ /* 0x002fea0003c00000 */
        /* <DEDUP_REMOVED lines=23> */
.L_x_378:
[----:B------:R-:W-:Y:S02]  /*1b710*/  SEL R0, RZ, 0x1, P0 ;  /* 0x00000001ff007807 */ /* 0x000fe40000000000 */
[----:B------:R-:W-:Y:S02]  /*1b720*/  MOV R2, 0x1b740 ;  /* 0x0001b74000027802 */ /* 0x000fe40000000f00 */
[----:B-12---:R-:W-:Y:S05]  /*1b730*/  CALL.REL.NOINC `($__internal_7_$__cuda_sm70_votesync_ballot) ;  /* 0x0000027000007944 */ /* 0x006fea0003c00000 */
[----:B------:R-:W-:Y:S01]  /*1b740*/  MOV R9, R0 ;  /* 0x0000000000097202 */ /* 0x000fe20000000f00 */
[----:B------:R-:W-:Y:S05]  /*1b750*/  BRA `(.L_x_434) ;  /* 0xffffd88000007947 */ /* 0x000fea000383ffff */
.L_x_379:
[----:B------:R-:W-:Y:S01]  /*1b760*/  IMAD.MOV.U32 R35, RZ, RZ, R6 ;  /* 0x000000ffff237224 */ /* 0x000fe200078e0006 */
[----:B----4-:R-:W-:Y:S01]  /*1b770*/  MOV R3, R11 ;  /* 0x0000000b00037202 */ /* 0x010fe20000000f00 */
[----:B------:R-:W-:Y:S01]  /*1b780*/  IMAD.MOV.U32 R0, RZ, RZ, 0x1f ;  /* 0x0000001fff007424 */ /* 0x000fe200078e00ff */
[----:B------:R-:W-:Y:S02]  /*1b790*/  MOV R2, 0x1b7b0 ;  /* 0x0001b7b000027802 */ /* 0x000fe40000000f00 */
[----:B-123--:R-:W-:Y:S05]  /*1b7a0*/  CALL.REL.NOINC `($__internal_5_$__cuda_sm70_shflsync_idx_p) ;  /* 0x0000015000007944 */ /* 0x00efea0003c00000 */
[----:B------:R-:W-:Y:S01]  /*1b7b0*/  IMAD.MOV.U32 R6, RZ, RZ, R0 ;  /* 0x000000ffff067224 */ /* 0x000fe200078e0000 */
[----:B------:R-:W-:Y:S01]  /*1b7c0*/  MOV R3, R11 ;  /* 0x0000000b00037202 */ /* 0x000fe20000000f00 */
[----:B------:R-:W-:Y:S01]  /*1b7d0*/  IMAD.MOV.U32 R35, RZ, RZ, R8 ;  /* 0x000000ffff237224 */ /* 0x000fe200078e0008 */
[----:B------:R-:W-:Y:S02]  /*1b7e0*/  MOV R0, 0x1f ;  /* 0x0000001f00007802 */ /* 0x000fe40000000f00 */
[----:B------:R-:W-:-:S02]  /*1b7f0*/  MOV R2, 0x1b810 ;  /* 0x0001b81000027802 */ /* 0x000fc40000000f00 */
[----:B------:R-:W-:Y:S05]  /*1b800*/  CALL.REL.NOINC `($__internal_5_$__cuda_sm70_shflsync_idx_p) ;  /* 0x000000f000007944 */ /* 0x000fea0003c00000 */
[----:B------:R-:W-:Y:S01]  /*1b810*/  MOV R5, R0 ;  /* 0x0000000000057202 */ /* 0x000fe20000000f00 */
[----:B------:R-:W-:Y:S05]  /*1b820*/  BRA `(.L_x_435) ;  /* 0xffffd7f000007947 */ /* 0x000fea000383ffff */
.L_x_382:
[----:B------:R-:W-:Y:S01]  /*1b830*/  MOV R3, R0 ;  /* 0x0000000000037202 */ /* 0x000fe20000000f00 */
[----:B------:R-:W-:Y:S01]  /*1b840*/  IMAD.MOV.U32 R35, RZ, RZ, R4 ;  /* 0x000000ffff237224 */ /* 0x000fe200078e0004 */
[----:B------:R-:W-:Y:S01]  /*1b850*/  MOV R2, 0x1b880 ;  /* 0x0001b88000027802 */ /* 0x000fe20000000f00 */
[----:B------:R-:W-:-:S02]  /*1b860*/  IMAD.MOV.U32 R0, RZ, RZ, 0x1f ;  /* 0x0000001fff007424 */ /* 0x000fc400078e00ff */
[----:B-1234-:R-:W-:Y:S05]  /*1b870*/  CALL.REL.NOINC `($__internal_5_$__cuda_sm70_shflsync_idx_p) ;  /* 0x0000008000007944 */ /* 0x01efea0003c00000 */
[----:B------:R-:W-:Y:S01]  /*1b880*/  MOV R13, R0 ;  /* 0x00000000000d7202 */ /* 0x000fe20000000f00 */
[----:B------:R-:W-:Y:S05]  /*1b890*/  BRA `(.L_x_381) ;  /* 0xffffd7e000007947 */ /* 0x000fea000383ffff */
        .weak           $__internal_4_$__cuda_sm70_shflsync_bfly_p
        .type           $__internal_4_$__cuda_sm70_shflsync_bfly_p,@function
        .size           $__internal_4_$__cuda_sm70_shflsync_bfly_p,($__internal_5_$__cuda_sm70_shflsync_idx_p - $__internal_4_$__cuda_sm70_shflsync_bfly_p)
$__internal_4_$__cuda_sm70_shflsync_bfly_p:
[----:B------:R-:W-:Y:S02]  /*1b8a0*/  MOV R36, 0xffffffff ;  /* 0xffffffff00247802 */ /* 0x000fe40000000f00 */
[----:B------:R-:W-:-:S02]  /*1b8b0*/  MOV R3, 0x1f ;  /* 0x0000001f00037802 */ /* 0x000fc40000000f00 */
[----:B------:R-:W-:Y:S04]  /*1b8c0*/  WARPSYNC R36 ;  /* 0x0000002400007348 */ /* 0x000fe80003800000 */
[----:B------:R1:W2:Y:S02]  /*1b8d0*/  SHFL.BFLY PT, R0, R4, R0, R3 ;  /* 0x0c00000004007389 */ /* 0x0002a400000e0003 */
[----:B-1----:R-:W-:-:S04]  /*1b8e0*/  MOV R3, 0x0 ;  /* 0x0000000000037802 */ /* 0x002fc80000000f00 */
[----:B--2---:R-:W-:Y:S05]  /*1b8f0*/  RET.REL.NODEC R2 `(_ZN7cutlass13device_kernelIN5flash19enable_sm80_to_sm89INS1_16FlashAttnFwdSm80INS1_25CollectiveMainloopFwdSm80ILi4ELi1ELb0EN4cute5tupleIJNS5_1CILi128EEENS7_ILi48EEENS7_ILi96EEEEEELi96ENS_10bfloat16_tEfNS_4arch4Sm80ELb0ELb0ELb1ELb1ELb1ELb1ELb1ELb1EEENS1_21CollectiveEpilogueFwdINS6_IJS8_SA_S9_EEENS6_IJNS7_ILi1EEESI_SI_EEESC_SE_Li128ELb1ELb1ELb1ELb0EEENS1_36VarlenDynamicPersistentTileSchedulerILi128ELi48ELi128ELi128ELb1ELb1ELb0ELb0ELb1ELb1EEEEEEEEEvNT_6ParamsE) ;  /* 0xfffe470002007950 */ /* 0x004fea0003c3ffff */
        .weak           $__internal_5_$__cuda_sm70_shflsync_idx_p
        .type           $__internal_5_$__cuda_sm70_shflsync_idx_p,@function
        .size           $__internal_5_$__cuda_sm70_shflsync_idx_p,($__internal_6_$__cuda_sm70_shflsync_up_p - $__internal_5_$__cuda_sm70_shflsync_idx_p)
$__internal_5_$__cuda_sm70_shflsync_idx_p:
[----:B------:R-:W-:-:S04]  /*1b900*/  MOV R217, 0xffffffff ;  /* 0xffffffff00d97802 */ /* 0x000fc80000000f00 */
[----:B------:R-:W-:Y:S04]  /*1b910*/  WARPSYNC R217 ;  /* 0x000000d900007348 */ /* 0x000fe80003800000 */
[----:B------:R1:W2:Y:S02]  /*1b920*/  SHFL.IDX PT, R0, R35, R3, R0 ;  /* 0x0000000323007389 */ /* 0x0002a400000e0000 */
[----:B-1----:R-:W-:-:S04]  /*1b930*/  MOV R3, 0x0 ;  /* 0x0000000000037802 */ /* 0x002fc80000000f00 */
[----:B--2---:R-:W-:Y:S05]  /*1b940*/  RET.REL.NODEC R2 `(_ZN7cutlass13device_kernelIN5flash19enable_sm80_to_sm89INS1_16FlashAttnFwdSm80INS1_25CollectiveMainloopFwdSm80ILi4ELi1ELb0EN4cute5tupleIJNS5_1CILi128EEENS7_ILi48EEENS7_ILi96EEEEEELi96ENS_10bfloat16_tEfNS_4arch4Sm80ELb0ELb0ELb1ELb1ELb1ELb1ELb1ELb1EEENS1_21CollectiveEpilogueFwdINS6_IJS8_SA_S9_EEENS6_IJNS7_ILi1EEESI_SI_EEESC_SE_Li128ELb1ELb1ELb1ELb0EEENS1_36VarlenDynamicPersistentTileSchedulerILi128ELi48ELi128ELi128ELb1ELb1ELb0ELb0ELb1ELb1EEEEEEEEEvNT_6ParamsE) ;  /* 0xfffe46b002007950 */ /* 0x004fea0003c3ffff */
        .weak           $__internal_6_$__cuda_sm70_shflsync_up_p
        .type           $__internal_6_$__cuda_sm70_shflsync_up_p,@function
        .size           $__internal_6_$__cuda_sm70_shflsync_up_p,($__internal_7_$__cuda_sm70_votesync_ballot - $__internal_6_$__cuda_sm70_shflsync_up_p)
$__internal_6_$__cuda_sm70_shflsync_up_p:
[----:B------:R-:W-:Y:S02]  /*1b950*/  MOV R4, RZ ;  /* 0x000000ff00047202 */ /* 0x000fe40000000f00 */
[----:B------:R-:W-:-:S04]  /*1b960*/  MOV R11, 0xffffffff ;  /* 0xffffffff000b7802 */ /* 0x000fc80000000f00 */
[----:B------:R-:W-:Y:S04]  /*1b970*/  WARPSYNC R11 ;  /* 0x0000000b00007348 */ /* 0x000fe80003800000 */
[----:B------:R1:W2:Y:S02]  /*1b980*/  SHFL.UP PT, R4, R0, R3, R4 ;  /* 0x0400000300047389 */ /* 0x0002a400000e0004 */
[----:B-1----:R-:W-:-:S04]  /*1b990*/  MOV R3, 0x0 ;  /* 0x0000000000037802 */ /* 0x002fc80000000f00 */
[----:B--2---:R-:W-:Y:S05]  /*1b9a0*/  RET.REL.NODEC R2 `(_ZN7cutlass13device_kernelIN5flash19enable_sm80_to_sm89INS1_16FlashAttnFwdSm80INS1_25CollectiveMainloopFwdSm80ILi4ELi1ELb0EN4cute5tupleIJNS5_1CILi128EEENS7_ILi48EEENS7_ILi96EEEEEELi96ENS_10bfloat16_tEfNS_4arch4Sm80ELb0ELb0ELb1ELb1ELb1ELb1ELb1ELb1EEENS1_21CollectiveEpilogueFwdINS6_IJS8_SA_S9_EEENS6_IJNS7_ILi1EEESI_SI_EEESC_SE_Li128ELb1ELb1ELb1ELb0EEENS1_36VarlenDynamicPersistentTileSchedulerILi128ELi48ELi128ELi128ELb1ELb1ELb0ELb0ELb1ELb1EEEEEEEEEvNT_6ParamsE) ;  /* 0xfffe465002007950 */ /* 0x004fea0003c3ffff */
        .weak           $__internal_7_$__cuda_sm70_votesync_ballot
        .type           $__internal_7_$__cuda_sm70_votesync_ballot,@function
        .size           $__internal_7_$__cuda_sm70_votesync_ballot,(.L_x_3634 - $__internal_7_$__cuda_sm70_votesync_ballot)
$__internal_7_$__cuda_sm70_votesync_ballot:
[----:B------:R-:W-:Y:S01]  /*1b9b0*/  ISETP.NE.U32.AND P0, PT, R0, 0x1, PT ;  /* 0x000000010000780c */ /* 0x000fe20003f05070 */
[----:B------:R-:W-:-:S04]  /*1b9c0*/  IMAD.MOV.U32 R3, RZ, RZ, -0x1 ;  /* 0xffffffffff037424 */ /* 0x000fc800078e00ff */
[----:B------:R-:W-:Y:S08]  /*1b9d0*/  WARPSYNC R3 ;  /* 0x0000000300007348 */ /* 0x000ff00003800000 */
[----:B------:R-:W-:-:S04]  /*1b9e0*/  VOTE.ANY R0, PT, !P0 ;  /* 0x0000000000007806 */ /* 0x000fc800040e0100 */
[----:B------:R-:W-:Y:S01]  /*1b9f0*/  LOP3.LUT R0, R0, R3, RZ, 0xc0, !PT ;  /* 0x0000000300007212 */ /* 0x000fe200078ec0ff */
[----:B------:R-:W-:-:S04]  /*1ba00*/  IMAD.MOV.U32 R3, RZ, RZ, 0x0 ;  /* 0x00000000ff037424 */ /* 0x000fc800078e00ff */
[----:B------:R-:W-:Y:S05]  /*1ba10*/  RET.REL.NODEC R2 `(_ZN7cutlass13device_kernelIN5flash19enable_sm80_to_sm89INS1_16FlashAttnFwdSm80INS1_25CollectiveMainloopFwdSm80ILi4ELi1ELb0EN4cute5tupleIJNS5_1CILi128EEENS7_ILi48EEENS7_ILi96EEEEEELi96ENS_10bfloat16_tEfNS_4arch4Sm80ELb0ELb0ELb1ELb1ELb1ELb1ELb1ELb1EEENS1_21CollectiveEpilogueFwdINS6_IJS8_SA_S9_EEENS6_IJNS7_ILi1EEESI_SI_EEESC_SE_Li128ELb1ELb1ELb1ELb0EEENS1_36VarlenDynamicPersistentTileSchedulerILi128ELi48ELi128ELi128ELb1ELb1ELb0ELb0ELb1ELb1EEEEEEEEEvNT_6ParamsE) ;  /* 0xfffe45e002007950 */ /* 0x000fea0003c3ffff */
.L_x_436:
        /* <DEDUP_REMOVED lines=14> */
.L_x_3634:


//--------------------- .text._ZN7cutlass13device_kernelIN5flash19enable_sm80_to_sm89INS1_16FlashAttnFwdSm80INS1_25CollectiveMainloopFwdSm80ILi4ELi1ELb0EN4cute5tupleIJNS5_1CILi128EEENS7_ILi48EEENS7_ILi96EEEEEELi96ENS_10bfloat16_tEfNS_4arch4Sm80ELb0ELb1ELb1ELb0ELb1ELb0ELb1ELb1EEENS1_21CollectiveEpilogueFwdINS6_IJS8_SA_S9_EEENS6_IJNS7_ILi1EEESI_SI_EEESC_SE_Li128ELb0ELb1ELb1ELb0EEENS1_19SingleTileSchedulerILb0ELb1ELb1ELi128EEEEEEEEEvNT_6ParamsE --------------------------
	.section	.text._ZN7cutlass13device_kernelIN5flash19enable_sm80_to_sm89INS1_16FlashAttnFwdSm80INS1_25CollectiveMainloopFwdSm80ILi4ELi1ELb0EN4cute5tupleIJNS5_1CILi128EEENS7_ILi48EEENS7_ILi96EEEEEELi96ENS_10bfloat16_tEfNS_4arch4Sm80ELb0ELb1ELb1ELb0ELb1ELb0ELb1ELb1EEENS1_21CollectiveEpilogueFwdINS6_IJS8_SA_S9_EEENS6_IJNS7_ILi1EEESI_SI_EEESC_SE_Li128ELb0ELb1ELb1ELb0EEENS1_19SingleTileSchedulerILb0ELb1ELb1ELi128EEEEEEEEEvNT_6ParamsE,"ax",@progbits
	.sectioninfo	@"SHI_REGISTERS=255"
	.align	128
.text._ZN7cutlass13device_kernelIN5flash19enable_sm80_to_sm89INS1_16FlashAttnFwdSm80INS1_25CollectiveMainloopFwdSm80ILi4ELi1ELb0EN4cute5tupleIJNS5_1CILi128EEENS7_ILi48EEENS7_ILi96EEEEEELi96ENS_10bfloat16_tEfNS_4arch4Sm80ELb0ELb1ELb1ELb0ELb1ELb0ELb1ELb1EEENS1_21CollectiveEpilogueFwdINS6_IJS8_SA_S9_EEENS6_IJNS7_ILi1EEESI_SI_EEESC_SE_Li128ELb0ELb1ELb1ELb0EEENS1_19SingleTileSchedulerILb0ELb1ELb1ELi128EEEEEEEEEvNT_6ParamsE:
        .type           _ZN7cutlass13device_kernelIN5flash19enable_sm80_to_sm89INS1_16FlashAttnFwdSm80INS1_25CollectiveMainloopFwdSm80ILi4ELi1ELb0EN4cute5tupleIJNS5_1CILi128EEENS7_ILi48EEENS7_ILi96EEEEEELi96ENS_10bfloat16_tEfNS_4arch4Sm80ELb0ELb1ELb1ELb0ELb1ELb0ELb1ELb1EEENS1_21CollectiveEpilogueFwdINS6_IJS8_SA_S9_EEENS6_IJNS7_ILi1EEESI_SI_EEESC_SE_Li128ELb0ELb1ELb1ELb0EEENS1_19SingleTileSchedulerILb0ELb1ELb1ELi128EEEEEEEEEvNT_6ParamsE,@function
        .size           _ZN7cutlass13device_kernelIN5flash19enable_sm80_to_sm89INS1_16FlashAttnFwdSm80INS1_25CollectiveMainloopFwdSm80ILi4ELi1ELb0EN4cute5tupleIJNS5_1CILi128EEENS7_ILi48EEENS7_ILi96EEEEEELi96ENS_10bfloat16_tEfNS_4arch4Sm80ELb0ELb1ELb1ELb0ELb1ELb0ELb1ELb1EEENS1_21CollectiveEpilogueFwdINS6_IJS8_SA_S9_EEENS6_IJNS7_ILi1EEESI_SI_EEESC_SE_Li128ELb0ELb1ELb1ELb0EEENS1_19SingleTileSchedulerILb0ELb1ELb1ELi128EEEEEEEEEvNT_6ParamsE,(.L_x_3639 - _ZN7cutlass13device_kernelIN5flash19enable_sm80_to_sm89INS1_16FlashAttnFwdSm80INS1_25CollectiveMainloopFwdSm80ILi4ELi1ELb0EN4cute5tupleIJNS5_1CILi128EEENS7_ILi48EEENS7_ILi96EEEEEELi96ENS_10bfloat16_tEfNS_4arch4Sm80ELb0ELb1ELb1ELb0ELb1ELb0ELb1ELb1EEENS1_21CollectiveEpilogueFwdINS6_IJS8_SA_S9_EEENS6_IJNS7_ILi1EEESI_SI_EEESC_SE_Li128ELb0ELb1ELb1ELb0EEENS1_19SingleTileSchedulerILb0ELb1ELb1ELi128EEEEEEEEEvNT_6ParamsE)
        .other          _ZN7cutlass13device_kernelIN5flash19enable_sm80_to_sm89INS1_16FlashAttnFwdSm80INS1_25CollectiveMainloopFwdSm80ILi4ELi1ELb0EN4cute5tupleIJNS5_1CILi128EEENS7_ILi48EEENS7_ILi96EEEEEELi96ENS_10bfloat16_tEfNS_4arch4Sm80ELb0ELb1ELb1ELb0ELb1ELb0ELb1ELb1EEENS1_21CollectiveEpilogueFwdINS6_IJS8_SA_S9_EEENS6_IJNS7_ILi1EEESI_SI_EEESC_SE_Li128ELb0ELb1ELb1ELb0EEENS1_19SingleTileSchedulerILb0ELb1ELb1ELi128EEEEEEEEEvNT_6ParamsE,@"STO_CUDA_ENTRY STV_DEFAULT"
_ZN7cutlass13device_kernelIN5flash19enable_sm80_to_sm89INS1_16FlashAttnFwdSm80INS1_25CollectiveMainloopFwdSm80ILi4ELi1ELb0EN4cute5tupleIJNS5_1CILi128EEENS7_ILi48EEENS7_ILi96EEEEEELi96ENS_10bfloat16_tEfNS_4arch4Sm80ELb0ELb1ELb1ELb0ELb1ELb0ELb1ELb1EEENS1_21CollectiveEpilogueFwdINS6_IJS8_SA_S9_EEENS6_IJNS7_ILi1EEESI_SI_EEESC_SE_Li128ELb0ELb1ELb1ELb0EEENS1_19SingleTileSchedulerILb0ELb1ELb1ELi128EEEEEEEEEvNT_6ParamsE:
[----:B------:R-:W-:Y:S02]  /*0000*/  MOV R1, c[0x0][0x28] ;  /* 0x00000a0000017a02 */ /* 0x000fe40000000f00 */
[----:B------:R-:W1:Y:S01]  /*0010*/  S2R R224, SR_TID.X ;  /* 0x0000000000e07919 */ /* 0x000e620000002100 */
[----:B------:R-:W2:Y:S08]  /*0020*/  S2UR UR7, SR_CTAID.Y ;  /* 0x00000000000779c3 */ /* 0x000eb00000002600 */
[----:B------:R-:W3:Y:S01]  /*0030*/  S2UR UR6, SR_CTAID.Z ;  /* 0x00000000000679c3 */ /* 0x000ee20000002700 */
[----:B-1----:R-:W-:-:S06]  /*0040*/  SHF.R.U32.HI R0, RZ, 0x5, R224 ;  /* 0x00000005ff007819 */ /* 0x002fcc00000116e0 */
[----:B------:R-:W1:Y:S02]  /*0050*/  SHFL.IDX PT, R0, R0, RZ, 0x1f ;  /* 0x00001fff00007589 */ /* 0x000e6400000e0000 */
[----:B-1----:R-:W-:-:S13]  /*0060*/  ISETP.NE.AND P0, PT, R0, RZ, PT ;  /* 0x000000ff0000720c */ /* 0x002fda0003f05270 */
[----:B--23--:R-:W-:Y:S05]  /*0070*/  @!P0 BRA `(.L_x_437) ;  /* 0x0000009000008947 */ /* 0x00cfea0003800000 */
[----:B------:R-:W-:Y:S01]  /*0080*/  MOV R0, c[0x0][0x550] ;  /* 0x0001540000007a02 */ /* 0x000fe20000000f00 */
[----:B------:R-:W-:-:S03]  /*0090*/  UMOV UR8, UR7 ;  /* 0x0000000700087c82 */ /* 0x000fc60008000000 */
[----:B------:R-:W-:-:S13]  /*00a0*/  ISETP.NE.AND P0, PT, R0, 0x1, PT ;  /* 0x000000010000780c */ /* 0x000fda0003f05270 */
[----:B------:R-:W-:Y:S05]  /*00b0*/  @!P0 BRA `(.L_x_438) ;  /* 0x000000b000008947 */ /* 0x000fea0003800000 */
[----:B------:R-:W-:Y:S02]  /*00c0*/  ULDC UR4, c[0x0][0x554] ;  /* 0x0001550000047ab9 */ /* 0x000fe40000000800 */
[----:B------:R-:W-:Y:S02]  /*00d0*/  UIMAD.WIDE.U32 UR4, UR7, UR4, URZ ;  /* 0x00000004070472a5 */ /* 0x000fe4000f8e003f */
[----:B------:R-:W-:Y:S02]  /*00e0*/  ULDC UR8, c[0x0][0x558] ;  /* 0x0001560000087ab9 */ /* 0x000fe40000000800 */
[----:B------:R-:W-:Y:S01]  /*00f0*/  USHF.R.U32.HI UR8, URZ, UR8, UR5 ;  /* 0x000000083f087299 */ /* 0x000fe20008011605 */
[----:B------:R-:W-:Y:S05]  /*0100*/  BRA `(.L_x_438) ;  /* 0x0000006000007947 */ /* 0x000fea0003800000 */
.L_x_437:
[----:B------:R-:W-:Y:S02]  /*0110*/  ULDC.64 UR4, c[0x0][0x550] ;  /* 0x0001540000047ab9 */ /* 0x000fe40000000a00 */
[----:B------:R-:W-:Y:S02]  /*0120*/  UISETP.NE.AND UP0, UPT, UR4, 0x1, UPT ;  /* 0x000000010400788c */ /* 0x000fe4000bf05270 */
[----:B------:R-:W-:-:S02]  /*0130*/  UIMAD.WIDE.U32 UR10, UR7, UR5, URZ ;  /* 0x00000005070a72a5 */ /* 0x000fc4000f8e003f */
[----:B------:R-:W-:Y:S02]  /*0140*/  ULDC UR4, c[0x0][0x558] ;  /* 0x0001560000047ab9 */ /* 0x000fe40000000800 */
[----:B------:R-:W-:-:S05]  /*0150*/  UMOV UR8, UR7 ;  /* 0x0000000700087c82 */ /* 0x000fca0008000000 */
[----:B------:R-:W-:-:S03]  /*0160*/  @UP0 USHF.R.U32.HI UR8, URZ, UR4, UR11 ;  /* 0x000000043f080299 */ /* 0x000fc6000801160b */
.L_x_438:
[----:B------:R-:W-:Y:S01]  /*0170*/  ISETP.LE.AND P0, PT, RZ, UR6, PT ;  /* 0x00000006ff007c0c */ /* 0x000fe2000bf03270 */
[----:B------:R-:W-:Y:S02]  /*0180*/  UIADD3 UR4, -UR8, URZ, URZ ;  /* 0x0000003f08047290 */ /* 0x000fe4000fffe13f */
[----:B------:R-:W-:Y:S02]  /*0190*/  ULDC UR9, c[0x0][0x550] ;  /* 0x0001540000097ab9 */ /* 0x000fe40000000800 */
[----:B------:R-:W-:-:S08]  /*01a0*/  UIMAD UR9, UR4, UR9, UR7 ;  /* 0x00000009040972a4 */ /* 0x000fd0000f8e0207 */
[----:B------:R-:W-:Y:S05]  /*01b0*/  @!P0 EXIT ;  /* 0x000000000000894d */ /* 0x000fea0003800000 */
[----:B------:R-:W-:Y:S01]  /*01c0*/  ULDC.64 UR4, c[0x0][0x370] ;  /* 0x0000dc0000047ab9 */ /* 0x000fe20000000a00 */
[----:B------:R-:W-:Y:S01]  /*01d0*/  IMAD.MOV.U32 R232, RZ, RZ, RZ ;  /* 0x000000ffffe87224 */ /* 0x000fe200078e00ff */
[----:B------:R-:W-:Y:S02]  /*01e0*/  UISETP.NE.U32.AND UP0, UPT, URZ, UR4, UPT ;  /* 0x000000043f00728c */ /* 0x000fe4000bf05070 */
[----:B------:R-:W-:Y:S02]  /*01f0*/  ULDC.64 UR10, c[0x0][0x370] ;  /* 0x0000dc00000a7ab9 */ /* 0x000fe40000000a00 */
[----:B------:R-:W-:Y:S01]  /*0200*/  UISETP.NE.AND.EX UP0, UPT, URZ, UR5, UPT, UP0 ;  /* 0x000000053f00728c */ /* 0x000fe2000bf05300 */
[----:B------:R-:W1:Y:S01]  /*0210*/  S2UR UR15, SR_CTAID.X ;  /* 0x00000000000f79c3 */ /* 0x000e620000002500 */
[----:B------:R-:W-:Y:S02]  /*0220*/  ULDC UR7, c[0x0][0x2ac] ;  /* 0x0000ab0000077ab9 */ /* 0x000fe40000000800 */
[----:B------:R-:W-:-:S02]  /*0230*/  ULDC.64 UR12, c[0x0][0x118] ;  /* 0x00004600000c7ab9 */ /* 0x000fc40000000a00 */
[----:B------:R-:W-:-:S05]  /*0240*/  PLOP3.LUT P0, PT, PT, PT, UP0, 0x80, 0x0 ;  /* 0x000000000000781c */ /* 0x000fca0003f0f008 */
[----:B------:R-:W-:Y:S02]  /*0250*/  @UP0 UMOV UR4, 0x4 ;  /* 0x0000000400040882 */ /* 0x000fe40000000000 */
[----:B------:R-:W-:-:S06]  /*0260*/  @UP0 UIMAD.WIDE UR4, UR6, UR4, UR10 ;  /* 0x00000004060402a5 */ /* 0x000fcc000f8e020a */
[----:B------:R-:W-:Y:S01]  /*0270*/  MOV R2, UR4 ;  /* 0x0000000400027c02 */ /* 0x000fe20008000f00 */
[----:B------:R-:W-:Y:S01]  /*0280*/  ULDC UR4, c[0x0][0x2c4] ;  /* 0x0000b10000047ab9 */ /* 0x000fe20000000800 */
[----:B------:R-:W-:Y:S01]  /*0290*/  IMAD.U32 R3, RZ, RZ, UR5 ;  /* 0x00000005ff037e24 */ /* 0x000fe2000f8e00ff */
[----:B------:R-:W-:Y:S02]  /*02a0*/  UISETP.NE.AND UP2, UPT, UR4, 0x1, UPT ;  /* 0x000000010400788c */ /* 0x000fe4000bf45270 */
[----:B-1----:R-:W-:Y:S02]  /*02b0*/  USHF.L.U32 UR15, UR15, 0x7, URZ ;  /* 0x000000070f0f7899 */ /* 0x002fe4000800063f */
[----:B------:R1:W5:Y:S01]  /*02c0*/  @P0 LDG.E R232, [R2.64] ;  /* 0x0000000c02e80981 */ /* 0x000362000c1e1900 */
[----:B------:R-:W-:Y:S02]  /*02d0*/  ULDC.64 UR4, c[0x0][0x2c8] ;  /* 0x0000b20000047ab9 */ /* 0x000fe40000000a00 */
[----:B------:R-:W-:-:S02]  /*02e0*/  UIADD3 UR10, UR15, 0x7f, URZ ;  /* 0x0000007f0f0a7890 */ /* 0x000fc4000fffe03f */
[----:B------:R-:W-:Y:S02]  /*02f0*/  ULDC UR14, c[0x0][0x168] ;  /* 0x00005a00000e7ab9 */ /* 0x000fe40000000800 */
[----:B------:R-:W-:-:S04]  /*0300*/  @UP2 UIADD3 UR16, UR15, 0x7f, URZ ;  /* 0x0000007f0f102890 */ /* 0x000fc8000fffe03f */
[----:B------:R-:W-:-:S03]  /*0310*/  UIMAD.WIDE.U32 UR16, UR16, UR4, URZ ;  /* 0x00000004101072a5 */ /* 0x000fc6000f8e003f */
[----:B------:R-:W-:Y:S02]  /*0320*/  ULDC UR4, c[0x0][0x1d0] ;  /* 0x0000740000047ab9 */ /* 0x000fe40000000800 */
[----:B------:R-:W-:Y:S02]  /*0330*/  UIMAD UR7, UR7, UR4, URZ ;  /* 0x00000004070772a4 */ /* 0x000fe4000f8e023f */
[----:B------:R-:W-:Y:S02]  /*0340*/  @UP2 UMOV UR11, UR17 ;  /* 0x00000011000b2c82 */ /* 0x000fe40008000000 */
[----:B------:R-:W-:-:S03]  /*0350*/  @UP2 USHF.R.U32.HI UR10, URZ, UR5, UR11 ;  /* 0x000000053f0a2299 */ /* 0x000fc6000801160b */
[----:B------:R-:W-:Y:S02]  /*0360*/  UMOV UR11, 0x1 ;  /* 0x00000001000b7882 */ /* 0x000fe40000000000 */
[----:B------:R-:W-:Y:S02]  /*0370*/  ULDC.64 UR4, c[0x0][0x328] ;  /* 0x0000ca0000047ab9 */ /* 0x000fe40000000a00 */
[----:B------:R-:W-:Y:S02]  /*0380*/  UISETP.LE.AND UP1, UPT, UR11, UR5, UPT ;  /* 0x000000050b00728c */ /* 0x000fe4000bf23270 */
[----:B------:R-:W-:-:S04]  /*0390*/  UIADD3 UR14, UR7, -UR14, UR11 ;  /* 0x8000000e070e7290 */ /* 0x000fc8000fffe00b */
[----:B------:R-:W-:Y:S01]  /*03a0*/  PLOP3.LUT P0, PT, PT, PT, UP1, 0x40, 0x0 ;  /* 0x000000000000781c */ /* 0x000fe20003f0e818 */
[----:B------:R-:W-:-:S04]  /*03b0*/  UIADD3 UR5, UR14, UR10, URZ ;  /* 0x0000000a0e057290 */ /* 0x000fc8000fffe03f */
[----:B------:R-:W-:-:S08]  /*03c0*/  UIADD3 UR10, UR5, UR4, URZ ;  /* 0x00000004050a7290 */ /* 0x000fd0000fffe03f */
[----:B------:R-:W-:Y:S05]  /*03d0*/  @P0 BRA `(.L_x_439) ;  /* 0x0000016000000947 */ /* 0x000fea0003800000 */
[----:B-1----:R-:W-:Y:S01]  /*03e0*/  ISETP.LT.AND P0, PT, RZ, UR5, PT ;  /* 0x00000005ff007c0c */ /* 0x002fe2000bf01270 */
[----:B------:R-:W-:-:S12]  /*03f0*/  UIADD3 UR14, UR5, -0x1, URZ ;  /* 0xffffffff050e7890 */ /* 0x000fd8000fffe03f */
[----:B------:R-:W-:Y:S05]  /*0400*/  @P0 BRA `(.L_x_440) ;  /* 0x0000009000000947 */ /* 0x000fea0003800000 */
[----:B------:R-:W-:Y:S02]  /*0410*/  ULDC UR4, c[0x0][0x32c] ;  /* 0x0000cb0000047ab9 */ /* 0x000fe40000000800 */
[----:B------:R-:W-:Y:S02]  /*0420*/  UISETP.NE.AND UP0, UPT, UR11, UR4, UPT ;  /* 0x000000040b00728c */ /* 0x000fe4000bf05270 */
[----:B------:R-:W-:-:S03]  /*0430*/  UIADD3 UR14, -UR5, URZ, URZ ;  /* 0x0000003f050e7290 */ /* 0x000fc6000fffe13f */
[----:B------:R-:W-:Y:S02]  /*0440*/  ULDC.64 UR4, c[0x0][0x330] ;  /* 0x0000cc0000047ab9 */ /* 0x000fe40000000a00 */
[----:B------:R-:W-:-:S07]  /*0450*/  UIMAD.WIDE.U32 UR16, UR14, UR4, URZ ;  /* 0x000000040e1072a5 */ /* 0x000fce000f8e003f */
[----:B------:R-:W-:Y:S02]  /*0460*/  @UP0 UMOV UR11, UR17 ;  /* 0x00000011000b0c82 */ /* 0x000fe40008000000 */
[----:B------:R-:W-:-:S04]  /*0470*/  @UP0 USHF.R.U32.HI UR14, URZ, UR5, UR11 ;  /* 0x000000053f0e0299 */ /* 0x000fc8000801160b */
[----:B------:R-:W-:Y:S01]  /*0480*/  ULOP3.LUT UR14, URZ, UR14, URZ, 0x33, !UPT ;  /* 0x0000000e3f0e7292 */ /* 0x000fe2000f8e333f */
[----:B------:R-:W-:Y:S05]  /*0490*/  BRA `(.L_x_441) ;  /* 0x0000006000007947 */ /* 0x000fea0003800000 */
.L_x_440:
[----:B------:R-:W-:Y:S02]  /*04a0*/  ULDC UR4, c[0x0][0x32c] ;  /* 0x0000cb0000047ab9 */ /* 0x000fe40000000800 */
[----:B------:R-:W-:-:S03]  /*04b0*/  UISETP.NE.AND UP0, UPT, UR11, UR4, UPT ;  /* 0x000000040b00728c */ /* 0x000fc6000bf05270 */
[----:B------:R-:W-:Y:S02]  /*04c0*/  ULDC.64 UR4, c[0x0][0x330] ;  /* 0x0000cc0000047ab9 */ /* 0x000fe40000000a00 */
[----:B------:R-:W-:-:S07]  /*04d0*/  UIMAD.WIDE.U32 UR16, UR14, UR4, URZ ;  /* 0x000000040e1072a5 */ /* 0x000fce000f8e003f */
[----:B------:R-:W-:Y:S02]  /*04e0*/  @UP0 UMOV UR11, UR17 ;  /* 0x00000011000b0c82 */ /* 0x000fe40008000000 */
[----:B------:R-:W-:Y:S02]  /*04f0*/  @UP0 USHF.R.U32.HI UR14, URZ, UR5, UR11 ;  /* 0x000000053f0e0299 */ /* 0x000fe4000801160b */
.L_x_441:
[----:B------:R-:W-:Y:S02]  /*0500*/  ULDC UR4, c[0x0][0x32c] ;  /* 0x0000cb0000047ab9 */ /* 0x000fe40000000800 */
[----:B------:R-:W-:-:S04]  /*0510*/  UIMAD UR4, UR14, UR4, UR4 ;  /* 0x000000040e0472a4 */ /* 0x000fc8000f8e0204 */
[----:B------:R-:W-:-:S04]  /*0520*/  UISETP.LT.AND UP0, UPT, UR10, UR4, UPT ;  /* 0x000000040a00728c */ /* 0x000fc8000bf01270 */
[----:B------:R-:W-:Y:S02]  /*0530*/  USEL UR10, UR10, UR4, UP0 ;  /* 0x000000040a0a7287 */ /* 0x000fe40008000000 */
.L_x_439:
[----:B-1----:R-:W-:Y:S01]  /*0540*/  UIADD3 UR11, UR7, 0x2f, URZ ;  /* 0x0000002f070b7890 */ /* 0x002fe2000fffe03f */
[----:B------:R-:W-:Y:S01]  /*0550*/  PLOP3.LUT P0, PT, PT, PT, UP1, 0x40, 0x0 ;  /* 0x000000000000781c */ /* 0x000fe20003f0e818 */
[----:B------:R-:W-:Y:S02]  /*0560*/  ULDC.64 UR4, c[0x0][0x2c8] ;  /* 0x0000b20000047ab9 */ /* 0x000fe40000000a00 */
[----:B------:R-:W-:Y:S02]  /*0570*/  UIMAD.WIDE.U32 UR16, UR15, UR4, URZ ;  /* 0x000000040f1072a5 */ /* 0x000fe4000f8e003f */
[----:B------:R-:W-:Y:S02]  /*0580*/  UIMAD.WIDE UR18, UR11, 0x2aaaaaab, URZ ;  /* 0x2aaaaaab0b1278a5 */ /* 0x000fe4000f8e023f */
[----:B------:R-:W-:Y:S02]  /*0590*/  UIADD3 UR10, UR10, 0x2f, URZ ;  /* 0x0000002f0a0a7890 */ /* 0x000fe4000fffe03f */
[----:B------:R-:W-:-:S02]  /*05a0*/  UMOV UR4, UR15 ;  /* 0x0000000f00047c82 */ /* 0x000fc40008000000 */
[----:B------:R-:W-:Y:S02]  /*05b0*/  UIMAD.WIDE UR10, UR10, 0x2aaaaaab, URZ ;  /* 0x2aaaaaab0a0a78a5 */ /* 0x000fe4000f8e023f */
[----:B------:R-:W-:Y:S02]  /*05c0*/  ULDC UR14, c[0x0][0x168] ;  /* 0x00005a00000e7ab9 */ /* 0x000fe40000000800 */
[----:B------:R-:W-:Y:S02]  /*05d0*/  @UP2 USHF.R.U32.HI UR4, URZ, UR5, UR17 ;  /* 0x000000053f042299 */ /* 0x000fe40008011611 */
[----:B------:R-:W-:Y:S02]  /*05e0*/  UIADD3 UR14, UR7, -UR14, URZ ;  /* 0x8000000e070e7290 */ /* 0x000fe4000fffe03f */
[----:B------:R-:W-:Y:S02]  /*05f0*/  UMOV UR17, UR19 ;  /* 0x0000001300117c82 */ /* 0x000fe40008000000 */
[----:B------:R-:W-:-:S02]  /*0600*/  USHF.R.U32.HI UR16, URZ, 0x1f, UR17 ;  /* 0x0000001f3f107899 */ /* 0x000fc40008011611 */
[----:B------:R-:W-:Y:S02]  /*0610*/  USHF.R.U32.HI UR10, URZ, 0x1f, UR11 ;  /* 0x0000001f3f0a7899 */ /* 0x000fe4000801160b */
[----:B------:R-:W-:Y:S02]  /*0620*/  UIADD3 UR4, UR14, UR4, URZ ;  /* 0x000000040e047290 */ /* 0x000fe4000fffe03f */
[----:B------:R-:W-:Y:S02]  /*0630*/  ULDC UR5, c[0x0][0x324] ;  /* 0x0000c90000057ab9 */ /* 0x000fe40000000800 */
[----:B------:R-:W-:Y:S02]  /*0640*/  ULEA.HI.SX32 UR16, UR17, UR16, 0x1d ;  /* 0x0000001011107291 */ /* 0x000fe4000f8fea3f */
[----:B------:R-:W-:Y:S02]  /*0650*/  ULEA.HI.SX32 UR10, UR11, UR10, 0x1d ;  /* 0x0000000a0b0a7291 */ /* 0x000fe4000f8fea3f */
[----:B------:R-:W-:-:S02]  /*0660*/  UIADD3 UR5, UR4, -UR5, URZ ;  /* 0x8000000504057290 */ /* 0x000fc4000fffe03f */
[----:B------:R-:W-:-:S04]  /*0670*/  UISETP.LT.AND UP0, UPT, UR16, UR10, UPT ;  /* 0x0000000a1000728c */ /* 0x000fc8000bf01270 */
[----:B------:R-:W-:Y:S01]  /*0680*/  USEL UR10, UR16, UR10, UP0 ;  /* 0x0000000a100a7287 */ /* 0x000fe20008000000 */
[----:B------:R-:W-:Y:S01]  /*0690*/  MOV R2, UR5 ;  /* 0x0000000500027c02 */ /* 0x000fe20008000f00 */
[----:B------:R-:W-:Y:S05]  /*06a0*/  @P0 BRA `(.L_x_442) ;  /* 0x0000010000000947 */ /* 0x000fea0003800000 */
[----:B------:R-:W-:-:S04]  /*06b0*/  MOV R3, UR4 ;  /* 0x0000000400037c02 */ /* 0x000fc80008000f00 */
[----:B------:R-:W-:-:S13]  /*06c0*/  ISETP.GT.AND P0, PT, R3, -0x1, PT ;  /* 0xffffffff0300780c */ /* 0x000fda0003f04270 */
[----:B------:R-:W-:Y:S05]  /*06d0*/  @P0 BRA `(.L_x_443) ;  /* 0x0000007000000947 */ /* 0x000fea0003800000 */
[----:B------:R-:W-:Y:S01]  /*06e0*/  IMAD.MOV.U32 R0, RZ, RZ, c[0x0][0x32c] ;  /* 0x0000cb00ff007624 */ /* 0x000fe200078e00ff */
[----:B------:R-:W-:-:S04]  /*06f0*/  LOP3.LUT R3, RZ, R3, RZ, 0x33, !PT ;  /* 0x00000003ff037212 */ /* 0x000fc800078e33ff */
[----:B------:R-:W-:-:S13]  /*0700*/  ISETP.NE.AND P0, PT, R0, 0x1, PT ;  /* 0x000000010000780c */ /* 0x000fda0003f05270 */
[----:B------:R-:W-:-:S05]  /*0710*/  @P0 IMAD.HI.U32 R0, R3, c[0x0][0x330], RZ ;  /* 0x0000cc0003000a27 */ /* 0x000fca00078e00ff */
[----:B------:R-:W-:-:S04]  /*0720*/  @P0 SHF.R.U32.HI R3, RZ, c[0x0][0x334], R0 ;  /* 0x0000cd00ff030a19 */ /* 0x000fc80000011600 */
[----:B------:R-:W-:Y:S01]  /*0730*/  LOP3.LUT R3, RZ, R3, RZ, 0x33, !PT ;  /* 0x00000003ff037212 */ /* 0x000fe200078e33ff */
[----:B------:R-:W-:Y:S05]  /*0740*/  BRA `(.L_x_444) ;  /* 0x0000004000007947 */ /* 0x000fea0003800000 */
.L_x_443:
[----:B------:R-:W-:-:S04]  /*0750*/  MOV R0, c[0x0][0x32c] ;  /* 0x0000cb0000007a02 */ /* 0x000fc80000000f00 */
[----:B------:R-:W-:-:S13]  /*0760*/  ISETP.NE.AND P0, PT, R0, 0x1, PT ;  /* 0x000000010000780c */ /* 0x000fda0003f05270 */
[----:B------:R-:W-:-:S05]  /*0770*/  @P0 IMAD.HI.U32 R0, R3, c[0x0][0x330], RZ ;  /* 0x0000cc0003000a27 */ /* 0x000fca00078e00ff */
[----:B------:R-:W-:-:S05]  /*0780*/  @P0 SHF.R.U32.HI R3, RZ, c[0x0][0x334], R0 ;  /* 0x0000cd00ff030a19 */ /* 0x000fca0000011600 */
.L_x_444:
[----:B------:R-:W-:-:S05]  /*0790*/  IMAD R3, R3, c[0x0][0x32c], RZ ;  /* 0x0000cb0003037a24 */ /* 0x000fca00078e02ff */
[----:B------:R-:W-:-:S05]  /*07a0*/  IMNMX R2, R2, R3, !PT ;  /* 0x0000000302027217 */ /* 0x000fca0007800200 */
.L_x_442:
[----:B------:R-:W-:Y:S01]  /*07b0*/  IMAD.HI R3, R2, 0x2aaaaaab, RZ ;  /* 0x2aaaaaab02037827 */ /* 0x000fe200078e02ff */
[----:B------:R-:W-:Y:S02]  /*07c0*/  USHF.R.U32.HI UR5, URZ, 0x10, UR9 ;  /* 0x000000103f057899 */ /* 0x000fe40008011609 */
[----:B------:R-:W-:Y:S01]  /*07d0*/  ULDC UR4, c[0x0][0x338] ;  /* 0x0000ce0000047ab9 */ /* 0x000fe20000000800 */
[----:B------:R-:W-:Y:S01]  /*07e0*/  IMAD.MOV.U32 R154, RZ, RZ, RZ ;  /* 0x000000ffff9a7224 */ /* 0x000fe200078e00ff */
[----:B------:R-:W-:Y:S01]  /*07f0*/  SHF.R.U32.HI R0, RZ, 0x1f, R3 ;  /* 0x0000001fff007819 */ /* 0x000fe20000011603 */
[----:B------:R-:W-:-:S03]  /*0800*/  UISETP.NE.AND UP0, UPT, UR5, URZ, UPT ;  /* 0x0000003f0500728c */ /* 0x000fc6000bf05270 */
[----:B------:R-:W-:Y:S01]  /*0810*/  LEA.HI.SX32 R0, R3, R0, 0x1d ;  /* 0x0000000003007211 */ /* 0x000fe200078feaff */
[----:B------:R-:W-:-:S03]  /*0820*/  USEL UR4, UR5, UR4, UP0 ;  /* 0x0000000405047287 */ /* 0x000fc60008000000 */
[----:B------:R-:W-:-:S04]  /*0830*/  IMNMX R221, RZ, R0, !PT ;  /* 0x00000000ffdd7217 */ /* 0x000fc80007800200 */
[----:B------:R-:W-:-:S13]  /*0840*/  ISETP.LT.AND P0, PT, R221, UR10, PT ;  /* 0x0000000add007c0c */ /* 0x000fda000bf01270 */
[----:B------:R-:W-:Y:S05]  /*0850*/  @!P0 BRA `(.L_x_445) ;  /* 0x000001c000008947 */ /* 0x000fea0003800000 */
[----:B------:R-:W-:Y:S01]  /*0860*/  IMAD.U32 R0, RZ, RZ, UR4 ;  /* 0x00000004ff007e24 */ /* 0x000fe2000f8e00ff */
[----:B------:R-:W-:-:S04]  /*0870*/  UIADD3 UR5, UR4, -0x1, UR10 ;  /* 0xffffffff04057890 */ /* 0x000fc8000fffe00a */
[-C--:B------:R-:W-:Y:S02]  /*0880*/  IABS R4, R0.reuse ;  /* 0x0000000000047213 */ /* 0x080fe40000000000 */
[----:B------:R-:W-:Y:S02]  /*0890*/  IADD3 R5, -R221, UR5, RZ ;  /* 0x00000005dd057c10 */ /* 0x000fe4000fffe1ff */
[----:B------:R-:W1:Y:S01]  /*08a0*/  I2F.RP R8, R4 ;  /* 0x0000000400087306 */ /* 0x000e620000209400 */
[----:B------:R-:W-:Y:S02]  /*08b0*/  IABS R0, R0 ;  /* 0x0000000000007213 */ /* 0x000fe40000000000 */
[----:B------:R-:W-:Y:S02]  /*08c0*/  IABS R2, R5 ;  /* 0x0000000500027213 */ /* 0x000fe40000000000 */
[----:B------:R-:W-:Y:S01]  /*08d0*/  LOP3.LUT R5, R5, UR4, RZ, 0x3c, !PT ;  /* 0x0000000405057c12 */ /* 0x000fe2000f8e3cff */
[----:B------:R-:W-:-:S03]  /*08e0*/  IMAD.MOV R0, RZ, RZ, -R0 ;  /* 0x000000ffff007224 */ /* 0x000fc600078e0a00 */
[----:B------:R-:W-:Y:S01]  /*08f0*/  ISETP.GE.AND P1, PT, R5, RZ, PT ;  /* 0x000000ff0500720c */ /* 0x000fe20003f26270 */
[----:B-1----:R-:W1:Y:S02]  /*0900*/  MUFU.RCP R6, R8 ;  /* 0x0000000800067308 */ /* 0x002e640000001000 */
[----:B-1----:R-:W-:-:S06]  /*0910*/  IADD3 R6, R6, 0xffffffe, RZ ;  /* 0x0ffffffe06067810 */ /* 0x002fcc0007ffe0ff */
[----:B------:R-:W1:Y:S02]  /*0920*/  F2I.FTZ.U32.TRUNC.NTZ R7, R6 ;  /* 0x0000000600077305 */ /* 0x000e64000021f000 */
[----:B-1----:R-:W-:Y:S02]  /*0930*/  IMAD.MOV R3, RZ, RZ, -R7 ;  /* 0x000000ffff037224 */ /* 0x002fe400078e0a07 */
[----:B------:R-:W-:Y:S02]  /*0940*/  IMAD.MOV.U32 R6, RZ, RZ, RZ ;  /* 0x000000ffff067224 */ /* 0x000fe400078e00ff */
[----:B------:R-:W-:-:S04]  /*0950*/  IMAD R3, R3, R4, RZ ;  /* 0x0000000403037224 */ /* 0x000fc800078e02ff */
[----:B------:R-:W-:-:S06]  /*0960*/  IMAD.HI.U32 R3, R7, R3, R6 ;  /* 0x0000000307037227 */ /* 0x000fcc00078e0006 */
[----:B------:R-:W-:-:S04]  /*0970*/  IMAD.HI.U32 R3, R3, R2, RZ ;  /* 0x0000000203037227 */ /* 0x000fc800078e00ff */
[----:B------:R-:W-:-:S05]  /*0980*/  IMAD R7, R3, R0, R2 ;  /* 0x0000000003077224 */ /* 0x000fca00078e0202 */
[----:B------:R-:W-:-:S13]  /*0990*/  ISETP.GT.U32.AND P0, PT, R4, R7, PT ;  /* 0x000000070400720c */ /* 0x000fda0003f04070 */
[----:B------:R-:W-:Y:S01]  /*09a0*/  @!P0 IMAD.IADD R7, R7, 0x1, -R4 ;  /* 0x0000000107078824 */ /* 0x000fe200078e0a04 */
[----:B------:R-:W-:Y:S02]  /*09b0*/  @!P0 IADD3 R3, R3, 0x1, RZ ;  /* 0x0000000103038810 */ /* 0x000fe40007ffe0ff */
[----:B------:R-:W-:Y:S02]  /*09c0*/  ISETP.NE.AND P0, PT, RZ, UR4, PT ;  /* 0x00000004ff007c0c */ /* 0x000fe4000bf05270 */
[----:B------:R-:W-:-:S13]  /*09d0*/  ISETP.GE.U32.AND P2, PT, R7, R4, PT ;  /* 0x000000040700720c */ /* 0x000fda0003f46070 */
[----:B------:R-:W-:-:S05]  /*09e0*/  @P2 IADD3 R3, R3, 0x1, RZ ;  /* 0x0000000103032810 */ /* 0x000fca0007ffe0ff */
[----:B------:R-:W-:Y:S01]  /*09f0*/  @!P1 IMAD.MOV R3, RZ, RZ, -R3 ;  /* 0x000000ffff039224 */ /* 0x000fe200078e0a03 */
[----:B------:R-:W-:-:S05]  /*0a00*/  @!P0 LOP3.LUT R3, RZ, UR4, RZ, 0x33, !PT ;  /* 0x00000004ff038c12 */ /* 0x000fca000f8e33ff */
[----:B------:R-:W-:Y:S02]  /*0a10*/  IMAD.MOV.U32 R154, RZ, RZ, R3 ;  /* 0x000000ffff9a7224 */ /* 0x000fe400078e0003 */
.L_x_445:
[----:B------:R-:W-:Y:S01]  /*0a20*/  ULOP3.LUT UR9, UR9, 0xffff, URZ, 0xc0, !UPT ;  /* 0x0000ffff09097892 */ /* 0x000fe2000f8ec03f */
[----:B------:R-:W-:Y:S01]  /*0a30*/  PLOP3.LUT P4, PT, PT, PT, PT, 0x80, 0x0 ;  /* 0x000000000000781c */ /* 0x000fe20003f8f070 */
[----:B------:R-:W-:Y:S01]  /*0a40*/  IMAD.MOV.U32 R10, RZ, RZ, RZ ;  /* 0x000000ffff0a7224 */ /* 0x000fe200078e00ff */
[----:B------:R-:W-:Y:S01]  /*0a50*/  CS2R R8, SRZ ;  /* 0x0000000000087805 */ /* 0x000fe2000001ff00 */
[----:B------:R-:W-:Y:S01]  /*0a60*/  MOV R5, RZ ;  /* 0x000000ff00057202 */ /* 0x000fe20000000f00 */
[----:B------:R-:W-:Y:S01]  /*0a70*/  CS2R R94, SRZ ;  /* 0x00000000005e7805 */ /* 0x000fe2000001ff00 */
[----:B------:R-:W-:Y:S01]  /*0a80*/  IMAD R221, R154, UR9, R221 ;  /* 0x000000099add7c24 */ /* 0x000fe2000f8e02dd */
[----:B------:R-:W-:Y:S01]  /*0a90*/  CS2R R92, SRZ ;  /* 0x00000000005c7805 */ /* 0x000fe2000001ff00 */
[----:B------:R-:W-:Y:S01]  /*0aa0*/  CS2R R98, SRZ ;  /* 0x0000000000627805 */ /* 0x000fe2000001ff00 */
[----:B------:R-:W-:Y:S01]  /*0ab0*/  CS2R R96, SRZ ;  /* 0x0000000000607805 */ /* 0x000fe2000001ff00 */
[----:B------:R-:W-:Y:S01]  /*0ac0*/  IMAD.IADD R154, R221, 0x1, R154 ;  /* 0x00000001dd9a7824 */ /* 0x000fe200078e029a */
[----:B------:R-:W-:Y:S01]  /*0ad0*/  CS2R R90, SRZ ;  /* 0x00000000005a7805 */ /* 0x000fe2000001ff00 */
[----:B------:R-:W-:Y:S01]  /*0ae0*/  CS2R R88, SRZ ;  /* 0x0000000000587805 */ /* 0x000fe2000001ff00 */
[----:B------:R-:W-:Y:S01]  /*0af0*/  CS2R R86, SRZ ;  /* 0x0000000000567805 */ /* 0x000fe2000001ff00 */
[----:B------:R-:W-:Y:S01]  /*0b00*/  CS2R R84, SRZ ;  /* 0x0000000000547805 */ /* 0x000fe2000001ff00 */
[----:B------:R-:W-:Y:S01]  /*0b10*/  IMNMX R154, R154, UR10, PT ;  /* 0x0000000a9a9a7c17 */ /* 0x000fe2000b800200 */
        /* <DEDUP_REMOVED lines=42> */
[----:B------:R-:W-:Y:S02]  /*0dc0*/  ULDC.64 UR4, c[0x0][0x340] ;  /* 0x0000d00000047ab9 */ /* 0x000fe40000000a00 */
[----:B------:R-:W-:-:S02]  /*0dd0*/  UISETP.NE.U32.AND UP0, UPT, URZ, UR4, UPT ;  /* 0x000000043f00728c */ /* 0x000fc4000bf05070 */
[----:B------:R-:W-:Y:S02]  /*0de0*/  ULDC.64 UR10, c[0x0][0x340] ;  /* 0x0000d000000a7ab9 */ /* 0x000fe40000000a00 */
[----:B------:R-:W-:-:S06]  /*0df0*/  UISETP.NE.AND.EX UP0, UPT, URZ, UR5, UPT, UP0 ;  /* 0x000000053f00728c */ /* 0x000fcc000bf05300 */
[----:B------:R-:W-:-:S05]  /*0e00*/  PLOP3.LUT P2, PT, PT, PT, UP0, 0x80, 0x0 ;  /* 0x000000000000781c */ /* 0x000fca0003f4f008 */
[----:B------:R-:W-:Y:S02]  /*0e10*/  @UP0 UMOV UR4, 0x4 ;  /* 0x0000000400040882 */ /* 0x000fe40000000000 */
[----:B------:R-:W-:-:S06]  /*0e20*/  @UP0 UIMAD.WIDE UR4, UR6, UR4, UR10 ;  /* 0x00000004060402a5 */ /* 0x000fcc000f8e020a */
[----:B------:R-:W-:Y:S02]  /*0e30*/  IMAD.U32 R6, RZ, RZ, UR4 ;  /* 0x00000004ff067e24 */ /* 0x000fe4000f8e00ff */
[----:B------:R-:W-:Y:S01]  /*0e40*/  IMAD.U32 R7, RZ, RZ, UR5 ;  /* 0x00000005ff077e24 */ /* 0x000fe2000f8e00ff */
[----:B------:R-:W-:Y:S01]  /*0e50*/  SHF.R.S32.HI R5, RZ, 0x1f, R224 ;  /* 0x0000001fff057819 */ /* 0x000fe200000114e0 */
[----:B------:R-:W-:Y:S01]  /*0e60*/  USHF.R.S32.HI UR9, URZ, 0x1f, UR8 ;  /* 0x0000001f3f097899 */ /* 0x000fe20008011408 */
[----:B------:R-:W-:Y:S01]  /*0e70*/  PLOP3.LUT P1, PT, PT, PT, UP2, 0x80, 0x0 ;  /* 0x000000000000781c */ /* 0x000fe20003f2f028 */
[----:B------:R-:W-:Y:S01]  /*0e80*/  ULDC.64 UR4, c[0x0][0x1b8] ;  /* 0x00006e0000047ab9 */ /* 0x000fe20000000a00 */
[----:B------:R1:W2:Y:S01]  /*0e90*/  @P2 LDG.E R0, [R6.64] ;  /* 0x0000000c06002981 */ /* 0x0002a2000c1e1900 */
[-C--:B------:R-:W-:Y:S01]  /*0ea0*/  LEA.HI R241, R5, R224.reuse, RZ, 0x2 ;  /* 0x000000e005f17211 */ /* 0x080fe200078f10ff */
[----:B------:R-:W-:Y:S01]  /*0eb0*/  UIMAD UR9, UR9, UR4, URZ ;  /* 0x00000004090972a4 */ /* 0x000fe2000f8e023f */
[----:B------:R-:W-:Y:S01]  /*0ec0*/  PLOP3.LUT P0, PT, PT, PT, UP2, 0x80, 0x0 ;  /* 0x000000000000781c */ /* 0x000fe20003f0f028 */
[----:B------:R-:W-:Y:S01]  /*0ed0*/  UIMAD.WIDE.U32 UR16, UR8, UR4, URZ ;  /* 0x00000004081072a5 */ /* 0x000fe2000f8e003f */
[----:B------:R-:W-:Y:S01]  /*0ee0*/  LOP3.LUT R3, R241, 0xfffffffc, RZ, 0xc0, !PT ;  /* 0xfffffffcf1037812 */ /* 0x000fe200078ec0ff */
[----:B------:R-:W-:Y:S01]  /*0ef0*/  UIMAD UR9, UR8, UR5, UR9 ;  /* 0x00000005080972a4 */ /* 0x000fe2000f8e0209 */
[----:B------:R-:W-:Y:S01]  /*0f00*/  SHF.R.S32.HI R241, RZ, 0x2, R241 ;  /* 0x00000002fff17819 */ /* 0x000fe200000114f1 */
[----:B------:R-:W-:Y:S01]  /*0f10*/  USHF.R.S32.HI UR10, URZ, 0x1f, UR6 ;  /* 0x0000001f3f0a7899 */ /* 0x000fe20008011406 */
[CC--:B------:R-:W-:Y:S01]  /*0f20*/  LEA.HI R13, R5.reuse, R224.reuse, RZ, 0x4 ;  /* 0x000000e0050d7211 */ /* 0x0c0fe200078f20ff */
[----:B------:R-:W-:Y:S01]  /*0f30*/  IMAD.IADD R98, R224, 0x1, -R3 ;  /* 0x00000001e0627824 */ /* 0x000fe200078e0a03 */
[----:B------:R-:W-:Y:S01]  /*0f40*/  ULDC.64 UR4, c[0x0][0x1c0] ;  /* 0x0000700000047ab9 */ /* 0x000fe20000000a00 */
[-C--:B------:R-:W-:Y:S01]  /*0f50*/  LEA.HI R19, R5, R224.reuse, RZ, 0x3 ;  /* 0x000000e005137211 */ /* 0x080fe200078f18ff */
[----:B------:R-:W-:Y:S01]  /*0f60*/  UIADD3 UR17, UR17, UR9, URZ ;  /* 0x0000000911117290 */ /* 0x000fe2000fffe03f */
[----:B------:R-:W-:Y:S01]  /*0f70*/  IMAD R227, R98, 0x20, R241 ;  /* 0x0000002062e37824 */ /* 0x000fe200078e02f1 */
[----:B------:R-:W-:Y:S01]  /*0f80*/  UIMAD UR10, UR10, UR4, URZ ;  /* 0x000000040a0a72a4 */ /* 0x000fe2000f8e023f */
[----:B------:R-:W-:Y:S01]  /*0f90*/  LOP3.LUT R21, R13, 0xfffffff0, RZ, 0xc0, !PT ;  /* 0xfffffff00d157812 */ /* 0x000fe200078ec0ff */
[----:B------:R-:W-:Y:S01]  /*0fa0*/  UIMAD.WIDE.U32 UR16, UR6, UR4, UR16 ;  /* 0x00000004061072a5 */ /* 0x000fe2000f8e0010 */
[----:B------:R-:W-:Y:S01]  /*0fb0*/  SHF.R.S32.HI R18, RZ, 0x3, R19 ;  /* 0x00000003ff127819 */ /* 0x000fe20000011413 */
[----:B------:R-:W-:Y:S01]  /*0fc0*/  UIMAD UR5, UR6, UR5, UR10 ;  /* 0x00000005060572a4 */ /* 0x000fe2000f8e020a */
[----:B------:R-:W-:Y:S01]  /*0fd0*/  IADD3 R2, R227, UR15, RZ ;  /* 0x0000000fe3027c10 */ /* 0x000fe2000fffe0ff */
[----:B------:R-:W-:Y:S01]  /*0fe0*/  IMAD.IADD R21, R224, 0x1, -R21 ;  /* 0x00000001e0157824 */ /* 0x000fe200078e0a15 */
[----:B------:R-:W-:Y:S01]  /*0ff0*/  ULDC UR4, c[0x0][0x168] ;  /* 0x00005a0000047ab9 */ /* 0x000fe20000000800 */
[----:B------:R-:W-:Y:S01]  /*1000*/  IMAD.U32 R11, RZ, RZ, UR17 ;  /* 0x00000011ff0b7e24 */ /* 0x000fe2000f8e00ff */
[----:B------:R-:W-:Y:S01]  /*1010*/  UIADD3 UR5, UR17, UR5, URZ ;  /* 0x0000000511057290 */ /* 0x000fe2000fffe03f */
[----:B------:R-:W-:Y:S01]  /*1020*/  @P1 IMAD.HI.U32 R3, R2, c[0x0][0x2c8], RZ ;  /* 0x0000b20002031a27 */ /* 0x000fe200078e00ff */
[----:B-1----:R-:W-:Y:S01]  /*1030*/  LEA.HI R6, R21, R21, RZ, 0x1 ;  /* 0x0000001515067211 */ /* 0x002fe200078f08ff */
[----:B------:R-:W-:Y:S01]  /*1040*/  BSSY B0, `(.L_x_447) ;  /* 0x0000045000007945 */ /* 0x000fe20003800000 */
[----:B------:R-:W-:Y:S01]  /*1050*/  LEA.HI R220, R241, R241, RZ, 0x1 ;  /* 0x000000f1f1dc7211 */ /* 0x000fe200078f08ff */
[----:B------:R-:W-:Y:S01]  /*1060*/  IMAD.MOV.U32 R4, RZ, RZ, R2 ;  /* 0x000000ffff047224 */ /* 0x000fe200078e0002 */
[----:B------:R-:W-:Y:S01]  /*1070*/  @P0 SHF.R.U32.HI R4, RZ, c[0x0][0x2cc], R3 ;  /* 0x0000b300ff040a19 */ /* 0x000fe20000011603 */
[----:B------:R-:W-:Y:S01]  /*1080*/  IMAD.U32 R10, RZ, RZ, UR16 ;  /* 0x00000010ff0a7e24 */ /* 0x000fe2000f8e00ff */
[----:B------:R-:W-:Y:S01]  /*1090*/  SHF.R.S32.HI R16, RZ, 0x1f, R6 ;  /* 0x0000001fff107819 */ /* 0x000fe20000011406 */
[----:B------:R-:W-:Y:S01]  /*10a0*/  IMAD.U32 R11, RZ, RZ, UR5 ;  /* 0x00000005ff0b7e24 */ /* 0x000fe2000f8e00ff */
[--C-:B------:R-:W-:Y:S01]  /*10b0*/  SHF.R.S32.HI R3, RZ, 0x1f, R4.reuse ;  /* 0x0000001fff037819 */ /* 0x100fe20000011404 */
[----:B------:R-:W-:Y:S01]  /*10c0*/  IMAD.MOV R7, RZ, RZ, -R4 ;  /* 0x000000ffff077224 */ /* 0x000fe200078e0a04 */
[----:B------:R-:W-:Y:S01]  /*10d0*/  ULDC UR5, c[0x0][0x2c4] ;  /* 0x0000b10000057ab9 */ /* 0x000fe20000000800 */
[----:B------:R-:W-:Y:S01]  /*10e0*/  IMAD.WIDE.U32 R10, R4, c[0x0][0x1b0], R10 ;  /* 0x00006c00040a7a25 */ /* 0x000fe200078e000a */
[----:B------:R-:W-:Y:S01]  /*10f0*/  UIMAD UR4, UR5, UR4, URZ ;  /* 0x00000004050472a4 */ /* 0x000fe2000f8e023f */
[----:B------:R-:W-:-:S02]  /*1100*/  LEA.HI R5, R5, R224, RZ, 0x5 ;  /* 0x000000e005057211 */ /* 0x000fc400078f28ff */
[----:B------:R-:W-:Y:S01]  /*1110*/  IMAD R2, R7, c[0x0][0x2c4], R2 ;  /* 0x0000b10007027a24 */ /* 0x000fe200078e0202 */
[----:B------:R-:W-:Y:S01]  /*1120*/  LOP3.LUT R220, R220, 0x7fffffe, RZ, 0xc0, !PT ;  /* 0x07fffffedcdc7812 */ /* 0x000fe200078ec0ff */
[----:B------:R-:W-:Y:S02]  /*1130*/  IMAD R3, R3, c[0x0][0x1b0], RZ ;  /* 0x00006c0003037a24 */ /* 0x000fe400078e02ff */
[----:B------:R-:W-:Y:S01]  /*1140*/  IMAD.SHL.U32 R9, R18, 0x40, RZ ;  /* 0x0000004012097824 */ /* 0x000fe200078e00ff */
[----:B------:R-:W-:Y:S01]  /*1150*/  SHF.R.S32.HI R7, RZ, 0x1f, R2 ;  /* 0x0000001fff077819 */ /* 0x000fe20000011402 */
[----:B------:R-:W-:Y:S02]  /*1160*/  IMAD R3, R4, c[0x0][0x1b4], R3 ;  /* 0x00006d0004037a24 */ /* 0x000fe400078e0203 */
[----:B------:R-:W-:Y:S01]  /*1170*/  IMAD.SHL.U32 R230, R98, 0x8, RZ ;  /* 0x0000000862e67824 */ /* 0x000fe200078e00ff */
[----:B------:R-:W-:Y:S01]  /*1180*/  LOP3.LUT R9, R9, 0xc0, RZ, 0xc0, !PT ;  /* 0x000000c009097812 */ /* 0x000fe200078ec0ff */
[----:B------:R-:W-:-:S02]  /*1190*/  IMAD R7, R7, c[0x0][0x1a8], RZ ;  /* 0x00006a0007077a24 */ /* 0x000fc400078e02ff */
[----:B------:R-:W-:Y:S01]  /*11a0*/  IMAD.IADD R11, R11, 0x1, R3 ;  /* 0x000000010b0b7824 */ /* 0x000fe200078e0203 */
[----:B------:R-:W-:Y:S01]  /*11b0*/  SHF.R.U32.HI R4, RZ, 0x3, R9 ;  /* 0x00000003ff047819 */ /* 0x000fe20000011609 */
[C---:B------:R-:W-:Y:S01]  /*11c0*/  IMAD R7, R2.reuse, c[0x0][0x1ac], R7 ;  /* 0x00006b0002077a24 */ /* 0x040fe200078e0207 */
[----:B------:R-:W-:Y:S01]  /*11d0*/  LOP3.LUT R9, R9, 0x18, R230, 0xf8, !PT ;  /* 0x0000001809097812 */ /* 0x000fe200078ef8e6 */
[----:B------:R-:W-:Y:S01]  /*11e0*/  IMAD.WIDE.U32 R2, R2, c[0x0][0x1a8], R10 ;  /* 0x00006a0002027a25 */ /* 0x000fe200078e000a */
[----:B------:R-:W-:Y:S02]  /*11f0*/  IADD3 R229, R230, 0x20, RZ ;  /* 0x00000020e6e57810 */ /* 0x000fe40007ffe0ff */
[----:B------:R-:W-:Y:S01]  /*1200*/  LOP3.LUT R9, R9, R4, RZ, 0x3c, !PT ;  /* 0x0000000409097212 */ /* 0x000fe200078e3cff */
[----:B------:R-:W-:Y:S01]  /*1210*/  IMAD.IADD R7, R3, 0x1, R7 ;  /* 0x0000000103077824 */ /* 0x000fe200078e0207 */
[C---:B------:R-:W-:Y:S01]  /*1220*/  LEA R8, P0, R2.reuse, c[0x0][0x160], 0x1 ;  /* 0x0000580002087a11 */ /* 0x040fe200078008ff */
[----:B------:R-:W-:Y:S01]  /*1230*/  IMAD.IADD R220, R241, 0x1, -R220 ;  /* 0x00000001f1dc7824 */ /* 0x000fe200078e0adc */
[----:B------:R-:W-:Y:S01]  /*1240*/  SHF.R.S32.HI R3, RZ, 0x1, R6 ;  /* 0x00000001ff037819 */ /* 0x000fe20000011406 */
[----:B------:R-:W-:Y:S01]  /*1250*/  IMAD.MOV.U32 R223, RZ, RZ, -0x1 ;  /* 0xffffffffffdf7424 */ /* 0x000fe200078e00ff */
[----:B------:R-:W-:Y:S01]  /*1260*/  LEA.HI.X R7, R2, c[0x0][0x164], R7, 0x1, P0 ;  /* 0x0000590002077a11 */ /* 0x000fe200000f0c07 */
[----:B------:R1:W3:Y:S01]  /*1270*/  SHFL.IDX PT, R14, R8, RZ, 0x1c1f ;  /* 0x001c1fff080e7589 */ /* 0x0002e200000e0000 */
[----:B------:R-:W-:-:S02]  /*1280*/  LEA.HI R16, R16, R3, RZ, 0x2 ;  /* 0x0000000310107211 */ /* 0x000fc400078f10ff */
[----:B------:R-:W-:Y:S01]  /*1290*/  IADD3 R2, R241, UR15, RZ ;  /* 0x0000000ff1027c10 */ /* 0x000fe2000fffe0ff */
[----:B------:R1:W4:Y:S01]  /*12a0*/  SHFL.IDX PT, R15, R7, RZ, 0x1c1f ;  /* 0x001c1fff070f7589 */ /* 0x00032200000e0000 */
[----:B------:R-:W-:Y:S02]  /*12b0*/  LOP3.LUT R16, R16, 0xfffffffc, RZ, 0xc0, !PT ;  /* 0xfffffffc10107812 */ /* 0x000fe400078ec0ff */
[----:B------:R-:W-:Y:S02]  /*12c0*/  ISETP.GE.AND P0, PT, R2, UR4, PT ;  /* 0x0000000402007c0c */ /* 0x000fe4000bf06270 */
[C---:B------:R-:W-:Y:S01]  /*12d0*/  IADD3 R228, R230.reuse, 0x40, RZ ;  /* 0x00000040e6e47810 */ /* 0x040fe20007ffe0ff */
[----:B------:R-:W-:Y:S01]  /*12e0*/  IMAD.IADD R16, R3, 0x1, -R16 ;  /* 0x0000000103107824 */ /* 0x000fe200078e0a10 */
[----:B------:R-:W-:Y:S02]  /*12f0*/  SHF.R.S32.HI R3, RZ, 0x5, R5 ;  /* 0x00000005ff037819 */ /* 0x000fe40000011405 */
[----:B------:R-:W-:-:S02]  /*1300*/  ISETP.GE.AND P4, PT, R230, c[0x0][0x198], PT ;  /* 0x00006600e6007a0c */ /* 0x000fc40003f86270 */
[----:B------:R-:W-:Y:S01]  /*1310*/  LOP3.LUT P1, RZ, R16, 0x2, RZ, 0xc0, !PT ;  /* 0x0000000210ff7812 */ /* 0x000fe2000782c0ff */
[----:B------:R-:W-:Y:S01]  /*1320*/  IMAD R220, R3, 0x8, R220 ;  /* 0x0000000803dc7824 */ /* 0x000fe200078e02dc */
[----:B------:R-:W-:-:S03]  /*1330*/  ISETP.GE.AND P3, PT, R229, c[0x0][0x198], PT ;  /* 0x00006600e5007a0c */ /* 0x000fc60003f66270 */
[----:B------:R-:W-:Y:S01]  /*1340*/  IMAD.U32 R220, R220, 0x20, R9 ;  /* 0x00000020dcdc7824 */ /* 0x000fe200078e0009 */
[----:B--2---:R2:W1:Y:S02]  /*1350*/  @P2 R2UR UR9, R0 ;  /* 0x00000000000923c2 */ /* 0x00446400000e0000 */
[----:B-1----:R-:W-:Y:S01]  /*1360*/  @!UP0 UMOV UR9, UR6 ;  /* 0x0000000600098c82 */ /* 0x002fe20008000000 */
[----:B------:R-:W-:Y:S01]  /*1370*/  ISETP.GE.AND P2, PT, R228, c[0x0][0x198], PT ;  /* 0x00006600e4007a0c */ /* 0x000fe20003f46270 */
[----:B--2---:R-:W-:-:S05]  /*1380*/  IMAD.MOV.U32 R0, RZ, RZ, 0x10 ;  /* 0x00000010ff007424 */ /* 0x004fca00078e00ff */
[----:B------:R-:W-:Y:S01]  /*1390*/  SEL R0, R0, 0xfffffff0, !P1 ;  /* 0xfffffff000007807 */ /* 0x000fe20004800000 */
[----:B------:R-:W-:Y:S05]  /*13a0*/  @P0 BRA `(.L_x_448) ;  /* 0x000000e000000947 */ /* 0x000fea0003800000 */
[----:B---34-:R-:W-:Y:S01]  /*13b0*/  SHF.R.S32.HI R4, RZ, 0x1f, R229 ;  /* 0x0000001fff047819 */ /* 0x018fe200000114e5 */
[----:B------:R-:W-:Y:S01]  /*13c0*/  IMAD.SHL.U32 R10, R220, 0x2, RZ ;  /* 0x00000002dc0a7824 */ /* 0x000fe200078e00ff */
[----:B------:R-:W-:Y:S01]  /*13d0*/  SHF.R.S32.HI R11, RZ, 0x1f, R228 ;  /* 0x0000001fff0b7819 */ /* 0x000fe200000114e4 */
[----:B------:R-:W-:Y:S01]  /*13e0*/  IMAD.WIDE R22, R230, 0x2, R14 ;  /* 0x00000002e6167825 */ /* 0x000fe200078e020e */
[----:B------:R-:W-:Y:S02]  /*13f0*/  LEA.HI R9, R4, R229, RZ, 0x3 ;  /* 0x000000e504097211 */ /* 0x000fe400078f18ff */
[----:B------:R-:W-:Y:S02]  /*1400*/  LEA.HI R4, R11, R228, RZ, 0x3 ;  /* 0x000000e40b047211 */ /* 0x000fe400078f18ff */
[----:B------:R-:W-:Y:S01]  /*1410*/  LOP3.LUT R9, R9, 0xfffffff8, RZ, 0xc0, !PT ;  /* 0xfffffff809097812 */ /* 0x000fe200078ec0ff */
[----:B------:R-:W-:Y:S01]  /*1420*/  @!PT LDS RZ, [RZ] ;  /* 0x00000000fffff984 */ /* 0x000fe20000000800 */
[----:B------:R1:W-:Y:S01]  /*1430*/  LDGSTS.E.BYPASS.LTC128B.128 [R10+0x4900], [R22.64], !P4 ;  /* 0x04900000160a7fae */ /* 0x0003e2000e101d4c */
[----:B------:R-:W-:-:S03]  /*1440*/  LOP3.LUT R4, R4, 0xfffffff8, RZ, 0xc0, !PT ;  /* 0xfffffff804047812 */ /* 0x000fc600078ec0ff */
[----:B------:R-:W-:-:S04]  /*1450*/  IMAD.WIDE R24, R9, 0x2, R14 ;  /* 0x0000000209187825 */ /* 0x000fc800078e020e */
[----:B------:R-:W-:Y:S01]  /*1460*/  IMAD.WIDE R14, R4, 0x2, R14 ;  /* 0x00000002040e7825 */ /* 0x000fe200078e020e */
[----:B------:R1:W-:Y:S04]  /*1470*/  LDGSTS.E.BYPASS.LTC128B.128 [R10+0x6900], [R24.64], !P3 ;  /* 0x06900000180a7fae */ /* 0x0003e8000d901d4c */
[----:B------:R1:W-:Y:S02]  /*1480*/  LDGSTS.E.BYPASS.LTC128B.128 [R10+0x8900], [R14.64], !P2 ;  /* 0x089000000e0a7fae */ /* 0x0003e4000d101d4c */
.L_x_448:
[----:B---34-:R-:W-:Y:S05]  /*1490*/  BSYNC B0 ;  /* 0x0000000000007941 */ /* 0x018fea0003800000 */
.L_x_447:
[----:B------:R-:W-:Y:S01]  /*14a0*/  IADD3 R4, R2, 0x20, RZ ;  /* 0x0000002002047810 */ /* 0x000fe20007ffe0ff */
[----:B-1----:R1:W2:Y:S01]  /*14b0*/  SHFL.IDX PT, R15, R7, 0x1, 0x1c1f ;  /* 0x003c1f00070f7f89 */ /* 0x0022a200000e0000 */
[----:B------:R-:W-:Y:S02]  /*14c0*/  BSSY B0, `(.L_x_449) ;  /* 0x0000012000007945 */ /* 0x000fe40003800000 */
[----:B------:R-:W-:Y:S01]  /*14d0*/  ISETP.GE.AND P0, PT, R4, UR4, PT ;  /* 0x0000000404007c0c */ /* 0x000fe2000bf06270 */
[----:B------:R1:W3:-:S12]  /*14e0*/  SHFL.IDX PT, R14, R8, 0x1, 0x1c1f ;  /* 0x003c1f00080e7f89 */ /* 0x0002d800000e0000 */
[----:B------:R-:W-:Y:S05]  /*14f0*/  @P0 BRA `(.L_x_450) ;  /* 0x000000e000000947 */ /* 0x000fea0003800000 */
[----:B------:R-:W-:Y:S01]  /*1500*/  SHF.R.S32.HI R4, RZ, 0x1f, R229 ;  /* 0x0000001fff047819 */ /* 0x000fe200000114e5 */
[----:B------:R-:W-:Y:S01]  /*1510*/  IMAD.SHL.U32 R10, R220, 0x2, RZ ;  /* 0x00000002dc0a7824 */ /* 0x000fe200078e00ff */
[----:B------:R-:W-:Y:S01]  /*1520*/  SHF.R.S32.HI R11, RZ, 0x1f, R228 ;  /* 0x0000001fff0b7819 */ /* 0x000fe200000114e4 */
[----:B--23--:R-:W-:Y:S01]  /*1530*/  IMAD.WIDE R22, R230, 0x2, R14 ;  /* 0x00000002e6167825 */ /* 0x00cfe200078e020e */
        /* <DEDUP_REMOVED lines=10> */
.L_x_450:
[----:B------:R-:W-:Y:S05]  /*15e0*/  BSYNC B0 ;  /* 0x0000000000007941 */ /* 0x000fea0003800000 */
.L_x_449:
[----:B------:R-:W-:Y:S01]  /*15f0*/  IADD3 R4, R2, 0x40, RZ ;  /* 0x0000004002047810 */ /* 0x000fe20007ffe0ff */
[----:B--2---:R2:W4:Y:S01]  /*1600*/  SHFL.IDX PT, R15, R7, 0x2, 0x1c1f ;  /* 0x005c1f00070f7f89 */ /* 0x00452200000e0000 */
[----:B------:R-:W-:Y:S02]  /*1610*/  BSSY B0, `(.L_x_451) ;  /* 0x0000012000007945 */ /* 0x000fe40003800000 */
[----:B------:R-:W-:Y:S01]  /*1620*/  ISETP.GE.AND P0, PT, R4, UR4, PT ;  /* 0x0000000404007c0c */ /* 0x000fe2000bf06270 */
[----:B---3--:R2:W3:-:S12]  /*1630*/  SHFL.IDX PT, R14, R8, 0x2, 0x1c1f ;  /* 0x005c1f00080e7f89 */ /* 0x0084d800000e0000 */
[----:B------:R-:W-:Y:S05]  /*1640*/  @P0 BRA `(.L_x_452) ;  /* 0x000000e000000947 */ /* 0x000fea0003800000 */
[----:B------:R-:W-:Y:S01]  /*1650*/  SHF.R.S32.HI R4, RZ, 0x1f, R229 ;  /* 0x0000001fff047819 */ /* 0x000fe200000114e5 */
[----:B------:R-:W-:Y:S01]  /*1660*/  IMAD.SHL.U32 R10, R220, 0x2, RZ ;  /* 0x00000002dc0a7824 */ /* 0x000fe200078e00ff */
[----:B------:R-:W-:Y:S01]  /*1670*/  SHF.R.S32.HI R11, RZ, 0x1f, R228 ;  /* 0x0000001fff0b7819 */ /* 0x000fe200000114e4 */
[----:B---34-:R-:W-:Y:S01]  /*1680*/  IMAD.WIDE R22, R230, 0x2, R14 ;  /* 0x00000002e6167825 */ /* 0x018fe200078e020e */
        /* <DEDUP_REMOVED lines=10> */
.L_x_452:
[----:B------:R-:W-:Y:S05]  /*1730*/  BSYNC B0 ;  /* 0x0000000000007941 */ /* 0x000fea0003800000 */
.L_x_451:
[----:B------:R-:W-:Y:S01]  /*1740*/  IMAD.MOV.U32 R17, RZ, RZ, 0x30 ;  /* 0x00000030ff117424 */ /* 0x000fe200078e00ff */
[----:B---3--:R3:W-:Y:S01]  /*1750*/  SHFL.IDX PT, R14, R8, 0x3, 0x1c1f ;  /* 0x007c1f00080e7f89 */ /* 0x0087e200000e0000 */
[----:B------:R-:W-:Y:S01]  /*1760*/  IADD3 R2, R2, 0x60, RZ ;  /* 0x0000006002027810 */ /* 0x000fe20007ffe0ff */
[----:B------:R-:W-:Y:S01]  /*1770*/  IMAD.MOV.U32 R222, RZ, RZ, c[0x0][0x2b8] ;  /* 0x0000ae00ffde7624 */ /* 0x000fe200078e00ff */
[----:B------:R-:W-:Y:S01]  /*1780*/  SHF.R.S32.HI R4, RZ, 0x1f, R229 ;  /* 0x0000001fff047819 */ /* 0x000fe200000114e5 */
[----:B----4-:R-:W4:Y:S01]  /*1790*/  SHFL.IDX PT, R15, R7, 0x3, 0x1c1f ;  /* 0x007c1f00070f7f89 */ /* 0x010f2200000e0000 */
[----:B------:R-:W-:Y:S01]  /*17a0*/  IMAD R96, R154, R17, -0x30 ;  /* 0xffffffd09a607424 */ /* 0x000fe200078e0211 */
[----:B------:R-:W-:Y:S01]  /*17b0*/  ISETP.GE.AND P0, PT, R2, UR4, PT ;  /* 0x0000000402007c0c */ /* 0x000fe2000bf06270 */
[----:B------:R-:W-:Y:S01]  /*17c0*/  IMAD.SHL.U32 R220, R220, 0x2, RZ ;  /* 0x00000002dcdc7824 */ /* 0x000fe200078e00ff */
[----:B------:R-:W-:Y:S01]  /*17d0*/  LEA.HI R219, R4, R229, RZ, 0x3 ;  /* 0x000000e504db7211 */ /* 0x000fe200078f18ff */
[----:B------:R-:W-:Y:S01]  /*17e0*/  IMAD.IADD R9, R227, 0x1, R96 ;  /* 0x00000001e3097824 */ /* 0x000fe200078e0260 */
[----:B------:R-:W-:Y:S01]  /*17f0*/  ISETP.NE.AND P5, PT, R222, 0x1, PT ;  /* 0x00000001de00780c */ /* 0x000fe20003fa5270 */
[----:B------:R-:W-:Y:S01]  /*1800*/  USHF.R.S32.HI UR6, URZ, 0x1f, UR9 ;  /* 0x0000001f3f067899 */ /* 0x000fe20008011409 */
[----:B------:R-:W-:Y:S01]  /*1810*/  LOP3.LUT R219, R219, 0xfffffff8, RZ, 0xc0, !PT ;  /* 0xfffffff8dbdb7812 */ /* 0x000fe200078ec0ff */
[C---:B-----5:R-:W-:Y:S01]  /*1820*/  IMAD.IADD R226, R9.reuse, 0x1, R232 ;  /* 0x0000000109e27824 */ /* 0x060fe200078e02e8 */
[----:B------:R-:W-:Y:S01]  /*1830*/  ISETP.GE.AND P1, PT, R9, UR7, PT ;  /* 0x0000000709007c0c */ /* 0x000fe2000bf26270 */
[----:B------:R-:W-:Y:S01]  /*1840*/  ULDC.64 UR4, c[0x0][0x2b0] ;  /* 0x0000ac0000047ab9 */ /* 0x000fe20000000a00 */
[----:B------:R-:W-:Y:S01]  /*1850*/  SHF.R.S32.HI R9, RZ, 0x1f, R228 ;  /* 0x0000001fff097819 */ /* 0x000fe200000114e4 */
[----:B------:R-:W-:Y:S01]  /*1860*/  UIMAD UR6, UR6, UR4, URZ ;  /* 0x00000004060672a4 */ /* 0x000fe2000f8e023f */
[----:B------:R-:W-:Y:S01]  /*1870*/  ISETP.GT.OR P1, PT, R227, 0x2f, P1 ;  /* 0x0000002fe300780c */ /* 0x000fe20000f24670 */
[----:B------:R-:W-:Y:S01]  /*1880*/  UIMAD.WIDE.U32 UR10, UR9, UR4, URZ ;  /* 0x00000004090a72a5 */ /* 0x000fe2000f8e003f */
[----:B------:R-:W-:Y:S01]  /*1890*/  LEA.HI R218, R9, R228, RZ, 0x3 ;  /* 0x000000e409da7211 */ /* 0x000fe200078f18ff */
[----:B------:R-:W-:Y:S01]  /*18a0*/  UIMAD UR6, UR9, UR5, UR6 ;  /* 0x00000005090672a4 */ /* 0x000fe2000f8e0206 */
[----:B------:R-:W-:-:S02]  /*18b0*/  IMAD.MOV.U32 R2, RZ, RZ, R226 ;  /* 0x000000ffff027224 */ /* 0x000fc400078e00e2 */
[----:B------:R-:W-:Y:S01]  /*18c0*/  LOP3.LUT R218, R218, 0xfffffff8, RZ, 0xc0, !PT ;  /* 0xfffffff8dada7812 */ /* 0x000fe200078ec0ff */
[----:B-123--:R-:W-:Y:S01]  /*18d0*/  @P5 IMAD.HI.U32 R8, R226, c[0x0][0x2bc], RZ ;  /* 0x0000af00e2085a27 */ /* 0x00efe200078e00ff */
[----:B------:R-:W-:-:S03]  /*18e0*/  UIADD3 UR6, UR11, UR6, URZ ;  /* 0x000000060b067290 */ /* 0x000fc6000fffe03f */
[----:B------:R-:W-:Y:S01]  /*18f0*/  IMAD.MOV.U32 R225, RZ, RZ, RZ ;  /* 0x000000ffffe17224 */ /* 0x000fe200078e00ff */
[----:B------:R-:W-:Y:S01]  /*1900*/  @P5 SHF.R.U32.HI R2, RZ, c[0x0][0x2c0], R8 ;  /* 0x0000b000ff025a19 */ /* 0x000fe20000011608 */
[--C-:B----4-:R-:W-:Y:S01]  /*1910*/  @!P0 IMAD.WIDE R10, R230, 0x2, R14.reuse ;  /* 0x00000002e60a8825 */ /* 0x110fe200078e020e */
[----:B------:R-:W-:Y:S02]  /*1920*/  USHF.R.S32.HI UR16, URZ, 0x1f, UR8 ;  /* 0x0000001f3f107899 */ /* 0x000fe40008011408 */
[C---:B------:R-:W-:Y:S01]  /*1930*/  @!P1 IADD3 R9, P5, R2.reuse, UR10, RZ ;  /* 0x0000000a02099c10 */ /* 0x040fe2000ffbe0ff */
[--C-:B------:R-:W-:Y:S01]  /*1940*/  @!P0 IMAD.WIDE R22, R219, 0x2, R14.reuse ;  /* 0x00000002db168825 */ /* 0x100fe200078e020e */
[----:B------:R-:W-:Y:S01]  /*1950*/  @!PT LDS RZ, [RZ] ;  /* 0x00000000fffff984 */ /* 0x000fe20000000800 */
[----:B------:R1:W-:Y:S01]  /*1960*/  @!P0 LDGSTS.E.BYPASS.LTC128B.128 [R220+0x6100], [R10.64], !P4 ;  /* 0x061000000adc8fae */ /* 0x0003e2000e101d4c */
[----:B------:R-:W-:Y:S01]  /*1970*/  ULDC.64 UR4, c[0x0][0x1e8] ;  /* 0x00007a0000047ab9 */ /* 0x000fe20000000a00 */
[----:B------:R-:W-:Y:S01]  /*1980*/  @!P1 LEA.HI.X.SX32 R4, R2, UR6, 0x1, P5 ;  /* 0x0000000602049c11 */ /* 0x000fe2000a8f0eff */
[----:B------:R-:W-:Y:S01]  /*1990*/  @!P0 IMAD.WIDE R14, R218, 0x2, R14 ;  /* 0x00000002da0e8825 */ /* 0x000fe200078e020e */
[----:B------:R2:W-:Y:S01]  /*19a0*/  @!P0 LDGSTS.E.BYPASS.LTC128B.128 [R220+0x8100], [R22.64], !P3 ;  /* 0x0810000016dc8fae */ /* 0x0005e2000d901d4c */
[----:B------:R-:W-:-:S03]  /*19b0*/  @!P1 LEA R8, P4, R9, c[0x0][0x2a0], 0x2 ;  /* 0x0000a80009089a11 */ /* 0x000fc600078810ff */
[----:B------:R3:W-:Y:S01]  /*19c0*/  @!P0 LDGSTS.E.BYPASS.LTC128B.128 [R220+0xa100], [R14.64], !P2 ;  /* 0x0a1000000edc8fae */ /* 0x0007e2000d101d4c */
[----:B------:R-:W-:-:S03]  /*19d0*/  @!P1 LEA.HI.X R9, R9, c[0x0][0x2a4], R4, 0x2, P4 ;  /* 0x0000a90009099a11 */ /* 0x000fc600020f1404 */
[----:B------:R-:W0:Y:S04]  /*19e0*/  LDGDEPBAR ;  /* 0x00000000000079af */ /* 0x000e280000000000 */
[----:B------:R-:W-:Y:S06]  /*19f0*/  BAR.SYNC.DEFER_BLOCKING 0x0 ;  /* 0x0000000000007b1d */ /* 0x000fec0000010000 */
[----:B------:R-:W4:Y:S01]  /*1a00*/  @!P1 LDG.E R225, [R8.64] ;  /* 0x0000000c08e19981 */ /* 0x000f22000c1e1900 */
[----:B-1----:R-:W-:Y:S01]  /*1a10*/  IMAD.MOV R11, RZ, RZ, -R2 ;  /* 0x000000ffff0b7224 */ /* 0x002fe200078e0a02 */
[----:B------:R-:W-:Y:S01]  /*1a20*/  UIMAD UR9, UR16, UR4, URZ ;  /* 0x00000004100972a4 */ /* 0x000fe2000f8e023f */
[----:B------:R-:W-:Y:S01]  /*1a30*/  LOP3.LUT R6, R6, 0x7fffffe, RZ, 0xc0, !PT ;  /* 0x07fffffe06067812 */ /* 0x000fe200078ec0ff */
[----:B------:R-:W-:Y:S01]  /*1a40*/  UIMAD.WIDE.U32 UR18, UR8, UR4, URZ ;  /* 0x00000004081272a5 */ /* 0x000fe2000f8e003f */
[----:B------:R-:W-:Y:S01]  /*1a50*/  IMAD R226, R11, c[0x0][0x2b8], R226 ;  /* 0x0000ae000be27a24 */ /* 0x000fe200078e02e2 */
[----:B------:R-:W-:Y:S01]  /*1a60*/  UIMAD UR9, UR8, UR5, UR9 ;  /* 0x00000005080972a4 */ /* 0x000fe2000f8e0209 */
[----:B------:R-:W-:Y:S01]  /*1a70*/  SHF.R.S32.HI R4, RZ, 0x4, R13 ;  /* 0x00000004ff047819 */ /* 0x000fe2000001140d */
[----:B------:R-:W-:Y:S01]  /*1a80*/  IMAD.SHL.U32 R216, R18, 0x8, RZ ;  /* 0x0000000812d87824 */ /* 0x000fe200078e00ff */
[----:B------:R-:W-:Y:S01]  /*1a90*/  LOP3.LUT R19, R19, 0xfffffff8, RZ, 0xc0, !PT ;  /* 0xfffffff813137812 */ /* 0x000fe200078ec0ff */
[C---:B--2---:R-:W-:Y:S01]  /*1aa0*/  IMAD.WIDE.U32 R22, R226.reuse, c[0x0][0x1e0], RZ ;  /* 0x00007800e2167a25 */ /* 0x044fe200078e00ff */
[----:B------:R-:W-:Y:S01]  /*1ab0*/  SHF.R.S32.HI R11, RZ, 0x1f, R226 ;  /* 0x0000001fff0b7819 */ /* 0x000fe200000114e2 */
[----:B------:R-:W-:Y:S01]  /*1ac0*/  UIADD3 UR9, UR19, UR9, URZ ;  /* 0x0000000913097290 */ /* 0x000fe2000fffe03f */
[----:B------:R-:W-:Y:S01]  /*1ad0*/  LEA.HI R13, R13, R4, RZ, 0x1 ;  /* 0x000000040d0d7211 */ /* 0x000fe200078f08ff */
[----:B---3--:R-:W-:Y:S01]  /*1ae0*/  IMAD.MOV.U32 R14, RZ, RZ, R22 ;  /* 0x000000ffff0e7224 */ /* 0x008fe200078e0016 */
[----:B------:R-:W-:Y:S01]  /*1af0*/  ULDC.64 UR4, c[0x0][0x210] ;  /* 0x0000840000047ab9 */ /* 0x000fe20000000a00 */
[----:B------:R-:W-:Y:S01]  /*1b00*/  IMAD R25, R11, c[0x0][0x1e0], RZ ;  /* 0x000078000b197a24 */ /* 0x000fe200078e02ff */
[----:B------:R-:W-:Y:S01]  /*1b10*/  LOP3.LUT R13, R13, 0xfffffffe, RZ, 0xc0, !PT ;  /* 0xfffffffe0d0d7812 */ /* 0x000fe200078ec0ff */
[----:B------:R-:W-:Y:S01]  /*1b20*/  IMAD R11, R11, c[0x0][0x208], RZ ;  /* 0x000082000b0b7a24 */ /* 0x000fe200078e02ff */
[----:B------:R-:W-:Y:S01]  /*1b30*/  UIMAD.WIDE.U32 UR20, UR8, UR4, URZ ;  /* 0x00000004081472a5 */ /* 0x000fe2000f8e003f */
[----:B------:R-:W-:Y:S01]  /*1b40*/  IMAD R2, R226, c[0x0][0x1e4], R25 ;  /* 0x00007900e2027a24 */ /* 0x000fe200078e0219 */
[----:B------:R-:W-:Y:S01]  /*1b50*/  UIMAD UR4, UR16, UR4, URZ ;  /* 0x00000004100472a4 */ /* 0x000fe2000f8e023f */
[----:B------:R-:W-:Y:S01]  /*1b60*/  IMAD.IADD R13, R4, 0x1, -R13 ;  /* 0x00000001040d7824 */ /* 0x000fe200078e0a0d */
[----:B------:R-:W-:Y:S01]  /*1b70*/  ISETP.GE.AND P3, PT, R230, c[0x0][0x1d4], PT ;  /* 0x00007500e6007a0c */ /* 0x000fe20003f66270 */
[----:B------:R-:W-:Y:S01]  /*1b80*/  IMAD.IADD R15, R23, 0x1, R2 ;  /* 0x00000001170f7824 */ /* 0x000fe200078e0202 */
[----:B------:R-:W-:Y:S01]  /*1b90*/  UIMAD UR4, UR8, UR5, UR4 ;  /* 0x00000005080472a4 */ /* 0x000fe2000f8e0204 */
[C---:B------:R-:W-:Y:S01]  /*1ba0*/  IMAD.WIDE.U32 R22, R226.reuse, c[0x0][0x208], RZ ;  /* 0x00008200e2167a25 */ /* 0x040fe200078e00ff */
[C---:B------:R-:W-:Y:S01]  /*1bb0*/  ISETP.GE.AND P5, PT, R229.reuse, c[0x0][0x1d4], PT ;  /* 0x00007500e5007a0c */ /* 0x040fe20003fa6270 */
[----:B------:R-:W-:Y:S01]  /*1bc0*/  BSSY B0, `(.L_x_453) ;  /* 0x0000088000007945 */ /* 0x000fe20003800000 */
[----:B------:R-:W-:Y:S01]  /*1bd0*/  UIADD3 UR16, UR21, UR4, URZ ;  /* 0x0000000415107290 */ /* 0x000fe2000fffe03f */
[----:B------:R-:W-:Y:S01]  /*1be0*/  IMAD R11, R226, c[0x0][0x20c], R11 ;  /* 0x00008300e20b7a24 */ /* 0x000fe200078e020b */
[----:B------:R-:W-:Y:S01]  /*1bf0*/  ISETP.GE.AND P6, PT, R228, c[0x0][0x1d4], PT ;  /* 0x00007500e4007a0c */ /* 0x000fe20003fc6270 */
[----:B------:R-:W-:Y:S01]  /*1c00*/  IMAD.IADD R19, R224, 0x1, -R19 ;  /* 0x00000001e0137824 */ /* 0x000fe200078e0a13 */
[----:B------:R-:W-:Y:S01]  /*1c10*/  ISETP.GE.AND P4, PT, R229, c[0x0][0x1d4], PT ;  /* 0x00007500e5007a0c */ /* 0x000fe20003f86270 */
[----:B------:R-:W-:Y:S01]  /*1c20*/  IMAD.IADD R23, R23, 0x1, R11 ;  /* 0x0000000117177824 */ /* 0x000fe200078e020b */
[----:B------:R-:W-:Y:S01]  /*1c30*/  IADD3 R100, R154, -0x1, RZ ;  /* 0xffffffff9a647810 */ /* 0x000fe20007ffe0ff */
[----:B------:R-:W-:Y:S01]  /*1c40*/  IMAD.SHL.U32 R16, R16, 0x40, RZ ;  /* 0x0000004010107824 */ /* 0x000fe200078e00ff */
[----:B------:R-:W-:-:S02]  /*1c50*/  LEA.HI R10, R19, R19, RZ, 0x1 ;  /* 0x00000013130a7211 */ /* 0x000fc400078f08ff */
[----:B------:R-:W-:Y:S02]  /*1c60*/  SHF.R.S32.HI R243, RZ, 0x1f, R230 ;  /* 0x0000001ffff37819 */ /* 0x000fe400000114e6 */
[----:B------:R-:W-:Y:S02]  /*1c70*/  LOP3.LUT R16, R16, 0xc0, RZ, 0xc0, !PT ;  /* 0x000000c010107812 */ /* 0x000fe400078ec0ff */
[----:B------:R-:W-:Y:S02]  /*1c80*/  SHF.R.S32.HI R234, RZ, 0x1f, R219 ;  /* 0x0000001fffea7819 */ /* 0x000fe400000114db */
[----:B------:R-:W-:Y:S02]  /*1c90*/  SHF.R.S32.HI R233, RZ, 0x1f, R218 ;  /* 0x0000001fffe97819 */ /* 0x000fe400000114da */
[----:B----4-:R-:W-:Y:S01]  /*1ca0*/  SHF.R.S32.HI R12, RZ, 0x1f, R225 ;  /* 0x0000001fff0c7819 */ /* 0x010fe200000114e1 */
[----:B------:R-:W-:-:S04]  /*1cb0*/  IMAD.WIDE.U32 R8, R225, c[0x0][0x1f0], R14 ;  /* 0x00007c00e1087a25 */ /* 0x000fc800078e000e */
[C---:B------:R-:W-:Y:S02]  /*1cc0*/  IMAD R2, R12.reuse, c[0x0][0x1f0], RZ ;  /* 0x00007c000c027a24 */ /* 0x040fe400078e02ff */
[----:B------:R-:W-:Y:S02]  /*1cd0*/  IMAD R12, R12, c[0x0][0x218], RZ ;  /* 0x000086000c0c7a24 */ /* 0x000fe400078e02ff */
[C---:B------:R-:W-:Y:S01]  /*1ce0*/  IMAD R15, R225.reuse, c[0x0][0x1f4], R2 ;  /* 0x00007d00e10f7a24 */ /* 0x040fe200078e0202 */
[----:B------:R-:W-:Y:S01]  /*1cf0*/  IADD3 R2, P0, R8, UR18, RZ ;  /* 0x0000001208027c10 */ /* 0x000fe2000ff1e0ff */
[----:B------:R-:W-:Y:S01]  /*1d00*/  IMAD.WIDE.U32 R22, R225, c[0x0][0x218], R22 ;  /* 0x00008600e1167a25 */ /* 0x000fe200078e0016 */
[----:B------:R-:W-:Y:S02]  /*1d10*/  SHF.R.S32.HI R8, RZ, 0x1f, R21 ;  /* 0x0000001fff087819 */ /* 0x000fe40000011415 */
[----:B------:R-:W-:Y:S01]  /*1d20*/  IADD3.X R15, R9, UR9, R15, P0, !PT ;  /* 0x00000009090f7c10 */ /* 0x000fe200087fe40f */
[----:B------:R-:W-:Y:S01]  /*1d30*/  IMAD.IADD R9, R21, 0x1, -R6 ;  /* 0x0000000115097824 */ /* 0x000fe200078e0a06 */
[----:B------:R-:W-:Y:S01]  /*1d40*/  LEA R24, P0, R2, c[0x0][0x1c8], 0x1 ;  /* 0x0000720002187a11 */ /* 0x000fe200078008ff */
[----:B------:R-:W-:Y:S01]  /*1d50*/  IMAD R6, R154, -0x30, R17 ;  /* 0xffffffd09a067824 */ /* 0x000fe200078e0211 */
[----:B------:R-:W-:Y:S01]  /*1d60*/  LEA.HI R8, R8, R21, RZ, 0x3 ;  /* 0x0000001508087211 */ /* 0x000fe200078f18ff */
[----:B------:R-:W-:Y:S01]  /*1d70*/  IMAD R17, R225, c[0x0][0x21c], R12 ;  /* 0x00008700e1117a24 */ /* 0x000fe200078e020c */
[----:B------:R-:W-:Y:S01]  /*1d80*/  LEA.HI.X R15, R2, c[0x0][0x1cc], R15, 0x1, P0 ;  /* 0x00007300020f7a11 */ /* 0x000fe200000f0c0f */
[----:B------:R-:W-:Y:S01]  /*1d90*/  SHFL.IDX PT, R20, R24, RZ, 0x1c1f ;  /* 0x001c1fff18147589 */ /* 0x000fe200000e0000 */
[----:B------:R-:W-:Y:S01]  /*1da0*/  IADD3 R2, R6, UR7, RZ ;  /* 0x0000000706027c10 */ /* 0x000fe2000fffe0ff */
[----:B------:R-:W-:Y:S01]  /*1db0*/  IMAD.SHL.U32 R8, R8, 0x20, RZ ;  /* 0x0000002008087824 */ /* 0x000fe200078e00ff */
[----:B------:R-:W-:Y:S01]  /*1dc0*/  IADD3 R12, P2, R22, UR20, RZ ;  /* 0x00000014160c7c10 */ /* 0x000fe2000ff5e0ff */
[----:B------:R-:W1:Y:S01]  /*1dd0*/  SHFL.IDX PT, R21, R15, RZ, 0x1c1f ;  /* 0x001c1fff0f157589 */ /* 0x000e6200000e0000 */
[----:B------:R-:W-:-:S02]  /*1de0*/  IMNMX R4, R2, 0x30, PT ;  /* 0x0000003002047817 */ /* 0x000fc40003800200 */
[----:B------:R-:W-:Y:S01]  /*1df0*/  IADD3.X R17, R23, UR16, R17, P2, !PT ;  /* 0x0000001017117c10 */ /* 0x000fe200097fe411 */
[----:B------:R2:W-:Y:S01]  /*1e00*/  SHFL.IDX PT, R14, R24, 0x1, 0x1c1f ;  /* 0x003c1f00180e7f89 */ /* 0x0005e200000e0000 */
[----:B------:R-:W-:Y:S01]  /*1e10*/  LOP3.LUT R8, R8, 0xffffff00, RZ, 0xc0, !PT ;  /* 0xffffff0008087812 */ /* 0x000fe200078ec0ff */
[----:B------:R-:W-:Y:S01]  /*1e20*/  IMAD.IADD R11, R4, 0x1, -R241 ;  /* 0x00000001040b7824 */ /* 0x000fe200078e0af1 */
[----:B------:R-:W-:Y:S01]  /*1e30*/  LOP3.LUT R4, R10, 0x3fffffe, RZ, 0xc0, !PT ;  /* 0x03fffffe0a047812 */ /* 0x000fe200078ec0ff */
[----:B------:R-:W3:Y:S01]  /*1e40*/  SHFL.IDX PT, R15, R15, 0x1, 0x1c1f ;  /* 0x003c1f000f0f7f89 */ /* 0x000ee200000e0000 */
[----:B------:R-:W-:Y:S02]  /*1e50*/  SHF.R.S32.HI R10, RZ, 0x1, R10 ;  /* 0x00000001ff0a7819 */ /* 0x000fe4000001140a */
[----:B------:R-:W-:Y:S01]  /*1e60*/  ISETP.GE.AND P1, PT, R11, 0x1, PT ;  /* 0x000000010b00780c */ /* 0x000fe20003f26270 */
[----:B------:R-:W-:Y:S01]  /*1e70*/  IMAD.IADD R4, R19, 0x1, -R4 ;  /* 0x0000000113047824 */ /* 0x000fe200078e0a04 */
[----:B------:R-:W-:Y:S01]  /*1e80*/  ISETP.GT.AND P0, PT, R11, 0x20, PT ;  /* 0x000000200b00780c */ /* 0x000fe20003f04270 */
[C---:B------:R-:W-:Y:S01]  /*1e90*/  IMAD.SHL.U32 R11, R10.reuse, 0x40, RZ ;  /* 0x000000400a0b7824 */ /* 0x040fe200078e00ff */
[----:B------:R-:W-:Y:S01]  /*1ea0*/  LOP3.LUT P2, RZ, R10, 0x2, RZ, 0xc0, !PT ;  /* 0x000000020aff7812 */ /* 0x000fe2000784c0ff */
[----:B------:R-:W-:-:S03]  /*1eb0*/  IMAD R10, R3, 0x200, R8 ;  /* 0x00000200030a7824 */ /* 0x000fc600078e0208 */
[----:B------:R-:W-:Y:S01]  /*1ec0*/  LOP3.LUT R11, R11, 0xc0, RZ, 0xc0, !PT ;  /* 0x000000c00b0b7812 */ /* 0x000fe200078ec0ff */
[C---:B------:R-:W-:Y:S02]  /*1ed0*/  IMAD R217, R9.reuse, 0x20, R10 ;  /* 0x0000002009d97824 */ /* 0x040fe400078e020a */
[----:B------:R-:W-:Y:S01]  /*1ee0*/  IMAD R9, R9, 0x20, R8 ;  /* 0x0000002009097824 */ /* 0x000fe200078e0208 */
[----:B------:R-:W-:Y:S01]  /*1ef0*/  LOP3.LUT R216, R11, 0x8, R216, 0xf8, !PT ;  /* 0x000000080bd87812 */ /* 0x000fe200078ef8d8 */
[----:B-1----:R-:W-:Y:S01]  /*1f00*/  @P1 IMAD.WIDE R22, R219, 0x2, R20 ;  /* 0x00000002db161825 */ /* 0x002fe200078e0214 */
[----:B------:R-:W-:-:S03]  /*1f10*/  SHF.R.U32.HI R19, RZ, 0x3, R11 ;  /* 0x00000003ff137819 */ /* 0x000fc6000001160b */
[----:B--2---:R-:W-:Y:S01]  /*1f20*/  @P1 IMAD.WIDE R24, R230, 0x2, R20 ;  /* 0x00000002e6181825 */ /* 0x004fe200078e0214 */
[----:B------:R-:W-:-:S03]  /*1f30*/  LOP3.LUT R216, R216, R19, RZ, 0x3c, !PT ;  /* 0x00000013d8d87212 */ /* 0x000fc600078e3cff */
[----:B------:R-:W-:Y:S01]  /*1f40*/  @P1 IMAD.WIDE R26, R218, 0x2, R20 ;  /* 0x00000002da1a1825 */ /* 0x000fe200078e0214 */
[----:B------:R1:W-:Y:S03]  /*1f50*/  @P1 LDGSTS.E.BYPASS.LTC128B.128 [R220+0x2500], [R24.64], !P3 ;  /* 0x0250000018dc1fae */ /* 0x0003e6000d901d4c */
[--C-:B---3--:R-:W-:Y:S01]  /*1f60*/  @P0 IMAD.WIDE R20, R230, 0x2, R14.reuse ;  /* 0x00000002e6140825 */ /* 0x108fe200078e020e */
[----:B------:R2:W-:Y:S03]  /*1f70*/  @P1 LDGSTS.E.BYPASS.LTC128B.128 [R220+0x3100], [R22.64], !P5 ;  /* 0x0310000016dc1fae */ /* 0x0005e6000e901d4c */
[----:B------:R-:W-:Y:S01]  /*1f80*/  @P0 IMAD.WIDE R18, R219, 0x2, R14 ;  /* 0x00000002db120825 */ /* 0x000fe200078e020e */
[----:B------:R1:W-:Y:S01]  /*1f90*/  @P1 LDGSTS.E.BYPASS.LTC128B.128 [R220+0x3d00], [R26.64], !P6 ;  /* 0x03d000001adc1fae */ /* 0x0003e2000f101d4c */
[----:B------:R-:W-:-:S03]  /*1fa0*/  LEA R11, P1, R12, c[0x0][0x1f8], 0x1 ;  /* 0x00007e000c0b7a11 */ /* 0x000fc600078208ff */
[----:B------:R1:W-:Y:S01]  /*1fb0*/  @P0 LDGSTS.E.BYPASS.LTC128B.128 [R220+0x2d00], [R20.64], !P3 ;  /* 0x02d0000014dc0fae */ /* 0x0003e2000d901d4c */
[----:B------:R-:W-:Y:S01]  /*1fc0*/  LEA.HI.X R12, R12, c[0x0][0x1fc], R17, 0x1, P1 ;  /* 0x00007f000c0c7a11 */ /* 0x000fe200008f0c11 */
[C---:B------:R-:W-:Y:S01]  /*1fd0*/  IMAD R17, R13.reuse, 0x8, R4 ;  /* 0x000000080d117824 */ /* 0x040fe200078e0204 */
[----:B------:R-:W-:Y:S01]  /*1fe0*/  ISETP.GE.AND P3, PT, R230, c[0x0][0x1d4], PT ;  /* 0x00007500e6007a0c */ /* 0x000fe20003f66270 */
[----:B------:R3:W-:Y:S01]  /*1ff0*/  @P0 LDGSTS.E.BYPASS.LTC128B.128 [R220+0x3900], [R18.64], !P5 ;  /* 0x0390000012dc0fae */ /* 0x0007e2000e901d4c */
[----:B------:R-:W-:Y:S01]  /*2000*/  IMAD.SHL.U32 R13, R13, 0x8, RZ ;  /* 0x000000080d0d7824 */ /* 0x000fe200078e00ff */
[----:B------:R-:W-:Y:S01]  /*2010*/  ISETP.GE.AND P1, PT, R228, c[0x0][0x1d4], PT ;  /* 0x00007500e4007a0c */ /* 0x000fe20003f26270 */
[----:B------:R-:W-:-:S03]  /*2020*/  IMAD.U32 R216, R17, 0x20, R216 ;  /* 0x0000002011d87824 */ /* 0x000fc600078e00d8 */
[----:B------:R-:W-:Y:S01]  /*2030*/  LOP3.LUT R4, R16, 0x8, R13, 0xf8, !PT ;  /* 0x0000000810047812 */ /* 0x000fe200078ef80d */
[----:B------:R-:W-:Y:S01]  /*2040*/  IMAD.SHL.U32 R216, R216, 0x2, RZ ;  /* 0x00000002d8d87824 */ /* 0x000fe200078e00ff */
[----:B------:R-:W-:-:S04]  /*2050*/  SHF.R.U32.HI R13, RZ, 0x3, R16 ;  /* 0x00000003ff0d7819 */ /* 0x000fc80000011610 */
[----:B------:R-:W-:Y:S01]  /*2060*/  LOP3.LUT R4, R4, R13, RZ, 0x3c, !PT ;  /* 0x0000000d04047212 */ /* 0x000fe200078e3cff */
[----:B------:R-:W-:Y:S01]  /*2070*/  IMAD.IADD R13, R2, 0x1, -R241 ;  /* 0x00000001020d7824 */ /* 0x000fe200078e0af1 */
[----:B------:R-:W-:Y:S01]  /*2080*/  IADD3 R10, R216, 0x2500, RZ ;  /* 0x00002500d80a7810 */ /* 0x000fe20007ffe0ff */
[----:B--2---:R-:W-:Y:S01]  /*2090*/  @P0 IMAD.WIDE R22, R218, 0x2, R14 ;  /* 0x00000002da160825 */ /* 0x004fe200078e020e */
[----:B------:R-:W-:Y:S01]  /*20a0*/  IADD3 R215, R216, 0x2520, RZ ;  /* 0x00002520d8d77810 */ /* 0x000fe20007ffe0ff */
[----:B------:R-:W-:Y:S01]  /*20b0*/  SHFL.IDX PT, R14, R11, RZ, 0x1c1f ;  /* 0x001c1fff0b0e7589 */ /* 0x000fe200000e0000 */
[----:B------:R-:W-:Y:S01]  /*20c0*/  @P2 IADD3 R215, R10, -0x20, RZ ;  /* 0xffffffe00ad72810 */ /* 0x000fe20007ffe0ff */
[C---:B------:R-:W-:Y:S01]  /*20d0*/  IMAD.IADD R217, R4.reuse, 0x1, R217 ;  /* 0x0000000104d97824 */ /* 0x040fe200078e02d9 */
[----:B------:R-:W-:Y:S01]  /*20e0*/  ISETP.GT.AND P2, PT, R227, 0x2f, PT ;  /* 0x0000002fe300780c */ /* 0x000fe20003f44270 */
[----:B------:R1:W-:Y:S01]  /*20f0*/  @P0 LDGSTS.E.BYPASS.LTC128B.128 [R220+0x4500], [R22.64], !P6 ;  /* 0x0450000016dc0fae */ /* 0x0003e2000f101d4c */
[----:B------:R-:W-:Y:S01]  /*2100*/  ISETP.LT.OR P0, PT, R13, 0x1, P3 ;  /* 0x000000010d00780c */ /* 0x000fe20001f01670 */
[----:B------:R-:W-:Y:S01]  /*2110*/  IMAD.SHL.U32 R217, R217, 0x2, RZ ;  /* 0x00000002d9d97824 */ /* 0x000fe200078e00ff */
[C---:B------:R-:W-:Y:S01]  /*2120*/  IADD3 R211, R215.reuse, 0x400, RZ ;  /* 0x00000400d7d37810 */ /* 0x040fe20007ffe0ff */
[----:B------:R-:W0:Y:S01]  /*2130*/  LDGDEPBAR ;  /* 0x00000000000079af */ /* 0x000e220000000000 */
[----:B------:R-:W-:Y:S01]  /*2140*/  IMAD.IADD R4, R4, 0x1, R9 ;  /* 0x0000000104047824 */ /* 0x000fe200078e0209 */
[----:B------:R-:W-:Y:S01]  /*2150*/  IADD3 R210, R215, 0x800, RZ ;  /* 0x00000800d7d27810 */ /* 0x000fe20007ffe0ff */
[----:B------:R-:W-:Y:S01]  /*2160*/  IMAD R213, R0, 0x2, R217 ;  /* 0x0000000200d57824 */ /* 0x000fe200078e02d9 */
[----:B------:R-:W3:Y:S01]  /*2170*/  SHFL.IDX PT, R15, R12, RZ, 0x1c1f ;  /* 0x001c1fff0c0f7589 */ /* 0x000ee200000e0000 */
[----:B------:R-:W-:-:S04]  /*2180*/  DEPBAR.LE SB0, 0x1 ;  /* 0x000080400000791a */ /* 0x000fc80000000000 */
[----:B------:R-:W-:-:S04]  /*2190*/  DEPBAR.LE SB0, 0x0 ;  /* 0x000080000000791a */ /* 0x000fc80000000000 */
[----:B------:R-:W-:Y:S01]  /*21a0*/  BAR.SYNC.DEFER_BLOCKING 0x0 ;  /* 0x0000000000007b1d */ /* 0x000fe20000010000 */
[----:B---3--:R-:W-:-:S04]  /*21b0*/  IMAD.WIDE R18, R230, 0x2, R14 ;  /* 0x00000002e6127825 */ /* 0x008fc800078e020e */
[----:B------:R-:W-:-:S04]  /*21c0*/  IMAD.WIDE R16, R219, 0x2, R14 ;  /* 0x00000002db107825 */ /* 0x000fc800078e020e */
[----:B------:R-:W-:Y:S01]  /*21d0*/  IMAD.WIDE R14, R218, 0x2, R14 ;  /* 0x00000002da0e7825 */ /* 0x000fe200078e020e */
[----:B------:R1:W2:Y:S04]  /*21e0*/  LDSM.16.M88.4 R48, [R217+0x4900] ;  /* 0x00490000d930783b */ /* 0x0002a80000000200 */
[----:B------:R1:W3:Y:S04]  /*21f0*/  LDSM.16.M88.4 R52, [R217+0x5900] ;  /* 0x00590000d934783b */ /* 0x0002e80000000200 */
[----:B------:R1:W4:Y:S04]  /*2200*/  LDSM.16.M88.4 R68, [R216+0x2500] ;  /* 0x00250000d844783b */ /* 0x0003280000000200 */
[----:B------:R1:W1:Y:S04]  /*2210*/  LDSM.16.M88.4 R60, [R216+0x2900] ;  /* 0x00290000d83c783b */ /* 0x0002680000000200 */
[----:B------:R1:W1:Y:S04]  /*2220*/  LDSM.16.M88.4 R76, [R216+0x2d00] ;  /* 0x002d0000d84c783b */ /* 0x0002680000000200 */
[----:B------:R1:W1:Y:S04]  /*2230*/  LDSM.16.M88.4 R28, [R213+0x4900] ;  /* 0x00490000d51c783b */ /* 0x0002680000000200 */
[----:B------:R1:W1:Y:S04]  /*2240*/  LDSM.16.M88.4 R44, [R213+0x5900] ;  /* 0x00590000d52c783b */ /* 0x0002680000000200 */
[----:B------:R1:W1:Y:S04]  /*2250*/  LDSM.16.M88.4 R40, [R215] ;  /* 0x00000000d728783b */ /* 0x0002680000000200 */
[----:B------:R1:W1:Y:S04]  /*2260*/  LDSM.16.M88.4 R36, [R215+0x400] ;  /* 0x00040000d724783b */ /* 0x0002680000000200 */
[----:B------:R1:W1:Y:S04]  /*2270*/  LDSM.16.M88.4 R32, [R215+0x800] ;  /* 0x00080000d720783b */ /* 0x0002680000000200 */
[----:B------:R-:W-:Y:S01]  /*2280*/  @!PT LDS RZ, [RZ] ;  /* 0x00000000fffff984 */ /* 0x000fe20000000800 */
[----:B------:R-:W-:Y:S01]  /*2290*/  @!PT LDS RZ, [RZ] ;  /* 0x00000000fffff984 */ /* 0x000fe20000000800 */
[----:B------:R-:W-:Y:S01]  /*22a0*/  @!PT LDS RZ, [RZ] ;  /* 0x00000000fffff984 */ /* 0x000fe20000000800 */
[----:B------:R1:W-:Y:S01]  /*22b0*/  LDGSTS.E.BYPASS.LTC128B.128 [R220+0x100], [R18.64], !P0 ;  /* 0x0010000012dc7fae */ /* 0x0003e2000c101d4c */
[----:B------:R-:W-:-:S13]  /*22c0*/  ISETP.LT.OR P0, PT, R13, 0x1, P4 ;  /* 0x000000010d00780c */ /* 0x000fda0002701670 */
[----:B------:R1:W-:Y:S01]  /*22d0*/  LDGSTS.E.BYPASS.LTC128B.128 [R220+0xd00], [R16.64], !P0 ;  /* 0x00d0000010dc7fae */ /* 0x0003e2000c101d4c */
[----:B------:R-:W-:-:S13]  /*22e0*/  ISETP.LT.OR P0, PT, R13, 0x1, P1 ;  /* 0x000000010d00780c */ /* 0x000fda0000f01670 */
[----:B------:R1:W-:Y:S01]  /*22f0*/  LDGSTS.E.BYPASS.LTC128B.128 [R220+0x1900], [R14.64], !P0 ;  /* 0x019000000edc7fae */ /* 0x0003e2000c101d4c */
[----:B------:R-:W-:-:S13]  /*2300*/  ISETP.GT.AND P0, PT, R224, 0x3f, PT ;  /* 0x0000003fe000780c */ /* 0x000fda0003f04270 */
[----:B------:R-:W-:Y:S05]  /*2310*/  @P0 BRA `(.L_x_454) ;  /* 0x0000012000000947 */ /* 0x000fea0003800000 */
[----:B--234-:R-:W-:Y:S05]  /*2320*/  BRA.DIV ~URZ, `(.L_x_455) ;  /* 0x000120327f007947 */ /* 0x01cfea000b800000 */
[----:B-1----:R1:W2:Y:S04]  /*2330*/  SHFL.IDX PT, R14, R12, 0x1, 0x1c1f ;  /* 0x003c1f000c0e7f89 */ /* 0x0022a800000e0000 */
[----:B------:R1:W3:Y:S02]  /*2340*/  SHFL.IDX PT, R7, R11, 0x1, 0x1c1f ;  /* 0x003c1f000b077f89 */ /* 0x0002e400000e0000 */
.L_x_539:
[----:B---3--:R-:W-:-:S04]  /*2350*/  LEA R10, P0, R230, R7, 0x1 ;  /* 0x00000007e60a7211 */ /* 0x008fc800078008ff */
[----:B-12---:R-:W-:Y:S02]  /*2360*/  LEA.HI.X R11, R230, R14, R243, 0x1, P0 ;  /* 0x0000000ee60b7211 */ /* 0x006fe400000f0cf3 */
[----:B------:R-:W-:-:S04]  /*2370*/  LEA R8, P0, R219, R7, 0x1 ;  /* 0x00000007db087211 */ /* 0x000fc800078008ff */
[----:B------:R-:W-:Y:S02]  /*2380*/  LEA.HI.X R9, R219, R14, R234, 0x1, P0 ;  /* 0x0000000edb097211 */ /* 0x000fe400000f0cea */
[----:B------:R-:W-:-:S04]  /*2390*/  LEA R16, P0, R218, R7, 0x1 ;  /* 0x00000007da107211 */ /* 0x000fc800078008ff */
[----:B------:R-:W-:Y:S02]  /*23a0*/  LEA.HI.X R17, R218, R14, R233, 0x1, P0 ;  /* 0x0000000eda117211 */ /* 0x000fe400000f0ce9 */
[----:B------:R-:W-:-:S13]  /*23b0*/  ISETP.LT.OR P0, PT, R13, 0x21, P3 ;  /* 0x000000210d00780c */ /* 0x000fda0001f01670 */
[----:B------:R-:W-:Y:S01]  /*23c0*/  @!PT LDS RZ, [RZ] ;  /* 0x00000000fffff984 */ /* 0x000fe20000000800 */
[----:B------:R-:W-:Y:S01]  /*23d0*/  @!PT LDS RZ, [RZ] ;  /* 0x00000000fffff984 */ /* 0x000fe20000000800 */
[----:B------:R-:W-:Y:S01]  /*23e0*/  @!PT LDS RZ, [RZ] ;  /* 0x00000000fffff984 */ /* 0x000fe20000000800 */
[----:B------:R1:W-:Y:S01]  /*23f0*/  LDGSTS.E.BYPASS.LTC128B.128 [R220+0x900], [R10.64], !P0 ;  /* 0x009000000adc7fae */ /* 0x0003e2000c101d4c */
[----:B------:R-:W-:-:S13]  /*2400*/  ISETP.LT.OR P0, PT, R13, 0x21, P4 ;  /* 0x000000210d00780c */ /* 0x000fda0002701670 */
[----:B------:R1:W-:Y:S01]  /*2410*/  LDGSTS.E.BYPASS.LTC128B.128 [R220+0x1500], [R8.64], !P0 ;  /* 0x0150000008dc7fae */ /* 0x0003e2000c101d4c */
[----:B------:R-:W-:-:S13]  /*2420*/  ISETP.LT.OR P0, PT, R13, 0x21, P1 ;  /* 0x000000210d00780c */ /* 0x000fda0000f01670 */
[----:B------:R1:W-:Y:S02]  /*2430*/  LDGSTS.E.BYPASS.LTC128B.128 [R220+0x2100], [R16.64], !P0 ;  /* 0x0210000010dc7fae */ /* 0x0003e4000c101d4c */
.L_x_454:
[----:B--234-:R-:W-:Y:S05]  /*2440*/  BSYNC B0 ;  /* 0x0000000000007941 */ /* 0x01cfea0003800000 */
.L_x_453:
[----:B------:R-:W0:Y:S01]  /*2450*/  LDGDEPBAR ;  /* 0x00000000000079af */ /* 0x000e220000000000 */
[----:B------:R-:W-:Y:S01]  /*2460*/  WARPSYNC 0xffffffff ;  /* 0xffffffff00007948 */ /* 0x000fe20003800000 */
[C---:B-1----:R-:W-:Y:S01]  /*2470*/  HMMA.16816.F32.BF16 R24, R52.reuse, R68, RZ ;  /* 0x000000443418723c */ /* 0x042fe200000418ff */
[----:B------:R-:W-:Y:S01]  /*2480*/  ISETP.GT.AND P0, PT, R100, R221, PT ;  /* 0x000000dd6400720c */ /* 0x000fe20003f04270 */
[----:B------:R-:W-:Y:S01]  /*2490*/  LDSM.16.M88.4 R92, [R217+0x7900] ;  /* 0x00790000d95c783b */ /* 0x000fe20000000200 */
[C---:B------:R-:W-:Y:S02]  /*24a0*/  IADD3 R209, R215.reuse, 0xc00, RZ ;  /* 0x00000c00d7d17810 */ /* 0x040fe40007ffe0ff */
[C---:B------:R-:W-:Y:S01]  /*24b0*/  IADD3 R208, R215.reuse, 0x1000, RZ ;  /* 0x00001000d7d07810 */ /* 0x040fe20007ffe0ff */
[----:B------:R-:W1:Y:S01]  /*24c0*/  LDSM.16.M88.4 R88, [R216+0x3100] ;  /* 0x00310000d858783b */ /* 0x000e620000000200 */
[C---:B------:R-:W-:Y:S01]  /*24d0*/  IADD3 R207, R215.reuse, 0x1400, RZ ;  /* 0x00001400d7cf7810 */ /* 0x040fe20007ffe0ff */
[----:B------:R-:W-:Y:S01]  /*24e0*/  HMMA.16816.F32.BF16 R16, R52, R60, RZ ;  /* 0x0000003c3410723c */ /* 0x000fe200000418ff */
[C---:B------:R-:W-:Y:S01]  /*24f0*/  IADD3 R206, R215.reuse, 0x1800, RZ ;  /* 0x00001800d7ce7810 */ /* 0x040fe20007ffe0ff */
[----:B------:R-:W2:Y:S01]  /*2500*/  LDSM.16.M88.4 R84, [R216+0x3500] ;  /* 0x00350000d854783b */ /* 0x000ea20000000200 */
[----:B------:R-:W-:-:S02]  /*2510*/  IADD3 R205, R215, 0x1c00, RZ ;  /* 0x00001c00d7cd7810 */ /* 0x000fc40007ffe0ff */
[----:B------:R-:W-:Y:S01]  /*2520*/  IADD3 R204, R215, 0x2000, RZ ;  /* 0x00002000d7cc7810 */ /* 0x000fe20007ffe0ff */
[----:B------:R-:W3:Y:S02]  /*2530*/  LDSM.16.M88.4 R80, [R216+0x3900] ;  /* 0x00390000d850783b */ /* 0x000ee40000000200 */
[C---:B------:R-:W-:Y:S08]  /*2540*/  HMMA.16816.F32.BF16 R20, R52.reuse, R70, RZ ;  /* 0x000000463414723c */ /* 0x040ff000000418ff */
[----:B------:R-:W-:Y:S08]  /*2550*/  HMMA.16816.F32.BF16 R12, R52, R62, RZ ;  /* 0x0000003e340c723c */ /* 0x000ff000000418ff */
[C---:B------:R-:W-:Y:S08]  /*2560*/  HMMA.16816.F32.BF16 R72, R48.reuse, R68, RZ ;  /* 0x000000443048723c */ /* 0x040ff000000418ff */
[----:B------:R-:W-:Y:S08]  /*2570*/  HMMA.16816.F32.BF16 R64, R48, R60, RZ ;  /* 0x0000003c3040723c */ /* 0x000ff000000418ff */
[-C--:B------:R-:W-:Y:S08]  /*2580*/  HMMA.16816.F32.BF16 R8, R52, R76.reuse, RZ ;  /* 0x0000004c3408723c */ /* 0x080ff000000418ff */
[C---:B------:R-:W-:Y:S08]  /*2590*/  HMMA.16816.F32.BF16 R56, R48.reuse, R76, RZ ;  /* 0x0000004c3038723c */ /* 0x040ff000000418ff */
[C---:B------:R-:W-:Y:S08]  /*25a0*/  HMMA.16816.F32.BF16 R68, R48.reuse, R70, RZ ;  /* 0x000000463044723c */ /* 0x040ff000000418ff */
[----:B------:R-:W-:Y:S08]  /*25b0*/  HMMA.16816.F32.BF16 R60, R48, R62, RZ ;  /* 0x0000003e303c723c */ /* 0x000ff000000418ff */
[-C--:B------:R-:W-:Y:S08]  /*25c0*/  HMMA.16816.F32.BF16 R52, R52, R78.reuse, RZ ;  /* 0x0000004e3434723c */ /* 0x080ff000000418ff */
[----:B------:R-:W-:Y:S01]  /*25d0*/  HMMA.16816.F32.BF16 R48, R48, R78, RZ ;  /* 0x0000004e3030723c */ /* 0x000fe200000418ff */
[----:B------:R-:W4:Y:S07]  /*25e0*/  LDSM.16.M88.4 R76, [R217+0x6900] ;  /* 0x00690000d94c783b */ /* 0x000f2e0000000200 */
[C---:B------:R-:W-:Y:S08]  /*25f0*/  HMMA.16816.F32.BF16 R24, R44.reuse, R40, R24 ;  /* 0x000000282c18723c */ /* 0x040ff00000041818 */
[C---:B------:R-:W-:Y:S08]  /*2600*/  HMMA.16816.F32.BF16 R16, R44.reuse, R36, R16 ;  /* 0x000000242c10723c */ /* 0x040ff00000041810 */
[C---:B------:R-:W-:Y:S08]  /*2610*/  HMMA.16816.F32.BF16 R8, R44.reuse, R32, R8 ;  /* 0x000000202c08723c */ /* 0x040ff00000041808 */
[C---:B------:R-:W-:Y:S08]  /*2620*/  HMMA.16816.F32.BF16 R20, R44.reuse, R42, R20 ;  /* 0x0000002a2c14723c */ /* 0x040ff00000041814 */
[C---:B------:R-:W-:Y:S08]  /*2630*/  HMMA.16816.F32.BF16 R12, R44.reuse, R38, R12 ;  /* 0x000000262c0c723c */ /* 0x040ff0000004180c */
[----:B------:R-:W-:Y:S01]  /*2640*/  HMMA.16816.F32.BF16 R52, R44, R34, R52 ;  /* 0x000000222c34723c */ /* 0x000fe20000041834 */
[----:B------:R-:W-:Y:S07]  /*2650*/  LDSM.16.M88.4 R44, [R215+0x1400] ;  /* 0x00140000d72c783b */ /* 0x000fee0000000200 */
[C---:B------:R-:W-:Y:S08]  /*2660*/  HMMA.16816.F32.BF16 R72, R28.reuse, R40, R72 ;  /* 0x000000281c48723c */ /* 0x040ff00000041848 */
[C---:B------:R-:W-:Y:S08]  /*2670*/  HMMA.16816.F32.BF16 R64, R28.reuse, R36, R64 ;  /* 0x000000241c40723c */ /* 0x040ff00000041840 */
[C---:B------:R-:W-:Y:S08]  /*2680*/  HMMA.16816.F32.BF16 R56, R28.reuse, R32, R56 ;  /* 0x000000201c38723c */ /* 0x040ff00000041838 */
[C---:B------:R-:W-:Y:S01]  /*2690*/  HMMA.16816.F32.BF16 R68, R28.reuse, R42, R68 ;  /* 0x0000002a1c44723c */ /* 0x040fe20000041844 */
[----:B------:R-:W-:Y:S07]  /*26a0*/  LDSM.16.M88.4 R40, [R213+0x7900] ;  /* 0x00790000d528783b */ /* 0x000fee0000000200 */
[C---:B------:R-:W-:Y:S01]  /*26b0*/  HMMA.16816.F32.BF16 R60, R28.reuse, R38, R60 ;  /* 0x000000261c3c723c */ /* 0x040fe2000004183c */
[----:B------:R-:W5:Y:S07]  /*26c0*/  LDSM.16.M88.4 R36, [R215+0xc00] ;  /* 0x000c0000d724783b */ /* 0x000f6e0000000200 */
[----:B------:R-:W-:Y:S01]  /*26d0*/  HMMA.16816.F32.BF16 R48, R28, R34, R48 ;  /* 0x000000221c30723c */ /* 0x000fe20000041830 */
[----:B------:R-:W4:Y:S04]  /*26e0*/  LDSM.16.M88.4 R32, [R215+0x1000] ;  /* 0x00100000d720783b */ /* 0x000f280000000200 */
[----:B------:R-:W4:Y:S03]  /*26f0*/  LDSM.16.M88.4 R28, [R213+0x6900] ;  /* 0x00690000d51c783b */ /* 0x000f260000000200 */
[C---:B-1----:R-:W-:Y:S08]  /*2700*/  HMMA.16816.F32.BF16 R24, R92.reuse, R88, R24 ;  /* 0x000000585c18723c */ /* 0x042ff00000041818 */
[C---:B--2---:R-:W-:Y:S08]  /*2710*/  HMMA.16816.F32.BF16 R16, R92.reuse, R84, R16 ;  /* 0x000000545c10723c */ /* 0x044ff00000041810 */
[C---:B---3--:R-:W-:Y:S08]  /*2720*/  HMMA.16816.F32.BF16 R8, R92.reuse, R80, R8 ;  /* 0x000000505c08723c */ /* 0x048ff00000041808 */
[C---:B------:R-:W-:Y:S08]  /*2730*/  HMMA.16816.F32.BF16 R20, R92.reuse, R90, R20 ;  /* 0x0000005a5c14723c */ /* 0x040ff00000041814 */
[C---:B------:R-:W-:Y:S08]  /*2740*/  HMMA.16816.F32.BF16 R12, R92.reuse, R86, R12 ;  /* 0x000000565c0c723c */ /* 0x040ff0000004180c */
[----:B------:R-:W-:Y:S01]  /*2750*/  HMMA.16816.F32.BF16 R52, R92, R82, R52 ;  /* 0x000000525c34723c */ /* 0x000fe20000041834 */
[----:B------:R-:W-:Y:S07]  /*2760*/  LDSM.16.M88.4 R92, [R217+0x8900] ;  /* 0x00890000d95c783b */ /* 0x000fee0000000200 */
[C---:B----4-:R-:W-:Y:S08]  /*2770*/  HMMA.16816.F32.BF16 R72, R76.reuse, R88, R72 ;  /* 0x000000584c48723c */ /* 0x050ff00000041848 */
[C---:B------:R-:W-:Y:S01]  /*2780*/  HMMA.16816.F32.BF16 R68, R76.reuse, R90, R68 ;  /* 0x0000005a4c44723c */ /* 0x040fe20000041844 */
[----:B------:R-:W-:Y:S07]  /*2790*/  LDSM.16.M88.4 R88, [R217+0x9900] ;  /* 0x00990000d958783b */ /* 0x000fee0000000200 */
[C---:B------:R-:W-:Y:S08]  /*27a0*/  HMMA.16816.F32.BF16 R64, R76.reuse, R84, R64 ;  /* 0x000000544c40723c */ /* 0x040ff00000041840 */
[C---:B------:R-:W-:Y:S01]  /*27b0*/  HMMA.16816.F32.BF16 R60, R76.reuse, R86, R60 ;  /* 0x000000564c3c723c */ /* 0x040fe2000004183c */
[----:B------:R-:W1:Y:S07]  /*27c0*/  LDSM.16.M88.4 R84, [R216+0x3d00] ;  /* 0x003d0000d854783b */ /* 0x000e6e0000000200 */
[C---:B------:R-:W-:Y:S08]  /*27d0*/  HMMA.16816.F32.BF16 R56, R76.reuse, R80, R56 ;  /* 0x000000504c38723c */ /* 0x040ff00000041838 */
[----:B------:R-:W-:Y:S01]  /*27e0*/  HMMA.16816.F32.BF16 R48, R76, R82, R48 ;  /* 0x000000524c30723c */ /* 0x000fe20000041830 */
[----:B------:R-:W2:Y:S04]  /*27f0*/  LDSM.16.M88.4 R80, [R216+0x4100] ;  /* 0x00410000d850783b */ /* 0x000ea80000000200 */
[----:B------:R-:W3:Y:S03]  /*2800*/  LDSM.16.M88.4 R76, [R216+0x4500] ;  /* 0x00450000d84c783b */ /* 0x000ee60000000200 */
[C---:B-----5:R-:W-:Y:S08]  /*2810*/  HMMA.16816.F32.BF16 R24, R40.reuse, R36, R24 ;  /* 0x000000242818723c */ /* 0x060ff00000041818 */
[C---:B------:R-:W-:Y:S08]  /*2820*/  HMMA.16816.F32.BF16 R20, R40.reuse, R38, R20 ;  /* 0x000000262814723c */ /* 0x040ff00000041814 */
[C---:B------:R-:W-:Y:S08]  /*2830*/  HMMA.16816.F32.BF16 R16, R40.reuse, R32, R16 ;  /* 0x000000202810723c */ /* 0x040ff00000041810 */
[C---:B------:R-:W-:Y:S08]  /*2840*/  HMMA.16816.F32.BF16 R12, R40.reuse, R34, R12 ;  /* 0x00000022280c723c */ /* 0x040ff0000004180c */
[C---:B------:R-:W-:Y:S08]  /*2850*/  HMMA.16816.F32.BF16 R8, R40.reuse, R44, R8 ;  /* 0x0000002c2808723c */ /* 0x040ff00000041808 */
[----:B------:R-:W-:Y:S01]  /*2860*/  HMMA.16816.F32.BF16 R52, R40, R46, R52 ;  /* 0x0000002e2834723c */ /* 0x000fe20000041834 */
[----:B------:R-:W-:Y:S07]  /*2870*/  LDSM.16.M88.4 R40, [R213+0x9900] ;  /* 0x00990000d528783b */ /* 0x000fee0000000200 */
[C---:B------:R-:W-:Y:S08]  /*2880*/  HMMA.16816.F32.BF16 R72, R28.reuse, R36, R72 ;  /* 0x000000241c48723c */ /* 0x040ff00000041848 */
[C---:B------:R-:W-:Y:S01]  /*2890*/  HMMA.16816.F32.BF16 R68, R28.reuse, R38, R68 ;  /* 0x000000261c44723c */ /* 0x040fe20000041844 */
[----:B------:R-:W4:Y:S07]  /*28a0*/  LDSM.16.M88.4 R36, [R215+0x1800] ;  /* 0x00180000d724783b */ /* 0x000f2e0000000200 */
[C---:B------:R-:W-:Y:S08]  /*28b0*/  HMMA.16816.F32.BF16 R64, R28.reuse, R32, R64 ;  /* 0x000000201c40723c */ /* 0x040ff00000041840 */
[C---:B------:R-:W-:Y:S01]  /*28c0*/  HMMA.16816.F32.BF16 R60, R28.reuse, R34, R60 ;  /* 0x000000221c3c723c */ /* 0x040fe2000004183c */
[----:B------:R-:W5:Y:S07]  /*28d0*/  LDSM.16.M88.4 R32, [R215+0x1c00] ;  /* 0x001c0000d720783b */ /* 0x000f6e0000000200 */
[C---:B------:R-:W-:Y:S08]  /*28e0*/  HMMA.16816.F32.BF16 R56, R28.reuse, R44, R56 ;  /* 0x0000002c1c38723c */ /* 0x040ff00000041838 */
[----:B------:R-:W-:Y:S01]  /*28f0*/  HMMA.16816.F32.BF16 R48, R28, R46, R48 ;  /* 0x0000002e1c30723c */ /* 0x000fe20000041830 */
[----:B------:R-:W3:Y:S04]  /*2900*/  LDSM.16.M88.4 R28, [R215+0x2000] ;  /* 0x00200000d71c783b */ /* 0x000ee80000000200 */
[----:B------:R-:W4:Y:S01]  /*2910*/  LDSM.16.M88.4 R44, [R213+0x8900] ;  /* 0x00890000d52c783b */ /* 0x000f220000000200 */
[----:B------:R-:W-:-:S04]  /*2920*/  DEPBAR.LE SB0, 0x0 ;  /* 0x000080000000791a */ /* 0x000fc80000000000 */
[C---:B-1----:R-:W-:Y:S08]  /*2930*/  HMMA.16816.F32.BF16 R24, R88.reuse, R84, R24 ;  /* 0x000000545818723c */ /* 0x042ff00000041818 */
[C---:B------:R-:W-:Y:S08]  /*2940*/  HMMA.16816.F32.BF16 R20, R88.reuse, R86, R20 ;  /* 0x000000565814723c */ /* 0x040ff00000041814 */
[C---:B--2---:R-:W-:Y:S08]  /*2950*/  HMMA.16816.F32.BF16 R16, R88.reuse, R80, R16 ;  /* 0x000000505810723c */ /* 0x044ff00000041810 */
[C---:B------:R-:W-:Y:S08]  /*2960*/  HMMA.16816.F32.BF16 R12, R88.reuse, R82, R12 ;  /* 0x00000052580c723c */ /* 0x040ff0000004180c */
[C---:B---3--:R-:W-:Y:S08]  /*2970*/  HMMA.16816.F32.BF16 R8, R88.reuse, R76, R8 ;  /* 0x0000004c5808723c */ /* 0x048ff00000041808 */
[----:B------:R-:W-:Y:S08]  /*2980*/  HMMA.16816.F32.BF16 R52, R88, R78, R52 ;  /* 0x0000004e5834723c */ /* 0x000ff00000041834 */
[C---:B------:R-:W-:Y:S08]  /*2990*/  HMMA.16816.F32.BF16 R72, R92.reuse, R84, R72 ;  /* 0x000000545c48723c */ /* 0x040ff00000041848 */
[C---:B------:R-:W-:Y:S08]  /*29a0*/  HMMA.16816.F32.BF16 R68, R92.reuse, R86, R68 ;  /* 0x000000565c44723c */ /* 0x040ff00000041844 */
[C---:B------:R-:W-:Y:S08]  /*29b0*/  HMMA.16816.F32.BF16 R64, R92.reuse, R80, R64 ;  /* 0x000000505c40723c */ /* 0x040ff00000041840 */
[C---:B------:R-:W-:Y:S08]  /*29c0*/  HMMA.16816.F32.BF16 R60, R92.reuse, R82, R60 ;  /* 0x000000525c3c723c */ /* 0x040ff0000004183c */
[C---:B------:R-:W-:Y:S08]  /*29d0*/  HMMA.16816.F32.BF16 R56, R92.reuse, R76, R56 ;  /* 0x0000004c5c38723c */ /* 0x040ff00000041838 */
[----:B------:R-:W-:Y:S08]  /*29e0*/  HMMA.16816.F32.BF16 R48, R92, R78, R48 ;  /* 0x0000004e5c30723c */ /* 0x000ff00000041830 */
[C---:B----4-:R-:W-:Y:S08]  /*29f0*/  HMMA.16816.F32.BF16 R24, R40.reuse, R36, R24 ;  /* 0x000000242818723c */ /* 0x050ff00000041818 */
[C---:B------:R-:W-:Y:S08]  /*2a00*/  HMMA.16816.F32.BF16 R20, R40.reuse, R38, R20 ;  /* 0x000000262814723c */ /* 0x040ff00000041814 */
[C---:B-----5:R-:W-:Y:S08]  /*2a10*/  HMMA.16816.F32.BF16 R16, R40.reuse, R32, R16 ;  /* 0x000000202810723c */ /* 0x060ff00000041810 */
[C---:B------:R-:W-:Y:S08]  /*2a20*/  HMMA.16816.F32.BF16 R12, R40.reuse, R34, R12 ;  /* 0x00000022280c723c */ /* 0x040ff0000004180c */
[C---:B------:R-:W-:Y:S08]  /*2a30*/  HMMA.16816.F32.BF16 R8, R40.reuse, R28, R8 ;  /* 0x0000001c2808723c */ /* 0x040ff00000041808 */
[----:B------:R-:W-:Y:S08]  /*2a40*/  HMMA.16816.F32.BF16 R52, R40, R30, R52 ;  /* 0x0000001e2834723c */ /* 0x000ff00000041834 */
[C---:B------:R-:W-:Y:S08]  /*2a50*/  HMMA.16816.F32.BF16 R72, R44.reuse, R36, R72 ;  /* 0x000000242c48723c */ /* 0x040ff00000041848 */
[C---:B------:R-:W-:Y:S08]  /*2a60*/  HMMA.16816.F32.BF16 R68, R44.reuse, R38, R68 ;  /* 0x000000262c44723c */ /* 0x040ff00000041844 */
[C---:B------:R-:W-:Y:S08]  /*2a70*/  HMMA.16816.F32.BF16 R64, R44.reuse, R32, R64 ;  /* 0x000000202c40723c */ /* 0x040ff00000041840 */
[C---:B------:R-:W-:Y:S08]  /*2a80*/  HMMA.16816.F32.BF16 R60, R44.reuse, R34, R60 ;  /* 0x000000222c3c723c */ /* 0x040ff0000004183c */
[C---:B------:R-:W-:Y:S08]  /*2a90*/  HMMA.16816.F32.BF16 R56, R44.reuse, R28, R56 ;  /* 0x0000001c2c38723c */ /* 0x040ff00000041838 */
[----:B------:R-:W-:Y:S01]  /*2aa0*/  HMMA.16816.F32.BF16 R48, R44, R30, R48 ;  /* 0x0000001e2c30723c */ /* 0x000fe20000041830 */
[----:B------:R-:W-:Y:S06]  /*2ab0*/  BAR.SYNC.DEFER_BLOCKING 0x0 ;  /* 0x0000000000007b1d */ /* 0x000fec0000010000 */
[----:B------:R-:W-:Y:S05]  /*2ac0*/  @!P0 BRA `(.L_x_456) ;  /* 0x0000040000008947 */ /* 0x000fea0003800000 */
[----:B------:R-:W-:Y:S01]  /*2ad0*/  ISETP.NE.AND P2, PT, R222, 0x1, PT ;  /* 0x00000001de00780c */ /* 0x000fe20003f45270 */
[----:B------:R-:W-:Y:S01]  /*2ae0*/  IMAD.MOV.U32 R225, RZ, RZ, RZ ;  /* 0x000000ffffe17224 */ /* 0x000fe200078e00ff */
[----:B------:R-:W-:-:S02]  /*2af0*/  IADD3 R226, R227, R96, R232 ;  /* 0x00000060e3e27210 */ /* 0x000fc40007ffe0e8 */
[----:B------:R-:W-:Y:S02]  /*2b00*/  ISETP.GT.AND P1, PT, R227, 0x2f, PT ;  /* 0x0000002fe300780c */ /* 0x000fe40003f24270 */
[----:B------:R-:W-:-:S05]  /*2b10*/  IADD3 R226, R226, -0x30, RZ ;  /* 0xffffffd0e2e27810 */ /* 0x000fca0007ffe0ff */
[----:B------:R-:W-:Y:S02]  /*2b20*/  IMAD.MOV.U32 R7, RZ, RZ, R226 ;  /* 0x000000ffff077224 */ /* 0x000fe400078e00e2 */
[----:B------:R-:W-:-:S05]  /*2b30*/  @P2 IMAD.HI.U32 R28, R226, c[0x0][0x2bc], RZ ;  /* 0x0000af00e21c2a27 */ /* 0x000fca00078e00ff */
[----:B------:R-:W-:-:S04]  /*2b40*/  @P2 SHF.R.U32.HI R7, RZ, c[0x0][0x2c0], R28 ;  /* 0x0000b000ff072a19 */ /* 0x000fc8000001161c */
[----:B------:R-:W-:-:S04]  /*2b50*/  @!P1 IADD3 R30, P0, R7, UR10, RZ ;  /* 0x0000000a071e9c10 */ /* 0x000fc8000ff1e0ff */
[----:B------:R-:W-:Y:S02]  /*2b60*/  @!P1 LEA.HI.X.SX32 R29, R7, UR6, 0x1, P0 ;  /* 0x00000006071d9c11 */ /* 0x000fe400080f0eff */
[----:B------:R-:W-:-:S04]  /*2b70*/  @!P1 LEA R28, P0, R30, c[0x0][0x2a0], 0x2 ;  /* 0x0000a8001e1c9a11 */ /* 0x000fc800078010ff */
[----:B------:R-:W-:-:S05]  /*2b80*/  @!P1 LEA.HI.X R29, R30, c[0x0][0x2a4], R29, 0x2, P0 ;  /* 0x0000a9001e1d9a11 */ /* 0x000fca00000f141d */
[----:B------:R-:W2:Y:S01]  /*2b90*/  @!P1 LDG.E R225, [R28.64] ;  /* 0x0000000c1ce19981 */ /* 0x000ea2000c1e1900 */
[----:B------:R-:W-:Y:S01]  /*2ba0*/  IMAD.MOV R7, RZ, RZ, -R7 ;  /* 0x000000ffff077224 */ /* 0x000fe200078e0a07 */
[----:B------:R-:W-:Y:S01]  /*2bb0*/  BSSY B0, `(.L_x_457) ;  /* 0x0000021000007945 */ /* 0x000fe20003800000 */
[----:B------:R-:W-:Y:S02]  /*2bc0*/  ISETP.GE.AND P1, PT, R228, c[0x0][0x1d4], PT ;  /* 0x00007500e4007a0c */ /* 0x000fe40003f26270 */
[----:B------:R-:W-:Y:S01]  /*2bd0*/  IMAD R226, R7, c[0x0][0x2b8], R226 ;  /* 0x0000ae0007e27a24 */ /* 0x000fe200078e02e2 */
[----:B------:R-:W-:Y:S02]  /*2be0*/  ISETP.GE.AND P2, PT, R229, c[0x0][0x1d4], PT ;  /* 0x00007500e5007a0c */ /* 0x000fe40003f46270 */
[----:B------:R-:W-:Y:S01]  /*2bf0*/  ISETP.GE.AND P3, PT, R230, c[0x0][0x1d4], PT ;  /* 0x00007500e6007a0c */ /* 0x000fe20003f66270 */
        /* <DEDUP_REMOVED lines=8> */
[----:B------:R-:W-:-:S03]  /*2c80*/  IADD3 R7, P0, R30, UR18, RZ ;  /* 0x000000121e077c10 */ /* 0x000fc6000ff1e0ff */
[----:B------:R-:W-:-:S05]  /*2c90*/  IMAD R28, R225, c[0x0][0x1f4], R32 ;  /* 0x00007d00e11c7a24 */ /* 0x000fca00078e0220 */
[----:B------:R-:W-:Y:S02]  /*2ca0*/  IADD3.X R30, R31, UR9, R28, P0, !PT ;  /* 0x000000091f1e7c10 */ /* 0x000fe400087fe41c */
[----:B------:R-:W-:Y:S02]  /*2cb0*/  LEA R28, P0, R7, c[0x0][0x1c8], 0x1 ;  /* 0x00007200071c7a11 */ /* 0x000fe400078008ff */
[----:B------:R-:W-:Y:S02]  /*2cc0*/  IADD3 R31, -R241, 0x30, RZ ;  /* 0x00000030f11f7810 */ /* 0x000fe40007ffe1ff */
[----:B------:R-:W-:Y:S01]  /*2cd0*/  LEA.HI.X R7, R7, c[0x0][0x1cc], R30, 0x1, P0 ;  /* 0x0000730007077a11 */ /* 0x000fe200000f0c1e */
[----:B------:R1:W2:Y:S01]  /*2ce0*/  SHFL.IDX PT, R29, R28, RZ, 0x1c1f ;  /* 0x001c1fff1c1d7589 */ /* 0x0002a200000e0000 */
[----:B------:R-:W-:-:S03]  /*2cf0*/  ISETP.GE.AND P0, PT, R31, 0x1, PT ;  /* 0x000000011f00780c */ /* 0x000fc60003f06270 */
[----:B------:R1:W3:Y:S10]  /*2d00*/  SHFL.IDX PT, R30, R7, RZ, 0x1c1f ;  /* 0x001c1fff071e7589 */ /* 0x0002f400000e0000 */
[----:B------:R-:W-:Y:S05]  /*2d10*/  @!P0 BRA `(.L_x_458) ;  /* 0x000000a000008947 */ /* 0x000fea0003800000 */
[----:B--2---:R-:W-:-:S04]  /*2d20*/  LEA R34, P0, R230, R29, 0x1 ;  /* 0x0000001de6227211 */ /* 0x004fc800078008ff */
[----:B---3--:R-:W-:Y:S02]  /*2d30*/  LEA.HI.X R35, R230, R30, R243, 0x1, P0 ;  /* 0x0000001ee6237211 */ /* 0x008fe400000f0cf3 */
[----:B------:R-:W-:-:S03]  /*2d40*/  LEA R32, P0, R219, R29, 0x1 ;  /* 0x0000001ddb207211 */ /* 0x000fc600078008ff */
[----:B------:R-:W-:Y:S01]  /*2d50*/  @!PT LDS RZ, [RZ] ;  /* 0x00000000fffff984 */ /* 0x000fe20000000800 */
[----:B------:R2:W-:Y:S01]  /*2d60*/  LDGSTS.E.BYPASS.LTC128B.128 [R220+0x2500], [R34.64], !P3 ;  /* 0x0250000022dc7fae */ /* 0x0005e2000d901d4c */
[----:B------:R-:W-:Y:S02]  /*2d70*/  LEA.HI.X R33, R219, R30, R234, 0x1, P0 ;  /* 0x0000001edb217211 */ /* 0x000fe400000f0cea */
[----:B------:R-:W-:-:S03]  /*2d80*/  LEA R36, P0, R218, R29, 0x1 ;  /* 0x0000001dda247211 */ /* 0x000fc600078008ff */
[----:B------:R2:W-:Y:S01]  /*2d90*/  LDGSTS.E.BYPASS.LTC128B.128 [R220+0x3100], [R32.64], !P2 ;  /* 0x0310000020dc7fae */ /* 0x0005e2000d101d4c */
[----:B------:R-:W-:-:S05]  /*2da0*/  LEA.HI.X R37, R218, R30, R233, 0x1, P0 ;  /* 0x0000001eda257211 */ /* 0x000fca00000f0ce9 */
[----:B------:R2:W-:Y:S04]  /*2db0*/  LDGSTS.E.BYPASS.LTC128B.128 [R220+0x3d00], [R36.64], !P1 ;  /* 0x03d0000024dc7fae */ /* 0x0005e8000c901d4c */
.L_x_458:
[----:B------:R-:W-:Y:S05]  /*2dc0*/  BSYNC B0 ;  /* 0x0000000000007941 */ /* 0x000fea0003800000 */
.L_x_457:
[----:B------:R-:W-:Y:S01]  /*2dd0*/  ISETP.GE.AND P0, PT, R31, 0x21, PT ;  /* 0x000000211f00780c */ /* 0x000fe20003f06270 */
[----:B-1----:R-:W1:Y:S01]  /*2de0*/  SHFL.IDX PT, R7, R7, 0x1, 0x1c1f ;  /* 0x003c1f0007077f89 */ /* 0x002e6200000e0000 */
[----:B------:R-:W-:Y:S03]  /*2df0*/  BSSY B0, `(.L_x_456) ;  /* 0x000000d000007945 */ /* 0x000fe60003800000 */
[----:B--2---:R2:W4:Y:S08]  /*2e00*/  SHFL.IDX PT, R29, R28, 0x1, 0x1c1f ;  /* 0x003c1f001c1d7f89 */ /* 0x00453000000e0000 */
[----:B------:R-:W-:Y:S05]  /*2e10*/  @!P0 BRA `(.L_x_459) ;  /* 0x000000a000008947 */ /* 0x000fea0003800000 */
[----:B----4-:R-:W-:-:S04]  /*2e20*/  LEA R32, P0, R230, R29, 0x1 ;  /* 0x0000001de6207211 */ /* 0x010fc800078008ff */
[----:B-1----:R-:W-:Y:S02]  /*2e30*/  LEA.HI.X R33, R230, R7, R243, 0x1, P0 ;  /* 0x00000007e6217211 */ /* 0x002fe400000f0cf3 */
[----:B---3--:R-:W-:-:S03]  /*2e40*/  LEA R30, P0, R219, R29, 0x1 ;  /* 0x0000001ddb1e7211 */ /* 0x008fc600078008ff */
[----:B------:R-:W-:Y:S01]  /*2e50*/  @!PT LDS RZ, [RZ] ;  /* 0x00000000fffff984 */ /* 0x000fe20000000800 */
[----:B------:R1:W-:Y:S01]  /*2e60*/  LDGSTS.E.BYPASS.LTC128B.128 [R220+0x2d00], [R32.64], !P3 ;  /* 0x02d0000020dc7fae */ /* 0x0003e2000d901d4c */
[----:B------:R-:W-:Y:S02]  /*2e70*/  LEA.HI.X R31, R219, R7, R234, 0x1, P0 ;  /* 0x00000007db1f7211 */ /* 0x000fe400000f0cea */
[----:B--2---:R-:W-:-:S03]  /*2e80*/  LEA R28, P0, R218, R29, 0x1 ;  /* 0x0000001dda1c7211 */ /* 0x004fc600078008ff */
[----:B------:R1:W-:Y:S01]  /*2e90*/  LDGSTS.E.BYPASS.LTC128B.128 [R220+0x3900], [R30.64], !P2 ;  /* 0x039000001edc7fae */ /* 0x0003e2000d101d4c */
[----:B------:R-:W-:-:S05]  /*2ea0*/  LEA.HI.X R29, R218, R7, R233, 0x1, P0 ;  /* 0x00000007da1d7211 */ /* 0x000fca00000f0ce9 */
[----:B------:R1:W-:Y:S04]  /*2eb0*/  LDGSTS.E.BYPASS.LTC128B.128 [R220+0x4500], [R28.64], !P1 ;  /* 0x045000001cdc7fae */ /* 0x0003e8000c901d4c */
.L_x_459:
[----:B------:R-:W-:Y:S05]  /*2ec0*/  BSYNC B0 ;  /* 0x0000000000007941 */ /* 0x000fea0003800000 */
.L_x_456:
[----:B------:R-:W-:Y:S01]  /*2ed0*/  LOP3.LUT R5, R5, 0xffffffe0, RZ, 0xc0, !PT ;  /* 0xffffffe005057812 */ /* 0x000fe200078ec0ff */
[----:B------:R-:W-:Y:S01]  /*2ee0*/  FMUL.FTZ R40, R69, c[0x0][0x320] ;  /* 0x0000c80045287a20 */ /* 0x000fe20000410000 */
[----:B-12---:R-:W-:Y:S01]  /*2ef0*/  SHF.R.S32.HI R28, RZ, 0x1f, R3 ;  /* 0x0000001fff1c7819 */ /* 0x006fe20000011403 */
[----:B------:R-:W-:Y:S01]  /*2f00*/  FMUL.FTZ R38, R64, c[0x0][0x320] ;  /* 0x0000c80040267a20 */ /* 0x000fe20000410000 */
[----:B----4-:R-:W-:Y:S01]  /*2f10*/  LEA.HI R29, R98, R98, RZ, 0x1 ;  /* 0x00000062621d7211 */ /* 0x010fe200078f08ff */
[----:B------:R-:W-:Y:S01]  /*2f20*/  IMAD.IADD R5, R224, 0x1, -R5 ;  /* 0x00000001e0057824 */ /* 0x000fe200078e0a05 */
[----:B------:R-:W-:Y:S01]  /*2f30*/  LEA.HI R28, R28, R3, RZ, 0x2 ;  /* 0x000000031c1c7211 */ /* 0x000fe200078f10ff */
[----:B------:R-:W-:Y:S01]  /*2f40*/  FMUL.FTZ R36, R65, c[0x0][0x320] ;  /* 0x0000c80041247a20 */ /* 0x000fe20000410000 */
[----:B------:R-:W-:Y:S01]  /*2f50*/  PLOP3.LUT P0, PT, PT, PT, UP2, 0x80, 0x0 ;  /* 0x000000000000781c */ /* 0x000fe20003f0f028 */
[----:B------:R-:W-:Y:S01]  /*2f60*/  FMUL.FTZ R34, R60, c[0x0][0x320] ;  /* 0x0000c8003c227a20 */ /* 0x000fe20000410000 */
[----:B---3--:R-:W-:Y:S01]  /*2f70*/  SHF.R.S32.HI R30, RZ, 0x1f, R5 ;  /* 0x0000001fff1e7819 */ /* 0x008fe20000011405 */
[----:B------:R-:W-:Y:S01]  /*2f80*/  FMUL.FTZ R43, R72, c[0x0][0x320] ;  /* 0x0000c800482b7a20 */ /* 0x000fe20000410000 */
[----:B------:R-:W-:Y:S01]  /*2f90*/  LOP3.LUT R28, R28, 0xffffffc, RZ, 0xc0, !PT ;  /* 0x0ffffffc1c1c7812 */ /* 0x000fe200078ec0ff */
[----:B------:R-:W-:Y:S01]  /*2fa0*/  FMUL.FTZ R44, R73, c[0x0][0x320] ;  /* 0x0000c800492c7a20 */ /* 0x000fe20000410000 */
[----:B------:R-:W-:Y:S01]  /*2fb0*/  LEA.HI R7, R30, R5, RZ, 0x2 ;  /* 0x000000051e077211 */ /* 0x000fe200078f10ff */
[----:B------:R-:W-:Y:S01]  /*2fc0*/  FMUL.FTZ R30, R48, c[0x0][0x320] ;  /* 0x0000c800301e7a20 */ /* 0x000fe20000410000 */
[----:B------:R-:W1:Y:S01]  /*2fd0*/  MUFU.TANH R40, R40 ;  /* 0x0000002800287308 */ /* 0x000e620000002400 */
[----:B------:R-:W-:Y:S01]  /*2fe0*/  IMAD.IADD R28, R3, 0x1, -R28 ;  /* 0x00000001031c7824 */ /* 0x000fe200078e0a1c */
[C---:B------:R-:W-:Y:S01]  /*2ff0*/  LEA.HI.SX32 R3, R7.reuse, UR15, 0x1e ;  /* 0x0000000f07037c11 */ /* 0x040fe2000f8ff2ff */
[----:B------:R-:W-:Y:S01]  /*3000*/  FMUL.FTZ R42, R68, c[0x0][0x320] ;  /* 0x0000c800442a7a20 */ /* 0x000fe20000410000 */
[----:B------:R-:W-:Y:S01]  /*3010*/  LOP3.LUT R32, R7, 0x7ffffffc, RZ, 0xc0, !PT ;  /* 0x7ffffffc07207812 */ /* 0x000fe200078ec0ff */
[----:B------:R-:W-:Y:S01]  /*3020*/  FMUL.FTZ R56, R56, c[0x0][0x320] ;  /* 0x0000c80038387a20 */ /* 0x000fe20000410000 */
[----:B------:R-:W-:Y:S01]  /*3030*/  LEA R3, R28, R3, 0x4 ;  /* 0x000000031c037211 */ /* 0x000fe200078e20ff */
[C---:B------:R-:W-:Y:S01]  /*3040*/  IMAD.SHL.U32 R28, R29.reuse, 0x20, RZ ;  /* 0x000000201d1c7824 */ /* 0x040fe200078e00ff */
[----:B------:R-:W-:Y:S01]  /*3050*/  LOP3.LUT R29, R29, 0x1ffffffe, RZ, 0xc0, !PT ;  /* 0x1ffffffe1d1d7812 */ /* 0x000fe200078ec0ff */
[----:B------:R-:W-:Y:S01]  /*3060*/  FMUL.FTZ R57, R57, c[0x0][0x320] ;  /* 0x0000c80039397a20 */ /* 0x000fe20000410000 */
[----:B------:R-:W-:Y:S01]  /*3070*/  IADD3 R32, R5, -R32, RZ ;  /* 0x8000002005207210 */ /* 0x000fe20007ffe0ff */
[----:B------:R-:W2:Y:S01]  /*3080*/  MUFU.TANH R38, R38 ;  /* 0x0000002600267308 */ /* 0x000ea20000002400 */
[----:B------:R-:W-:Y:S01]  /*3090*/  LOP3.LUT R28, R28, 0xffffffc0, RZ, 0xc0, !PT ;  /* 0xffffffc01c1c7812 */ /* 0x000fe200078ec0ff */
[----:B------:R-:W-:Y:S01]  /*30a0*/  IMAD.IADD R29, R98, 0x1, -R29 ;  /* 0x00000001621d7824 */ /* 0x000fe200078e0a1d */
[----:B------:R-:W-:Y:S01]  /*30b0*/  ULDC UR17, c[0x0][0x324] ;  /* 0x0000c90000117ab9 */ /* 0x000fe20000000800 */
[----:B------:R-:W-:Y:S01]  /*30c0*/  IMAD.SHL.U32 R235, R32, 0x2, RZ ;  /* 0x0000000220eb7824 */ /* 0x000fe200078e00ff */
[----:B------:R-:W-:Y:S01]  /*30d0*/  IADD3 R28, R28, R3, RZ ;  /* 0x000000031c1c7210 */ /* 0x000fe20007ffe0ff */
[----:B------:R-:W-:Y:S01]  /*30e0*/  FMUL.FTZ R32, R61, c[0x0][0x320] ;  /* 0x0000c8003d207a20 */ /* 0x000fe20000410000 */
[----:B------:R-:W-:Y:S01]  /*30f0*/  ULOP3.LUT UR17, URZ, UR17, URZ, 0x33, !UPT ;  /* 0x000000113f117292 */ /* 0x000fe2000f8e333f */
[----:B------:R-:W3:Y:S01]  /*3100*/  MUFU.TANH R36, R36 ;  /* 0x0000002400247308 */ /* 0x000ee20000002400 */
[----:B------:R-:W-:Y:S01]  /*3110*/  IADD3 R2, -R235, 0x1, R2 ;  /* 0x00000001eb027810 */ /* 0x000fe20007ffe102 */
[----:B------:R-:W-:Y:S01]  /*3120*/  IMAD R231, R29, 0x8, R28 ;  /* 0x000000081de77824 */ /* 0x000fe200078e021c */
[----:B------:R-:W0:Y:S01]  /*3130*/  LDGDEPBAR ;  /* 0x00000000000079af */ /* 0x000e220000000000 */
[----:B------:R-:W-:Y:S01]  /*3140*/  FMUL.FTZ R28, R49, c[0x0][0x320] ;  /* 0x0000c800311c7a20 */ /* 0x000fe20000410000 */
[----:B------:R-:W-:Y:S01]  /*3150*/  IADD3 R61, R2, -c[0x0][0x168], RZ ;  /* 0x80005a00023d7a10 */ /* 0x000fe20007ffe0ff */
[----:B------:R-:W-:Y:S01]  /*3160*/  @P0 IMAD.HI.U32 R3, R231, c[0x0][0x2c8], RZ ;  /* 0x0000b200e7030a27 */ /* 0x000fe200078e00ff */
[----:B------:R-:W-:Y:S01]  /*3170*/  PLOP3.LUT P0, PT, PT, PT, UP2, 0x80, 0x0 ;  /* 0x000000000000781c */ /* 0x000fe20003f0f028 */
[----:B------:R-:W4:Y:S01]  /*3180*/  MUFU.TANH R34, R34 ;  /* 0x0000002200227308 */ /* 0x000f220000002400 */
[C---:B------:R-:W-:Y:S01]  /*3190*/  IADD3 R65, R61.reuse, c[0x0][0x328], RZ ;  /* 0x0000ca003d417a10 */ /* 0x040fe20007ffe0ff */
[----:B------:R-:W-:Y:S01]  /*31a0*/  IMAD.MOV.U32 R45, RZ, RZ, R231 ;  /* 0x000000ffff2d7224 */ /* 0x000fe200078e00e7 */
[----:B------:R-:W-:Y:S01]  /*31b0*/  IADD3 R61, R61, UR17, RZ ;  /* 0x000000113d3d7c10 */ /* 0x000fe2000fffe0ff */
[----:B------:R-:W-:-:S04]  /*31c0*/  IMAD.IADD R49, R6, 0x1, -R235 ;  /* 0x0000000106317824 */ /* 0x000fc800078e0aeb */
[----:B------:R1:W1:Y:S04]  /*31d0*/  MUFU.TANH R125, R56 ;  /* 0x00000038007d7308 */ /* 0x0002680000002400 */
[----:B------:R-:W-:Y:S02]  /*31e0*/  @P0 SHF.R.U32.HI R45, RZ, c[0x0][0x2cc], R3 ;  /* 0x0000b300ff2d0a19 */ /* 0x000fe40000011603 */
[----:B------:R-:W-:Y:S02]  /*31f0*/  PLOP3.LUT P0, PT, PT, PT, UP1, 0x40, 0x0 ;  /* 0x000000000000781c */ /* 0x000fe40003f0e818 */
[----:B------:R-:W-:Y:S01]  /*3200*/  MOV R3, c[0x0][0x2ac] ;  /* 0x0000ab0000037a02 */ /* 0x000fe20000000f00 */
[----:B------:R-:W5:Y:S01]  /*3210*/  SHFL.IDX PT, R46, R45, RZ, 0x1c1f ;  /* 0x001c1fff2d2e7589 */ /* 0x000f6200000e0000 */
[----:B------:R1:W1:Y:S03]  /*3220*/  MUFU.TANH R124, R57 ;  /* 0x00000039007c7308 */ /* 0x0002660000002400 */
[----:B------:R-:W-:-:S04]  /*3230*/  IMAD R64, R3, c[0x0][0x1d0], R6 ;  /* 0x0000740003407a24 */ /* 0x000fc800078e0206 */
[----:B------:R-:W-:Y:S01]  /*3240*/  IMAD.IADD R64, R64, 0x1, -R235 ;  /* 0x0000000140407824 */ /* 0x000fe200078e0aeb */
[----:B------:R-:W1:Y:S08]  /*3250*/  MUFU.TANH R30, R30 ;  /* 0x0000001e001e7308 */ /* 0x000e700000002400 */
[----:B------:R-:W1:Y:S01]  /*3260*/  MUFU.TANH R28, R28 ;  /* 0x0000001c001c7308 */ /* 0x000e620000002400 */
[----:B-----5:R-:W-:-:S07]  /*3270*/  IADD3 R7, R65, R46, RZ ;  /* 0x0000002e41077210 */ /* 0x020fce0007ffe0ff */
[----:B------:R-:W1:Y:S01]  /*3280*/  MUFU.TANH R43, R43 ;  /* 0x0000002b002b7308 */ /* 0x000e620000002400 */
[----:B------:R-:W-:Y:S02]  /*3290*/  IADD3 R5, R61, R46, RZ ;  /* 0x0000002e3d057210 */ /* 0x000fe40007ffe0ff */
[----:B------:R-:W-:-:S05]  /*32a0*/  IMNMX R7, R7, R64, PT ;  /* 0x0000004007077217 */ /* 0x000fca0003800200 */
[----:B------:R-:W1:Y:S08]  /*32b0*/  MUFU.TANH R44, R44 ;  /* 0x0000002c002c7308 */ /* 0x000e700000002400 */
[----:B------:R-:W1:Y:S08]  /*32c0*/  MUFU.TANH R42, R42 ;  /* 0x0000002a002a7308 */ /* 0x000e700000002400 */
[----:B------:R-:W1:Y:S01]  /*32d0*/  MUFU.TANH R32, R32 ;  /* 0x0000002000207308 */ /* 0x000e620000002400 */
[----:B------:R-:W-:Y:S05]  /*32e0*/  @P0 BRA `(.L_x_460) ;  /* 0x0000015000000947 */ /* 0x000fea0003800000 */
[----:B--234-:R-:W-:Y:S01]  /*32f0*/  IMAD.U32 R3, RZ, RZ, UR7 ;  /* 0x00000007ff037e24 */ /* 0x01cfe2000f8e00ff */
[----:B------:R-:W-:Y:S04]  /*3300*/  BSSY B0, `(.L_x_461) ;  /* 0x000000f000007945 */ /* 0x000fe80003800000 */
[----:B------:R-:W-:-:S04]  /*3310*/  IADD3 R46, R3, -c[0x0][0x168], R46 ;  /* 0x80005a00032e7a10 */ /* 0x000fc80007ffe02e */
[----:B------:R-:W-:-:S13]  /*3320*/  ISETP.GT.AND P0, PT, R46, -0x1, PT ;  /* 0xffffffff2e00780c */ /* 0x000fda0003f04270 */
[----:B------:R-:W-:Y:S05]  /*3330*/  @P0 BRA `(.L_x_462) ;  /* 0x0000007000000947 */ /* 0x000fea0003800000 */
[----:B------:R-:W-:Y:S01]  /*3340*/  IMAD.MOV.U32 R2, RZ, RZ, 0x1 ;  /* 0x00000001ff027424 */ /* 0x000fe200078e00ff */
[----:B------:R-:W-:-:S04]  /*3350*/  LOP3.LUT R46, RZ, R46, RZ, 0x33, !PT ;  /* 0x0000002eff2e7212 */ /* 0x000fc800078e33ff */
[----:B------:R-:W-:-:S13]  /*3360*/  ISETP.NE.AND P0, PT, R2, c[0x0][0x32c], PT ;  /* 0x0000cb0002007a0c */ /* 0x000fda0003f05270 */
[----:B------:R-:W-:-:S05]  /*3370*/  @P0 IMAD.HI.U32 R2, R46, c[0x0][0x330], RZ ;  /* 0x0000cc002e020a27 */ /* 0x000fca00078e00ff */
[----:B------:R-:W-:-:S04]  /*3380*/  @P0 SHF.R.U32.HI R46, RZ, c[0x0][0x334], R2 ;  /* 0x0000cd00ff2e0a19 */ /* 0x000fc80000011602 */
[----:B------:R-:W-:Y:S01]  /*3390*/  LOP3.LUT R46, RZ, R46, RZ, 0x33, !PT ;  /* 0x0000002eff2e7212 */ /* 0x000fe200078e33ff */
[----:B------:R-:W-:Y:S05]  /*33a0*/  BRA `(.L_x_463) ;  /* 0x0000004000007947 */ /* 0x000fea0003800000 */
.L_x_462:
[----:B------:R-:W-:-:S04]  /*33b0*/  MOV R2, 0x1 ;  /* 0x0000000100027802 */ /* 0x000fc80000000f00 */
[----:B------:R-:W-:-:S13]  /*33c0*/  ISETP.NE.AND P0, PT, R2, c[0x0][0x32c], PT ;  /* 0x0000cb0002007a0c */ /* 0x000fda0003f05270 */
[----:B------:R-:W-:-:S05]  /*33d0*/  @P0 IMAD.HI.U32 R2, R46, c[0x0][0x330], RZ ;  /* 0x0000cc002e020a27 */ /* 0x000fca00078e00ff */
[----:B------:R-:W-:Y:S02]  /*33e0*/  @P0 SHF.R.U32.HI R46, RZ, c[0x0][0x334], R2 ;  /* 0x0000cd00ff2e0a19 */ /* 0x000fe40000011602 */
.L_x_463:
[----:B------:R-:W-:Y:S05]  /*33f0*/  BSYNC B0 ;  /* 0x0000000000007941 */ /* 0x000fea0003800000 */
.L_x_461:
[----:B------:R-:W-:-:S05]  /*3400*/  IMAD R46, R46, c[0x0][0x32c], R49 ;  /* 0x0000cb002e2e7a24 */ /* 0x000fca00078e0231 */
[----:B------:R-:W-:Y:S02]  /*3410*/  IADD3 R2, R46, c[0x0][0x32c], RZ ;  /* 0x0000cb002e027a10 */ /* 0x000fe40007ffe0ff */
[----:B------:R-:W-:Y:S02]  /*3420*/  IMNMX R5, R5, R46, !PT ;  /* 0x0000002e05057217 */ /* 0x000fe40007800200 */
[----:B------:R-:W-:Y:S02]  /*3430*/  IMNMX R7, R7, R2, PT ;  /* 0x0000000207077217 */ /* 0x000fe40003800200 */
.L_x_460:
[----:B--234-:R-:W-:Y:S01]  /*3440*/  ISETP.GE.AND P0, PT, R6, 0x2, PT ;  /* 0x000000020600780c */ /* 0x01cfe20003f06270 */
[----:B------:R-:W-:Y:S01]  /*3450*/  FMUL.FTZ R31, R58, c[0x0][0x320] ;  /* 0x0000c8003a1f7a20 */ /* 0x000fe20000410000 */
[----:B------:R-:W-:Y:S01]  /*3460*/  ISETP.GE.AND P1, PT, R6, 0x9, PT ;  /* 0x000000090600780c */ /* 0x000fe20003f26270 */
[----:B------:R-:W2:Y:S01]  /*3470*/  SHFL.IDX PT, R58, R45, 0x1, 0x1c1f ;  /* 0x003c1f002d3a7f89 */ /* 0x000ea200000e0000 */
[----:B------:R-:W-:Y:S01]  /*3480*/  P2R R60, PR, RZ, 0x1 ;  /* 0x00000001ff3c7803 */ /* 0x000fe20000000000 */
[----:B------:R-:W-:Y:S01]  /*3490*/  FMUL.FTZ R29, R59, c[0x0][0x320] ;  /* 0x0000c8003b1d7a20 */ /* 0x000fe20000410000 */
[----:B------:R-:W-:Y:S01]  /*34a0*/  ISETP.GT.AND P0, PT, R5, 0x1, !P0 ;  /* 0x000000010500780c */ /* 0x000fe20004704270 */
[----:B------:R-:W-:Y:S01]  /*34b0*/  FMUL.FTZ R39, R66, c[0x0][0x320] ;  /* 0x0000c80042277a20 */ /* 0x000fe20000410000 */
[----:B------:R-:W-:Y:S01]  /*34c0*/  P2R R48, PR, RZ, 0x2 ;  /* 0x00000002ff307803 */ /* 0x000fe20000000000 */
[----:B------:R-:W-:Y:S01]  /*34d0*/  FMUL.FTZ R37, R67, c[0x0][0x320] ;  /* 0x0000c80043257a20 */ /* 0x000fe20000410000 */
[----:B------:R-:W-:Y:S01]  /*34e0*/  ISETP.LT.OR P0, PT, R7, 0x2, P0 ;  /* 0x000000020700780c */ /* 0x000fe20000701670 */
[----:B------:R-:W-:Y:S01]  /*34f0*/  FMUL.FTZ R35, R62, c[0x0][0x320] ;  /* 0x0000c8003e237a20 */ /* 0x000fe20000410000 */
[----:B------:R-:W-:Y:S01]  /*3500*/  ISETP.GE.AND P6, PT, R6, 0x12, PT ;  /* 0x000000120600780c */ /* 0x000fe20003fc6270 */
[----:B------:R-:W-:Y:S01]  /*3510*/  FMUL.FTZ R33, R63, c[0x0][0x320] ;  /* 0x0000c8003f217a20 */ /* 0x000fe20000410000 */
[----:B-1----:R-:W-:Y:S01]  /*3520*/  FSEL R44, R44, -INF , !P0 ;  /* 0xff8000002c2c7808 */ /* 0x002fe20004000000 */
[----:B------:R-:W-:Y:S01]  /*3530*/  FMUL.FTZ R41, R75, c[0x0][0x320] ;  /* 0x0000c8004b297a20 */ /* 0x000fe20000410000 */
[----:B------:R-:W-:Y:S01]  /*3540*/  ISETP.GT.AND P0, PT, R5, 0x8, !P1 ;  /* 0x000000080500780c */ /* 0x000fe20004f04270 */
[----:B------:R-:W-:Y:S01]  /*3550*/  FMUL.FTZ R57, R50, c[0x0][0x320] ;  /* 0x0000c80032397a20 */ /* 0x000fe20000410000 */
[----:B------:R-:W-:Y:S01]  /*3560*/  ISETP.GE.AND P1, PT, R6, 0xa, PT ;  /* 0x0000000a0600780c */ /* 0x000fe20003f26270 */
[----:B------:R-:W-:Y:S01]  /*3570*/  FMUL.FTZ R56, R51, c[0x0][0x320] ;  /* 0x0000c80033387a20 */ /* 0x000fe20000410000 */
[----:B------:R-:W-:Y:S01]  /*3580*/  ISETP.LT.OR P0, PT, R7, 0x9, P0 ;  /* 0x000000090700780c */ /* 0x000fe20000701670 */
[----:B------:R-:W1:Y:S01]  /*3590*/  MUFU.TANH R29, R29 ;  /* 0x0000001d001d7308 */ /* 0x000e620000002400 */
[----:B------:R-:W-:-:S02]  /*35a0*/  P2R R47, PR, RZ, 0x2 ;  /* 0x00000002ff2f7803 */ /* 0x000fc40000000000 */
[----:B------:R-:W-:Y:S02]  /*35b0*/  FSEL R42, R42, -INF , !P0 ;  /* 0xff8000002a2a7808 */ /* 0x000fe40004000000 */
[----:B------:R-:W-:Y:S01]  /*35c0*/  ISETP.GT.AND P0, PT, R5, 0x9, !P1 ;  /* 0x000000090500780c */ /* 0x000fe20004f04270 */
[--C-:B--2---:R-:W-:Y:S01]  /*35d0*/  IMAD.IADD R51, R65, 0x1, R58.reuse ;  /* 0x0000000141337824 */ /* 0x104fe200078e023a */
[C---:B------:R-:W-:Y:S01]  /*35e0*/  ISETP.GE.AND P1, PT, R6.reuse, 0x11, PT ;  /* 0x000000110600780c */ /* 0x040fe20003f26270 */
[----:B------:R-:W2:Y:S01]  /*35f0*/  MUFU.TANH R39, R39 ;  /* 0x0000002700277308 */ /* 0x000ea20000002400 */
[----:B------:R-:W-:Y:S01]  /*3600*/  ISETP.LT.OR P0, PT, R7, 0xa, P0 ;  /* 0x0000000a0700780c */ /* 0x000fe20000701670 */
[----:B------:R-:W-:Y:S01]  /*3610*/  IMAD.IADD R50, R61, 0x1, R58 ;  /* 0x000000013d327824 */ /* 0x000fe200078e023a */
[----:B------:R-:W-:Y:S02]  /*3620*/  ISETP.GE.AND P5, PT, R6, 0x19, PT ;  /* 0x000000190600780c */ /* 0x000fe40003fa6270 */
[----:B------:R-:W-:-:S02]  /*3630*/  FSEL R40, R40, -INF , !P0 ;  /* 0xff80000028287808 */ /* 0x000fc40004000000 */
[----:B------:R-:W-:Y:S01]  /*3640*/  ISETP.GT.AND P0, PT, R5, 0x10, !P1 ;  /* 0x000000100500780c */ /* 0x000fe20004f04270 */
[----:B------:R-:W3:Y:S01]  /*3650*/  MUFU.TANH R37, R37 ;  /* 0x0000002500257308 */ /* 0x000ee20000002400 */
[C---:B------:R-:W-:Y:S02]  /*3660*/  ISETP.GE.AND P4, PT, R6.reuse, 0x1a, PT ;  /* 0x0000001a0600780c */ /* 0x040fe40003f86270 */
[----:B------:R-:W-:Y:S02]  /*3670*/  ISETP.LT.OR P0, PT, R7, 0x11, P0 ;  /* 0x000000110700780c */ /* 0x000fe40000701670 */
[----:B------:R-:W-:Y:S02]  /*3680*/  ISETP.GE.AND P3, PT, R6, 0x21, PT ;  /* 0x000000210600780c */ /* 0x000fe40003f66270 */
[----:B------:R-:W-:Y:S01]  /*3690*/  FSEL R38, R38, -INF , !P0 ;  /* 0xff80000026267808 */ /* 0x000fe20004000000 */
[----:B------:R-:W4:Y:S01]  /*36a0*/  MUFU.TANH R35, R35 ;  /* 0x0000002300237308 */ /* 0x000f220000002400 */
[----:B------:R-:W-:-:S02]  /*36b0*/  ISETP.GT.AND P0, PT, R5, 0x11, !P6 ;  /* 0x000000110500780c */ /* 0x000fc40007704270 */
[----:B------:R-:W-:Y:S02]  /*36c0*/  ISETP.GE.AND P2, PT, R6, 0x22, PT ;  /* 0x000000220600780c */ /* 0x000fe40003f46270 */
[----:B------:R-:W-:Y:S02]  /*36d0*/  ISETP.LT.OR P0, PT, R7, 0x12, P0 ;  /* 0x000000120700780c */ /* 0x000fe40000701670 */
[----:B------:R-:W-:Y:S01]  /*36e0*/  P2R R46, PR, RZ, 0x2 ;  /* 0x00000002ff2e7803 */ /* 0x000fe20000000000 */
[----:B------:R-:W1:Y:S01]  /*36f0*/  MUFU.TANH R33, R33 ;  /* 0x0000002100217308 */ /* 0x000e620000002400 */
[----:B------:R-:W-:Y:S02]  /*3700*/  FSEL R36, R36, -INF , !P0 ;  /* 0xff80000024247808 */ /* 0x000fe40004000000 */
[----:B------:R-:W-:Y:S02]  /*3710*/  ISETP.GT.AND P0, PT, R5, 0x18, !P5 ;  /* 0x000000180500780c */ /* 0x000fe40006f04270 */
[----:B------:R-:W-:-:S02]  /*3720*/  ISETP.GE.AND P1, PT, R6, 0x29, PT ;  /* 0x000000290600780c */ /* 0x000fc40003f26270 */
[----:B------:R-:W-:Y:S01]  /*3730*/  ISETP.LT.OR P0, PT, R7, 0x19, P0 ;  /* 0x000000190700780c */ /* 0x000fe20000701670 */
[----:B------:R-:W1:Y:S01]  /*3740*/  MUFU.TANH R31, R31 ;  /* 0x0000001f001f7308 */ /* 0x000e620000002400 */
[----:B------:R-:W-:Y:S02]  /*3750*/  IMNMX R51, R51, R64, PT ;  /* 0x0000004033337217 */ /* 0x000fe40003800200 */
[----:B------:R-:W-:Y:S02]  /*3760*/  FSEL R34, R34, -INF , !P0 ;  /* 0xff80000022227808 */ /* 0x000fe40004000000 */
[----:B------:R-:W-:-:S03]  /*3770*/  ISETP.GT.AND P0, PT, R5, 0x19, !P4 ;  /* 0x000000190500780c */ /* 0x000fc60006704270 */
[----:B------:R-:W1:Y:S01]  /*3780*/  MUFU.TANH R41, R41 ;  /* 0x0000002900297308 */ /* 0x000e620000002400 */
[----:B------:R-:W-:-:S04]  /*3790*/  ISETP.LT.OR P0, PT, R7, 0x1a, P0 ;  /* 0x0000001a0700780c */ /* 0x000fc80000701670 */
[----:B------:R-:W-:Y:S02]  /*37a0*/  FSEL R32, R32, -INF , !P0 ;  /* 0xff80000020207808 */ /* 0x000fe40004000000 */
[----:B------:R-:W-:Y:S01]  /*37b0*/  ISETP.GT.AND P0, PT, R5, 0x20, !P3 ;  /* 0x000000200500780c */ /* 0x000fe20005f04270 */
[----:B------:R-:W1:Y:S03]  /*37c0*/  MUFU.TANH R57, R57 ;  /* 0x0000003900397308 */ /* 0x000e660000002400 */
[----:B------:R-:W-:-:S04]  /*37d0*/  ISETP.LT.OR P0, PT, R7, 0x21, P0 ;  /* 0x000000210700780c */ /* 0x000fc80000701670 */
[----:B------:R-:W-:Y:S01]  /*37e0*/  FSEL R125, R125, -INF , !P0 ;  /* 0xff8000007d7d7808 */ /* 0x000fe20004000000 */
[----:B------:R-:W1:Y:S01]  /*37f0*/  MUFU.TANH R56, R56 ;  /* 0x0000003800387308 */ /* 0x000e620000002400 */
[----:B------:R-:W-:-:S04]  /*3800*/  ISETP.GT.AND P0, PT, R5, 0x21, !P2 ;  /* 0x000000210500780c */ /* 0x000fc80005704270 */
[----:B------:R-:W-:-:S04]  /*3810*/  ISETP.LT.OR P0, PT, R7, 0x22, P0 ;  /* 0x000000220700780c */ /* 0x000fc80000701670 */
[----:B------:R-:W-:Y:S02]  /*3820*/  FSEL R124, R124, -INF , !P0 ;  /* 0xff8000007c7c7808 */ /* 0x000fe40004000000 */
[----:B------:R-:W-:-:S04]  /*3830*/  ISETP.GT.AND P0, PT, R5, 0x28, !P1 ;  /* 0x000000280500780c */ /* 0x000fc80004f04270 */
[----:B------:R-:W-:-:S04]  /*3840*/  ISETP.LT.OR P0, PT, R7, 0x29, P0 ;  /* 0x000000290700780c */ /* 0x000fc80000701670 */
[----:B------:R-:W-:Y:S02]  /*3850*/  FSEL R30, R30, -INF , !P0 ;  /* 0xff8000001e1e7808 */ /* 0x000fe40004000000 */
[----:B------:R-:W-:-:S04]  /*3860*/  ISETP.GE.AND P0, PT, R6, 0x1, PT ;  /* 0x000000010600780c */ /* 0x000fc80003f06270 */
[----:B------:R-:W-:Y:S02]  /*3870*/  P2R R3, PR, RZ, 0x1 ;  /* 0x00000001ff037803 */ /* 0x000fe40000000000 */
[----:B------:R-:W-:-:S04]  /*3880*/  ISETP.GT.AND P0, PT, R5, RZ, !P0 ;  /* 0x000000ff0500720c */ /* 0x000fc80004704270 */
[----:B------:R-:W-:-:S04]  /*3890*/  ISETP.LT.OR P0, PT, R7, 0x1, P0 ;  /* 0x000000010700780c */ /* 0x000fc80000701670 */
[----:B------:R-:W-:Y:S02]  /*38a0*/  FSEL R43, R43, -INF , !P0 ;  /* 0xff8000002b2b7808 */ /* 0x000fe40004000000 */
[----:B------:R-:W-:Y:S01]  /*38b0*/  ISETP.GE.AND P0, PT, R6, 0x2a, PT ;  /* 0x0000002a0600780c */ /* 0x000fe20003f06270 */
[----:B------:R-:W-:-:S03]  /*38c0*/  FMUL.FTZ R6, R74, c[0x0][0x320] ;  /* 0x0000c8004a067a20 */ /* 0x000fc60000410000 */
[----:B------:R-:W-:Y:S02]  /*38d0*/  P2R R2, PR, RZ, 0x1 ;  /* 0x00000001ff027803 */ /* 0x000fe40000000000 */
[----:B------:R-:W-:Y:S01]  /*38e0*/  ISETP.GT.AND P0, PT, R5, 0x29, !P0 ;  /* 0x000000290500780c */ /* 0x000fe20004704270 */
[----:B------:R-:W-:Y:S01]  /*38f0*/  FMUL.FTZ R5, R71, c[0x0][0x320] ;  /* 0x0000c80047057a20 */ /* 0x000fe20000410000 */
[----:B------:R-:W1:Y:S02]  /*3900*/  MUFU.TANH R6, R6 ;  /* 0x0000000600067308 */ /* 0x000e640000002400 */
[----:B------:R-:W-:Y:S01]  /*3910*/  ISETP.LT.OR P0, PT, R7, 0x2a, P0 ;  /* 0x0000002a0700780c */ /* 0x000fe20000701670 */
[----:B------:R-:W-:-:S03]  /*3920*/  FMUL.FTZ R7, R70, c[0x0][0x320] ;  /* 0x0000c80046077a20 */ /* 0x000fc60000410000 */
[----:B------:R-:W-:Y:S02]  /*3930*/  FSEL R28, R28, -INF , !P0 ;  /* 0xff8000001c1c7808 */ /* 0x000fe40004000000 */
[----:B------:R-:W-:Y:S01]  /*3940*/  PLOP3.LUT P0, PT, PT, PT, UP1, 0x40, 0x0 ;  /* 0x000000000000781c */ /* 0x000fe20003f0e818 */
[----:B------:R-:W1:Y:S08]  /*3950*/  MUFU.TANH R7, R7 ;  /* 0x0000000700077308 */ /* 0x000e700000002400 */
[----:B------:R-:W1:Y:S04]  /*3960*/  MUFU.TANH R5, R5 ;  /* 0x0000000500057308 */ /* 0x000e680000002400 */
        /* <DEDUP_REMOVED lines=13> */
.L_x_466:
[----:B------:R-:W-:-:S04]  /*3a40*/  MOV R58, 0x1 ;  /* 0x00000001003a7802 */ /* 0x000fc80000000f00 */
[----:B------:R-:W-:-:S13]  /*3a50*/  ISETP.NE.AND P0, PT, R58, c[0x0][0x32c], PT ;  /* 0x0000cb003a007a0c */ /* 0x000fda0003f05270 */
[----:B------:R-:W-:-:S05]  /*3a60*/  @P0 IMAD.HI.U32 R58, R62, c[0x0][0x330], RZ ;  /* 0x0000cc003e3a0a27 */ /* 0x000fca00078e00ff */
[----:B------:R-:W-:Y:S02]  /*3a70*/  @P0 SHF.R.U32.HI R62, RZ, c[0x0][0x334], R58 ;  /* 0x0000cd00ff3e0a19 */ /* 0x000fe4000001163a */
.L_x_467:
[----:B------:R-:W-:Y:S05]  /*3a80*/  BSYNC B0 ;  /* 0x0000000000007941 */ /* 0x000fea0003800000 */
.L_x_465:
[----:B------:R-:W-:-:S05]  /*3a90*/  IMAD R59, R62, c[0x0][0x32c], R49 ;  /* 0x0000cb003e3b7a24 */ /* 0x000fca00078e0231 */
[----:B------:R-:W-:Y:S02]  /*3aa0*/  IADD3 R58, R59, c[0x0][0x32c], RZ ;  /* 0x0000cb003b3a7a10 */ /* 0x000fe40007ffe0ff */
[----:B------:R-:W-:Y:S02]  /*3ab0*/  IMNMX R50, R50, R59, !PT ;  /* 0x0000003b32327217 */ /* 0x000fe40007800200 */
[----:B------:R-:W-:Y:S02]  /*3ac0*/  IMNMX R51, R51, R58, PT ;  /* 0x0000003a33337217 */ /* 0x000fe40003800200 */
.L_x_464:
[----:B--234-:R-:W-:Y:S01]  /*3ad0*/  ISETP.NE.AND P0, PT, R60, RZ, PT ;  /* 0x000000ff3c00720c */ /* 0x01cfe20003f05270 */
[----:B------:R-:W-:Y:S02]  /*3ae0*/  FMUL.FTZ R88, R12, c[0x0][0x320] ;  /* 0x0000c8000c587a20 */ /* 0x000fe40000410000 */
[----:B------:R-:W2:Y:S01]  /*3af0*/  SHFL.IDX PT, R12, R45, 0x2, 0x1c1f ;  /* 0x005c1f002d0c7f89 */ /* 0x000ea200000e0000 */
[----:B------:R-:W-:Y:S01]  /*3b00*/  ISETP.GT.AND P0, PT, R50, 0x1, !P0 ;  /* 0x000000013200780c */ /* 0x000fe20004704270 */
[----:B------:R-:W-:Y:S02]  /*3b10*/  FMUL.FTZ R16, R16, c[0x0][0x320] ;  /* 0x0000c80010107a20 */ /* 0x000fe40000410000 */
[----:B------:R-:W-:Y:S01]  /*3b20*/  FMUL.FTZ R13, R13, c[0x0][0x320] ;  /* 0x0000c8000d0d7a20 */ /* 0x000fe20000410000 */
[----:B------:R-:W-:Y:S01]  /*3b30*/  ISETP.LT.OR P0, PT, R51, 0x2, P0 ;  /* 0x000000023300780c */ /* 0x000fe20000701670 */
[----:B------:R-:W-:Y:S01]  /*3b40*/  FMUL.FTZ R17, R17, c[0x0][0x320] ;  /* 0x0000c80011117a20 */ /* 0x000fe20000410000 */
[----:B------:R-:W3:Y:S01]  /*3b50*/  MUFU.TANH R92, R16 ;  /* 0x00000010005c7308 */ /* 0x000ee20000002400 */
[----:B------:R-:W-:Y:S01]  /*3b60*/  FMUL.FTZ R52, R52, c[0x0][0x320] ;  /* 0x0000c80034347a20 */ /* 0x000fe20000410000 */
[----:B-1----:R-:W-:Y:S01]  /*3b70*/  FSEL R41, R41, -INF , !P0 ;  /* 0xff80000029297808 */ /* 0x002fe20004000000 */
[----:B------:R-:W-:Y:S01]  /*3b80*/  FMUL.FTZ R53, R53, c[0x0][0x320] ;  /* 0x0000c80035357a20 */ /* 0x000fe20000410000 */
[----:B------:R-:W-:Y:S01]  /*3b90*/  ISETP.NE.AND P0, PT, R48, RZ, PT ;  /* 0x000000ff3000720c */ /* 0x000fe20003f05270 */
[----:B------:R-:W-:-:S02]  /*3ba0*/  FMUL.FTZ R25, R25, c[0x0][0x320] ;  /* 0x0000c80019197a20 */ /* 0x000fc40000410000 */
[----:B------:R-:W-:Y:S01]  /*3bb0*/  FMUL.FTZ R20, R20, c[0x0][0x320] ;  /* 0x0000c80014147a20 */ /* 0x000fe20000410000 */
[----:B------:R-:W-:Y:S01]  /*3bc0*/  ISETP.GT.AND P0, PT, R50, 0x8, !P0 ;  /* 0x000000083200780c */ /* 0x000fe20004704270 */
[----:B------:R-:W-:Y:S01]  /*3bd0*/  FMUL.FTZ R21, R21, c[0x0][0x320] ;  /* 0x0000c80015157a20 */ /* 0x000fe20000410000 */
[----:B------:R-:W1:Y:S01]  /*3be0*/  MUFU.TANH R88, R88 ;  /* 0x0000005800587308 */ /* 0x000e620000002400 */
[----:B------:R-:W-:Y:S01]  /*3bf0*/  FMUL.FTZ R24, R24, c[0x0][0x320] ;  /* 0x0000c80018187a20 */ /* 0x000fe20000410000 */
[----:B------:R-:W-:Y:S01]  /*3c00*/  ISETP.LT.OR P0, PT, R51, 0x9, P0 ;  /* 0x000000093300780c */ /* 0x000fe20000701670 */
[----:B------:R-:W-:Y:S02]  /*3c10*/  FMUL.FTZ R9, R9, c[0x0][0x320] ;  /* 0x0000c80009097a20 */ /* 0x000fe40000410000 */
[----:B------:R-:W-:Y:S01]  /*3c20*/  FMUL.FTZ R8, R8, c[0x0][0x320] ;  /* 0x0000c80008087a20 */ /* 0x000fe20000410000 */
[----:B------:R-:W-:Y:S02]  /*3c30*/  FSEL R7, R7, -INF , !P0 ;  /* 0xff80000007077808 */ /* 0x000fe40004000000 */
[----:B------:R-:W-:Y:S01]  /*3c40*/  ISETP.NE.AND P0, PT, R47, RZ, PT ;  /* 0x000000ff2f00720c */ /* 0x000fe20003f05270 */
[----:B------:R-:W4:Y:S03]  /*3c50*/  MUFU.TANH R74, R13 ;  /* 0x0000000d004a7308 */ /* 0x000f260000002400 */
[----:B------:R-:W-:-:S04]  /*3c60*/  ISETP.GT.AND P0, PT, R50, 0x9, !P0 ;  /* 0x000000093200780c */ /* 0x000fc80004704270 */
[----:B------:R-:W-:Y:S01]  /*3c70*/  ISETP.LT.OR P0, PT, R51, 0xa, P0 ;  /* 0x0000000a3300780c */ /* 0x000fe20000701670 */
[----:B------:R-:W1:Y:S03]  /*3c80*/  MUFU.TANH R90, R17 ;  /* 0x00000011005a7308 */ /* 0x000e660000002400 */
[----:B------:R-:W-:Y:S02]  /*3c90*/  FSEL R5, R5, -INF , !P0 ;  /* 0xff80000005057808 */ /* 0x000fe40004000000 */
[----:B------:R-:W-:-:S03]  /*3ca0*/  ISETP.NE.AND P0, PT, R46, RZ, PT ;  /* 0x000000ff2e00720c */ /* 0x000fc60003f05270 */
[----:B------:R-:W1:Y:S01]  /*3cb0*/  MUFU.TANH R180, R52 ;  /* 0x0000003400b47308 */ /* 0x000e620000002400 */
[----:B------:R-:W-:-:S04]  /*3cc0*/  ISETP.GT.AND P0, PT, R50, 0x10, !P0 ;  /* 0x000000103200780c */ /* 0x000fc80004704270 */
[----:B------:R-:W-:-:S03]  /*3cd0*/  ISETP.LT.OR P0, PT, R51, 0x11, P0 ;  /* 0x000000113300780c */ /* 0x000fc60000701670 */
[----:B------:R-:W1:Y:S01]  /*3ce0*/  MUFU.TANH R178, R53 ;  /* 0x0000003500b27308 */ /* 0x000e620000002400 */
[----:B------:R-:W-:Y:S02]  /*3cf0*/  FSEL R39, R39, -INF , !P0 ;  /* 0xff80000027277808 */ /* 0x000fe40004000000 */
[----:B------:R-:W-:-:S04]  /*3d00*/  ISETP.GT.AND P0, PT, R50, 0x11, !P6 ;  /* 0x000000113200780c */ /* 0x000fc80007704270 */
[----:B------:R-:W-:Y:S01]  /*3d10*/  ISETP.LT.OR P0, PT, R51, 0x12, P0 ;  /* 0x000000123300780c */ /* 0x000fe20000701670 */
[----:B------:R-:W1:Y:S03]  /*3d20*/  MUFU.TANH R110, R25 ;  /* 0x00000019006e7308 */ /* 0x000e660000002400 */
        /* <DEDUP_REMOVED lines=11> */
[----:B------:R-:W-:-:S03]  /*3de0*/  ISETP.LT.OR P0, PT, R51, 0x21, P0 ;  /* 0x000000213300780c */ /* 0x000fc60000701670 */
[----:B------:R2:W1:Y:S01]  /*3df0*/  MUFU.TANH R182, R9 ;  /* 0x0000000900b67308 */ /* 0x0004620000002400 */
[----:B------:R-:W-:Y:S02]  /*3e00*/  FSEL R31, R31, -INF , !P0 ;  /* 0xff8000001f1f7808 */ /* 0x000fe40004000000 */
[----:B------:R-:W-:-:S04]  /*3e10*/  ISETP.GT.AND P0, PT, R50, 0x21, !P2 ;  /* 0x000000213200780c */ /* 0x000fc80005704270 */
[----:B------:R-:W-:Y:S01]  /*3e20*/  ISETP.LT.OR P0, PT, R51, 0x22, P0 ;  /* 0x000000223300780c */ /* 0x000fe20000701670 */
[----:B------:R5:W1:Y:S03]  /*3e30*/  MUFU.TANH R184, R8 ;  /* 0x0000000800b87308 */ /* 0x000a660000002400 */
[----:B------:R-:W-:Y:S02]  /*3e40*/  FSEL R29, R29, -INF , !P0 ;  /* 0xff8000001d1d7808 */ /* 0x000fe40004000000 */
[----:B------:R-:W-:Y:S01]  /*3e50*/  ISETP.GT.AND P0, PT, R50, 0x28, !P1 ;  /* 0x000000283200780c */ /* 0x000fe20004f04270 */
[----:B--2---:R-:W-:-:S03]  /*3e60*/  IMAD.IADD R9, R65, 0x1, R12 ;  /* 0x0000000141097824 */ /* 0x004fc600078e020c */
[----:B------:R-:W-:-:S04]  /*3e70*/  ISETP.LT.OR P0, PT, R51, 0x29, P0 ;  /* 0x000000293300780c */ /* 0x000fc80000701670 */
[----:B------:R-:W-:Y:S02]  /*3e80*/  FSEL R57, R57, -INF , !P0 ;  /* 0xff80000039397808 */ /* 0x000fe40004000000 */
[----:B------:R-:W-:Y:S01]  /*3e90*/  ISETP.NE.AND P0, PT, R3, RZ, PT ;  /* 0x000000ff0300720c */ /* 0x000fe20003f05270 */
[----:B-----5:R-:W-:Y:S01]  /*3ea0*/  IMAD.IADD R8, R61, 0x1, R12 ;  /* 0x000000013d087824 */ /* 0x020fe200078e020c */
[----:B------:R-:W-:Y:S02]  /*3eb0*/  IMNMX R9, R9, R64, PT ;  /* 0x0000004009097217 */ /* 0x000fe40003800200 */
[----:B------:R-:W-:-:S04]  /*3ec0*/  ISETP.GT.AND P0, PT, R50, RZ, !P0 ;  /* 0x000000ff3200720c */ /* 0x000fc80004704270 */
[----:B------:R-:W-:-:S04]  /*3ed0*/  ISETP.LT.OR P0, PT, R51, 0x1, P0 ;  /* 0x000000013300780c */ /* 0x000fc80000701670 */
[----:B------:R-:W-:Y:S02]  /*3ee0*/  FSEL R6, R6, -INF , !P0 ;  /* 0xff80000006067808 */ /* 0x000fe40004000000 */
[----:B------:R-:W-:-:S04]  /*3ef0*/  ISETP.NE.AND P0, PT, R2, RZ, PT ;  /* 0x000000ff0200720c */ /* 0x000fc80003f05270 */
[----:B------:R-:W-:-:S04]  /*3f00*/  ISETP.GT.AND P0, PT, R50, 0x29, !P0 ;  /* 0x000000293200780c */ /* 0x000fc80004704270 */
[----:B------:R-:W-:-:S04]  /*3f10*/  ISETP.LT.OR P0, PT, R51, 0x2a, P0 ;  /* 0x0000002a3300780c */ /* 0x000fc80000701670 */
[----:B------:R-:W-:Y:S02]  /*3f20*/  FSEL R56, R56, -INF , !P0 ;  /* 0xff80000038387808 */ /* 0x000fe40004000000 */
[----:B------:R-:W-:-:S13]  /*3f30*/  PLOP3.LUT P0, PT, PT, PT, UP1, 0x40, 0x0 ;  /* 0x000000000000781c */ /* 0x000fda0003f0e818 */
[----:B------:R-:W-:Y:S05]  /*3f40*/  @P0 BRA `(.L_x_468) ;  /* 0x0000015000000947 */ /* 0x000fea0003800000 */
[----:B-1-34-:R-:W-:Y:S01]  /*3f50*/  IMAD.U32 R13, RZ, RZ, UR7 ;  /* 0x00000007ff0d7e24 */ /* 0x01afe2000f8e00ff */
        /* <DEDUP_REMOVED lines=11> */
.L_x_470:
[----:B------:R-:W-:-:S04]  /*4010*/  MOV R12, 0x1 ;  /* 0x00000001000c7802 */ /* 0x000fc80000000f00 */
[----:B------:R-:W-:-:S13]  /*4020*/  ISETP.NE.AND P0, PT, R12, c[0x0][0x32c], PT ;  /* 0x0000cb000c007a0c */ /* 0x000fda0003f05270 */
[----:B------:R-:W-:-:S05]  /*4030*/  @P0 IMAD.HI.U32 R12, R16, c[0x0][0x330], RZ ;  /* 0x0000cc00100c0a27 */ /* 0x000fca00078e00ff */
[----:B------:R-:W-:Y:S02]  /*4040*/  @P0 SHF.R.U32.HI R16, RZ, c[0x0][0x334], R12 ;  /* 0x0000cd00ff100a19 */ /* 0x000fe4000001160c */
.L_x_471:
[----:B------:R-:W-:Y:S05]  /*4050*/  BSYNC B0 ;  /* 0x0000000000007941 */ /* 0x000fea0003800000 */
.L_x_469:
[----:B------:R-:W-:-:S05]  /*4060*/  IMAD R13, R16, c[0x0][0x32c], R49 ;  /* 0x0000cb00100d7a24 */ /* 0x000fca00078e0231 */
[----:B------:R-:W-:Y:S02]  /*4070*/  IADD3 R12, R13, c[0x0][0x32c], RZ ;  /* 0x0000cb000d0c7a10 */ /* 0x000fe40007ffe0ff */
[----:B------:R-:W-:Y:S02]  /*4080*/  IMNMX R8, R8, R13, !PT ;  /* 0x0000000d08087217 */ /* 0x000fe40007800200 */
[----:B------:R-:W-:Y:S02]  /*4090*/  IMNMX R9, R9, R12, PT ;  /* 0x0000000c09097217 */ /* 0x000fe40003800200 */
.L_x_468:
[----:B-1-34-:R-:W-:Y:S01]  /*40a0*/  ISETP.NE.AND P0, PT, R60, RZ, PT ;  /* 0x000000ff3c00720c */ /* 0x01afe20003f05270 */
[----:B------:R-:W-:Y:S02]  /*40b0*/  FMUL.FTZ R27, R27, c[0x0][0x320] ;  /* 0x0000c8001b1b7a20 */ /* 0x000fe40000410000 */
[----:B------:R-:W-:Y:S01]  /*40c0*/  FMUL.FTZ R19, R19, c[0x0][0x320] ;  /* 0x0000c80013137a20 */ /* 0x000fe20000410000 */
[----:B------:R-:W-:Y:S01]  /*40d0*/  ISETP.GT.AND P0, PT, R8, 0x1, !P0 ;  /* 0x000000010800780c */ /* 0x000fe20004704270 */
[----:B------:R-:W-:Y:S01]  /*40e0*/  FMUL.FTZ R26, R26, c[0x0][0x320] ;  /* 0x0000c8001a1a7a20 */ /* 0x000fe20000410000 */
[----:B------:R-:W1:Y:S01]  /*40f0*/  MUFU.TANH R95, R27 ;  /* 0x0000001b005f7308 */ /* 0x000e620000002400 */
[----:B------:R-:W-:Y:S01]  /*4100*/  FMUL.FTZ R23, R23, c[0x0][0x320] ;  /* 0x0000c80017177a20 */ /* 0x000fe20000410000 */
[----:B------:R-:W-:Y:S01]  /*4110*/  ISETP.LT.OR P0, PT, R9, 0x2, P0 ;  /* 0x000000020900780c */ /* 0x000fe20000701670 */
[----:B------:R-:W-:-:S02]  /*4120*/  FMUL.FTZ R18, R18, c[0x0][0x320] ;  /* 0x0000c80012127a20 */ /* 0x000fc40000410000 */
[----:B------:R-:W-:Y:S01]  /*4130*/  FMUL.FTZ R54, R54, c[0x0][0x320] ;  /* 0x0000c80036367a20 */ /* 0x000fe20000410000 */
[----:B------:R-:W-:Y:S01]  /*4140*/  FSEL R110, R110, -INF , !P0 ;  /* 0xff8000006e6e7808 */ /* 0x000fe20004000000 */
[----:B------:R-:W-:Y:S01]  /*4150*/  FMUL.FTZ R55, R55, c[0x0][0x320] ;  /* 0x0000c80037377a20 */ /* 0x000fe20000410000 */
[----:B------:R-:W-:Y:S01]  /*4160*/  ISETP.NE.AND P0, PT, R48, RZ, PT ;  /* 0x000000ff3000720c */ /* 0x000fe20003f05270 */
[----:B------:R-:W-:Y:S01]  /*4170*/  FMUL.FTZ R10, R10, c[0x0][0x320] ;  /* 0x0000c8000a0a7a20 */ /* 0x000fe20000410000 */
[----:B------:R-:W2:Y:S01]  /*4180*/  MUFU.TANH R75, R19 ;  /* 0x00000013004b7308 */ /* 0x000ea20000002400 */
[----:B------:R-:W-:Y:S01]  /*4190*/  FMUL.FTZ R11, R11, c[0x0][0x320] ;  /* 0x0000c8000b0b7a20 */ /* 0x000fe20000410000 */
[----:B------:R-:W-:Y:S01]  /*41a0*/  ISETP.GT.AND P0, PT, R8, 0x8, !P0 ;  /* 0x000000080800780c */ /* 0x000fe20004704270 */
[----:B------:R-:W-:Y:S02]  /*41b0*/  FMUL.FTZ R22, R22, c[0x0][0x320] ;  /* 0x0000c80016167a20 */ /* 0x000fe40000410000 */
[----:B------:R-:W-:Y:S01]  /*41c0*/  FMUL.FTZ R15, R15, c[0x0][0x320] ;  /* 0x0000c8000f0f7a20 */ /* 0x000fe20000410000 */
[----:B------:R-:W-:Y:S01]  /*41d0*/  ISETP.LT.OR P0, PT, R9, 0x9, P0 ;  /* 0x000000090900780c */ /* 0x000fe20000701670 */
[----:B------:R-:W-:Y:S01]  /*41e0*/  FMUL.FTZ R14, R14, c[0x0][0x320] ;  /* 0x0000c8000e0e7a20 */ /* 0x000fe20000410000 */
[----:B------:R-:W3:Y:S02]  /*41f0*/  MUFU.TANH R109, R26 ;  /* 0x0000001a006d7308 */ /* 0x000ee40000002400 */
[----:B------:R-:W-:-:S02]  /*4200*/  FSEL R108, R108, -INF , !P0 ;  /* 0xff8000006c6c7808 */ /* 0x000fc40004000000 */
[----:B------:R-:W-:-:S04]  /*4210*/  ISETP.NE.AND P0, PT, R47, RZ, PT ;  /* 0x000000ff2f00720c */ /* 0x000fc80003f05270 */
[----:B------:R-:W-:Y:S01]  /*4220*/  ISETP.GT.AND P0, PT, R8, 0x9, !P0 ;  /* 0x000000090800780c */ /* 0x000fe20004704270 */
[----:B------:R-:W4:Y:S03]  /*4230*/  MUFU.TANH R91, R23 ;  /* 0x00000017005b7308 */ /* 0x000f260000002400 */
[----:B------:R-:W-:-:S04]  /*4240*/  ISETP.LT.OR P0, PT, R9, 0xa, P0 ;  /* 0x0000000a0900780c */ /* 0x000fc80000701670 */
[----:B------:R-:W-:Y:S01]  /*4250*/  FSEL R94, R94, -INF , !P0 ;  /* 0xff8000005e5e7808 */ /* 0x000fe20004000000 */
[----:B------:R-:W1:Y:S01]  /*4260*/  MUFU.TANH R89, R18 ;  /* 0x0000001200597308 */ /* 0x000e620000002400 */
[----:B------:R-:W-:-:S04]  /*4270*/  ISETP.NE.AND P0, PT, R46, RZ, PT ;  /* 0x000000ff2e00720c */ /* 0x000fc80003f05270 */
        /* <DEDUP_REMOVED lines=22> */
[----:B------:R5:W1:Y:S03]  /*43e0*/  MUFU.TANH R73, R14 ;  /* 0x0000000e00497308 */ /* 0x000a660000002400 */
[----:B------:R-:W-:-:S04]  /*43f0*/  ISETP.LT.OR P0, PT, R9, 0x22, P0 ;  /* 0x000000220900780c */ /* 0x000fc80000701670 */
[----:B------:R-:W-:Y:S02]  /*4400*/  FSEL R182, R182, -INF , !P0 ;  /* 0xff800000b6b67808 */ /* 0x000fe40004000000 */
[----:B------:R-:W-:-:S04]  /*4410*/  ISETP.GT.AND P0, PT, R8, 0x28, !P1 ;  /* 0x000000280800780c */ /* 0x000fc80004f04270 */
[----:B------:R-:W-:-:S04]  /*4420*/  ISETP.LT.OR P0, PT, R9, 0x29, P0 ;  /* 0x000000290900780c */ /* 0x000fc80000701670 */
[----:B------:R-:W-:Y:S02]  /*4430*/  FSEL R180, R180, -INF , !P0 ;  /* 0xff800000b4b47808 */ /* 0x000fe40004000000 */
[----:B------:R-:W-:-:S04]  /*4440*/  ISETP.NE.AND P0, PT, R3, RZ, PT ;  /* 0x000000ff0300720c */ /* 0x000fc80003f05270 */
[----:B------:R-:W-:-:S04]  /*4450*/  ISETP.GT.AND P0, PT, R8, RZ, !P0 ;  /* 0x000000ff0800720c */ /* 0x000fc80004704270 */
[----:B------:R-:W-:-:S04]  /*4460*/  ISETP.LT.OR P0, PT, R9, 0x1, P0 ;  /* 0x000000010900780c */ /* 0x000fc80000701670 */
[----:B------:R-:W-:Y:S02]  /*4470*/  FSEL R111, R111, -INF , !P0 ;  /* 0xff8000006f6f7808 */ /* 0x000fe40004000000 */
[----:B------:R-:W-:-:S04]  /*4480*/  ISETP.NE.AND P0, PT, R2, RZ, PT ;  /* 0x000000ff0200720c */ /* 0x000fc80003f05270 */
[----:B------:R-:W-:Y:S02]  /*4490*/  ISETP.GT.AND P0, PT, R8, 0x29, !P0 ;  /* 0x000000290800780c */ /* 0x000fe40004704270 */
[----:B------:R-:W1:Y:S02]  /*44a0*/  SHFL.IDX PT, R8, R45, 0x3, 0x1c1f ;  /* 0x007c1f002d087f89 */ /* 0x000e6400000e0000 */
[----:B------:R-:W-:-:S04]  /*44b0*/  ISETP.LT.OR P0, PT, R9, 0x2a, P0 ;  /* 0x0000002a0900780c */ /* 0x000fc80000701670 */
[----:B------:R-:W-:Y:S02]  /*44c0*/  FSEL R178, R178, -INF , !P0 ;  /* 0xff800000b2b27808 */ /* 0x000fe40004000000 */
[----:B------:R-:W-:Y:S01]  /*44d0*/  PLOP3.LUT P0, PT, PT, PT, UP1, 0x40, 0x0 ;  /* 0x000000000000781c */ /* 0x000fe20003f0e818 */
[--C-:B-1----:R-:W-:Y:S02]  /*44e0*/  IMAD.IADD R13, R65, 0x1, R8.reuse ;  /* 0x00000001410d7824 */ /* 0x102fe400078e0208 */
[----:B-----5:R-:W-:-:S03]  /*44f0*/  IMAD.IADD R14, R61, 0x1, R8 ;  /* 0x000000013d0e7824 */ /* 0x020fc600078e0208 */
[----:B------:R-:W-:-:S07]  /*4500*/  IMNMX R13, R13, R64, PT ;  /* 0x000000400d0d7217 */ /* 0x000fce0003800200 */
        /* <DEDUP_REMOVED lines=13> */
.L_x_474:
[----:B------:R-:W-:-:S04]  /*45e0*/  MOV R8, 0x1 ;  /* 0x0000000100087802 */ /* 0x000fc80000000f00 */
[----:B------:R-:W-:-:S13]  /*45f0*/  ISETP.NE.AND P0, PT, R8, c[0x0][0x32c], PT ;  /* 0x0000cb0008007a0c */ /* 0x000fda0003f05270 */
[----:B------:R-:W-:-:S05]  /*4600*/  @P0 IMAD.HI.U32 R8, R10, c[0x0][0x330], RZ ;  /* 0x0000cc000a080a27 */ /* 0x000fca00078e00ff */
[----:B------:R-:W-:Y:S02]  /*4610*/  @P0 SHF.R.U32.HI R10, RZ, c[0x0][0x334], R8 ;  /* 0x0000cd00ff0a0a19 */ /* 0x000fe40000011608 */
.L_x_475:
[----:B------:R-:W-:Y:S05]  /*4620*/  BSYNC B0 ;  /* 0x0000000000007941 */ /* 0x000fea0003800000 */
.L_x_473:
[----:B------:R-:W-:-:S05]  /*4630*/  IMAD R49, R10, c[0x0][0x32c], R49 ;  /* 0x0000cb000a317a24 */ /* 0x000fca00078e0231 */
[----:B------:R-:W-:Y:S02]  /*4640*/  IADD3 R8, R49, c[0x0][0x32c], RZ ;  /* 0x0000cb0031087a10 */ /* 0x000fe40007ffe0ff */
[----:B------:R-:W-:Y:S02]  /*4650*/  IMNMX R14, R14, R49, !PT ;  /* 0x000000310e0e7217 */ /* 0x000fe40007800200 */
[----:B------:R-:W-:Y:S02]  /*4660*/  IMNMX R13, R13, R8, PT ;  /* 0x000000080d0d7217 */ /* 0x000fe40003800200 */
.L_x_472:
[----:B--234-:R-:W-:Y:S01]  /*4670*/  ISETP.NE.AND P0, PT, R60, RZ, PT ;  /* 0x000000ff3c00720c */ /* 0x01cfe20003f05270 */
[----:B------:R-:W-:Y:S01]  /*4680*/  IMAD.SHL.U32 R214, R4, 0x2, RZ ;  /* 0x0000000204d67824 */ /* 0x000fe200078e00ff */
[----:B------:R-:W-:Y:S01]  /*4690*/  FMNMX.FTZ R17, R111, R110, !PT ;  /* 0x0000006e6f117209 */ /* 0x000fe20007810000 */
[----:B------:R-:W-:Y:S01]  /*46a0*/  ULDC.64 UR4, c[0x0][0x2c8] ;  /* 0x0000b20000047ab9 */ /* 0x000fe20000000a00 */
[----:B------:R-:W-:Y:S01]  /*46b0*/  ISETP.GT.AND P0, PT, R14, 0x1, !P0 ;  /* 0x000000010e00780c */ /* 0x000fe20004704270 */
[----:B------:R-:W-:Y:S01]  /*46c0*/  IMAD R212, R0, 0x2, R214 ;  /* 0x0000000200d47824 */ /* 0x000fe200078e02d6 */
[----:B------:R-:W-:Y:S01]  /*46d0*/  FMNMX.FTZ R17, R108, R17, !PT ;  /* 0x000000116c117209 */ /* 0x000fe20007810000 */
[----:B------:R-:W-:Y:S01]  /*46e0*/  LDSM.16.MT88.4 R136, [R214+0x100] ;  /* 0x00010000d688783b */ /* 0x000fe20000004200 */
[----:B------:R-:W-:Y:S01]  /*46f0*/  ISETP.LT.OR P0, PT, R13, 0x2, P0 ;  /* 0x000000020d00780c */ /* 0x000fe20000701670 */
[----:B------:R-:W-:Y:S01]  /*4700*/  UIMAD.WIDE.U32 UR22, UR15, UR4, URZ ;  /* 0x000000040f1672a5 */ /* 0x000fe2000f8e003f */
[----:B------:R-:W-:Y:S01]  /*4710*/  FMNMX.FTZ R17, R94, R17, !PT ;  /* 0x000000115e117209 */ /* 0x000fe20007810000 */
[----:B------:R-:W-:Y:S01]  /*4720*/  LDSM.16.MT88.4 R120, [R212+0x100] ;  /* 0x00010000d478783b */ /* 0x000fe20000004200 */
[----:B------:R-:W-:Y:S01]  /*4730*/  FSEL R95, R95, -INF , !P0 ;  /* 0xff8000005f5f7808 */ /* 0x000fe20004000000 */
[----:B------:R-:W-:Y:S01]  /*4740*/  @UP2 USHF.R.U32.HI UR15, URZ, UR5, UR23 ;  /* 0x000000053f0f2299 */ /* 0x000fe20008011617 */
[----:B------:R-:W-:Y:S01]  /*4750*/  ISETP.NE.AND P0, PT, R48, RZ, PT ;  /* 0x000000ff3000720c */ /* 0x000fe20003f05270 */
[----:B------:R-:W-:Y:S01]  /*4760*/  LDSM.16.MT88.4 R104, [R214+0xd00] ;  /* 0x000d0000d668783b */ /* 0x000fe20000004200 */
[----:B------:R-:W-:Y:S01]  /*4770*/  FMNMX.FTZ R17, R92, R17, !PT ;  /* 0x000000115c117209 */ /* 0x000fe20007810000 */
[----:B------:R-:W-:Y:S01]  /*4780*/  UIADD3 UR14, UR14, UR15, URZ ;  /* 0x0000000f0e0e7290 */ /* 0x000fe2000fffe03f */
[----:B------:R-:W-:Y:S01]  /*4790*/  ISETP.GT.AND P0, PT, R14, 0x8, !P0 ;  /* 0x000000080e00780c */ /* 0x000fe20004704270 */
[----:B------:R-:W-:Y:S01]  /*47a0*/  LDSM.16.MT88.4 R60, [R212+0xd00] ;  /* 0x000d0000d43c783b */ /* 0x000fe20000004200 */
[----:B------:R-:W-:Y:S01]  /*47b0*/  FMNMX.FTZ R17, R90, R17, !PT ;  /* 0x000000115a117209 */ /* 0x000fe20007810000 */
[----:B------:R-:W-:Y:S01]  /*47c0*/  ULDC UR4, c[0x0][0x328] ;  /* 0x0000ca0000047ab9 */ /* 0x000fe20000000800 */
[----:B------:R-:W-:Y:S01]  /*47d0*/  ISETP.LT.OR P0, PT, R13, 0x9, P0 ;  /* 0x000000090d00780c */ /* 0x000fe20000701670 */
[----:B------:R-:W-:Y:S01]  /*47e0*/  LDSM.16.MT88.4 R76, [R214+0x1900] ;  /* 0x00190000d64c783b */ /* 0x000fe20000004200 */
[----:B------:R-:W-:Y:S01]  /*47f0*/  FMNMX.FTZ R17, R88, R17, !PT ;  /* 0x0000001158117209 */ /* 0x000fe20007810000 */
[----:B------:R-:W-:Y:S01]  /*4800*/  UIADD3 UR4, UR14, UR4, URZ ;  /* 0x000000040e047290 */ /* 0x000fe2000fffe03f */
[----:B------:R-:W-:Y:S01]  /*4810*/  FSEL R93, R93, -INF , !P0 ;  /* 0xff8000005d5d7808 */ /* 0x000fe20004000000 */
[----:B------:R-:W-:Y:S01]  /*4820*/  LDSM.16.MT88.4 R148, [R214+0x500] ;  /* 0x00050000d694783b */ /* 0x000fe20000004200 */
[----:B------:R-:W-:-:S02]  /*4830*/  ISETP.NE.AND P0, PT, R47, RZ, PT ;  /* 0x000000ff2f00720c */ /* 0x000fc40003f05270 */
[----:B------:R-:W-:Y:S01]  /*4840*/  FMNMX.FTZ R17, R74, R17, !PT ;  /* 0x000000114a117209 */ /* 0x000fe20007810000 */
[----:B------:R-:W-:Y:S01]  /*4850*/  LDSM.16.MT88.4 R48, [R212+0x500] ;  /* 0x00050000d430783b */ /* 0x000fe20000004200 */
[----:B------:R-:W-:Y:S02]  /*4860*/  ISETP.GT.AND P0, PT, R14, 0x9, !P0 ;  /* 0x000000090e00780c */ /* 0x000fe40004704270 */
[----:B------:R-:W-:Y:S01]  /*4870*/  FMNMX.FTZ R17, R184, R17, !PT ;  /* 0x00000011b8117209 */ /* 0x000fe20007810000 */
[----:B------:R-:W-:Y:S01]  /*4880*/  LDSM.16.MT88.4 R24, [R212+0x900] ;  /* 0x00090000d418783b */ /* 0x000fe20000004200 */
[----:B------:R-:W-:Y:S02]  /*4890*/  ISETP.LT.OR P0, PT, R13, 0xa, P0 ;  /* 0x0000000a0d00780c */ /* 0x000fe40000701670 */
[----:B------:R-:W-:Y:S01]  /*48a0*/  FMNMX.FTZ R17, R182, R17, !PT ;  /* 0x00000011b6117209 */ /* 0x000fe20007810000 */
[----:B------:R-:W-:Y:S01]  /*48b0*/  LDSM.16.MT88.4 R20, [R214+0x1500] ;  /* 0x00150000d614783b */ /* 0x000fe20000004200 */
[----:B------:R-:W-:-:S02]  /*48c0*/  FSEL R91, R91, -INF , !P0 ;  /* 0xff8000005b5b7808 */ /* 0x000fc40004000000 */
[----:B------:R-:W-:Y:S02]  /*48d0*/  ISETP.NE.AND P0, PT, R46, RZ, PT ;  /* 0x000000ff2e00720c */ /* 0x000fe40003f05270 */
[----:B------:R-:W-:Y:S02]  /*48e0*/  FMNMX.FTZ R17, R180, R17, !PT ;  /* 0x00000011b4117209 */ /* 0x000fe40007810000 */
[----:B------:R-:W-:Y:S02]  /*48f0*/  ISETP.GT.AND P0, PT, R14, 0x10, !P0 ;  /* 0x000000100e00780c */ /* 0x000fe40004704270 */
[----:B------:R-:W-:Y:S02]  /*4900*/  IADD3 R240, R154, -0x2, RZ ;  /* 0xfffffffe9af07810 */ /* 0x000fe40007ffe0ff */
[----:B------:R-:W-:-:S04]  /*4910*/  ISETP.LT.OR P0, PT, R13, 0x11, P0 ;  /* 0x000000110d00780c */ /* 0x000fc80000701670 */
[----:B------:R-:W-:Y:S02]  /*4920*/  FSEL R89, R89, -INF , !P0 ;  /* 0xff80000059597808 */ /* 0x000fe40004000000 */
[----:B------:R-:W-:Y:S02]  /*4930*/  ISETP.GT.AND P0, PT, R14, 0x11, !P6 ;  /* 0x000000110e00780c */ /* 0x000fe40007704270 */
[----:B------:R-:W-:Y:S02]  /*4940*/  ISETP.NE.AND P6, PT, R3, RZ, PT ;  /* 0x000000ff0300720c */ /* 0x000fe40003fc5270 */
[----:B------:R-:W-:Y:S02]  /*4950*/  ISETP.LT.OR P0, PT, R13, 0x12, P0 ;  /* 0x000000120d00780c */ /* 0x000fe40000701670 */
[----:B------:R-:W-:Y:S02]  /*4960*/  FMNMX.FTZ R3, R43, R44, !PT ;  /* 0x0000002c2b037209 */ /* 0x000fe40007810000 */
[----:B------:R-:W-:-:S02]  /*4970*/  FSEL R75, R75, -INF , !P0 ;  /* 0xff8000004b4b7808 */ /* 0x000fc40004000000 */
[----:B------:R-:W-:Y:S02]  /*4980*/  ISETP.GT.AND P0, PT, R14, 0x18, !P5 ;  /* 0x000000180e00780c */ /* 0x000fe40006f04270 */
[----:B------:R-:W-:Y:S02]  /*4990*/  FMNMX.FTZ R3, R42, R3, !PT ;  /* 0x000000032a037209 */ /* 0x000fe40007810000 */
[----:B------:R-:W-:Y:S02]  /*49a0*/  ISETP.LT.OR P0, PT, R13, 0x19, P0 ;  /* 0x000000190d00780c */ /* 0x000fe40000701670 */
[----:B------:R-:W-:Y:S02]  /*49b0*/  FMNMX.FTZ R3, R40, R3, !PT ;  /* 0x0000000328037209 */ /* 0x000fe40007810000 */
[----:B------:R-:W-:Y:S02]  /*49c0*/  FSEL R73, R73, -INF , !P0 ;  /* 0xff80000049497808 */ /* 0x000fe40004000000 */
[----:B------:R-:W-:-:S02]  /*49d0*/  ISETP.GT.AND P0, PT, R14, 0x19, !P4 ;  /* 0x000000190e00780c */ /* 0x000fc40006704270 */
[----:B------:R-:W-:Y:S02]  /*49e0*/  FMNMX.FTZ R3, R38, R3, !PT ;  /* 0x0000000326037209 */ /* 0x000fe40007810000 */
[----:B------:R-:W-:Y:S02]  /*49f0*/  ISETP.LT.OR P0, PT, R13, 0x1a, P0 ;  /* 0x0000001a0d00780c */ /* 0x000fe40000701670 */
[----:B------:R-:W-:Y:S02]  /*4a00*/  FMNMX.FTZ R3, R36, R3, !PT ;  /* 0x0000000324037209 */ /* 0x000fe40007810000 */
[----:B------:R-:W-:Y:S02]  /*4a10*/  FSEL R72, R72, -INF , !P0 ;  /* 0xff80000048487808 */ /* 0x000fe40004000000 */
[----:B------:R-:W-:Y:S02]  /*4a20*/  ISETP.GT.AND P0, PT, R14, 0x20, !P3 ;  /* 0x000000200e00780c */ /* 0x000fe40005f04270 */
[----:B------:R-:W-:-:S02]  /*4a30*/  FMNMX.FTZ R3, R34, R3, !PT ;  /* 0x0000000322037209 */ /* 0x000fc40007810000 */
[----:B------:R-:W-:-:S04]  /*4a40*/  ISETP.LT.OR P0, PT, R13, 0x21, P0 ;  /* 0x000000210d00780c */ /* 0x000fc80000701670 */
[----:B------:R-:W-:Y:S02]  /*4a50*/  FSEL R181, R181, -INF , !P0 ;  /* 0xff800000b5b57808 */ /* 0x000fe40004000000 */
[----:B------:R-:W-:-:S04]  /*4a60*/  ISETP.GT.AND P0, PT, R14, 0x21, !P2 ;  /* 0x000000210e00780c */ /* 0x000fc80005704270 */
[----:B------:R-:W-:-:S04]  /*4a70*/  ISETP.LT.OR P0, PT, R13, 0x22, P0 ;  /* 0x000000220d00780c */ /* 0x000fc80000701670 */
[----:B------:R-:W-:Y:S02]  /*4a80*/  FSEL R179, R179, -INF , !P0 ;  /* 0xff800000b3b37808 */ /* 0x000fe40004000000 */
[----:B------:R-:W-:-:S04]  /*4a90*/  ISETP.GT.AND P0, PT, R14, 0x28, !P1 ;  /* 0x000000280e00780c */ /* 0x000fc80004f04270 */
[----:B------:R-:W-:-:S04]  /*4aa0*/  ISETP.LT.OR P0, PT, R13, 0x29, P0 ;  /* 0x000000290d00780c */ /* 0x000fc80000701670 */
[----:B------:R-:W-:Y:S02]  /*4ab0*/  FSEL R177, R177, -INF , !P0 ;  /* 0xff800000b1b17808 */ /* 0x000fe40004000000 */
[----:B------:R-:W-:Y:S02]  /*4ac0*/  ISETP.GT.AND P0, PT, R14, RZ, !P6 ;  /* 0x000000ff0e00720c */ /* 0x000fe40007704270 */
[----:B------:R-:W-:Y:S02]  /*4ad0*/  ISETP.NE.AND P6, PT, R2, RZ, PT ;  /* 0x000000ff0200720c */ /* 0x000fe40003fc5270 */
[----:B------:R-:W-:Y:S02]  /*4ae0*/  FMNMX.FTZ R2, R32, R3, !PT ;  /* 0x0000000320027209 */ /* 0x000fe40007810000 */
[----:B------:R-:W-:Y:S02]  /*4af0*/  ISETP.LT.OR P0, PT, R13, 0x1, P0 ;  /* 0x000000010d00780c */ /* 0x000fe40000701670 */
        /* <DEDUP_REMOVED lines=8> */
[----:B------:R-:W-:Y:S01]  /*4b80*/  FSEL R109, R109, -INF , !P0 ;  /* 0xff8000006d6d7808 */ /* 0x000fe20004000000 */
[----:B------:R-:W1:Y:S01]  /*4b90*/  SHFL.BFLY PT, R8, R9, 0x2, 0x1f ;  /* 0x0c401f0009087f89 */ /* 0x000e6200000e0000 */
        /* <DEDUP_REMOVED lines=12> */
[----:B-1----:R-:W-:Y:S01]  /*4c60*/  FMNMX.FTZ R8, R9, R8, !PT ;  /* 0x0000000809087209 */ /* 0x002fe20007810000 */
[----:B------:R-:W1:Y:S01]  /*4c70*/  SHFL.BFLY PT, R17, R0, 0x2, 0x1f ;  /* 0x0c401f0000117f89 */ /* 0x000e6200000e0000 */
[----:B------:R-:W-:Y:S02]  /*4c80*/  FMNMX.FTZ R9, R57, R2, !PT ;  /* 0x0000000239097209 */ /* 0x000fe40007810000 */
[----:B------:R-:W-:Y:S01]  /*4c90*/  FMNMX.FTZ R16, R72, R19, !PT ;  /* 0x0000001348107209 */ /* 0x000fe20007810000 */
[----:B------:R-:W2:Y:S01]  /*4ca0*/  SHFL.BFLY PT, R3, R8, 0x1, 0x1f ;  /* 0x0c201f0008037f89 */ /* 0x000ea200000e0000 */
[----:B-1----:R-:W-:-:S02]  /*4cb0*/  FMNMX.FTZ R0, R0, R17, !PT ;  /* 0x0000001100007209 */ /* 0x002fc40007810000 */
[----:B--2---:R-:W-:-:S03]  /*4cc0*/  FMNMX.FTZ R3, R8, R3, !PT ;  /* 0x0000000308037209 */ /* 0x004fc60007810000 */
[----:B------:R-:W1:Y:S01]  /*4cd0*/  SHFL.BFLY PT, R59, R0, 0x1, 0x1f ;  /* 0x0c201f00003b7f89 */ /* 0x000e6200000e0000 */
[----:B------:R-:W-:Y:S02]  /*4ce0*/  FMNMX.FTZ R8, R56, R9, !PT ;  /* 0x0000000938087209 */ /* 0x000fe40007810000 */
[C---:B------:R-:W-:Y:S01]  /*4cf0*/  FSETP.NEU.FTZ.AND P0, PT, R3.reuse, -INF , PT ;  /* 0xff8000000300780b */ /* 0x040fe20003f1d000 */
[----:B------:R-:W-:Y:S02]  /*4d00*/  FMUL.FTZ R15, R3, c[0x0][0x2d0] ;  /* 0x0000b400030f7a20 */ /* 0x000fe40000410000 */
[----:B------:R-:W2:Y:S03]  /*4d10*/  SHFL.BFLY PT, R9, R8, 0x2, 0x1f ;  /* 0x0c401f0008097f89 */ /* 0x000ea600000e0000 */
[----:B------:R-:W-:-:S05]  /*4d20*/  FSEL R15, R15, RZ, P0 ;  /* 0x000000ff0f0f7208 */ /* 0x000fca0000000000 */
[--C-:B------:R-:W-:Y:S02]  /*4d30*/  FFMA.FTZ R169, R125, c[0x0][0x2d0], -R15.reuse ;  /* 0x0000b4007da97a23 */ /* 0x100fe4000001080f */
[--C-:B------:R-:W-:Y:S02]  /*4d40*/  FFMA.FTZ R168, R43, c[0x0][0x2d0], -R15.reuse ;  /* 0x0000b4002ba87a23 */ /* 0x100fe4000001080f */
[--C-:B------:R-:W-:Y:S02]  /*4d50*/  FFMA.FTZ R165, R44, c[0x0][0x2d0], -R15.reuse ;  /* 0x0000b4002ca57a23 */ /* 0x100fe4000001080f */
[--C-:B------:R-:W-:Y:S01]  /*4d60*/  FFMA.FTZ R164, R42, c[0x0][0x2d0], -R15.reuse ;  /* 0x0000b4002aa47a23 */ /* 0x100fe2000001080f */
[----:B------:R-:W-:Y:S01]  /*4d70*/  LDSM.16.MT88.4 R44, [R214+0x1100] ;  /* 0x00110000d62c783b */ /* 0x000fe20000004200 */
[--C-:B------:R-:W-:Y:S01]  /*4d80*/  FFMA.FTZ R161, R40, c[0x0][0x2d0], -R15.reuse ;  /* 0x0000b40028a17a23 */ /* 0x100fe2000001080f */
[----:B------:R-:W-:Y:S01]  /*4d90*/  MUFU.EX2 R168, R168 ;  /* 0x000000a800a87308 */ /* 0x000fe20000000800 */
[--C-:B------:R-:W-:Y:S01]  /*4da0*/  FFMA.FTZ R162, R38, c[0x0][0x2d0], -R15.reuse ;  /* 0x0000b40026a27a23 */ /* 0x100fe2000001080f */
[----:B-1----:R-:W-:Y:S01]  /*4db0*/  FMNMX.FTZ R0, R0, R59, !PT ;  /* 0x0000003b00007209 */ /* 0x002fe20007810000 */
[----:B------:R-:W-:-:S02]  /*4dc0*/  FFMA.FTZ R159, R36, c[0x0][0x2d0], -R15 ;  /* 0x0000b400249f7a23 */ /* 0x000fc4000001080f */
[--C-:B------:R-:W-:Y:S01]  /*4dd0*/  FFMA.FTZ R158, R34, c[0x0][0x2d0], -R15.reuse ;  /* 0x0000b400229e7a23 */ /* 0x100fe2000001080f */
[----:B--2---:R-:W-:Y:S02]  /*4de0*/  FMNMX.FTZ R9, R8, R9, !PT ;  /* 0x0000000908097209 */ /* 0x004fe40007810000 */
[----:B------:R-:W1:Y:S01]  /*4df0*/  MUFU.EX2 R165, R165 ;  /* 0x000000a500a57308 */ /* 0x000e620000000800 */
[--C-:B------:R-:W-:Y:S02]  /*4e00*/  FFMA.FTZ R155, R32, c[0x0][0x2d0], -R15.reuse ;  /* 0x0000b400209b7a23 */ /* 0x100fe4000001080f */
[----:B------:R-:W-:Y:S01]  /*4e10*/  FMUL.FTZ R201, R0, c[0x0][0x2d0] ;  /* 0x0000b40000c97a20 */ /* 0x000fe20000410000 */
[----:B------:R-:W2:Y:S01]  /*4e20*/  SHFL.BFLY PT, R2, R9, 0x1, 0x1f ;  /* 0x0c201f0009027f89 */ /* 0x000ea200000e0000 */
[--C-:B------:R-:W-:Y:S02]  /*4e30*/  FFMA.FTZ R172, R124, c[0x0][0x2d0], -R15.reuse ;  /* 0x0000b4007cac7a23 */ /* 0x100fe4000001080f */
[--C-:B------:R-:W-:Y:S01]  /*4e40*/  FFMA.FTZ R171, R30, c[0x0][0x2d0], -R15.reuse ;  /* 0x0000b4001eab7a23 */ /* 0x100fe2000001080f */
[----:B------:R-:W-:Y:S01]  /*4e50*/  MUFU.EX2 R164, R164 ;  /* 0x000000a400a47308 */ /* 0x000fe20000000800 */
[----:B------:R-:W-:-:S07]  /*4e60*/  FFMA.FTZ R238, R28, c[0x0][0x2d0], -R15 ;  /* 0x0000b4001cee7a23 */ /* 0x000fce000001080f */
[----:B------:R-:W3:Y:S01]  /*4e70*/  MUFU.EX2 R161, R161 ;  /* 0x000000a100a17308 */ /* 0x000ee20000000800 */
[----:B-1----:R-:W-:Y:S01]  /*4e80*/  F2FP.BF16.PACK_AB R96, R165, R168 ;  /* 0x000000a8a560723e */ /* 0x002fe200000010ff */
[----:B------:R-:W-:-:S06]  /*4e90*/  FADD.FTZ R165, R168, R165 ;  /* 0x000000a5a8a57221 */ /* 0x000fcc0000010000 */
[----:B------:R-:W-:Y:S01]  /*4ea0*/  MUFU.EX2 R162, R162 ;  /* 0x000000a200a27308 */ /* 0x000fe20000000800 */
[----:B--2---:R-:W-:-:S04]  /*4eb0*/  FMNMX.FTZ R2, R9, R2, !PT ;  /* 0x0000000209027209 */ /* 0x004fc80007810000 */
[C---:B------:R-:W-:Y:S01]  /*4ec0*/  FSETP.NEU.FTZ.AND P0, PT, R2.reuse, -INF , PT ;  /* 0xff8000000200780b */ /* 0x040fe20003f1d000 */
[----:B------:R-:W-:Y:S01]  /*4ed0*/  FMUL.FTZ R12, R2, c[0x0][0x2d0] ;  /* 0x0000b400020c7a20 */ /* 0x000fe20000410000 */
[C---:B---3--:R-:W-:Y:S01]  /*4ee0*/  F2FP.BF16.PACK_AB R98, R161.reuse, R164 ;  /* 0x000000a4a162723e */ /* 0x048fe200000010ff */
[----:B------:R-:W1:Y:S01]  /*4ef0*/  MUFU.EX2 R159, R159 ;  /* 0x0000009f009f7308 */ /* 0x000e620000000800 */
[----:B------:R-:W-:Y:S02]  /*4f00*/  FADD.FTZ R164, R164, R165 ;  /* 0x000000a5a4a47221 */ /* 0x000fe40000010000 */
[----:B------:R-:W-:Y:S02]  /*4f10*/  FSEL R12, R12, RZ, P0 ;  /* 0x000000ff0c0c7208 */ /* 0x000fe40000000000 */
[----:B------:R-:W-:Y:S01]  /*4f20*/  ISETP.GT.AND P0, PT, R14, 0x29, !P6 ;  /* 0x000000290e00780c */ /* 0x000fe20007704270 */
[----:B------:R-:W-:Y:S01]  /*4f30*/  FADD.FTZ R161, R161, R164 ;  /* 0x000000a4a1a17221 */ /* 0x000fe20000010000 */
[----:B------:R-:W-:Y:S01]  /*4f40*/  FMNMX.FTZ R14, R181, R16, !PT ;  /* 0x00000010b50e7209 */ /* 0x000fe20007810000 */
[--C-:B------:R-:W-:Y:S01]  /*4f50*/  FFMA.FTZ R170, R6, c[0x0][0x2d0], -R12.reuse ;  /* 0x0000b40006aa7a23 */ /* 0x100fe2000001080c */
[----:B------:R-:W-:Y:S01]  /*4f60*/  ISETP.LT.OR P0, PT, R13, 0x2a, P0 ;  /* 0x0000002a0d00780c */ /* 0x000fe20000701670 */
[--C-:B------:R-:W-:Y:S01]  /*4f70*/  FFMA.FTZ R166, R7, c[0x0][0x2d0], -R12.reuse ;  /* 0x0000b40007a67a23 */ /* 0x100fe2000001080c */
[----:B------:R-:W-:Y:S01]  /*4f80*/  FMNMX.FTZ R14, R179, R14, !PT ;  /* 0x0000000eb30e7209 */ /* 0x000fe20007810000 */
[--C-:B------:R-:W-:Y:S01]  /*4f90*/  FFMA.FTZ R163, R5, c[0x0][0x2d0], -R12.reuse ;  /* 0x0000b40005a37a23 */ /* 0x100fe2000001080c */
[----:B------:R-:W-:Y:S01]  /*4fa0*/  FSEL R189, R189, -INF , !P0 ;  /* 0xff800000bdbd7808 */ /* 0x000fe20004000000 */
[----:B------:R-:W-:Y:S01]  /*4fb0*/  LDSM.16.MT88.4 R4, [R212+0x1900] ;  /* 0x00190000d404783b */ /* 0x000fe20000004200 */
[----:B------:R-:W-:Y:S01]  /*4fc0*/  FMNMX.FTZ R152, R177, R14, !PT ;  /* 0x0000000eb1987209 */ /* 0x000fe20007810000 */
[--C-:B------:R-:W-:Y:S01]  /*4fd0*/  FFMA.FTZ R167, R41, c[0x0][0x2d0], -R12.reuse ;  /* 0x0000b40029a77a23 */ /* 0x100fe2000001080c */
[----:B------:R-:W-:Y:S01]  /*4fe0*/  MUFU.EX2 R170, R170 ;  /* 0x000000aa00aa7308 */ /* 0x000fe20000000800 */
[--C-:B------:R-:W-:Y:S01]  /*4ff0*/  FFMA.FTZ R160, R39, c[0x0][0x2d0], -R12.reuse ;  /* 0x0000b40027a07a23 */ /* 0x100fe2000001080c */
[----:B------:R-:W-:Y:S01]  /*5000*/  FMNMX.FTZ R152, R189, R152, !PT ;  /* 0x00000098bd987209 */ /* 0x000fe20007810000 */
[--C-:B------:R-:W-:Y:S01]  /*5010*/  FFMA.FTZ R157, R37, c[0x0][0x2d0], -R12.reuse ;  /* 0x0000b400259d7a23 */ /* 0x100fe2000001080c */
[----:B------:R-:W-:Y:S01]  /*5020*/  LDSM.16.MT88.4 R40, [R212+0x1100] ;  /* 0x00110000d428783b */ /* 0x000fe20000004200 */
[--C-:B------:R-:W-:Y:S01]  /*5030*/  FFMA.FTZ R156, R35, c[0x0][0x2d0], -R12.reuse ;  /* 0x0000b400239c7a23 */ /* 0x100fe2000001080c */
[----:B-1----:R-:W-:Y:S01]  /*5040*/  F2FP.BF16.PACK_AB R8, R159, R162 ;  /* 0x000000a29f08723e */ /* 0x002fe200000010ff */
[--C-:B------:R-:W-:Y:S01]  /*5050*/  FFMA.FTZ R153, R33, c[0x0][0x2d0], -R12.reuse ;  /* 0x0000b40021997a23 */ /* 0x100fe2000001080c */
[----:B------:R-:W1:Y:S01]  /*5060*/  SHFL.BFLY PT, R125, R152, 0x2, 0x1f ;  /* 0x0c401f00987d7f89 */ /* 0x000e6200000e0000 */
[----:B------:R-:W2:Y:S01]  /*5070*/  MUFU.EX2 R167, R167 ;  /* 0x000000a700a77308 */ /* 0x000ea20000000800 */
[----:B------:R-:W-:Y:S01]  /*5080*/  FSETP.NEU.FTZ.AND P0, PT, R0, -INF , PT ;  /* 0xff8000000000780b */ /* 0x000fe20003f1d000 */
[--C-:B------:R-:W-:Y:S01]  /*5090*/  FFMA.FTZ R173, R31, c[0x0][0x2d0], -R12.reuse ;  /* 0x0000b4001fad7a23 */ /* 0x100fe2000001080c */
[----:B------:R-:W-:Y:S01]  /*50a0*/  LDSM.16.MT88.4 R36, [R214+0x1d00] ;  /* 0x001d0000d624783b */ /* 0x000fe20000004200 */
[--C-:B------:R-:W-:Y:S01]  /*50b0*/  FFMA.FTZ R174, R29, c[0x0][0x2d0], -R12.reuse ;  /* 0x0000b4001dae7a23 */ /* 0x100fe2000001080c */
[----:B------:R-:W-:Y:S01]  /*50c0*/  FSEL R201, R201, RZ, P0 ;  /* 0x000000ffc9c97208 */ /* 0x000fe20000000000 */
[--C-:B------:R-:W-:Y:S01]  /*50d0*/  FFMA.FTZ R175, R57, c[0x0][0x2d0], -R12.reuse ;  /* 0x0000b40039af7a23 */ /* 0x100fe2000001080c */
[----:B------:R-:W-:Y:S01]  /*50e0*/  LDSM.16.MT88.4 R32, [R212+0x1d00] ;  /* 0x001d0000d420783b */ /* 0x000fe20000004200 */
[----:B------:R-:W-:Y:S01]  /*50f0*/  MUFU.EX2 R166, R166 ;  /* 0x000000a600a67308 */ /* 0x000fe20000000800 */
[----:B------:R-:W-:-:S02]  /*5100*/  FFMA.FTZ R176, R56, c[0x0][0x2d0], -R12 ;  /* 0x0000b40038b07a23 */ /* 0x000fc4000001080c */
[----:B------:R-:W-:Y:S01]  /*5110*/  LDSM.16.MT88.4 R28, [R214+0x900] ;  /* 0x00090000d61c783b */ /* 0x000fe20000004200 */
[--C-:B------:R-:W-:Y:S02]  /*5120*/  FFMA.FTZ R183, R111, c[0x0][0x2d0], -R201.reuse ;  /* 0x0000b4006fb77a23 */ /* 0x100fe400000108c9 */
[--C-:B------:R-:W-:Y:S01]  /*5130*/  FFMA.FTZ R186, R110, c[0x0][0x2d0], -R201.reuse ;  /* 0x0000b4006eba7a23 */ /* 0x100fe200000108c9 */
[----:B------:R-:W-:Y:S01]  /*5140*/  LDSM.16.MT88.4 R16, [R212+0x1500] ;  /* 0x00150000d410783b */ /* 0x000fe20000004200 */
[----:B------:R-:W3:Y:S01]  /*5150*/  MUFU.EX2 R163, R163 ;  /* 0x000000a300a37308 */ /* 0x000ee20000000800 */
[----:B--2---:R-:W-:Y:S01]  /*5160*/  F2FP.BF16.PACK_AB R97, R167, R170 ;  /* 0x000000aaa761723e */ /* 0x004fe200000010ff */
[--C-:B------:R-:W-:Y:S01]  /*5170*/  FFMA.FTZ R185, R108, c[0x0][0x2d0], -R201.reuse ;  /* 0x0000b4006cb97a23 */ /* 0x100fe200000108c9 */
[----:B------:R-:W-:Y:S01]  /*5180*/  LDSM.16.MT88.4 R12, [R214+0x2100] ;  /* 0x00210000d60c783b */ /* 0x000fe20000004200 */
[--C-:B------:R-:W-:Y:S02]  /*5190*/  FFMA.FTZ R188, R94, c[0x0][0x2d0], -R201.reuse ;  /* 0x0000b4005ebc7a23 */ /* 0x100fe400000108c9 */
[--C-:B------:R-:W-:Y:S01]  /*51a0*/  FFMA.FTZ R193, R92, c[0x0][0x2d0], -R201.reuse ;  /* 0x0000b4005cc17a23 */ /* 0x100fe200000108c9 */
[----:B-1----:R-:W-:Y:S01]  /*51b0*/  FMNMX.FTZ R152, R152, R125, !PT ;  /* 0x0000007d98987209 */ /* 0x002fe20007810000 */
[----:B------:R-:W-:Y:S01]  /*51c0*/  MUFU.EX2 R158, R158 ;  /* 0x0000009e009e7308 */ /* 0x000fe20000000800 */
[----:B------:R-:W-:-:S02]  /*51d0*/  FFMA.FTZ R196, R90, c[0x0][0x2d0], -R201 ;  /* 0x0000b4005ac47a23 */ /* 0x000fc400000108c9 */
[--C-:B------:R-:W-:Y:S01]  /*51e0*/  FFMA.FTZ R195, R88, c[0x0][0x2d0], -R201.reuse ;  /* 0x0000b40058c37a23 */ /* 0x100fe200000108c9 */
[----:B------:R-:W1:Y:S01]  /*51f0*/  SHFL.BFLY PT, R125, R152, 0x1, 0x1f ;  /* 0x0c201f00987d7f89 */ /* 0x000e6200000e0000 */
[----:B------:R-:W-:Y:S02]  /*5200*/  FFMA.FTZ R194, R74, c[0x0][0x2d0], -R201 ;  /* 0x0000b4004ac27a23 */ /* 0x000fe400000108c9 */
[----:B------:R-:W-:Y:S01]  /*5210*/  FADD.FTZ R167, R170, R167 ;  /* 0x000000a7aaa77221 */ /* 0x000fe20000010000 */
[----:B---3--:R-:W-:Y:S01]  /*5220*/  F2FP.BF16.PACK_AB R99, R163, R166 ;  /* 0x000000a6a363723e */ /* 0x008fe200000010ff */
[----:B------:R-:W2:Y:S01]  /*5230*/  MUFU.EX2 R155, R155 ;  /* 0x0000009b009b7308 */ /* 0x000ea20000000800 */
[----:B------:R-:W-:Y:S02]  /*5240*/  FADD.FTZ R162, R162, R161 ;  /* 0x000000a1a2a27221 */ /* 0x000fe40000010000 */
[----:B------:R-:W-:Y:S02]  /*5250*/  FADD.FTZ R166, R166, R167 ;  /* 0x000000a7a6a67221 */ /* 0x000fe40000010000 */
[----:B------:R-:W-:Y:S01]  /*5260*/  FADD.FTZ R159, R159, R162 ;  /* 0x000000a29f9f7221 */ /* 0x000fe20000010000 */
[C---:B------:R-:W-:Y:S01]  /*5270*/  HMMA.16816.F32.BF16 R144, R96.reuse, R136, RZ ;  /* 0x000000886090723c */ /* 0x040fe200000418ff */
[----:B------:R-:W-:Y:S01]  /*5280*/  FADD.FTZ R163, R163, R166 ;  /* 0x000000a6a3a37221 */ /* 0x000fe20000010000 */
[----:B------:R-:W-:Y:S06]  /*5290*/  MUFU.EX2 R160, R160 ;  /* 0x000000a000a07308 */ /* 0x000fec0000000800 */
[----:B------:R-:W-:Y:S02]  /*52a0*/  HMMA.16816.F32.BF16 R128, R96, R120, RZ ;  /* 0x000000786080723c */ /* 0x000fe400000418ff */
[----:B------:R-:W3:Y:S01]  /*52b0*/  MUFU.EX2 R157, R157 ;  /* 0x0000009d009d7308 */ /* 0x000ee20000000800 */
[----:B--2---:R-:W-:Y:S01]  /*52c0*/  F2FP.BF16.PACK_AB R10, R155, R158 ;  /* 0x0000009e9b0a723e */ /* 0x004fe200000010ff */
[----:B------:R-:W-:Y:S01]  /*52d0*/  FADD.FTZ R158, R158, R159 ;  /* 0x0000009f9e9e7221 */ /* 0x000fe20000010000 */
[----:B-1----:R-:W-:-:S03]  /*52e0*/  FMNMX.FTZ R152, R125, R152, !PT ;  /* 0x000000987d987209 */ /* 0x002fc60007810000 */
[----:B------:R-:W-:Y:S01]  /*52f0*/  HMMA.16816.F32.BF16 R112, R96, R104, RZ ;  /* 0x000000686070723c */ /* 0x000fe200000418ff */
[C---:B------:R-:W-:Y:S01]  /*5300*/  FSETP.NEU.FTZ.AND P0, PT, R152.reuse, -INF , PT ;  /* 0xff8000009800780b */ /* 0x040fe20003f1d000 */
[----:B------:R-:W-:Y:S01]  /*5310*/  MUFU.EX2 R156, R156 ;  /* 0x0000009c009c7308 */ /* 0x000fe20000000800 */
[----:B------:R-:W-:Y:S02]  /*5320*/  FMUL.FTZ R202, R152, c[0x0][0x2d0] ;  /* 0x0000b40098ca7a20 */ /* 0x000fe40000410000 */
[----:B------:R-:W-:-:S03]  /*5330*/  FADD.FTZ R158, R155, R158 ;  /* 0x0000009e9b9e7221 */ /* 0x000fc60000010000 */
[C---:B------:R-:W-:Y:S01]  /*5340*/  HMMA.16816.F32.BF16 R52, R96.reuse, R60, RZ ;  /* 0x0000003c6034723c */ /* 0x040fe200000418ff */
[----:B------:R-:W-:Y:S01]  /*5350*/  FSEL R202, R202, RZ, P0 ;  /* 0x000000ffcaca7208 */ /* 0x000fe20000000000 */
[----:B------:R-:W1:Y:S01]  /*5360*/  MUFU.EX2 R153, R153 ;  /* 0x0000009900997308 */ /* 0x000e620000000800 */
[----:B---3--:R-:W-:Y:S01]  /*5370*/  F2FP.BF16.PACK_AB R9, R157, R160 ;  /* 0x000000a09d09723e */ /* 0x008fe200000010ff */
[----:B------:R-:W-:Y:S01]  /*5380*/  FADD.FTZ R160, R160, R163 ;  /* 0x000000a3a0a07221 */ /* 0x000fe20000010000 */
[----:B------:R-:W-:Y:S01]  /*5390*/  PLOP3.LUT P0, PT, PT, PT, UP1, 0x40, 0x0 ;  /* 0x000000000000781c */ /* 0x000fe20003f0e818 */
[--C-:B------:R-:W-:Y:S02]  /*53a0*/  FFMA.FTZ R187, R109, c[0x0][0x2d0], -R202.reuse ;  /* 0x0000b4006dbb7a23 */ /* 0x100fe400000108ca */
[----:B------:R-:W-:Y:S01]  /*53b0*/  HMMA.16816.F32.BF16 R68, R96, R76, RZ ;  /* 0x0000004c6044723c */ /* 0x000fe200000418ff */
[--C-:B------:R-:W-:Y:S01]  /*53c0*/  FFMA.FTZ R190, R95, c[0x0][0x2d0], -R202.reuse ;  /* 0x0000b4005fbe7a23 */ /* 0x100fe200000108ca */
[----:B------:R-:W-:Y:S01]  /*53d0*/  MUFU.EX2 R183, R183 ;  /* 0x000000b700b77308 */ /* 0x000fe20000000800 */
[----:B------:R-:W-:-:S02]  /*53e0*/  FFMA.FTZ R192, R93, c[0x0][0x2d0], -R202 ;  /* 0x0000b4005dc07a23 */ /* 0x000fc400000108ca */
[--C-:B------:R-:W-:Y:S02]  /*53f0*/  FFMA.FTZ R191, R91, c[0x0][0x2d0], -R202.reuse ;  /* 0x0000b4005bbf7a23 */ /* 0x100fe400000108ca */
[--C-:B------:R-:W-:Y:S01]  /*5400*/  FFMA.FTZ R200, R89, c[0x0][0x2d0], -R202.reuse ;  /* 0x0000b40059c87a23 */ /* 0x100fe200000108ca */
[C---:B------:R-:W-:Y:S01]  /*5410*/  HMMA.16816.F32.BF16 R84, R96.reuse, R4, RZ ;  /* 0x000000046054723c */ /* 0x040fe200000418ff */
[--C-:B------:R-:W-:Y:S01]  /*5420*/  FFMA.FTZ R197, R75, c[0x0][0x2d0], -R202.reuse ;  /* 0x0000b4004bc57a23 */ /* 0x100fe200000108ca */
[----:B-1----:R-:W-:Y:S01]  /*5430*/  F2FP.BF16.PACK_AB R11, R153, R156 ;  /* 0x0000009c990b723e */ /* 0x002fe200000010ff */
[----:B------:R-:W1:Y:S01]  /*5440*/  MUFU.EX2 R186, R186 ;  /* 0x000000ba00ba7308 */ /* 0x000e620000000800 */
[--C-:B------:R-:W-:Y:S02]  /*5450*/  FFMA.FTZ R198, R73, c[0x0][0x2d0], -R202.reuse ;  /* 0x0000b40049c67a23 */ /* 0x100fe400000108ca */
[--C-:B------:R-:W-:Y:S02]  /*5460*/  FFMA.FTZ R199, R72, c[0x0][0x2d0], -R202.reuse ;  /* 0x0000b40048c77a23 */ /* 0x100fe400000108ca */
[----:B------:R-:W-:Y:S01]  /*5470*/  HMMA.16816.F32.BF16 R132, R96, R138, RZ ;  /* 0x0000008a6084723c */ /* 0x000fe200000418ff */
[----:B------:R-:W-:-:S02]  /*5480*/  FFMA.FTZ R237, R189, c[0x0][0x2d0], -R202 ;  /* 0x0000b400bded7a23 */ /* 0x000fc400000108ca */
[----:B------:R-:W-:Y:S01]  /*5490*/  MUFU.EX2 R185, R185 ;  /* 0x000000b900b97308 */ /* 0x000fe20000000800 */
[----:B------:R-:W-:-:S04]  /*54a0*/  FADD.FTZ R157, R157, R160 ;  /* 0x000000a09d9d7221 */ /* 0x000fc80000010000 */
[C---:B------:R-:W-:Y:S01]  /*54b0*/  HMMA.16816.F32.BF16 R116, R96.reuse, R122, RZ ;  /* 0x0000007a6074723c */ /* 0x040fe200000418ff */
[----:B------:R-:W-:Y:S02]  /*54c0*/  FADD.FTZ R156, R156, R157 ;  /* 0x0000009d9c9c7221 */ /* 0x000fe40000010000 */
[----:B------:R-:W2:Y:S01]  /*54d0*/  MUFU.EX2 R188, R188 ;  /* 0x000000bc00bc7308 */ /* 0x000ea20000000800 */
[----:B-1----:R-:W-:Y:S01]  /*54e0*/  F2FP.BF16.PACK_AB R92, R186, R183 ;  /* 0x000000b7ba5c723e */ /* 0x002fe200000010ff */
[----:B------:R-:W-:Y:S02]  /*54f0*/  FADD.FTZ R186, R183, R186 ;  /* 0x000000bab7ba7221 */ /* 0x000fe40000010000 */
[----:B------:R-:W-:Y:S01]  /*5500*/  FADD.FTZ R156, R153, R156 ;  /* 0x0000009c999c7221 */ /* 0x000fe20000010000 */
[C---:B------:R-:W-:Y:S03]  /*5510*/  HMMA.16816.F32.BF16 R100, R96.reuse, R106, RZ ;  /* 0x0000006a6064723c */ /* 0x040fe600000418ff */
[----:B------:R-:W-:Y:S05]  /*5520*/  MUFU.EX2 R187, R187 ;  /* 0x000000bb00bb7308 */ /* 0x000fea0000000800 */
[----:B------:R-:W-:Y:S03]  /*5530*/  HMMA.16816.F32.BF16 R64, R96, R62, RZ ;  /* 0x0000003e6040723c */ /* 0x000fe600000418ff */
[----:B------:R-:W1:Y:S01]  /*5540*/  MUFU.EX2 R190, R190 ;  /* 0x000000be00be7308 */ /* 0x000e620000000800 */
[----:B--2---:R-:W-:Y:S01]  /*5550*/  F2FP.BF16.PACK_AB R94, R188, R185 ;  /* 0x000000b9bc5e723e */ /* 0x004fe200000010ff */
[----:B------:R-:W-:-:S03]  /*5560*/  FADD.FTZ R185, R185, R186 ;  /* 0x000000bab9b97221 */ /* 0x000fc60000010000 */
[C---:B------:R-:W-:Y:S01]  /*5570*/  HMMA.16816.F32.BF16 R80, R96.reuse, R78, RZ ;  /* 0x0000004e6050723c */ /* 0x040fe200000418ff */
[----:B------:R-:W-:Y:S02]  /*5580*/  FADD.FTZ R188, R188, R185 ;  /* 0x000000b9bcbc7221 */ /* 0x000fe40000010000 */
[----:B------:R-:W-:Y:S05]  /*5590*/  MUFU.EX2 R192, R192 ;  /* 0x000000c000c07308 */ /* 0x000fea0000000800 */
[----:B------:R-:W-:Y:S03]  /*55a0*/  HMMA.16816.F32.BF16 R96, R96, R6, RZ ;  /* 0x000000066060723c */ /* 0x000fe600000418ff */
[----:B------:R-:W2:Y:S01]  /*55b0*/  MUFU.EX2 R191, R191 ;  /* 0x000000bf00bf7308 */ /* 0x000ea20000000800 */
[----:B-1----:R-:W-:Y:S01]  /*55c0*/  F2FP.BF16.PACK_AB R93, R190, R187 ;  /* 0x000000bbbe5d723e */ /* 0x002fe200000010ff */
[----:B------:R-:W-:-:S03]  /*55d0*/  FADD.FTZ R187, R187, R190 ;  /* 0x000000bebbbb7221 */ /* 0x000fc60000010000 */
[C---:B------:R-:W-:Y:S03]  /*55e0*/  HMMA.16816.F32.BF16 R144, R8.reuse, R148, R144 ;  /* 0x000000940890723c */ /* 0x040fe60000041890 */
[----:B------:R-:W-:Y:S05]  /*55f0*/  MUFU.EX2 R169, R169 ;  /* 0x000000a900a97308 */ /* 0x000fea0000000800 */
[----:B------:R-:W-:Y:S03]  /*5600*/  HMMA.16816.F32.BF16 R128, R8, R48, R128 ;  /* 0x000000300880723c */ /* 0x000fe60000041880 */
[----:B------:R-:W1:Y:S01]  /*5610*/  MUFU.EX2 R172, R172 ;  /* 0x000000ac00ac7308 */ /* 0x000e620000000800 */
[----:B--2---:R-:W-:Y:S01]  /*5620*/  F2FP.BF16.PACK_AB R95, R191, R192 ;  /* 0x000000c0bf5f723e */ /* 0x004fe200000010ff */
[----:B------:R-:W-:-:S03]  /*5630*/  FADD.FTZ R192, R192, R187 ;  /* 0x000000bbc0c07221 */ /* 0x000fc60000010000 */
[C---:B------:R-:W-:Y:S01]  /*5640*/  HMMA.16816.F32.BF16 R112, R8.reuse, R44, R112 ;  /* 0x0000002c0870723c */ /* 0x040fe20000041870 */
[----:B------:R-:W-:Y:S02]  /*5650*/  FADD.FTZ R191, R191, R192 ;  /* 0x000000c0bfbf7221 */ /* 0x000fe40000010000 */
[----:B------:R-:W-:Y:S05]  /*5660*/  MUFU.EX2 R171, R171 ;  /* 0x000000ab00ab7308 */ /* 0x000fea0000000800 */
[----:B------:R-:W-:Y:S03]  /*5670*/  HMMA.16816.F32.BF16 R52, R8, R40, R52 ;  /* 0x000000280834723c */ /* 0x000fe60000041834 */
[----:B------:R-:W2:Y:S01]  /*5680*/  MUFU.EX2 R238, R238 ;  /* 0x000000ee00ee7308 */ /* 0x000ea20000000800 */
[----:B-1----:R-:W-:Y:S01]  /*5690*/  F2FP.BF16.PACK_AB R56, R172, R169 ;  /* 0x000000a9ac38723e */ /* 0x002fe200000010ff */
[----:B------:R-:W-:-:S03]  /*56a0*/  FADD.FTZ R169, R169, R158 ;  /* 0x0000009ea9a97221 */ /* 0x000fc60000010000 */
[C---:B------:R-:W-:Y:S01]  /*56b0*/  HMMA.16816.F32.BF16 R68, R8.reuse, R36, R68 ;  /* 0x000000240844723c */ /* 0x040fe20000041844 */
[----:B------:R-:W-:Y:S02]  /*56c0*/  FADD.FTZ R172, R172, R169 ;  /* 0x000000a9acac7221 */ /* 0x000fe40000010000 */
        /* <DEDUP_REMOVED lines=15> */
[----:B------:R-:W-:Y:S01]  /*57c0*/  HMMA.16816.F32.BF16 R64, R8, R42, R64 ;  /* 0x0000002a0840723c */ /* 0x000fe20000041840 */
[----:B--2---:R-:W-:Y:S02]  /*57d0*/  F2FP.BF16.PACK_AB R59, R176, R175 ;  /* 0x000000afb03b723e */ /* 0x004fe400000010ff */
[----:B------:R-:W1:Y:S01]  /*57e0*/  MUFU.EX2 R196, R196 ;  /* 0x000000c400c47308 */ /* 0x000e620000000800 */
[----:B------:R-:W-:-:S04]  /*57f0*/  FADD.FTZ R175, R175, R174 ;  /* 0x000000aeafaf7221 */ /* 0x000fc80000010000 */
[C---:B------:R-:W-:Y:S01]  /*5800*/  HMMA.16816.F32.BF16 R80, R8.reuse, R38, R80 ;  /* 0x000000260850723c */ /* 0x040fe20000041850 */
[----:B------:R-:W-:Y:S02]  /*5810*/  FADD.FTZ R239, R176, R175 ;  /* 0x000000afb0ef7221 */ /* 0x000fe40000010000 */
[----:B------:R-:W-:Y:S05]  /*5820*/  MUFU.EX2 R195, R195 ;  /* 0x000000c300c37308 */ /* 0x000fea0000000800 */
[----:B------:R-:W-:Y:S01]  /*5830*/  HMMA.16816.F32.BF16 R96, R8, R34, R96 ;  /* 0x000000220860723c */ /* 0x000fe20000041860 */
[----:B------:R-:W2:Y:S02]  /*5840*/  LDSM.16.MT88.4 R8, [R212+0x2100] ;  /* 0x00210000d408783b */ /* 0x000ea40000004200 */
[----:B------:R-:W-:Y:S05]  /*5850*/  MUFU.EX2 R194, R194 ;  /* 0x000000c200c27308 */ /* 0x000fea0000000800 */
[C---:B------:R-:W-:Y:S03]  /*5860*/  HMMA.16816.F32.BF16 R124, R92.reuse, R120, RZ ;  /* 0x000000785c7c723c */ /* 0x040fe600000418ff */
[----:B------:R-:W-:Y:S05]  /*5870*/  MUFU.EX2 R200, R200 ;  /* 0x000000c800c87308 */ /* 0x000fea0000000800 */
[C---:B------:R-:W-:Y:S03]  /*5880*/  HMMA.16816.F32.BF16 R108, R92.reuse, R104, RZ ;  /* 0x000000685c6c723c */ /* 0x040fe600000418ff */
[----:B------:R-:W3:Y:S05]  /*5890*/  MUFU.EX2 R197, R197 ;  /* 0x000000c500c57308 */ /* 0x000eea0000000800 */
[----:B------:R-:W-:Y:S03]  /*58a0*/  HMMA.16816.F32.BF16 R88, R92, R4, RZ ;  /* 0x000000045c58723c */ /* 0x000fe600000418ff */
[----:B------:R-:W-:Y:S04]  /*58b0*/  MUFU.EX2 R198, R198 ;  /* 0x000000c600c67308 */ /* 0x000fe80000000800 */
[----:B-1----:R-:W-:Y:S01]  /*58c0*/  F2FP.BF16.PACK_AB R4, R196, R193 ;  /* 0x000000c1c404723e */ /* 0x002fe200000010ff */
[----:B------:R-:W-:Y:S01]  /*58d0*/  HMMA.16816.F32.BF16 R144, R56, R28, R144 ;  /* 0x0000001c3890723c */ /* 0x000fe20000041890 */
[----:B------:R-:W-:-:S02]  /*58e0*/  FADD.FTZ R193, R193, R188 ;  /* 0x000000bcc1c17221 */ /* 0x000fc40000010000 */
[----:B------:R-:W1:Y:S01]  /*58f0*/  MUFU.EX2 R199, R199 ;  /* 0x000000c700c77308 */ /* 0x000e620000000800 */
[----:B---3--:R-:W-:Y:S01]  /*5900*/  F2FP.BF16.PACK_AB R5, R197, R200 ;  /* 0x000000c8c505723e */ /* 0x008fe200000010ff */
[----:B------:R-:W-:-:S03]  /*5910*/  FADD.FTZ R200, R200, R191 ;  /* 0x000000bfc8c87221 */ /* 0x000fc60000010000 */
[C---:B------:R-:W-:Y:S01]  /*5920*/  HMMA.16816.F32.BF16 R128, R56.reuse, R24, R128 ;  /* 0x000000183880723c */ /* 0x040fe20000041880 */
[----:B------:R-:W-:Y:S02]  /*5930*/  FADD.FTZ R196, R196, R193 ;  /* 0x000000c1c4c47221 */ /* 0x000fe40000010000 */
[----:B------:R-:W-:Y:S01]  /*5940*/  FADD.FTZ R197, R197, R200 ;  /* 0x000000c8c5c57221 */ /* 0x000fe20000010000 */
[----:B------:R-:W-:Y:S04]  /*5950*/  MUFU.EX2 R237, R237 ;  /* 0x000000ed00ed7308 */ /* 0x000fe80000000800 */
[C---:B------:R-:W-:Y:S08]  /*5960*/  HMMA.16816.F32.BF16 R112, R56.reuse, R20, R112 ;  /* 0x000000143870723c */ /* 0x040ff00000041870 */
[C---:B------:R-:W-:Y:S08]  /*5970*/  HMMA.16816.F32.BF16 R52, R56.reuse, R16, R52 ;  /* 0x000000103834723c */ /* 0x040ff00000041834 */
[C---:B------:R-:W-:Y:S08]  /*5980*/  HMMA.16816.F32.BF16 R68, R56.reuse, R12, R68 ;  /* 0x0000000c3844723c */ /* 0x040ff00000041844 */
[C---:B--2---:R-:W-:Y:S08]  /*5990*/  HMMA.16816.F32.BF16 R84, R56.reuse, R8, R84 ;  /* 0x000000083854723c */ /* 0x044ff00000041854 */
[C---:B------:R-:W-:Y:S08]  /*59a0*/  HMMA.16816.F32.BF16 R132, R56.reuse, R30, R132 ;  /* 0x0000001e3884723c */ /* 0x040ff00000041884 */
[C---:B------:R-:W-:Y:S08]  /*59b0*/  HMMA.16816.F32.BF16 R116, R56.reuse, R26, R116 ;  /* 0x0000001a3874723c */ /* 0x040ff00000041874 */
[C---:B------:R-:W-:Y:S08]  /*59c0*/  HMMA.16816.F32.BF16 R100, R56.reuse, R22, R100 ;  /* 0x000000163864723c */ /* 0x040ff00000041864 */
[C---:B------:R-:W-:Y:S08]  /*59d0*/  HMMA.16816.F32.BF16 R64, R56.reuse, R18, R64 ;  /* 0x000000123840723c */ /* 0x040ff00000041840 */
[C---:B------:R-:W-:Y:S08]  /*59e0*/  HMMA.16816.F32.BF16 R80, R56.reuse, R14, R80 ;  /* 0x0000000e3850723c */ /* 0x040ff00000041850 */
[----:B------:R-:W-:Y:S08]  /*59f0*/  HMMA.16816.F32.BF16 R96, R56, R10, R96 ;  /* 0x0000000a3860723c */ /* 0x000ff00000041860 */
[C---:B------:R-:W-:Y:S08]  /*5a00*/  HMMA.16816.F32.BF16 R56, R92.reuse, R60, RZ ;  /* 0x0000003c5c38723c */ /* 0x040ff000000418ff */
[C---:B------:R-:W-:Y:S08]  /*5a10*/  HMMA.16816.F32.BF16 R72, R92.reuse, R76, RZ ;  /* 0x0000004c5c48723c */ /* 0x040ff000000418ff */
[C---:B------:R-:W-:Y:S08]  /*5a20*/  HMMA.16816.F32.BF16 R140, R92.reuse, R136, RZ ;  /* 0x000000885c8c723c */ /* 0x040ff000000418ff */
[C---:B------:R-:W-:Y:S08]  /*5a30*/  HMMA.16816.F32.BF16 R136, R92.reuse, R138, RZ ;  /* 0x0000008a5c88723c */ /* 0x040ff000000418ff */
[C---:B------:R-:W-:Y:S08]  /*5a40*/  HMMA.16816.F32.BF16 R120, R92.reuse, R122, RZ ;  /* 0x0000007a5c78723c */ /* 0x040ff000000418ff */
[C---:B------:R-:W-:Y:S08]  /*5a50*/  HMMA.16816.F32.BF16 R104, R92.reuse, R106, RZ ;  /* 0x0000006a5c68723c */ /* 0x040ff000000418ff */
[C---:B------:R-:W-:Y:S08]  /*5a60*/  HMMA.16816.F32.BF16 R60, R92.reuse, R62, RZ ;  /* 0x0000003e5c3c723c */ /* 0x040ff000000418ff */
[C---:B------:R-:W-:Y:S08]  /*5a70*/  HMMA.16816.F32.BF16 R76, R92.reuse, R78, RZ ;  /* 0x0000004e5c4c723c */ /* 0x040ff000000418ff */
[----:B------:R-:W-:Y:S07]  /*5a80*/  HMMA.16816.F32.BF16 R92, R92, R6, RZ ;  /* 0x000000065c5c723c */ /* 0x000fee00000418ff */
[----:B------:R-:W-:Y:S01]  /*5a90*/  F2FP.BF16.PACK_AB R6, R194, R195 ;  /* 0x000000c3c206723e */ /* 0x000fe200000010ff */
[----:B------:R-:W-:Y:S01]  /*5aa0*/  FADD.FTZ R195, R195, R196 ;  /* 0x000000c4c3c37221 */ /* 0x000fe20000010000 */
[----:B-1----:R-:W-:Y:S01]  /*5ab0*/  F2FP.BF16.PACK_AB R7, R199, R198 ;  /* 0x000000c6c707723e */ /* 0x002fe200000010ff */
[----:B------:R-:W-:-:S02]  /*5ac0*/  FADD.FTZ R198, R198, R197 ;  /* 0x000000c5c6c67221 */ /* 0x000fc40000010000 */
[----:B------:R-:W-:Y:S02]  /*5ad0*/  FADD.FTZ R195, R194, R195 ;  /* 0x000000c3c2c37221 */ /* 0x000fe40000010000 */
[----:B------:R-:W-:Y:S02]  /*5ae0*/  FADD.FTZ R199, R199, R198 ;  /* 0x000000c6c7c77221 */ /* 0x000fe40000010000 */
[C---:B------:R-:W-:Y:S07]  /*5af0*/  HMMA.16816.F32.BF16 R124, R4.reuse, R48, R124 ;  /* 0x00000030047c723c */ /* 0x040fee000004187c */
[--C-:B------:R-:W-:Y:S01]  /*5b00*/  FFMA.FTZ R48, R184, c[0x0][0x2d0], -R201.reuse ;  /* 0x0000b400b8307a23 */ /* 0x100fe200000108c9 */
[C---:B------:R-:W-:Y:S05]  /*5b10*/  HMMA.16816.F32.BF16 R108, R4.reuse, R44, R108 ;  /* 0x0000002c046c723c */ /* 0x040fea000004186c */
[----:B------:R-:W-:Y:S02]  /*5b20*/  MUFU.EX2 R48, R48 ;  /* 0x0000003000307308 */ /* 0x000fe40000000800 */
[----:B------:R-:W-:Y:S01]  /*5b30*/  FFMA.FTZ R45, R182, c[0x0][0x2d0], -R201 ;  /* 0x0000b400b62d7a23 */ /* 0x000fe200000108c9 */
[C---:B------:R-:W-:Y:S05]  /*5b40*/  HMMA.16816.F32.BF16 R88, R4.reuse, R32, R88 ;  /* 0x000000200458723c */ /* 0x040fea0000041858 */
[----:B------:R-:W1:Y:S02]  /*5b50*/  MUFU.EX2 R45, R45 ;  /* 0x0000002d002d7308 */ /* 0x000e640000000800 */
[--C-:B------:R-:W-:Y:S01]  /*5b60*/  FFMA.FTZ R32, R181, c[0x0][0x2d0], -R202.reuse ;  /* 0x0000b400b5207a23 */ /* 0x100fe200000108ca */
[----:B------:R-:W-:Y:S01]  /*5b70*/  HMMA.16816.F32.BF16 R56, R4, R40, R56 ;  /* 0x000000280438723c */ /* 0x000fe20000041838 */
[----:B------:R-:W-:-:S04]  /*5b80*/  FFMA.FTZ R33, R179, c[0x0][0x2d0], -R202 ;  /* 0x0000b400b3217a23 */ /* 0x000fc800000108ca */
[----:B------:R-:W-:Y:S02]  /*5b90*/  MUFU.EX2 R32, R32 ;  /* 0x0000002000207308 */ /* 0x000fe40000000800 */
[--C-:B------:R-:W-:Y:S01]  /*5ba0*/  FFMA.FTZ R40, R180, c[0x0][0x2d0], -R201.reuse ;  /* 0x0000b400b4287a23 */ /* 0x100fe200000108c9 */
[C---:B------:R-:W-:Y:S05]  /*5bb0*/  HMMA.16816.F32.BF16 R72, R4.reuse, R36, R72 ;  /* 0x000000240448723c */ /* 0x040fea0000041848 */
[----:B------:R-:W2:Y:S02]  /*5bc0*/  MUFU.EX2 R33, R33 ;  /* 0x0000002100217308 */ /* 0x000ea40000000800 */
[----:B------:R-:W-:Y:S01]  /*5bd0*/  FFMA.FTZ R37, R178, c[0x0][0x2d0], -R201 ;  /* 0x0000b400b2257a23 */ /* 0x000fe200000108c9 */
[----:B------:R-:W-:Y:S01]  /*5be0*/  HMMA.16816.F32.BF16 R140, R4, R148, R140 ;  /* 0x00000094048c723c */ /* 0x000fe2000004188c */
[----:B------:R-:W-:-:S04]  /*5bf0*/  FFMA.FTZ R36, R177, c[0x0][0x2d0], -R202 ;  /* 0x0000b400b1247a23 */ /* 0x000fc800000108ca */
[----:B------:R-:W-:Y:S03]  /*5c00*/  MUFU.EX2 R40, R40 ;  /* 0x0000002800287308 */ /* 0x000fe60000000800 */
[C---:B------:R-:W-:Y:S05]  /*5c10*/  HMMA.16816.F32.BF16 R136, R4.reuse, R150, R136 ;  /* 0x000000960488723c */ /* 0x040fea0000041888 */
[----:B------:R-:W3:Y:S03]  /*5c20*/  MUFU.EX2 R37, R37 ;  /* 0x0000002500257308 */ /* 0x000ee60000000800 */
[C---:B------:R-:W-:Y:S05]  /*5c30*/  HMMA.16816.F32.BF16 R120, R4.reuse, R50, R120 ;  /* 0x000000320478723c */ /* 0x040fea0000041878 */
[----:B------:R-:W4:Y:S03]  /*5c40*/  MUFU.EX2 R36, R36 ;  /* 0x0000002400247308 */ /* 0x000f260000000800 */
[C---:B------:R-:W-:Y:S08]  /*5c50*/  HMMA.16816.F32.BF16 R104, R4.reuse, R46, R104 ;  /* 0x0000002e0468723c */ /* 0x040ff00000041868 */
[C---:B------:R-:W-:Y:S08]  /*5c60*/  HMMA.16816.F32.BF16 R60, R4.reuse, R42, R60 ;  /* 0x0000002a043c723c */ /* 0x040ff0000004183c */
[C---:B------:R-:W-:Y:S08]  /*5c70*/  HMMA.16816.F32.BF16 R76, R4.reuse, R38, R76 ;  /* 0x00000026044c723c */ /* 0x040ff0000004184c */
[----:B------:R-:W-:Y:S07]  /*5c80*/  HMMA.16816.F32.BF16 R92, R4, R34, R92 ;  /* 0x00000022045c723c */ /* 0x000fee000004185c */
[----:B-1----:R-:W-:Y:S01]  /*5c90*/  F2FP.BF16.PACK_AB R4, R45, R48 ;  /* 0x000000302d04723e */ /* 0x002fe200000010ff */
[----:B------:R-:W-:Y:S01]  /*5ca0*/  FADD.FTZ R48, R48, R195 ;  /* 0x000000c330307221 */ /* 0x000fe20000010000 */
[----:B--2---:R-:W-:Y:S01]  /*5cb0*/  F2FP.BF16.PACK_AB R5, R33, R32 ;  /* 0x000000202105723e */ /* 0x004fe200000010ff */
[----:B------:R-:W-:Y:S01]  /*5cc0*/  FADD.FTZ R32, R32, R199 ;  /* 0x000000c720207221 */ /* 0x000fe20000010000 */
[----:B---3--:R-:W-:Y:S01]  /*5cd0*/  F2FP.BF16.PACK_AB R6, R37, R40 ;  /* 0x000000282506723e */ /* 0x008fe200000010ff */
[----:B------:R-:W-:Y:S01]  /*5ce0*/  FADD.FTZ R45, R45, R48 ;  /* 0x000000302d2d7221 */ /* 0x000fe20000010000 */
[----:B----4-:R-:W-:Y:S01]  /*5cf0*/  F2FP.BF16.PACK_AB R7, R237, R36 ;  /* 0x00000024ed07723e */ /* 0x010fe200000010ff */
[----:B------:R-:W-:-:S02]  /*5d00*/  FADD.FTZ R33, R33, R32 ;  /* 0x0000002021217221 */ /* 0x000fc40000010000 */
[----:B------:R-:W-:Y:S02]  /*5d10*/  FADD.FTZ R40, R40, R45 ;  /* 0x0000002d28287221 */ /* 0x000fe40000010000 */
[----:B------:R-:W-:Y:S02]  /*5d20*/  FADD.FTZ R36, R36, R33 ;  /* 0x0000002124247221 */ /* 0x000fe40000010000 */
[----:B------:R-:W-:Y:S01]  /*5d30*/  HMMA.16816.F32.BF16 R140, R4, R28, R140 ;  /* 0x0000001c048c723c */ /* 0x000fe2000004188c */
[----:B------:R-:W-:Y:S02]  /*5d40*/  FADD.FTZ R236, R37, R40 ;  /* 0x0000002825ec7221 */ /* 0x000fe40000010000 */
[----:B------:R-:W-:-:S05]  /*5d50*/  FADD.FTZ R237, R237, R36 ;  /* 0x00000024eded7221 */ /* 0x000fca0000010000 */
[C---:B------:R-:W-:Y:S08]  /*5d60*/  HMMA.16816.F32.BF16 R136, R4.reuse, R30, R136 ;  /* 0x0000001e0488723c */ /* 0x040ff00000041888 */
        /* <DEDUP_REMOVED lines=9> */
[----:B------:R-:W-:Y:S07]  /*5e00*/  HMMA.16816.F32.BF16 R92, R4, R10, R92 ;  /* 0x0000000a045c723c */ /* 0x000fee000004185c */
[----:B------:R-:W-:Y:S01]  /*5e10*/  IMAD.U32 R6, RZ, RZ, UR4 ;  /* 0x00000004ff067e24 */ /* 0x000fe2000f8e00ff */
[----:B------:R-:W-:Y:S05]  /*5e20*/  @P0 BRA `(.L_x_476) ;  /* 0x0000012000000947 */ /* 0x000fea0003800000 */
[----:B------:R-:W-:Y:S01]  /*5e30*/  ISETP.LT.AND P0, PT, RZ, UR14, PT ;  /* 0x0000000eff007c0c */ /* 0x000fe2000bf01270 */
[----:B------:R-:W-:-:S06]  /*5e40*/  UIADD3 UR4, UR14, -0x1, URZ ;  /* 0xffffffff0e047890 */ /* 0x000fcc000fffe03f */
[----:B------:R-:W-:-:S06]  /*5e50*/  MOV R5, UR4 ;  /* 0x0000000400057c02 */ /* 0x000fcc0008000f00 */
[----:B------:R-:W-:Y:S05]  /*5e60*/  @P0 BRA `(.L_x_477) ;  /* 0x0000007000000947 */ /* 0x000fea0003800000 */
[----:B------:R-:W-:Y:S02]  /*5e70*/  IMAD.MOV.U32 R4, RZ, RZ, 0x1 ;  /* 0x00000001ff047424 */ /* 0x000fe400078e00ff */
[----:B------:R-:W-:-:S03]  /*5e80*/  IMAD R5, RZ, RZ, -UR14 ;  /* 0x8000000eff057e24 */ /* 0x000fc6000f8e02ff */
[----:B------:R-:W-:-:S13]  /*5e90*/  ISETP.NE.AND P0, PT, R4, c[0x0][0x32c], PT ;  /* 0x0000cb0004007a0c */ /* 0x000fda0003f05270 */
[----:B------:R-:W-:-:S05]  /*5ea0*/  @P0 IMAD.HI.U32 R4, R5, c[0x0][0x330], RZ ;  /* 0x0000cc0005040a27 */ /* 0x000fca00078e00ff */
[----:B------:R-:W-:-:S04]  /*5eb0*/  @P0 SHF.R.U32.HI R5, RZ, c[0x0][0x334], R4 ;  /* 0x0000cd00ff050a19 */ /* 0x000fc80000011604 */
[----:B------:R-:W-:Y:S01]  /*5ec0*/  LOP3.LUT R5, RZ, R5, RZ, 0x33, !PT ;  /* 0x00000005ff057212 */ /* 0x000fe200078e33ff */
[----:B------:R-:W-:Y:S05]  /*5ed0*/  BRA `(.L_x_478) ;  /* 0x0000004000007947 */ /* 0x000fea0003800000 */
.L_x_477:
[----:B------:R-:W-:-:S04]  /*5ee0*/  MOV R4, 0x1 ;  /* 0x0000000100047802 */ /* 0x000fc80000000f00 */
[----:B------:R-:W-:-:S13]  /*5ef0*/  ISETP.NE.AND P0, PT, R4, c[0x0][0x32c], PT ;  /* 0x0000cb0004007a0c */ /* 0x000fda0003f05270 */
[----:B------:R-:W-:-:S05]  /*5f00*/  @P0 IMAD.HI.U32 R4, R5, c[0x0][0x330], RZ ;  /* 0x0000cc0005040a27 */ /* 0x000fca00078e00ff */
[----:B------:R-:W-:Y:S02]  /*5f10*/  @P0 SHF.R.U32.HI R5, RZ, c[0x0][0x334], R4 ;  /* 0x0000cd00ff050a19 */ /* 0x000fe40000011604 */
.L_x_478:
[----:B------:R-:W-:-:S05]  /*5f20*/  MOV R4, c[0x0][0x32c] ;  /* 0x0000cb0000047a02 */ /* 0x000fca0000000f00 */
[----:B------:R-:W-:-:S05]  /*5f30*/  IMAD R5, R5, R4, c[0x0][0x32c] ;  /* 0x0000cb0005057624 */ /* 0x000fca00078e0204 */
[----:B------:R-:W-:-:S05]  /*5f40*/  IMNMX R6, R6, R5, PT ;  /* 0x0000000506067217 */ /* 0x000fca0003800200 */
.L_x_476:
[----:B------:R-:W-:-:S05]  /*5f50*/  IMAD.HI R5, R6, 0x2aaaaaab, RZ ;  /* 0x2aaaaaab06057827 */ /* 0x000fca00078e02ff */
[----:B------:R-:W-:-:S04]  /*5f60*/  SHF.R.U32.HI R4, RZ, 0x1f, R5 ;  /* 0x0000001fff047819 */ /* 0x000fc80000011605 */
[----:B------:R-:W-:-:S04]  /*5f70*/  LEA.HI.SX32 R4, R5, R4, 0x1d ;  /* 0x0000000405047211 */ /* 0x000fc800078feaff */
[----:B------:R-:W-:-:S04]  /*5f80*/  IMNMX R201, R221, R4, !PT ;  /* 0x00000004ddc97217 */ /* 0x000fc80007800200 */
[----:B------:R-:W-:-:S13]  /*5f90*/  ISETP.GE.AND P0, PT, R240, R201, PT ;  /* 0x000000c9f000720c */ /* 0x000fda0003f06270 */
[----:B------:R-:W-:Y:S05]  /*5fa0*/  @!P0 BRA `(.L_x_479) ;  /* 0x0000454000008947 */ /* 0x000fea0003800000 */
[----:B------:R-:W-:Y:S01]  /*5fb0*/  IMAD.MOV.U32 R150, RZ, RZ, R2 ;  /* 0x000000ffff967224 */ /* 0x000fe200078e0002 */
[----:B------:R-:W-:Y:S01]  /*5fc0*/  MOV R148, R152 ;  /* 0x0000009800947202 */ /* 0x000fe20000000f00 */
[----:B------:R-:W-:Y:S01]  /*5fd0*/  IMAD.MOV.U32 R151, RZ, RZ, R3 ;  /* 0x000000ffff977224 */ /* 0x000fe200078e0003 */
[C---:B------:R-:W-:Y:S01]  /*5fe0*/  SHF.L.U64.HI R200, R230.reuse, 0x1, R243 ;  /* 0x00000001e6c87819 */ /* 0x040fe200000102f3 */
[----:B------:R-:W-:Y:S01]  /*5ff0*/  IMAD.MOV.U32 R149, RZ, RZ, R0 ;  /* 0x000000ffff957224 */ /* 0x000fe200078e0000 */
[----:B------:R-:W-:Y:S01]  /*6000*/  SHF.L.U32 R202, R230, 0x1, RZ ;  /* 0x00000001e6ca7819 */ /* 0x000fe200000006ff */
[C---:B------:R-:W-:Y:S01]  /*6010*/  IMAD.SHL.U32 R242, R219.reuse, 0x2, RZ ;  /* 0x00000002dbf27824 */ /* 0x040fe200078e00ff */
[----:B------:R-:W-:Y:S02]  /*6020*/  SHF.L.U64.HI R203, R219, 0x1, R234 ;  /* 0x00000001dbcb7819 */ /* 0x000fe400000102ea */
.L_x_500:
[----:B------:R-:W-:Y:S04]  /*6030*/  DEPBAR.LE SB0, 0x0 ;  /* 0x000080000000791a */ /* 0x000fe80000000000 */
[----:B------:R-:W-:Y:S01]  /*6040*/  BAR.SYNC.DEFER_BLOCKING 0x0 ;  /* 0x0000000000007b1d */ /* 0x000fe20000010000 */
[----:B------:R-:W-:Y:S05]  /*6050*/  ISETP.GT.AND P0, PT, R221, R240, PT ;  /* 0x000000f0dd00720c */ /* 0x000fea0003f04270 */
        /* <DEDUP_REMOVED lines=8> */
[----:B------:R1:W1:Y:S04]  /*60e0*/  LDSM.16.M88.4 R184, [R211] ;  /* 0x00000000d3b8783b */ /* 0x0002680000000200 */
[----:B------:R1:W1:Y:S01]  /*60f0*/  LDSM.16.M88.4 R188, [R210] ;  /* 0x00000000d2bc783b */ /* 0x0002620000000200 */
[----:B------:R-:W-:-:S05]  /*6100*/  @P0 BRA `(.L_x_480) ;  /* 0x0000034000000947 */ /* 0x000fca0003800000 */
[----:B------:R-:W-:Y:S01]  /*6110*/  SHF.R.S32.HI R7, RZ, 0x1f, R226 ;  /* 0x0000001fff077819 */ /* 0x000fe200000114e2 */
[----:B------:R-:W-:Y:S01]  /*6120*/  IMAD.WIDE.U32 R4, R226, c[0x0][0x208], RZ ;  /* 0x00008200e2047a25 */ /* 0x000fe200078e00ff */
[----:B------:R-:W-:Y:S01]  /*6130*/  SHF.R.S32.HI R3, RZ, 0x1f, R225 ;  /* 0x0000001fff037819 */ /* 0x000fe200000114e1 */
[----:B------:R-:W-:Y:S01]  /*6140*/  BSSY B0, `(.L_x_480) ;  /* 0x0000030000007945 */ /* 0x000fe20003800000 */
[----:B------:R-:W-:Y:S01]  /*6150*/  ISETP.GE.AND P1, PT, R230, c[0x0][0x1d4], PT ;  /* 0x00007500e6007a0c */ /* 0x000fe20003f26270 */
[----:B------:R-:W-:Y:S01]  /*6160*/  IMAD R7, R7, c[0x0][0x208], RZ ;  /* 0x0000820007077a24 */ /* 0x000fe200078e02ff */
[----:B------:R-:W-:Y:S01]  /*6170*/  ISETP.GE.AND P3, PT, R229, c[0x0][0x1d4], PT ;  /* 0x00007500e5007a0c */ /* 0x000fe20003f66270 */
[----:B------:R-:W-:Y:S01]  /*6180*/  IMAD R3, R3, c[0x0][0x218], RZ ;  /* 0x0000860003037a24 */ /* 0x000fe200078e02ff */
[----:B------:R-:W-:Y:S01]  /*6190*/  ISETP.GE.AND P2, PT, R228, c[0x0][0x1d4], PT ;  /* 0x00007500e4007a0c */ /* 0x000fe20003f46270 */
[----:B------:R-:W-:Y:S02]  /*61a0*/  IMAD R7, R226, c[0x0][0x20c], R7 ;  /* 0x00008300e2077a24 */ /* 0x000fe400078e0207 */
[----:B------:R-:W-:Y:S02]  /*61b0*/  IMAD R3, R225, c[0x0][0x21c], R3 ;  /* 0x00008700e1037a24 */ /* 0x000fe400078e0203 */
[----:B------:R-:W-:Y:S04]  /*61c0*/  IMAD.IADD R5, R5, 0x1, R7 ;  /* 0x0000000105057824 */ /* 0x000fe800078e0207 */
[----:B------:R-:W-:Y:S05]  /*61d0*/  IMAD.WIDE.U32 R4, R225, c[0x0][0x218], R4 ;  /* 0x00008600e1047a25 */ /* 0x000fea00078e0004 */
[----:B------:R-:W-:Y:S01]  /*61e0*/  IADD3 R2, P0, R4, UR20, RZ ;  /* 0x0000001404027c10 */ /* 0x000fe2000ff1e0ff */
[----:B------:R-:W-:Y:S03]  /*61f0*/  IMAD.SHL.U32 R4, R218, 0x2, RZ ;  /* 0x00000002da047824 */ /* 0x000fe600078e00ff */
[----:B------:R-:W-:Y:S02]  /*6200*/  IADD3.X R3, R5, UR16, R3, P0, !PT ;  /* 0x0000001005037c10 */ /* 0x000fe400087fe403 */
[C---:B------:R-:W-:Y:S04]  /*6210*/  LEA R0, P0, R2.reuse, c[0x0][0x1f8], 0x1 ;  /* 0x00007e0002007a11 */ /* 0x040fe800078008ff */
[----:B------:R-:W-:Y:S02]  /*6220*/  LEA.HI.X R12, R2, c[0x0][0x1fc], R3, 0x1, P0 ;  /* 0x00007f00020c7a11 */ /* 0x000fe400000f0c03 */
[----:B------:R-:W5:Y:S01]  /*6230*/  SHFL.IDX PT, R3, R0, RZ, 0x1c1f ;  /* 0x001c1fff00037589 */ /* 0x000f6200000e0000 */
[----:B------:R-:W-:Y:S03]  /*6240*/  SHF.L.U64.HI R2, R218, 0x1, R233 ;  /* 0x00000001da027819 */ /* 0x000fe600000102e9 */
[----:B------:R-:W4:Y:S01]  /*6250*/  SHFL.IDX PT, R5, R12, RZ, 0x1c1f ;  /* 0x001c1fff0c057589 */ /* 0x000f2200000e0000 */
[----:B-----5:R-:W-:Y:S05]  /*6260*/  IADD3 R8, P0, R3, R202, RZ ;  /* 0x000000ca03087210 */ /* 0x020fea0007f1e0ff */
[----:B----4-:R-:W-:Y:S01]  /*6270*/  IMAD.X R9, R5, 0x1, R200, P0 ;  /* 0x0000000105097824 */ /* 0x010fe200000e06c8 */
[----:B------:R-:W-:Y:S04]  /*6280*/  IADD3 R6, P0, R3, R242, RZ ;  /* 0x000000f203067210 */ /* 0x000fe80007f1e0ff */
[----:B------:R-:W-:Y:S01]  /*6290*/  @!PT LDS RZ, [RZ] ;  /* 0x00000000fffff984 */ /* 0x000fe20000000800 */
[----:B------:R4:W-:Y:S01]  /*62a0*/  LDGSTS.E.BYPASS.LTC128B.128 [R220+0x100], [R8.64], !P1 ;  /* 0x0010000008dc7fae */ /* 0x0009e2000c901d4c */
[----:B------:R-:W-:Y:S01]  /*62b0*/  IMAD.X R7, R5, 0x1, R203, P0 ;  /* 0x0000000105077824 */ /* 0x000fe200000e06cb */
[----:B------:R-:W-:Y:S02]  /*62c0*/  IADD3 R10, P0, R3, R4, RZ ;  /* 0x00000004030a7210 */ /* 0x000fe40007f1e0ff */
[----:B------:R-:W-:Y:S02]  /*62d0*/  ISETP.GT.AND P1, PT, R224, 0x3f, PT ;  /* 0x0000003fe000780c */ /* 0x000fe40003f24270 */
[----:B------:R4:W-:Y:S01]  /*62e0*/  LDGSTS.E.BYPASS.LTC128B.128 [R220+0xd00], [R6.64], !P3 ;  /* 0x00d0000006dc7fae */ /* 0x0009e2000d901d4c */
[----:B------:R-:W-:Y:S05]  /*62f0*/  IMAD.X R11, R5, 0x1, R2, P0 ;  /* 0x00000001050b7824 */ /* 0x000fea00000e0602 */
[----:B------:R4:W-:Y:S05]  /*6300*/  LDGSTS.E.BYPASS.LTC128B.128 [R220+0x1900], [R10.64], !P2 ;  /* 0x019000000adc7fae */ /* 0x0009ea000d101d4c */
[----:B------:R-:W-:-:S05]  /*6310*/  @P1 BRA `(.L_x_481) ;  /* 0x0000012000001947 */ /* 0x000fca0003800000 */
[----:B------:R-:W-:-:S05]  /*6320*/  BRA.DIV ~URZ, `(.L_x_482) ;  /* 0x0000e0e27f007947 */ /* 0x000fca000b800000 */
[----:B------:R4:W3:Y:S04]  /*6330*/  SHFL.IDX PT, R3, R12, 0x1, 0x1c1f ;  /* 0x003c1f000c037f89 */ /* 0x0008e800000e0000 */
[----:B----4-:R4:W2:Y:S02]  /*6340*/  SHFL.IDX PT, R7, R0, 0x1, 0x1c1f ;  /* 0x003c1f0000077f89 */ /* 0x0108a400000e0000 */
.L_x_540:
[----:B------:R-:W-:Y:S02]  /*6350*/  ISETP.GE.AND P3, PT, R230, c[0x0][0x1d4], PT ;  /* 0x00007500e6007a0c */ /* 0x000fe40003f66270 */
[----:B--2---:R-:W-:Y:S02]  /*6360*/  IADD3 R10, P0, R7, R202, RZ ;  /* 0x000000ca070a7210 */ /* 0x004fe40007f1e0ff */
[----:B------:R-:W-:Y:S02]  /*6370*/  ISETP.GE.AND P2, PT, R229, c[0x0][0x1d4], PT ;  /* 0x00007500e5007a0c */ /* 0x000fe40003f46270 */
[----:B------:R-:W-:Y:S01]  /*6380*/  ISETP.GE.AND P1, PT, R228, c[0x0][0x1d4], PT ;  /* 0x00007500e4007a0c */ /* 0x000fe20003f26270 */
[----:B---3--:R-:W-:Y:S01]  /*6390*/  IMAD.X R11, R3, 0x1, R200, P0 ;  /* 0x00000001030b7824 */ /* 0x008fe200000e06c8 */
[----:B------:R-:W-:Y:S05]  /*63a0*/  IADD3 R8, P0, R7, R242, RZ ;  /* 0x000000f207087210 */ /* 0x000fea0007f1e0ff */
[----:B------:R-:W-:Y:S01]  /*63b0*/  @!PT LDS RZ, [RZ] ;  /* 0x00000000fffff984 */ /* 0x000fe20000000800 */
[----:B------:R-:W-:Y:S01]  /*63c0*/  @!PT LDS RZ, [RZ] ;  /* 0x00000000fffff984 */ /* 0x000fe20000000800 */
[----:B------:R-:W-:Y:S01]  /*63d0*/  @!PT LDS RZ, [RZ] ;  /* 0x00000000fffff984 */ /* 0x000fe20000000800 */
[----:B------:R2:W-:Y:S01]  /*63e0*/  LDGSTS.E.BYPASS.LTC128B.128 [R220+0x900], [R10.64], !P3 ;  /* 0x009000000adc7fae */ /* 0x0005e2000d901d4c */
[----:B------:R-:W-:Y:S01]  /*63f0*/  IMAD.X R9, R3, 0x1, R203, P0 ;  /* 0x0000000103097824 */ /* 0x000fe200000e06cb */
[----:B------:R-:W-:Y:S04]  /*6400*/  IADD3 R4, P0, R7, R4, RZ ;  /* 0x0000000407047210 */ /* 0x000fe80007f1e0ff */
[----:B------:R2:W-:Y:S01]  /*6410*/  LDGSTS.E.BYPASS.LTC128B.128 [R220+0x1500], [R8.64], !P2 ;  /* 0x0150000008dc7fae */ /* 0x0005e2000d101d4c */
[----:B------:R-:W-:Y:S05]  /*6420*/  IMAD.X R5, R3, 0x1, R2, P0 ;  /* 0x0000000103057824 */ /* 0x000fea00000e0602 */
[----:B------:R2:W-:Y:S03]  /*6430*/  LDGSTS.E.BYPASS.LTC128B.128 [R220+0x2100], [R4.64], !P1 ;  /* 0x0210000004dc7fae */ /* 0x0005e6000c901d4c */
.L_x_481:
[----:B------:R-:W-:Y:S05]  /*6440*/  BSYNC B0 ;  /* 0x0000000000007941 */ /* 0x000fea0003800000 */
.L_x_480:
[----:B------:R-:W0:Y:S01]  /*6450*/  LDGDEPBAR ;  /* 0x00000000000079af */ /* 0x000e220000000000 */
[----:B------:R-:W-:Y:S01]  /*6460*/  WARPSYNC 0xffffffff ;  /* 0xffffffff00007948 */ /* 0x000fe20003800000 */
[-C--:B--2-4-:R-:W-:Y:S03]  /*6470*/  HMMA.16816.F32.BF16 R4, R152, R156.reuse, RZ ;  /* 0x0000009c9804723c */ /* 0x094fe600000418ff */
[----:B------:R-:W-:Y:S03]  /*6480*/  ISETP.GT.AND P0, PT, R240, R221, PT ;  /* 0x000000ddf000720c */ /* 0x000fe60003f04270 */
[----:B------:R-:W-:Y:S02]  /*6490*/  LDSM.16.M88.4 R192, [R216+0x3100] ;  /* 0x00310000d8c0783b */ /* 0x000fe40000000200 */
[C---:B---3--:R-:W-:Y:S06]  /*64a0*/  HMMA.16816.F32.BF16 R8, R160.reuse, R156, RZ ;  /* 0x0000009ca008723c */ /* 0x048fec00000418ff */
[----:B------:R-:W-:Y:S02]  /*64b0*/  LDSM.16.M88.4 R196, [R217+0x7900] ;  /* 0x00790000d9c4783b */ /* 0x000fe40000000200 */
[-C--:B------:R-:W-:Y:S08]  /*64c0*/  HMMA.16816.F32.BF16 R12, R160, R158.reuse, RZ ;  /* 0x0000009ea00c723c */ /* 0x080ff000000418ff */
[C---:B------:R-:W-:Y:S01]  /*64d0*/  HMMA.16816.F32.BF16 R16, R152.reuse, R158, RZ ;  /* 0x0000009e9810723c */ /* 0x040fe200000418ff */
[----:B------:R-:W2:Y:S07]  /*64e0*/  LDSM.16.M88.4 R156, [R217+0x6900] ;  /* 0x00690000d99c783b */ /* 0x000eae0000000200 */
[-C--:B-1----:R-:W-:Y:S08]  /*64f0*/  HMMA.16816.F32.BF16 R20, R152, R164.reuse, RZ ;  /* 0x000000a49814723c */ /* 0x082ff000000418ff */
[C---:B------:R-:W-:Y:S08]  /*6500*/  HMMA.16816.F32.BF16 R24, R160.reuse, R164, RZ ;  /* 0x000000a4a018723c */ /* 0x040ff000000418ff */
[-C--:B------:R-:W-:Y:S08]  /*6510*/  HMMA.16816.F32.BF16 R28, R160, R166.reuse, RZ ;  /* 0x000000a6a01c723c */ /* 0x080ff000000418ff */
[C---:B------:R-:W-:Y:S01]  /*6520*/  HMMA.16816.F32.BF16 R32, R152.reuse, R166, RZ ;  /* 0x000000a69820723c */ /* 0x040fe200000418ff */
[----:B------:R-:W1:Y:S07]  /*6530*/  LDSM.16.M88.4 R164, [R216+0x3500] ;  /* 0x00350000d8a4783b */ /* 0x000e6e0000000200 */
[-C--:B------:R-:W-:Y:S08]  /*6540*/  HMMA.16816.F32.BF16 R36, R152, R168.reuse, RZ ;  /* 0x000000a89824723c */ /* 0x080ff000000418ff */
[C---:B------:R-:W-:Y:S08]  /*6550*/  HMMA.16816.F32.BF16 R40, R160.reuse, R168, RZ ;  /* 0x000000a8a028723c */ /* 0x040ff000000418ff */
[-C--:B------:R-:W-:Y:S01]  /*6560*/  HMMA.16816.F32.BF16 R44, R160, R170.reuse, RZ ;  /* 0x000000aaa02c723c */ /* 0x080fe200000418ff */
[----:B------:R-:W-:Y:S07]  /*6570*/  LDSM.16.M88.4 R160, [R213+0x6900] ;  /* 0x00690000d5a0783b */ /* 0x000fee0000000200 */
[----:B------:R-:W-:Y:S01]  /*6580*/  HMMA.16816.F32.BF16 R48, R152, R170, RZ ;  /* 0x000000aa9830723c */ /* 0x000fe200000418ff */
[----:B------:R-:W3:Y:S07]  /*6590*/  LDSM.16.M88.4 R152, [R216+0x3900] ;  /* 0x00390000d898783b */ /* 0x000eee0000000200 */
[-C--:B------:R-:W-:Y:S01]  /*65a0*/  HMMA.16816.F32.BF16 R4, R172, R176.reuse, R4 ;  /* 0x000000b0ac04723c */ /* 0x080fe20000041804 */
[----:B------:R-:W4:Y:S07]  /*65b0*/  LDSM.16.M88.4 R168, [R209] ;  /* 0x00000000d1a8783b */ /* 0x000f2e0000000200 */
[C---:B------:R-:W-:Y:S08]  /*65c0*/  HMMA.16816.F32.BF16 R8, R180.reuse, R176, R8 ;  /* 0x000000b0b408723c */ /* 0x040ff00000041808 */
[-C--:B------:R-:W-:Y:S08]  /*65d0*/  HMMA.16816.F32.BF16 R12, R180, R178.reuse, R12 ;  /* 0x000000b2b40c723c */ /* 0x080ff0000004180c */
[C---:B------:R-:W-:Y:S01]  /*65e0*/  HMMA.16816.F32.BF16 R16, R172.reuse, R178, R16 ;  /* 0x000000b2ac10723c */ /* 0x040fe20000041810 */
[----:B------:R-:W5:Y:S07]  /*65f0*/  LDSM.16.M88.4 R176, [R213+0x7900] ;  /* 0x00790000d5b0783b */ /* 0x000f6e0000000200 */
        /* <DEDUP_REMOVED lines=8> */
[----:B------:R-:W-:Y:S07]  /*6680*/  LDSM.16.M88.4 R180, [R207] ;  /* 0x00000000cfb4783b */ /* 0x000fee0000000200 */
[----:B------:R-:W-:Y:S01]  /*6690*/  HMMA.16816.F32.BF16 R48, R172, R190, R48 ;  /* 0x000000beac30723c */ /* 0x000fe20000041830 */
[----:B------:R-:W1:Y:S08]  /*66a0*/  LDSM.16.M88.4 R172, [R208] ;  /* 0x00000000d0ac783b */ /* 0x000e700000000200 */
[----:B------:R-:W-:Y:S01]  /*66b0*/  LDSM.16.M88.4 R188, [R216+0x4500] ;  /* 0x00450000d8bc783b */ /* 0x000fe20000000200 */
[-C--:B--2---:R-:W-:Y:S08]  /*66c0*/  HMMA.16816.F32.BF16 R4, R156, R192.reuse, R4 ;  /* 0x000000c09c04723c */ /* 0x084ff00000041804 */
[C---:B------:R-:W-:Y:S08]  /*66d0*/  HMMA.16816.F32.BF16 R8, R196.reuse, R192, R8 ;  /* 0x000000c0c408723c */ /* 0x040ff00000041808 */
[-C--:B------:R-:W-:Y:S08]  /*66e0*/  HMMA.16816.F32.BF16 R12, R196, R194.reuse, R12 ;  /* 0x000000c2c40c723c */ /* 0x080ff0000004180c */
[C---:B------:R-:W-:Y:S01]  /*66f0*/  HMMA.16816.F32.BF16 R16, R156.reuse, R194, R16 ;  /* 0x000000c29c10723c */ /* 0x040fe20000041810 */
[----:B------:R-:W-:Y:S07]  /*6700*/  LDSM.16.M88.4 R192, [R206] ;  /* 0x00000000cec0783b */ /* 0x000fee0000000200 */
[-C--:B-1----:R-:W-:Y:S08]  /*6710*/  HMMA.16816.F32.BF16 R20, R156, R164.reuse, R20 ;  /* 0x000000a49c14723c */ /* 0x082ff00000041814 */
[C---:B------:R-:W-:Y:S08]  /*6720*/  HMMA.16816.F32.BF16 R24, R196.reuse, R164, R24 ;  /* 0x000000a4c418723c */ /* 0x040ff00000041818 */
[-C--:B------:R-:W-:Y:S08]  /*6730*/  HMMA.16816.F32.BF16 R28, R196, R166.reuse, R28 ;  /* 0x000000a6c41c723c */ /* 0x080ff0000004181c */
[C---:B------:R-:W-:Y:S01]  /*6740*/  HMMA.16816.F32.BF16 R32, R156.reuse, R166, R32 ;  /* 0x000000a69c20723c */ /* 0x040fe20000041820 */
[----:B------:R-:W1:Y:S07]  /*6750*/  LDSM.16.M88.4 R164, [R217+0x8900] ;  /* 0x00890000d9a4783b */ /* 0x000e6e0000000200 */
[-C--:B---3--:R-:W-:Y:S08]  /*6760*/  HMMA.16816.F32.BF16 R36, R156, R152.reuse, R36 ;  /* 0x000000989c24723c */ /* 0x088ff00000041824 */
[C---:B------:R-:W-:Y:S08]  /*6770*/  HMMA.16816.F32.BF16 R40, R196.reuse, R152, R40 ;  /* 0x00000098c428723c */ /* 0x040ff00000041828 */
[-C--:B------:R-:W-:Y:S08]  /*6780*/  HMMA.16816.F32.BF16 R44, R196, R154.reuse, R44 ;  /* 0x0000009ac42c723c */ /* 0x080ff0000004182c */
[----:B------:R-:W-:Y:S01]  /*6790*/  HMMA.16816.F32.BF16 R48, R156, R154, R48 ;  /* 0x0000009a9c30723c */ /* 0x000fe20000041830 */
[----:B------:R-:W2:Y:S07]  /*67a0*/  LDSM.16.M88.4 R152, [R217+0x9900] ;  /* 0x00990000d998783b */ /* 0x000eae0000000200 */
[-C--:B----4-:R-:W-:Y:S01]  /*67b0*/  HMMA.16816.F32.BF16 R4, R160, R168.reuse, R4 ;  /* 0x000000a8a004723c */ /* 0x090fe20000041804 */
[----:B------:R-:W3:Y:S07]  /*67c0*/  LDSM.16.M88.4 R156, [R216+0x4100] ;  /* 0x00410000d89c783b */ /* 0x000eee0000000200 */
[C---:B-----5:R-:W-:Y:S08]  /*67d0*/  HMMA.16816.F32.BF16 R8, R176.reuse, R168, R8 ;  /* 0x000000a8b008723c */ /* 0x060ff00000041808 */
[-C--:B------:R-:W-:Y:S08]  /*67e0*/  HMMA.16816.F32.BF16 R12, R176, R170.reuse, R12 ;  /* 0x000000aab00c723c */ /* 0x080ff0000004180c */
[C---:B------:R-:W-:Y:S01]  /*67f0*/  HMMA.16816.F32.BF16 R16, R160.reuse, R170, R16 ;  /* 0x000000aaa010723c */ /* 0x040fe20000041810 */
[----:B------:R-:W4:Y:S07]  /*6800*/  LDSM.16.M88.4 R168, [R213+0x8900] ;  /* 0x00890000d5a8783b */ /* 0x000f2e0000000200 */
[-C--:B------:R-:W-:Y:S08]  /*6810*/  HMMA.16816.F32.BF16 R20, R160, R172.reuse, R20 ;  /* 0x000000aca014723c */ /* 0x080ff00000041814 */
[C---:B------:R-:W-:Y:S08]  /*6820*/  HMMA.16816.F32.BF16 R24, R176.reuse, R172, R24 ;  /* 0x000000acb018723c */ /* 0x040ff00000041818 */
[-C--:B------:R-:W-:Y:S08]  /*6830*/  HMMA.16816.F32.BF16 R28, R176, R174.reuse, R28 ;  /* 0x000000aeb01c723c */ /* 0x080ff0000004181c */
[C---:B------:R-:W-:Y:S08]  /*6840*/  HMMA.16816.F32.BF16 R32, R160.reuse, R174, R32 ;  /* 0x000000aea020723c */ /* 0x040ff00000041820 */
[-C--:B------:R-:W-:Y:S08]  /*6850*/  HMMA.16816.F32.BF16 R36, R160, R180.reuse, R36 ;  /* 0x000000b4a024723c */ /* 0x080ff00000041824 */
[C---:B------:R-:W-:Y:S08]  /*6860*/  HMMA.16816.F32.BF16 R40, R176.reuse, R180, R40 ;  /* 0x000000b4b028723c */ /* 0x040ff00000041828 */
[-C--:B------:R-:W-:Y:S08]  /*6870*/  HMMA.16816.F32.BF16 R44, R176, R182.reuse, R44 ;  /* 0x000000b6b02c723c */ /* 0x080ff0000004182c */
[----:B------:R-:W-:Y:S01]  /*6880*/  HMMA.16816.F32.BF16 R48, R160, R182, R48 ;  /* 0x000000b6a030723c */ /* 0x000fe20000041830 */
[----:B------:R-:W5:Y:S07]  /*6890*/  LDSM.16.M88.4 R160, [R213+0x9900] ;  /* 0x00990000d5a0783b */ /* 0x000f6e0000000200 */
[-C--:B-1----:R-:W-:Y:S08]  /*68a0*/  HMMA.16816.F32.BF16 R4, R164, R184.reuse, R4 ;  /* 0x000000b8a404723c */ /* 0x082ff00000041804 */
[C---:B--2---:R-:W-:Y:S08]  /*68b0*/  HMMA.16816.F32.BF16 R8, R152.reuse, R184, R8 ;  /* 0x000000b89808723c */ /* 0x044ff00000041808 */
[-C--:B------:R-:W-:Y:S08]  /*68c0*/  HMMA.16816.F32.BF16 R12, R152, R186.reuse, R12 ;  /* 0x000000ba980c723c */ /* 0x080ff0000004180c */
[C---:B------:R-:W-:Y:S08]  /*68d0*/  HMMA.16816.F32.BF16 R16, R164.reuse, R186, R16 ;  /* 0x000000baa410723c */ /* 0x040ff00000041810 */
[-C--:B---3--:R-:W-:Y:S08]  /*68e0*/  HMMA.16816.F32.BF16 R20, R164, R156.reuse, R20 ;  /* 0x0000009ca414723c */ /* 0x088ff00000041814 */
[C---:B------:R-:W-:Y:S08]  /*68f0*/  HMMA.16816.F32.BF16 R24, R152.reuse, R156, R24 ;  /* 0x0000009c9818723c */ /* 0x040ff00000041818 */
[-C--:B------:R-:W-:Y:S08]  /*6900*/  HMMA.16816.F32.BF16 R28, R152, R158.reuse, R28 ;  /* 0x0000009e981c723c */ /* 0x080ff0000004181c */
[C---:B------:R-:W-:Y:S01]  /*6910*/  HMMA.16816.F32.BF16 R32, R164.reuse, R158, R32 ;  /* 0x0000009ea420723c */ /* 0x040fe20000041820 */
[----:B------:R-:W-:Y:S07]  /*6920*/  LDSM.16.M88.4 R156, [R204] ;  /* 0x00000000cc9c783b */ /* 0x000fee0000000200 */
[-C--:B------:R-:W-:Y:S08]  /*6930*/  HMMA.16816.F32.BF16 R36, R164, R188.reuse, R36 ;  /* 0x000000bca424723c */ /* 0x080ff00000041824 */
[C---:B------:R-:W-:Y:S08]  /*6940*/  HMMA.16816.F32.BF16 R40, R152.reuse, R188, R40 ;  /* 0x000000bc9828723c */ /* 0x040ff00000041828 */
[-C--:B------:R-:W-:Y:S01]  /*6950*/  HMMA.16816.F32.BF16 R44, R152, R190.reuse, R44 ;  /* 0x000000be982c723c */ /* 0x080fe2000004182c */
[----:B------:R-:W1:Y:S01]  /*6960*/  LDSM.16.M88.4 R152, [R205] ;  /* 0x00000000cd98783b */ /* 0x000e620000000200 */
[----:B------:R-:W-:Y:S06]  /*6970*/  DEPBAR.LE SB0, 0x0 ;  /* 0x000080000000791a */ /* 0x000fec0000000000 */
[----:B------:R-:W-:Y:S01]  /*6980*/  HMMA.16816.F32.BF16 R48, R164, R190, R48 ;  /* 0x000000bea430723c */ /* 0x000fe20000041830 */
[----:B------:R-:W-:Y:S07]  /*6990*/  BAR.SYNC.DEFER_BLOCKING 0x0 ;  /* 0x0000000000007b1d */ /* 0x000fee0000010000 */
[-C--:B----4-:R-:W-:Y:S08]  /*69a0*/  HMMA.16816.F32.BF16 R4, R168, R192.reuse, R4 ;  /* 0x000000c0a804723c */ /* 0x090ff00000041804 */
[C---:B-----5:R-:W-:Y:S08]  /*69b0*/  HMMA.16816.F32.BF16 R8, R160.reuse, R192, R8 ;  /* 0x000000c0a008723c */ /* 0x060ff00000041808 */
[-C--:B------:R-:W-:Y:S08]  /*69c0*/  HMMA.16816.F32.BF16 R12, R160, R194.reuse, R12 ;  /* 0x000000c2a00c723c */ /* 0x080ff0000004180c */
[C---:B------:R-:W-:Y:S04]  /*69d0*/  HMMA.16816.F32.BF16 R16, R168.reuse, R194, R16 ;  /* 0x000000c2a810723c */ /* 0x040fe80000041810 */
[----:B------:R-:W-:Y:S02]  /*69e0*/  FMUL.FTZ R245, R4, c[0x0][0x320] ;  /* 0x0000c80004f57a20 */ /* 0x000fe40000410000 */
[----:B------:R-:W-:Y:S02]  /*69f0*/  FMUL.FTZ R249, R5, c[0x0][0x320] ;  /* 0x0000c80005f97a20 */ /* 0x000fe40000410000 */
[-C--:B-1----:R-:W-:Y:S02]  /*6a00*/  HMMA.16816.F32.BF16 R20, R168, R152.reuse, R20 ;  /* 0x00000098a814723c */ /* 0x082fe40000041814 */
[----:B------:R-:W1:Y:S02]  /*6a10*/  MUFU.TANH R245, R245 ;  /* 0x000000f500f57308 */ /* 0x000e640000002400 */
[----:B------:R-:W-:Y:S02]  /*6a20*/  FMUL.FTZ R244, R6, c[0x0][0x320] ;  /* 0x0000c80006f47a20 */ /* 0x000fe40000410000 */
[----:B------:R-:W-:Y:S02]  /*6a30*/  FMUL.FTZ R247, R7, c[0x0][0x320] ;  /* 0x0000c80007f77a20 */ /* 0x000fe40000410000 */
[C---:B------:R-:W-:Y:S04]  /*6a40*/  HMMA.16816.F32.BF16 R24, R160.reuse, R152, R24 ;  /* 0x00000098a018723c */ /* 0x040fe80000041818 */
[----:B------:R-:W2:Y:S01]  /*6a50*/  MUFU.TANH R249, R249 ;  /* 0x000000f900f97308 */ /* 0x000ea20000002400 */
[----:B------:R-:W-:Y:S02]  /*6a60*/  FMUL.FTZ R251, R13, c[0x0][0x320] ;  /* 0x0000c8000dfb7a20 */ /* 0x000fe40000410000 */
[----:B------:R-:W-:Y:S01]  /*6a70*/  FMUL.FTZ R0, R8, c[0x0][0x320] ;  /* 0x0000c80008007a20 */ /* 0x000fe20000410000 */
[-C--:B------:R-:W-:Y:S04]  /*6a80*/  HMMA.16816.F32.BF16 R28, R160, R154.reuse, R28 ;  /* 0x0000009aa01c723c */ /* 0x080fe8000004181c */
[----:B------:R-:W-:Y:S02]  /*6a90*/  FMUL.FTZ R195, R17, c[0x0][0x320] ;  /* 0x0000c80011c37a20 */ /* 0x000fe40000410000 */
[----:B------:R3:W4:Y:S01]  /*6aa0*/  MUFU.TANH R185, R251 ;  /* 0x000000fb00b97308 */ /* 0x0007220000002400 */
[----:B------:R-:W-:Y:S01]  /*6ab0*/  FMUL.FTZ R246, R9, c[0x0][0x320] ;  /* 0x0000c80009f67a20 */ /* 0x000fe20000410000 */
[C---:B------:R-:W-:Y:S04]  /*6ac0*/  HMMA.16816.F32.BF16 R32, R168.reuse, R154, R32 ;  /* 0x0000009aa820723c */ /* 0x040fe80000041820 */
[----:B------:R-:W-:Y:S02]  /*6ad0*/  FMUL.FTZ R190, R20, c[0x0][0x320] ;  /* 0x0000c80014be7a20 */ /* 0x000fe40000410000 */
[----:B------:R-:W-:Y:S02]  /*6ae0*/  FMUL.FTZ R189, R21, c[0x0][0x320] ;  /* 0x0000c80015bd7a20 */ /* 0x000fe40000410000 */
[----:B------:R-:W1:Y:S01]  /*6af0*/  MUFU.TANH R244, R244 ;  /* 0x000000f400f47308 */ /* 0x000e620000002400 */
[-C--:B------:R-:W-:Y:S03]  /*6b00*/  HMMA.16816.F32.BF16 R36, R168, R156.reuse, R36 ;  /* 0x0000009ca824723c */ /* 0x080fe60000041824 */
[----:B------:R-:W-:Y:S02]  /*6b10*/  FMUL.FTZ R187, R22, c[0x0][0x320] ;  /* 0x0000c80016bb7a20 */ /* 0x000fe40000410000 */
[----:B------:R-:W-:Y:S02]  /*6b20*/  FMUL.FTZ R2, R10, c[0x0][0x320] ;  /* 0x0000c8000a027a20 */ /* 0x000fe40000410000 */
[----:B------:R-:W-:Y:S01]  /*6b30*/  FMUL.FTZ R3, R11, c[0x0][0x320] ;  /* 0x0000c8000b037a20 */ /* 0x000fe20000410000 */
[C---:B------:R-:W-:Y:S01]  /*6b40*/  HMMA.16816.F32.BF16 R40, R160.reuse, R156, R40 ;  /* 0x0000009ca028723c */ /* 0x040fe20000041828 */
[----:B------:R5:W1:Y:S03]  /*6b50*/  MUFU.TANH R17, R189 ;  /* 0x000000bd00117308 */ /* 0x000a660000002400 */
[----:B------:R-:W-:Y:S02]  /*6b60*/  FMUL.FTZ R252, R12, c[0x0][0x320] ;  /* 0x0000c8000cfc7a20 */ /* 0x000fe40000410000 */
[----:B---3--:R-:W-:Y:S02]  /*6b70*/  FMUL.FTZ R251, R18, c[0x0][0x320] ;  /* 0x0000c80012fb7a20 */ /* 0x008fe40000410000 */
[-C--:B------:R-:W-:Y:S03]  /*6b80*/  HMMA.16816.F32.BF16 R44, R160, R158.reuse, R44 ;  /* 0x0000009ea02c723c */ /* 0x080fe6000004182c */
[----:B------:R3:W1:Y:S01]  /*6b90*/  MUFU.TANH R18, R190 ;  /* 0x000000be00127308 */ /* 0x0006620000002400 */
[----:B------:R-:W-:Y:S02]  /*6ba0*/  FMUL.FTZ R248, R14, c[0x0][0x320] ;  /* 0x0000c8000ef87a20 */ /* 0x000fe40000410000 */
[----:B------:R-:W-:Y:S02]  /*6bb0*/  FMUL.FTZ R250, R15, c[0x0][0x320] ;  /* 0x0000c8000ffa7a20 */ /* 0x000fe40000410000 */
[----:B------:R-:W-:Y:S04]  /*6bc0*/  HMMA.16816.F32.BF16 R48, R168, R158, R48 ;  /* 0x0000009ea830723c */ /* 0x000fe80000041830 */
[----:B------:R-:W-:Y:S01]  /*6bd0*/  FMUL.FTZ R194, R16, c[0x0][0x320] ;  /* 0x0000c80010c27a20 */ /* 0x000fe20000410000 */
[----:B------:R1:W1:Y:S01]  /*6be0*/  MUFU.TANH R13, R187 ;  /* 0x000000bb000d7308 */ /* 0x0002620000002400 */
[----:B------:R-:W-:Y:S02]  /*6bf0*/  FMUL.FTZ R186, R19, c[0x0][0x320] ;  /* 0x0000c80013ba7a20 */ /* 0x000fe40000410000 */
[----:B------:R-:W-:Y:S04]  /*6c00*/  FMUL.FTZ R197, R23, c[0x0][0x320] ;  /* 0x0000c80017c57a20 */ /* 0x000fe80000410000 */
[----:B------:R-:W-:Y:S02]  /*6c10*/  FMUL.FTZ R198, R24, c[0x0][0x320] ;  /* 0x0000c80018c67a20 */ /* 0x000fe40000410000 */
[----:B------:R-:W-:Y:S01]  /*6c20*/  FMUL.FTZ R199, R25, c[0x0][0x320] ;  /* 0x0000c80019c77a20 */ /* 0x000fe20000410000 */
[----:B------:R-:W2:Y:S01]  /*6c30*/  MUFU.TANH R247, R247 ;  /* 0x000000f700f77308 */ /* 0x000ea20000002400 */
[----:B-----5:R-:W-:Y:S02]  /*6c40*/  FMUL.FTZ R189, R26, c[0x0][0x320] ;  /* 0x0000c8001abd7a20 */ /* 0x020fe40000410000 */
[----:B------:R-:W-:Y:S02]  /*6c50*/  FMUL.FTZ R15, R28, c[0x0][0x320] ;  /* 0x0000c8001c0f7a20 */ /* 0x000fe40000410000 */
[----:B------:R-:W-:Y:S02]  /*6c60*/  FMUL.FTZ R14, R29, c[0x0][0x320] ;  /* 0x0000c8001d0e7a20 */ /* 0x000fe40000410000 */
[----:B------:R-:W-:Y:S02]  /*6c70*/  FMUL.FTZ R191, R30, c[0x0][0x320] ;  /* 0x0000c8001ebf7a20 */ /* 0x000fe40000410000 */
[----:B---3--:R-:W-:Y:S01]  /*6c80*/  FMUL.FTZ R190, R31, c[0x0][0x320] ;  /* 0x0000c8001fbe7a20 */ /* 0x008fe20000410000 */
[----:B------:R-:W3:Y:S01]  /*6c90*/  MUFU.TANH R0, R0 ;  /* 0x0000000000007308 */ /* 0x000ee20000002400 */
[----:B------:R-:W-:Y:S02]  /*6ca0*/  FMUL.FTZ R26, R32, c[0x0][0x320] ;  /* 0x0000c800201a7a20 */ /* 0x000fe40000410000 */
[----:B------:R-:W-:Y:S02]  /*6cb0*/  FMUL.FTZ R21, R34, c[0x0][0x320] ;  /* 0x0000c80022157a20 */ /* 0x000fe40000410000 */
[----:B-1----:R-:W-:Y:S02]  /*6cc0*/  FMUL.FTZ R187, R27, c[0x0][0x320] ;  /* 0x0000c8001bbb7a20 */ /* 0x002fe40000410000 */
[----:B------:R-:W-:Y:S02]  /*6cd0*/  FMUL.FTZ R27, R33, c[0x0][0x320] ;  /* 0x0000c800211b7a20 */ /* 0x000fe40000410000 */
[----:B------:R-:W-:Y:S01]  /*6ce0*/  FMUL.FTZ R19, R35, c[0x0][0x320] ;  /* 0x0000c80023137a20 */ /* 0x000fe20000410000 */
[----:B------:R-:W1:Y:S01]  /*6cf0*/  MUFU.TANH R246, R246 ;  /* 0x000000f600f67308 */ /* 0x000e620000002400 */
[----:B------:R-:W-:Y:S02]  /*6d00*/  FMUL.FTZ R165, R36, c[0x0][0x320] ;  /* 0x0000c80024a57a20 */ /* 0x000fe40000410000 */
[----:B------:R-:W-:Y:S02]  /*6d10*/  FMUL.FTZ R34, R37, c[0x0][0x320] ;  /* 0x0000c80025227a20 */ /* 0x000fe40000410000 */
[----:B------:R-:W-:Y:S02]  /*6d20*/  FMUL.FTZ R30, R38, c[0x0][0x320] ;  /* 0x0000c800261e7a20 */ /* 0x000fe40000410000 */
        /* <DEDUP_REMOVED lines=15> */
[----:B------:R-:W-:Y:S09]  /*6e20*/  FMUL.FTZ R51, R51, c[0x0][0x320] ;  /* 0x0000c80033337a20 */ /* 0x000ff20000410000 */
[----:B------:R-:W1:Y:S10]  /*6e30*/  MUFU.TANH R248, R248 ;  /* 0x000000f800f87308 */ /* 0x000e740000002400 */
        /* <DEDUP_REMOVED lines=23> */
[----:B------:R1:W1:Y:S10]  /*6fb0*/  MUFU.TANH R167, R41 ;  /* 0x0000002900a77308 */ /* 0x0002740000002400 */
        /* <DEDUP_REMOVED lines=9> */
[----:B------:R1:W1:Y:S01]  /*7050*/  MUFU.TANH R171, R51 ;  /* 0x0000003300ab7308 */ /* 0x0002620000002400 */
[----:B------:R-:W-:-:S05]  /*7060*/  @!P0 BRA `(.L_x_483) ;  /* 0x0000038000008947 */ /* 0x000fca0003800000 */
[----:B--234-:R-:W-:Y:S01]  /*7070*/  ISETP.NE.AND P2, PT, R222, 0x1, PT ;  /* 0x00000001de00780c */ /* 0x01cfe20003f45270 */
[----:B------:R-:W-:Y:S01]  /*7080*/  IMAD R226, R240, 0x30, R232 ;  /* 0x00000030f0e27824 */ /* 0x000fe200078e02e8 */
[----:B------:R-:W-:Y:S01]  /*7090*/  ISETP.GT.AND P1, PT, R227, 0x2f, PT ;  /* 0x0000002fe300780c */ /* 0x000fe20003f24270 */
[----:B------:R-:W-:Y:S01]  /*70a0*/  IMAD.MOV.U32 R225, RZ, RZ, RZ ;  /* 0x000000ffffe17224 */ /* 0x000fe200078e00ff */
[----:B------:R-:W-:Y:S02]  /*70b0*/  ISETP.GE.AND P5, PT, R230, c[0x0][0x1d4], PT ;  /* 0x00007500e6007a0c */ /* 0x000fe40003fa6270 */
[----:B------:R-:W-:Y:S02]  /*70c0*/  IADD3 R226, R226, -0x30, R227 ;  /* 0xffffffd0e2e27810 */ /* 0x000fe40007ffe0e3 */
[----:B------:R-:W-:Y:S02]  /*70d0*/  ISETP.GE.AND P4, PT, R229, c[0x0][0x1d4], PT ;  /* 0x00007500e5007a0c */ /* 0x000fe40003f86270 */
[----:B------:R-:W-:Y:S01]  /*70e0*/  ISETP.GE.AND P3, PT, R228, c[0x0][0x1d4], PT ;  /* 0x00007500e4007a0c */ /* 0x000fe20003f66270 */
[----:B------:R-:W-:Y:S02]  /*70f0*/  IMAD.MOV.U32 R4, RZ, RZ, R226 ;  /* 0x000000ffff047224 */ /* 0x000fe400078e00e2 */
[----:B------:R-:W-:Y:S05]  /*7100*/  @P2 IMAD.HI.U32 R5, R226, c[0x0][0x2bc], RZ ;  /* 0x0000af00e2052a27 */ /* 0x000fea00078e00ff */
[----:B------:R-:W-:Y:S04]  /*7110*/  @P2 SHF.R.U32.HI R4, RZ, c[0x0][0x2c0], R5 ;  /* 0x0000b000ff042a19 */ /* 0x000fe80000011605 */
[C---:B------:R-:W-:Y:S04]  /*7120*/  @!P1 IADD3 R8, P0, R4.reuse, UR10, RZ ;  /* 0x0000000a04089c10 */ /* 0x040fe8000ff1e0ff */
[----:B------:R-:W-:Y:S02]  /*7130*/  @!P1 LEA.HI.X.SX32 R5, R4, UR6, 0x1, P0 ;  /* 0x0000000604059c11 */ /* 0x000fe400080f0eff */
[C---:B------:R-:W-:Y:S04]  /*7140*/  @!P1 LEA R6, P0, R8.reuse, c[0x0][0x2a0], 0x2 ;  /* 0x0000a80008069a11 */ /* 0x040fe800078010ff */
[----:B------:R-:W-:Y:S01]  /*7150*/  @!P1 LEA.HI.X R7, R8, c[0x0][0x2a4], R5, 0x2, P0 ;  /* 0x0000a90008079a11 */ /* 0x000fe200000f1405 */
[----:B------:R-:W-:Y:S04]  /*7160*/  IMAD.MOV R5, RZ, RZ, -R4 ;  /* 0x000000ffff057224 */ /* 0x000fe800078e0a04 */
[----:B------:R-:W2:Y:S01]  /*7170*/  @!P1 LDG.E R225, [R6.64] ;  /* 0x0000000c06e19981 */ /* 0x000ea2000c1e1900 */
[----:B------:R-:W-:Y:S04]  /*7180*/  IMAD R226, R5, c[0x0][0x2b8], R226 ;  /* 0x0000ae0005e27a24 */ /* 0x000fe800078e02e2 */
[C---:B------:R-:W-:Y:S01]  /*7190*/  IMAD.WIDE.U32 R8, R226.reuse, c[0x0][0x1e0], RZ ;  /* 0x00007800e2087a25 */ /* 0x040fe200078e00ff */
[----:B------:R-:W-:Y:S05]  /*71a0*/  SHF.R.S32.HI R5, RZ, 0x1f, R226 ;  /* 0x0000001fff057819 */ /* 0x000fea00000114e2 */
[----:B------:R-:W-:Y:S04]  /*71b0*/  IMAD R5, R5, c[0x0][0x1e0], RZ ;  /* 0x0000780005057a24 */ /* 0x000fe800078e02ff */
[----:B------:R-:W-:Y:S04]  /*71c0*/  IMAD R5, R226, c[0x0][0x1e4], R5 ;  /* 0x00007900e2057a24 */ /* 0x000fe800078e0205 */
[----:B------:R-:W-:Y:S01]  /*71d0*/  IMAD.IADD R9, R9, 0x1, R5 ;  /* 0x0000000109097824 */ /* 0x000fe200078e0205 */
[----:B--2---:R-:W-:Y:S03]  /*71e0*/  SHF.R.S32.HI R10, RZ, 0x1f, R225 ;  /* 0x0000001fff0a7819 */ /* 0x004fe600000114e1 */
[C---:B------:R-:W-:Y:S04]  /*71f0*/  IMAD.WIDE.U32 R8, R225.reuse, c[0x0][0x1f0], R8 ;  /* 0x00007c00e1087a25 */ /* 0x040fe800078e0008 */
[----:B------:R-:W-:Y:S01]  /*7200*/  IMAD R6, R10, c[0x0][0x1f0], RZ ;  /* 0x00007c000a067a24 */ /* 0x000fe200078e02ff */
[----:B------:R-:W-:Y:S03]  /*7210*/  IADD3 R7, P0, R8, UR18, RZ ;  /* 0x0000001208077c10 */ /* 0x000fe6000ff1e0ff */
[----:B------:R-:W-:Y:S05]  /*7220*/  IMAD R6, R225, c[0x0][0x1f4], R6 ;  /* 0x00007d00e1067a24 */ /* 0x000fea00078e0206 */
[----:B------:R-:W-:Y:S02]  /*7230*/  IADD3.X R6, R9, UR9, R6, P0, !PT ;  /* 0x0000000909067c10 */ /* 0x000fe400087fe406 */
[C---:B------:R-:W-:Y:S04]  /*7240*/  LEA R5, P0, R7.reuse, c[0x0][0x1c8], 0x1 ;  /* 0x0000720007057a11 */ /* 0x040fe800078008ff */
[----:B------:R-:W-:Y:S01]  /*7250*/  LEA.HI.X R4, R7, c[0x0][0x1cc], R6, 0x1, P0 ;  /* 0x0000730007047a11 */ /* 0x000fe200000f0c06 */
[----:B------:R-:W2:Y:S01]  /*7260*/  SHFL.IDX PT, R9, R5, RZ, 0x1c1f ;  /* 0x001c1fff05097589 */ /* 0x000ea200000e0000 */
[----:B------:R-:W-:Y:S03]  /*7270*/  IADD3 R6, -R241, 0x30, RZ ;  /* 0x00000030f1067810 */ /* 0x000fe60007ffe1ff */
[----:B------:R-:W3:Y:S01]  /*7280*/  SHFL.IDX PT, R7, R4, RZ, 0x1c1f ;  /* 0x001c1fff04077589 */ /* 0x000ee200000e0000 */
[----:B------:R-:W-:Y:S03]  /*7290*/  ISETP.GE.AND P1, PT, R6, 0x1, PT ;  /* 0x000000010600780c */ /* 0x000fe60003f26270 */
[----:B------:R-:W-:Y:S10]  /*72a0*/  SHFL.IDX PT, R12, R4, 0x1, 0x1c1f ;  /* 0x003c1f00040c7f89 */ /* 0x000ff400000e0000 */
[----:B--2---:R-:W-:Y:S05]  /*72b0*/  @P1 IADD3 R36, P0, R9, R202, RZ ;  /* 0x000000ca09241210 */ /* 0x004fea0007f1e0ff */
[--C-:B---3--:R-:W-:Y:S01]  /*72c0*/  @P1 IMAD.X R37, R7, 0x1, R200.reuse, P0 ;  /* 0x0000000107251824 */ /* 0x108fe200000e06c8 */
[----:B------:R-:W-:Y:S04]  /*72d0*/  @P1 IADD3 R10, P0, R9, R242, RZ ;  /* 0x000000f2090a1210 */ /* 0x000fe80007f1e0ff */
[----:B------:R2:W-:Y:S01]  /*72e0*/  @P1 LDGSTS.E.BYPASS.LTC128B.128 [R220+0x2500], [R36.64], !P5 ;  /* 0x0250000024dc1fae */ /* 0x0005e2000e901d4c */
[----:B------:R-:W-:Y:S01]  /*72f0*/  @P1 IMAD.X R11, R7, 0x1, R203, P0 ;  /* 0x00000001070b1824 */ /* 0x000fe200000e06cb */
[C---:B------:R-:W-:Y:S04]  /*7300*/  @P1 LEA R8, P0, R218.reuse, R9, 0x1 ;  /* 0x00000009da081211 */ /* 0x040fe800078008ff */
[----:B------:R2:W-:Y:S01]  /*7310*/  @P1 LDGSTS.E.BYPASS.LTC128B.128 [R220+0x3100], [R10.64], !P4 ;  /* 0x031000000adc1fae */ /* 0x0005e2000e101d4c */
[----:B------:R-:W-:Y:S02]  /*7320*/  @P1 LEA.HI.X R9, R218, R7, R233, 0x1, P0 ;  /* 0x00000007da091211 */ /* 0x000fe400000f0ce9 */
[----:B------:R-:W-:Y:S01]  /*7330*/  ISETP.GE.AND P0, PT, R6, 0x21, PT ;  /* 0x000000210600780c */ /* 0x000fe20003f06270 */
[----:B------:R-:W3:Y:S04]  /*7340*/  SHFL.IDX PT, R7, R5, 0x1, 0x1c1f ;  /* 0x003c1f0005077f89 */ /* 0x000ee800000e0000 */
[----:B------:R2:W-:Y:S08]  /*7350*/  @P1 LDGSTS.E.BYPASS.LTC128B.128 [R220+0x3d00], [R8.64], !P3 ;  /* 0x03d0000008dc1fae */ /* 0x0005f0000d901d4c */
[C---:B---3--:R-:W-:Y:S05]  /*7360*/  @P0 IADD3 R48, P2, R7.reuse, R202, RZ ;  /* 0x000000ca07300210 */ /* 0x048fea0007f5e0ff */
[C---:B------:R-:W-:Y:S01]  /*7370*/  @P0 IMAD.X R49, R12.reuse, 0x1, R200, P2 ;  /* 0x000000010c310824 */ /* 0x040fe200010e06c8 */
[----:B------:R-:W-:Y:S04]  /*7380*/  @P0 IADD3 R40, P2, R7, R242, RZ ;  /* 0x000000f207280210 */ /* 0x000fe80007f5e0ff */
[----:B------:R2:W-:Y:S01]  /*7390*/  @P0 LDGSTS.E.BYPASS.LTC128B.128 [R220+0x2d00], [R48.64], !P5 ;  /* 0x02d0000030dc0fae */ /* 0x0005e2000e901d4c */
[----:B-1----:R-:W-:Y:S01]  /*73a0*/  @P0 IMAD.X R41, R12, 0x1, R203, P2 ;  /* 0x000000010c290824 */ /* 0x002fe200010e06cb */
[C---:B------:R-:W-:Y:S04]  /*73b0*/  @P0 LEA R6, P2, R218.reuse, R7, 0x1 ;  /* 0x00000007da060211 */ /* 0x040fe800078408ff */
[----:B------:R2:W-:Y:S01]  /*73c0*/  @P0 LDGSTS.E.BYPASS.LTC128B.128 [R220+0x3900], [R40.64], !P4 ;  /* 0x0390000028dc0fae */ /* 0x0005e2000e101d4c */
[----:B------:R-:W-:Y:S05]  /*73d0*/  @P0 LEA.HI.X R7, R218, R12, R233, 0x1, P2 ;  /* 0x0000000cda070211 */ /* 0x000fea00010f0ce9 */
[----:B------:R2:W-:Y:S03]  /*73e0*/  @P0 LDGSTS.E.BYPASS.LTC128B.128 [R220+0x4500], [R6.64], !P3 ;  /* 0x0450000006dc0fae */ /* 0x0005e6000d901d4c */
.L_x_483:
[----:B--234-:R-:W-:Y:S01]  /*73f0*/  IMAD.MOV.U32 R9, RZ, RZ, R231 ;  /* 0x000000ffff097224 */ /* 0x01cfe200078e00e7 */
[----:B------:R-:W-:Y:S01]  /*7400*/  PLOP3.LUT P0, PT, PT, PT, UP2, 0x80, 0x0 ;  /* 0x000000000000781c */ /* 0x000fe20003f0f028 */
[----:B------:R-:W0:Y:S01]  /*7410*/  LDGDEPBAR ;  /* 0x00000000000079af */ /* 0x000e220000000000 */
[----:B------:R-:W-:Y:S05]  /*7420*/  IMAD R10, R240, -0x30, RZ ;  /* 0xffffffd0f00a7824 */ /* 0x000fea00078e02ff */
[----:B------:R-:W-:Y:S06]  /*7430*/  IADD3 R7, -R235, 0x1, R10 ;  /* 0x00000001eb077810 */ /* 0x000fec0007ffe10a */
[----:B------:R-:W-:Y:S01]  /*7440*/  @P0 IMAD.HI.U32 R4, R231, c[0x0][0x2c8], RZ ;  /* 0x0000b200e7040a27 */ /* 0x000fe200078e00ff */
[----:B------:R-:W-:Y:S11]  /*7450*/  PLOP3.LUT P0, PT, PT, PT, UP2, 0x80, 0x0 ;  /* 0x000000000000781c */ /* 0x000ff60003f0f028 */
[----:B------:R-:W-:Y:S02]  /*7460*/  @!UPT UIADD3 URZ, URZ, URZ, URZ ;  /* 0x0000003f3f3ff290 */ /* 0x000fe4000fffe03f */
[----:B------:R-:W-:Y:S01]  /*7470*/  @P0 SHF.R.U32.HI R9, RZ, c[0x0][0x2cc], R4 ;  /* 0x0000b300ff090a19 */ /* 0x000fe20000011604 */
[----:B------:R-:W-:Y:S01]  /*7480*/  IMAD.MOV.U32 R4, RZ, RZ, c[0x0][0x2ac] ;  /* 0x0000ab00ff047624 */ /* 0x000fe200078e00ff */
[----:B------:R-:W-:Y:S03]  /*7490*/  PLOP3.LUT P0, PT, PT, PT, UP1, 0x40, 0x0 ;  /* 0x000000000000781c */ /* 0x000fe60003f0e818 */
[----:B------:R-:W2:Y:S01]  /*74a0*/  SHFL.IDX PT, R5, R9, RZ, 0x1c1f ;  /* 0x001c1fff09057589 */ /* 0x000ea200000e0000 */
[----:B------:R-:W-:Y:S05]  /*74b0*/  IMAD R7, R4, c[0x0][0x1d0], R7 ;  /* 0x0000740004077a24 */ /* 0x000fea00078e0207 */
[----:B------:R-:W-:Y:S04]  /*74c0*/  IADD3 R6, R7, -c[0x0][0x168], RZ ;  /* 0x80005a0007067a10 */ /* 0x000fe80007ffe0ff */
[C---:B------:R-:W-:Y:S02]  /*74d0*/  IADD3 R8, R6.reuse, c[0x0][0x328], RZ ;  /* 0x0000ca0006087a10 */ /* 0x040fe40007ffe0ff */
[----:B------:R-:W-:Y:S03]  /*74e0*/  IADD3 R6, R6, UR17, RZ ;  /* 0x0000001106067c10 */ /* 0x000fe6000fffe0ff */
[--C-:B--2---:R-:W-:Y:S02]  /*74f0*/  IMAD.IADD R11, R8, 0x1, R5.reuse ;  /* 0x00000001080b7824 */ /* 0x104fe400078e0205 */
[----:B------:R-:W-:Y:S01]  /*7500*/  IMAD.IADD R7, R6, 0x1, R5 ;  /* 0x0000000106077824 */ /* 0x000fe200078e0205 */
[----:B------:R-:W-:-:S05]  /*7510*/  @P0 BRA `(.L_x_484) ;  /* 0x000001a000000947 */ /* 0x000fca0003800000 */
[----:B------:R-:W-:Y:S01]  /*7520*/  MOV R4, c[0x0][0x2ac] ;  /* 0x0000ab0000047a02 */ /* 0x000fe20000000f00 */
[----:B------:R-:W-:Y:S04]  /*7530*/  BSSY B0, `(.L_x_485) ;  /* 0x0000013000007945 */ /* 0x000fe80003800000 */
[----:B------:R-:W-:Y:S05]  /*7540*/  IMAD R5, R4, c[0x0][0x1d0], R5 ;  /* 0x0000740004057a24 */ /* 0x000fea00078e0205 */
[----:B------:R-:W-:Y:S04]  /*7550*/  IADD3 R5, R5, -c[0x0][0x168], RZ ;  /* 0x80005a0005057a10 */ /* 0x000fe80007ffe0ff */
[----:B------:R-:W-:Y:S11]  /*7560*/  ISETP.GT.AND P0, PT, R5, -0x1, PT ;  /* 0xffffffff0500780c */ /* 0x000ff60003f04270 */
[----:B------:R-:W-:Y:S02]  /*7570*/  @!UPT UIADD3 URZ, URZ, URZ, URZ ;  /* 0x0000003f3f3ff290 */ /* 0x000fe4000fffe03f */
[----:B------:R-:W-:-:S05]  /*7580*/  @P0 BRA `(.L_x_486) ;  /* 0x0000008000000947 */ /* 0x000fca0003800000 */
[----:B------:R-:W-:Y:S01]  /*7590*/  LOP3.LUT R5, RZ, R5, RZ, 0x33, !PT ;  /* 0x00000005ff057212 */ /* 0x000fe200078e33ff */
[----:B------:R-:W-:Y:S05]  /*75a0*/  IMAD.MOV.U32 R4, RZ, RZ, 0x1 ;  /* 0x00000001ff047424 */ /* 0x000fea00078e00ff */
[----:B------:R-:W-:Y:S11]  /*75b0*/  ISETP.NE.AND P0, PT, R4, c[0x0][0x32c], PT ;  /* 0x0000cb0004007a0c */ /* 0x000ff60003f05270 */
[----:B------:R-:W-:Y:S02]  /*75c0*/  @!UPT UIADD3 URZ, URZ, URZ, URZ ;  /* 0x0000003f3f3ff290 */ /* 0x000fe4000fffe03f */
[----:B------:R-:W-:Y:S05]  /*75d0*/  @P0 IMAD.HI.U32 R4, R5, c[0x0][0x330], RZ ;  /* 0x0000cc0005040a27 */ /* 0x000fea00078e00ff */
[----:B------:R-:W-:Y:S04]  /*75e0*/  @P0 SHF.R.U32.HI R5, RZ, c[0x0][0x334], R4 ;  /* 0x0000cd00ff050a19 */ /* 0x000fe80000011604 */
[----:B------:R-:W-:Y:S01]  /*75f0*/  LOP3.LUT R5, RZ, R5, RZ, 0x33, !PT ;  /* 0x00000005ff057212 */ /* 0x000fe200078e33ff */
[----:B------:R-:W-:-:S05]  /*7600*/  BRA `(.L_x_487) ;  /* 0x0000005000007947 */ /* 0x000fca0003800000 */
.L_x_486:
[----:B------:R-:W-:Y:S04]  /*7610*/  MOV R4, 0x1 ;  /* 0x0000000100047802 */ /* 0x000fe80000000f00 */
[----:B------:R-:W-:Y:S11]  /*7620*/  ISETP.NE.AND P0, PT, R4, c[0x0][0x32c], PT ;  /* 0x0000cb0004007a0c */ /* 0x000ff60003f05270 */
[----:B------:R-:W-:Y:S02]  /*7630*/  @!UPT UIADD3 URZ, URZ, URZ, URZ ;  /* 0x0000003f3f3ff290 */ /* 0x000fe4000fffe03f */
[----:B------:R-:W-:Y:S05]  /*7640*/  @P0 IMAD.HI.U32 R4, R5, c[0x0][0x330], RZ ;  /* 0x0000cc0005040a27 */ /* 0x000fea00078e00ff */
[----:B------:R-:W-:Y:S02]  /*7650*/  @P0 SHF.R.U32.HI R5, RZ, c[0x0][0x334], R4 ;  /* 0x0000cd00ff050a19 */ /* 0x000fe40000011604 */
.L_x_487:
[----:B------:R-:W-:Y:S05]  /*7660*/  BSYNC B0 ;  /* 0x0000000000007941 */ /* 0x000fea0003800000 */
.L_x_485:
[----:B------:R-:W-:Y:S04]  /*7670*/  IMAD.IADD R12, R10, 0x1, -R235 ;  /* 0x000000010a0c7824 */ /* 0x000fe800078e0aeb */
[----:B------:R-:W-:Y:S05]  /*7680*/  IMAD R12, R5, c[0x0][0x32c], R12 ;  /* 0x0000cb00050c7a24 */ /* 0x000fea00078e020c */
[----:B------:R-:W-:Y:S02]  /*7690*/  IADD3 R4, R12, c[0x0][0x32c], RZ ;  /* 0x0000cb000c047a10 */ /* 0x000fe40007ffe0ff */
[----:B------:R-:W-:Y:S02]  /*76a0*/  IMNMX R7, R7, R12, !PT ;  /* 0x0000000c07077217 */ /* 0x000fe40007800200 */
[----:B------:R-:W-:Y:S02]  /*76b0*/  IMNMX R11, R11, R4, PT ;  /* 0x000000040b0b7217 */ /* 0x000fe40003800200 */
.L_x_484:
[C---:B------:R-:W-:Y:S02]  /*76c0*/  ISETP.GE.AND P0, PT, R10.reuse, 0x1, PT ;  /* 0x000000010a00780c */ /* 0x040fe40003f06270 */
[C---:B------:R-:W-:Y:S02]  /*76d0*/  ISETP.GE.AND P1, PT, R10.reuse, 0x2, PT ;  /* 0x000000020a00780c */ /* 0x040fe40003f26270 */
[----:B------:R-:W-:Y:S02]  /*76e0*/  P2R R28, PR, RZ, 0x1 ;  /* 0x00000001ff1c7803 */ /* 0x000fe40000000000 */
[----:B------:R-:W-:Y:S02]  /*76f0*/  ISETP.GT.AND P0, PT, R7, RZ, !P0 ;  /* 0x000000ff0700720c */ /* 0x000fe40004704270 */
[----:B------:R-:W-:Y:S02]  /*7700*/  P2R R12, PR, RZ, 0x2 ;  /* 0x00000002ff0c7803 */ /* 0x000fe40000000000 */
[----:B------:R-:W-:Y:S02]  /*7710*/  ISETP.LT.OR P0, PT, R11, 0x1, P0 ;  /* 0x000000010b00780c */ /* 0x000fe40000701670 */
[C---:B------:R-:W-:Y:S02]  /*7720*/  ISETP.GE.AND P6, PT, R10.reuse, 0x12, PT ;  /* 0x000000120a00780c */ /* 0x040fe40003fc6270 */
[----:B------:R-:W-:Y:S02]  /*7730*/  FSEL R4, R245, -INF , !P0 ;  /* 0xff800000f5047808 */ /* 0x000fe40004000000 */
[----:B------:R-:W-:Y:S02]  /*7740*/  ISETP.GT.AND P0, PT, R7, 0x1, !P1 ;  /* 0x000000010700780c */ /* 0x000fe40004f04270 */
[C---:B------:R-:W-:Y:S02]  /*7750*/  ISETP.GE.AND P1, PT, R10.reuse, 0x9, PT ;  /* 0x000000090a00780c */ /* 0x040fe40003f26270 */
[----:B------:R-:W-:Y:S02]  /*7760*/  ISETP.LT.OR P0, PT, R11, 0x2, P0 ;  /* 0x000000020b00780c */ /* 0x000fe40000701670 */
[----:B------:R-:W-:Y:S02]  /*7770*/  P2R R24, PR, RZ, 0x2 ;  /* 0x00000002ff187803 */ /* 0x000fe40000000000 */
[----:B------:R-:W-:Y:S02]  /*7780*/  FSEL R37, R249, -INF , !P0 ;  /* 0xff800000f9257808 */ /* 0x000fe40004000000 */
[----:B------:R-:W-:Y:S02]  /*7790*/  ISETP.GT.AND P0, PT, R7, 0x8, !P1 ;  /* 0x000000080700780c */ /* 0x000fe40004f04270 */
[----:B------:R-:W-:Y:S02]  /*77a0*/  ISETP.GE.AND P1, PT, R10, 0xa, PT ;  /* 0x0000000a0a00780c */ /* 0x000fe40003f26270 */
[----:B------:R-:W-:Y:S02]  /*77b0*/  ISETP.LT.OR P0, PT, R11, 0x9, P0 ;  /* 0x000000090b00780c */ /* 0x000fe40000701670 */
[----:B------:R-:W-:Y:S02]  /*77c0*/  P2R R20, PR, RZ, 0x2 ;  /* 0x00000002ff147803 */ /* 0x000fe40000000000 */
[----:B-1----:R-:W-:Y:S02]  /*77d0*/  FSEL R35, R194, -INF , !P0 ;  /* 0xff800000c2237808 */ /* 0x002fe40004000000 */
[----:B------:R-:W-:Y:S02]  /*77e0*/  ISETP.GT.AND P0, PT, R7, 0x9, !P1 ;  /* 0x000000090700780c */ /* 0x000fe40004f04270 */
[C---:B------:R-:W-:Y:S02]  /*77f0*/  ISETP.GE.AND P1, PT, R10.reuse, 0x11, PT ;  /* 0x000000110a00780c */ /* 0x040fe40003f26270 */
[----:B------:R-:W-:Y:S02]  /*7800*/  ISETP.LT.OR P0, PT, R11, 0xa, P0 ;  /* 0x0000000a0b00780c */ /* 0x000fe40000701670 */
[C---:B------:R-:W-:Y:S02]  /*7810*/  ISETP.GE.AND P5, PT, R10.reuse, 0x19, PT ;  /* 0x000000190a00780c */ /* 0x040fe40003fa6270 */
[----:B------:R-:W-:Y:S02]  /*7820*/  FSEL R5, R195, -INF , !P0 ;  /* 0xff800000c3057808 */ /* 0x000fe40004000000 */
[----:B------:R-:W-:Y:S02]  /*7830*/  ISETP.GT.AND P0, PT, R7, 0x10, !P1 ;  /* 0x000000100700780c */ /* 0x000fe40004f04270 */
[C---:B------:R-:W-:Y:S02]  /*7840*/  ISETP.GE.AND P4, PT, R10.reuse, 0x1a, PT ;  /* 0x0000001a0a00780c */ /* 0x040fe40003f86270 */
[----:B------:R-:W-:Y:S02]  /*7850*/  ISETP.LT.OR P0, PT, R11, 0x11, P0 ;  /* 0x000000110b00780c */ /* 0x000fe40000701670 */
[----:B------:R-:W-:Y:S02]  /*7860*/  ISETP.GE.AND P3, PT, R10, 0x21, PT ;  /* 0x000000210a00780c */ /* 0x000fe40003f66270 */
        /* <DEDUP_REMOVED lines=8> */
[----:B------:R-:W-:Y:S04]  /*78f0*/  ISETP.LT.OR P0, PT, R11, 0x19, P0 ;  /* 0x000000190b00780c */ /* 0x000fe80000701670 */
[----:B------:R-:W-:Y:S02]  /*7900*/  FSEL R194, R26, -INF , !P0 ;  /* 0xff8000001ac27808 */ /* 0x000fe40004000000 */
[----:B------:R-:W-:Y:S04]  /*7910*/  ISETP.GT.AND P0, PT, R7, 0x19, !P4 ;  /* 0x000000190700780c */ /* 0x000fe80006704270 */
        /* <DEDUP_REMOVED lines=11> */
[----:B------:R-:W-:Y:S04]  /*79d0*/  ISETP.GE.AND P0, PT, R10, 0x2a, PT ;  /* 0x0000002a0a00780c */ /* 0x000fe80003f06270 */
[----:B------:R-:W-:Y:S02]  /*79e0*/  P2R R18, PR, RZ, 0x1 ;  /* 0x00000001ff127803 */ /* 0x000fe40000000000 */
[----:B------:R-:W-:Y:S04]  /*79f0*/  ISETP.GT.AND P0, PT, R7, 0x29, !P0 ;  /* 0x000000290700780c */ /* 0x000fe80004704270 */
[----:B------:R-:W-:Y:S02]  /*7a00*/  ISETP.LT.OR P0, PT, R11, 0x2a, P0 ;  /* 0x0000002a0b00780c */ /* 0x000fe40000701670 */
[----:B------:R-:W1:Y:S02]  /*7a10*/  SHFL.IDX PT, R11, R9, 0x1, 0x1c1f ;  /* 0x003c1f00090b7f89 */ /* 0x000e6400000e0000 */
[----:B------:R-:W-:Y:S02]  /*7a20*/  FSEL R175, R45, -INF , !P0 ;  /* 0xff8000002daf7808 */ /* 0x000fe40004000000 */
[----:B------:R-:W-:Y:S01]  /*7a30*/  PLOP3.LUT P0, PT, PT, PT, UP1, 0x40, 0x0 ;  /* 0x000000000000781c */ /* 0x000fe20003f0e818 */
[--C-:B-1----:R-:W-:Y:S02]  /*7a40*/  IMAD.IADD R26, R8, 0x1, R11.reuse ;  /* 0x00000001081a7824 */ /* 0x102fe400078e020b */
[----:B------:R-:W-:Y:S10]  /*7a50*/  IMAD.IADD R17, R6, 0x1, R11 ;  /* 0x0000000106117824 */ /* 0x000ff400078e020b */
        /* <DEDUP_REMOVED lines=16> */
.L_x_490:
[----:B------:R-:W-:Y:S04]  /*7b60*/  MOV R7, 0x1 ;  /* 0x0000000100077802 */ /* 0x000fe80000000f00 */
[----:B------:R-:W-:Y:S11]  /*7b70*/  ISETP.NE.AND P0, PT, R7, c[0x0][0x32c], PT ;  /* 0x0000cb0007007a0c */ /* 0x000ff60003f05270 */
[----:B------:R-:W-:Y:S02]  /*7b80*/  @!UPT UIADD3 URZ, URZ, URZ, URZ ;  /* 0x0000003f3f3ff290 */ /* 0x000fe4000fffe03f */
[----:B------:R-:W-:Y:S05]  /*7b90*/  @P0 IMAD.HI.U32 R7, R32, c[0x0][0x330], RZ ;  /* 0x0000cc0020070a27 */ /* 0x000fea00078e00ff */
[----:B------:R-:W-:Y:S02]  /*7ba0*/  @P0 SHF.R.U32.HI R32, RZ, c[0x0][0x334], R7 ;  /* 0x0000cd00ff200a19 */ /* 0x000fe40000011607 */
.L_x_491:
[----:B------:R-:W-:Y:S05]  /*7bb0*/  BSYNC B0 ;  /* 0x0000000000007941 */ /* 0x000fea0003800000 */
.L_x_489:
[----:B------:R-:W-:Y:S04]  /*7bc0*/  IMAD.IADD R7, R10, 0x1, -R235 ;  /* 0x000000010a077824 */ /* 0x000fe800078e0aeb */
[----:B------:R-:W-:Y:S05]  /*7bd0*/  IMAD R7, R32, c[0x0][0x32c], R7 ;  /* 0x0000cb0020077a24 */ /* 0x000fea00078e0207 */
[----:B------:R-:W-:Y:S02]  /*7be0*/  IADD3 R11, R7, c[0x0][0x32c], RZ ;  /* 0x0000cb00070b7a10 */ /* 0x000fe40007ffe0ff */
[----:B------:R-:W-:Y:S02]  /*7bf0*/  IMNMX R17, R17, R7, !PT ;  /* 0x0000000711117217 */ /* 0x000fe40007800200 */
[----:B------:R-:W-:Y:S02]  /*7c00*/  IMNMX R26, R26, R11, PT ;  /* 0x0000000b1a1a7217 */ /* 0x000fe40003800200 */
.L_x_488:
[----:B------:R-:W-:Y:S04]  /*7c10*/  ISETP.NE.AND P0, PT, R12, RZ, PT ;  /* 0x000000ff0c00720c */ /* 0x000fe80003f05270 */
[----:B------:R-:W-:Y:S04]  /*7c20*/  ISETP.GT.AND P0, PT, R17, 0x1, !P0 ;  /* 0x000000011100780c */ /* 0x000fe80004704270 */
[----:B------:R-:W-:Y:S04]  /*7c30*/  ISETP.LT.OR P0, PT, R26, 0x2, P0 ;  /* 0x000000021a00780c */ /* 0x000fe80000701670 */
[----:B------:R-:W-:Y:S02]  /*7c40*/  FSEL R27, R247, -INF , !P0 ;  /* 0xff800000f71b7808 */ /* 0x000fe40004000000 */
[----:B------:R-:W-:Y:S04]  /*7c50*/  ISETP.NE.AND P0, PT, R24, RZ, PT ;  /* 0x000000ff1800720c */ /* 0x000fe80003f05270 */
[----:B------:R-:W-:Y:S04]  /*7c60*/  ISETP.GT.AND P0, PT, R17, 0x8, !P0 ;  /* 0x000000081100780c */ /* 0x000fe80004704270 */
[----:B------:R-:W-:Y:S04]  /*7c70*/  ISETP.LT.OR P0, PT, R26, 0x9, P0 ;  /* 0x000000091a00780c */ /* 0x000fe80000701670 */
[----:B------:R-:W-:Y:S02]  /*7c80*/  FSEL R7, R251, -INF , !P0 ;  /* 0xff800000fb077808 */ /* 0x000fe40004000000 */
[----:B------:R-:W-:Y:S04]  /*7c90*/  ISETP.NE.AND P0, PT, R20, RZ, PT ;  /* 0x000000ff1400720c */ /* 0x000fe80003f05270 */
[C---:B------:R-:W-:Y:S04]  /*7ca0*/  ISETP.GT.AND P0, PT, R17.reuse, 0x9, !P0 ;  /* 0x000000091100780c */ /* 0x040fe80004704270 */
[----:B------:R-:W-:Y:S04]  /*7cb0*/  ISETP.LT.OR P0, PT, R26, 0xa, P0 ;  /* 0x0000000a1a00780c */ /* 0x000fe80000701670 */
[----:B------:R-:W-:Y:S02]  /*7cc0*/  FSEL R11, R186, -INF , !P0 ;  /* 0xff800000ba0b7808 */ /* 0x000fe40004000000 */
[----:B------:R-:W-:Y:S04]  /*7cd0*/  ISETP.NE.AND P0, PT, R16, RZ, PT ;  /* 0x000000ff1000720c */ /* 0x000fe80003f05270 */
[----:B------:R-:W-:Y:S04]  /*7ce0*/  ISETP.GT.AND P0, PT, R17, 0x10, !P0 ;  /* 0x000000101100780c */ /* 0x000fe80004704270 */
[C---:B------:R-:W-:Y:S04]  /*7cf0*/  ISETP.LT.OR P0, PT, R26.reuse, 0x11, P0 ;  /* 0x000000111a00780c */ /* 0x040fe80000701670 */
[----:B------:R-:W-:Y:S02]  /*7d00*/  FSEL R47, R13, -INF , !P0 ;  /* 0xff8000000d2f7808 */ /* 0x000fe40004000000 */
        /* <DEDUP_REMOVED lines=9> */
[C---:B------:R-:W-:Y:S04]  /*7da0*/  ISETP.GT.AND P0, PT, R17.reuse, 0x20, !P3 ;  /* 0x000000201100780c */ /* 0x040fe80005f04270 */
[----:B------:R-:W-:Y:S04]  /*7db0*/  ISETP.LT.OR P0, PT, R26, 0x21, P0 ;  /* 0x000000211a00780c */ /* 0x000fe80000701670 */
[----:B------:R-:W-:Y:S02]  /*7dc0*/  FSEL R251, R30, -INF , !P0 ;  /* 0xff8000001efb7808 */ /* 0x000fe40004000000 */
[----:B------:R-:W-:Y:S04]  /*7dd0*/  ISETP.GT.AND P0, PT, R17, 0x21, !P2 ;  /* 0x000000211100780c */ /* 0x000fe80005704270 */
[C---:B------:R-:W-:Y:S04]  /*7de0*/  ISETP.LT.OR P0, PT, R26.reuse, 0x22, P0 ;  /* 0x000000221a00780c */ /* 0x040fe80000701670 */
[----:B------:R-:W-:Y:S02]  /*7df0*/  FSEL R247, R29, -INF , !P0 ;  /* 0xff8000001df77808 */ /* 0x000fe40004000000 */
[C---:B------:R-:W-:Y:S04]  /*7e00*/  ISETP.GT.AND P0, PT, R17.reuse, 0x28, !P1 ;  /* 0x000000281100780c */ /* 0x040fe80004f04270 */
[----:B------:R-:W-:Y:S04]  /*7e10*/  ISETP.LT.OR P0, PT, R26, 0x29, P0 ;  /* 0x000000291a00780c */ /* 0x000fe80000701670 */
[----:B------:R-:W-:Y:S02]  /*7e20*/  FSEL R173, R42, -INF , !P0 ;  /* 0xff8000002aad7808 */ /* 0x000fe40004000000 */
[----:B------:R-:W-:Y:S04]  /*7e30*/  ISETP.NE.AND P0, PT, R28, RZ, PT ;  /* 0x000000ff1c00720c */ /* 0x000fe80003f05270 */
[C---:B------:R-:W-:Y:S04]  /*7e40*/  ISETP.GT.AND P0, PT, R17.reuse, RZ, !P0 ;  /* 0x000000ff1100720c */ /* 0x040fe80004704270 */
[----:B------:R-:W-:Y:S04]  /*7e50*/  ISETP.LT.OR P0, PT, R26, 0x1, P0 ;  /* 0x000000011a00780c */ /* 0x000fe80000701670 */
[----:B------:R-:W-:Y:S02]  /*7e60*/  FSEL R21, R244, -INF , !P0 ;  /* 0xff800000f4157808 */ /* 0x000fe40004000000 */
[----:B------:R-:W-:Y:S04]  /*7e70*/  ISETP.NE.AND P0, PT, R18, RZ, PT ;  /* 0x000000ff1200720c */ /* 0x000fe80003f05270 */
[----:B------:R-:W-:Y:S02]  /*7e80*/  ISETP.GT.AND P0, PT, R17, 0x29, !P0 ;  /* 0x000000291100780c */ /* 0x000fe40004704270 */
[----:B------:R-:W1:Y:S02]  /*7e90*/  SHFL.IDX PT, R17, R9, 0x2, 0x1c1f ;  /* 0x005c1f0009117f89 */ /* 0x000e6400000e0000 */
[----:B------:R-:W-:Y:S04]  /*7ea0*/  ISETP.LT.OR P0, PT, R26, 0x2a, P0 ;  /* 0x0000002a1a00780c */ /* 0x000fe80000701670 */
        /* <DEDUP_REMOVED lines=13> */
[----:B------:R-:W-:Y:S05]  /*7f80*/  IMAD.MOV.U32 R13, RZ, RZ, c[0x0][0x32c] ;  /* 0x0000cb00ff0d7624 */ /* 0x000fea00078e00ff */
[----:B------:R-:W-:Y:S11]  /*7f90*/  ISETP.NE.AND P0, PT, R13, 0x1, PT ;  /* 0x000000010d00780c */ /* 0x000ff60003f05270 */
[----:B------:R-:W-:Y:S02]  /*7fa0*/  @!UPT UIADD3 URZ, URZ, URZ, URZ ;  /* 0x0000003f3f3ff290 */ /* 0x000fe4000fffe03f */
[----:B------:R-:W-:Y:S05]  /*7fb0*/  @P0 IMAD.HI.U32 R13, R30, c[0x0][0x330], RZ ;  /* 0x0000cc001e0d0a27 */ /* 0x000fea00078e00ff */
[----:B------:R-:W-:Y:S04]  /*7fc0*/  @P0 SHF.R.U32.HI R30, RZ, c[0x0][0x334], R13 ;  /* 0x0000cd00ff1e0a19 */ /* 0x000fe8000001160d */
[----:B------:R-:W-:Y:S01]  /*7fd0*/  LOP3.LUT R30, RZ, R30, RZ, 0x33, !PT ;  /* 0x0000001eff1e7212 */ /* 0x000fe200078e33ff */
[----:B------:R-:W-:-:S05]  /*7fe0*/  BRA `(.L_x_495) ;  /* 0x0000005000007947 */ /* 0x000fca0003800000 */
.L_x_494:
[----:B------:R-:W-:Y:S04]  /*7ff0*/  MOV R13, c[0x0][0x32c] ;  /* 0x0000cb00000d7a02 */ /* 0x000fe80000000f00 */
[----:B------:R-:W-:Y:S11]  /*8000*/  ISETP.NE.AND P0, PT, R13, 0x1, PT ;  /* 0x000000010d00780c */ /* 0x000ff60003f05270 */
[----:B------:R-:W-:Y:S02]  /*8010*/  @!UPT UIADD3 URZ, URZ, URZ, URZ ;  /* 0x0000003f3f3ff290 */ /* 0x000fe4000fffe03f */
[----:B------:R-:W-:Y:S05]  /*8020*/  @P0 IMAD.HI.U32 R13, R30, c[0x0][0x330], RZ ;  /* 0x0000cc001e0d0a27 */ /* 0x000fea00078e00ff */
[----:B------:R-:W-:Y:S02]  /*8030*/  @P0 SHF.R.U32.HI R30, RZ, c[0x0][0x334], R13 ;  /* 0x0000cd00ff1e0a19 */ /* 0x000fe4000001160d */
.L_x_495:
[----:B------:R-:W-:Y:S05]  /*8040*/  BSYNC B0 ;  /* 0x0000000000007941 */ /* 0x000fea0003800000 */
.L_x_493:
[----:B------:R-:W-:Y:S04]  /*8050*/  IMAD.IADD R13, R10, 0x1, -R235 ;  /* 0x000000010a0d7824 */ /* 0x000fe800078e0aeb */
[----:B------:R-:W-:Y:S05]  /*8060*/  IMAD R13, R30, c[0x0][0x32c], R13 ;  /* 0x0000cb001e0d7a24 */ /* 0x000fea00078e020d */
[----:B------:R-:W-:Y:S02]  /*8070*/  IADD3 R30, R13, c[0x0][0x32c], RZ ;  /* 0x0000cb000d1e7a10 */ /* 0x000fe40007ffe0ff */
[----:B------:R-:W-:Y:S02]  /*8080*/  IMNMX R26, R26, R13, !PT ;  /* 0x0000000d1a1a7217 */ /* 0x000fe40007800200 */
[----:B------:R-:W-:Y:S02]  /*8090*/  IMNMX R29, R29, R30, PT ;  /* 0x0000001e1d1d7217 */ /* 0x000fe40003800200 */
.L_x_492:
[----:B------:R-:W-:Y:S01]  /*80a0*/  ISETP.NE.AND P0, PT, R12, RZ, PT ;  /* 0x000000ff0c00720c */ /* 0x000fe20003f05270 */
[----:B------:R-:W1:Y:S03]  /*80b0*/  SHFL.IDX PT, R9, R9, 0x3, 0x1c1f ;  /* 0x007c1f0009097f89 */ /* 0x000e6600000e0000 */
[----:B------:R-:W-:Y:S04]  /*80c0*/  ISETP.GT.AND P0, PT, R26, 0x1, !P0 ;  /* 0x000000011a00780c */ /* 0x000fe80004704270 */
[C---:B------:R-:W-:Y:S04]  /*80d0*/  ISETP.LT.OR P0, PT, R29.reuse, 0x2, P0 ;  /* 0x000000021d00780c */ /* 0x040fe80000701670 */
[----:B------:R-:W-:Y:S02]  /*80e0*/  FSEL R19, R246, -INF , !P0 ;  /* 0xff800000f6137808 */ /* 0x000fe40004000000 */
[----:B------:R-:W-:Y:S04]  /*80f0*/  ISETP.NE.AND P0, PT, R24, RZ, PT ;  /* 0x000000ff1800720c */ /* 0x000fe80003f05270 */
[----:B------:R-:W-:Y:S04]  /*8100*/  ISETP.GT.AND P0, PT, R26, 0x8, !P0 ;  /* 0x000000081a00780c */ /* 0x000fe80004704270 */
[C---:B------:R-:W-:Y:S01]  /*8110*/  ISETP.LT.OR P0, PT, R29.reuse, 0x9, P0 ;  /* 0x000000091d00780c */ /* 0x040fe20000701670 */
[--C-:B-1----:R-:W-:Y:S03]  /*8120*/  IMAD.IADD R6, R6, 0x1, R9.reuse ;  /* 0x0000000106067824 */ /* 0x102fe600078e0209 */
[----:B------:R-:W-:Y:S02]  /*8130*/  FSEL R17, R252, -INF , !P0 ;  /* 0xff800000fc117808 */ /* 0x000fe40004000000 */
[----:B------:R-:W-:Y:S04]  /*8140*/  ISETP.NE.AND P0, PT, R20, RZ, PT ;  /* 0x000000ff1400720c */ /* 0x000fe80003f05270 */
[----:B------:R-:W-:Y:S04]  /*8150*/  ISETP.GT.AND P0, PT, R26, 0x9, !P0 ;  /* 0x000000091a00780c */ /* 0x000fe80004704270 */
[----:B------:R-:W-:Y:S04]  /*8160*/  ISETP.LT.OR P0, PT, R29, 0xa, P0 ;  /* 0x0000000a1d00780c */ /* 0x000fe80000701670 */
[----:B------:R-:W-:Y:S02]  /*8170*/  FSEL R13, R185, -INF , !P0 ;  /* 0xff800000b90d7808 */ /* 0x000fe40004000000 */
[----:B------:R-:W-:Y:S04]  /*8180*/  ISETP.NE.AND P0, PT, R16, RZ, PT ;  /* 0x000000ff1000720c */ /* 0x000fe80003f05270 */
[----:B------:R-:W-:Y:S04]  /*8190*/  ISETP.GT.AND P0, PT, R26, 0x10, !P0 ;  /* 0x000000101a00780c */ /* 0x000fe80004704270 */
[C---:B------:R-:W-:Y:S04]  /*81a0*/  ISETP.LT.OR P0, PT, R29.reuse, 0x11, P0 ;  /* 0x000000111d00780c */ /* 0x040fe80000701670 */
[----:B------:R-:W-:Y:S02]  /*81b0*/  FSEL R198, R198, -INF , !P0 ;  /* 0xff800000c6c67808 */ /* 0x000fe40004000000 */
[C---:B------:R-:W-:Y:S04]  /*81c0*/  ISETP.GT.AND P0, PT, R26.reuse, 0x11, !P6 ;  /* 0x000000111a00780c */ /* 0x040fe80007704270 */
[----:B------:R-:W-:Y:S04]  /*81d0*/  ISETP.LT.OR P0, PT, R29, 0x12, P0 ;  /* 0x000000121d00780c */ /* 0x000fe80000701670 */
        /* <DEDUP_REMOVED lines=14> */
[----:B------:R-:W-:Y:S04]  /*82c0*/  ISETP.LT.OR P0, PT, R29, 0x29, P0 ;  /* 0x000000291d00780c */ /* 0x000fe80000701670 */
[----:B------:R-:W-:Y:S02]  /*82d0*/  FSEL R165, R39, -INF , !P0 ;  /* 0xff80000027a57808 */ /* 0x000fe40004000000 */
[----:B------:R-:W-:Y:S04]  /*82e0*/  ISETP.NE.AND P0, PT, R28, RZ, PT ;  /* 0x000000ff1c00720c */ /* 0x000fe80003f05270 */
[----:B------:R-:W-:Y:S04]  /*82f0*/  ISETP.GT.AND P0, PT, R26, RZ, !P0 ;  /* 0x000000ff1a00720c */ /* 0x000fe80004704270 */
[C---:B------:R-:W-:Y:S04]  /*8300*/  ISETP.LT.OR P0, PT, R29.reuse, 0x1, P0 ;  /* 0x000000011d00780c */ /* 0x040fe80000701670 */
[----:B------:R-:W-:Y:S01]  /*8310*/  FSEL R14, R0, -INF , !P0 ;  /* 0xff800000000e7808 */ /* 0x000fe20004000000 */
[----:B------:R-:W-:Y:S01]  /*8320*/  IMAD.IADD R0, R8, 0x1, R9 ;  /* 0x0000000108007824 */ /* 0x000fe200078e0209 */
[----:B------:R-:W-:Y:S04]  /*8330*/  ISETP.NE.AND P0, PT, R18, RZ, PT ;  /* 0x000000ff1200720c */ /* 0x000fe80003f05270 */
[----:B------:R-:W-:Y:S04]  /*8340*/  ISETP.GT.AND P0, PT, R26, 0x29, !P0 ;  /* 0x000000291a00780c */ /* 0x000fe80004704270 */
[----:B------:R-:W-:Y:S04]  /*8350*/  ISETP.LT.OR P0, PT, R29, 0x2a, P0 ;  /* 0x0000002a1d00780c */ /* 0x000fe80000701670 */
[----:B------:R-:W-:Y:S02]  /*8360*/  FSEL R163, R38, -INF , !P0 ;  /* 0xff80000026a37808 */ /* 0x000fe40004000000 */
[----:B------:R-:W-:Y:S11]  /*8370*/  PLOP3.LUT P0, PT, PT, PT, UP1, 0x40, 0x0 ;  /* 0x000000000000781c */ /* 0x000ff60003f0e818 */
[----:B------:R-:W-:Y:S02]  /*8380*/  @!UPT UIADD3 URZ, URZ, URZ, URZ ;  /* 0x0000003f3f3ff290 */ /* 0x000fe4000fffe03f */
        /* <DEDUP_REMOVED lines=16> */
.L_x_498:
[----:B------:R-:W-:Y:S04]  /*8490*/  MOV R8, c[0x0][0x32c] ;  /* 0x0000cb0000087a02 */ /* 0x000fe80000000f00 */
[----:B------:R-:W-:Y:S11]  /*84a0*/  ISETP.NE.AND P0, PT, R8, 0x1, PT ;  /* 0x000000010800780c */ /* 0x000ff60003f05270 */
[----:B------:R-:W-:Y:S02]  /*84b0*/  @!UPT UIADD3 URZ, URZ, URZ, URZ ;  /* 0x0000003f3f3ff290 */ /* 0x000fe4000fffe03f */
[----:B------:R-:W-:Y:S05]  /*84c0*/  @P0 IMAD.HI.U32 R8, R9, c[0x0][0x330], RZ ;  /* 0x0000cc0009080a27 */ /* 0x000fea00078e00ff */
[----:B------:R-:W-:Y:S02]  /*84d0*/  @P0 SHF.R.U32.HI R9, RZ, c[0x0][0x334], R8 ;  /* 0x0000cd00ff090a19 */ /* 0x000fe40000011608 */
.L_x_499:
[----:B------:R-:W-:Y:S05]  /*84e0*/  BSYNC B0 ;  /* 0x0000000000007941 */ /* 0x000fea0003800000 */
.L_x_497:
[----:B------:R-:W-:Y:S04]  /*84f0*/  IMAD.IADD R10, R10, 0x1, -R235 ;  /* 0x000000010a0a7824 */ /* 0x000fe800078e0aeb */
[----:B------:R-:W-:Y:S05]  /*8500*/  IMAD R10, R9, c[0x0][0x32c], R10 ;  /* 0x0000cb00090a7a24 */ /* 0x000fea00078e020a */
[----:B------:R-:W-:Y:S02]  /*8510*/  IADD3 R9, R10, c[0x0][0x32c], RZ ;  /* 0x0000cb000a097a10 */ /* 0x000fe40007ffe0ff */
[----:B------:R-:W-:Y:S02]  /*8520*/  IMNMX R6, R6, R10, !PT ;  /* 0x0000000a06067217 */ /* 0x000fe40007800200 */
[----:B------:R-:W-:Y:S02]  /*8530*/  IMNMX R0, R0, R9, PT ;  /* 0x0000000900007217 */ /* 0x000fe40003800200 */
.L_x_496:
[----:B------:R-:W-:Y:S04]  /*8540*/  ISETP.NE.AND P0, PT, R28, RZ, PT ;  /* 0x000000ff1c00720c */ /* 0x000fe80003f05270 */
[----:B------:R-:W-:Y:S04]  /*8550*/  ISETP.GT.AND P0, PT, R6, RZ, !P0 ;  /* 0x000000ff0600720c */ /* 0x000fe80004704270 */
[----:B------:R-:W-:Y:S04]  /*8560*/  ISETP.LT.OR P0, PT, R0, 0x1, P0 ;  /* 0x000000010000780c */ /* 0x000fe80000701670 */
[----:B------:R-:W-:Y:S02]  /*8570*/  FSEL R9, R2, -INF , !P0 ;  /* 0xff80000002097808 */ /* 0x000fe40004000000 */
[----:B------:R-:W-:Y:S02]  /*8580*/  ISETP.NE.AND P0, PT, R12, RZ, PT ;  /* 0x000000ff0c00720c */ /* 0x000fe40003f05270 */
[----:B------:R-:W-:Y:S02]  /*8590*/  FMNMX.FTZ R2, R4, R151, !PT ;  /* 0x0000009704027209 */ /* 0x000fe40007810000 */
[----:B------:R-:W-:Y:S02]  /*85a0*/  ISETP.GT.AND P0, PT, R6, 0x1, !P0 ;  /* 0x000000010600780c */ /* 0x000fe40004704270 */
[----:B------:R-:W-:Y:S02]  /*85b0*/  FMNMX.FTZ R2, R37, R2, !PT ;  /* 0x0000000225027209 */ /* 0x000fe40007810000 */
[----:B------:R-:W-:Y:S02]  /*85c0*/  ISETP.LT.OR P0, PT, R0, 0x2, P0 ;  /* 0x000000020000780c */ /* 0x000fe40000701670 */
[----:B------:R-:W-:Y:S02]  /*85d0*/  FMNMX.FTZ R2, R35, R2, !PT ;  /* 0x0000000223027209 */ /* 0x000fe40007810000 */
        /* <DEDUP_REMOVED lines=22> */
[----:B------:R-:W-:Y:S02]  /*8740*/  ISETP.GT.AND P0, PT, R6, 0x11, !P6 ;  /* 0x000000110600780c */ /* 0x000fe40007704270 */
[----:B------:R-:W-:Y:S02]  /*8750*/  FMNMX.FTZ R15, R174, R15, !PT ;  /* 0x0000000fae0f7209 */ /* 0x000fe40007810000 */
[----:B------:R-:W-:Y:S02]  /*8760*/  FMNMX.FTZ R2, R47, R2, !PT ;  /* 0x000000022f027209 */ /* 0x000fe40007810000 */
[----:B------:R-:W-:Y:S02]  /*8770*/  ISETP.LT.OR P0, PT, R0, 0x12, P0 ;  /* 0x000000120000780c */ /* 0x000fe40000701670 */
[----:B------:R-:W-:Y:S02]  /*8780*/  FMNMX.FTZ R16, R172, R15, !PT ;  /* 0x0000000fac107209 */ /* 0x000fe40007810000 */
[----:B------:R-:W-:Y:S02]  /*8790*/  FMNMX.FTZ R15, R45, R2, !PT ;  /* 0x000000022d0f7209 */ /* 0x000fe40007810000 */
[----:B------:R-:W-:Y:S02]  /*87a0*/  FSEL R248, R187, -INF , !P0 ;  /* 0xff800000bbf87808 */ /* 0x000fe40004000000 */
[----:B------:R-:W-:Y:S02]  /*87b0*/  ISETP.GT.AND P0, PT, R6, 0x18, !P5 ;  /* 0x000000180600780c */ /* 0x000fe40006f04270 */
[----:B------:R-:W-:Y:S02]  /*87c0*/  FMNMX.FTZ R2, R196, R15, !PT ;  /* 0x0000000fc4027209 */ /* 0x000fe40007810000 */
[----:B------:R-:W-:Y:S02]  /*87d0*/  ISETP.LT.OR P0, PT, R0, 0x19, P0 ;  /* 0x000000190000780c */ /* 0x000fe40000701670 */
[----:B------:R-:W-:Y:S02]  /*87e0*/  FMNMX.FTZ R2, R197, R2, !PT ;  /* 0x00000002c5027209 */ /* 0x000fe40007810000 */
[----:B------:R-:W-:Y:S02]  /*87f0*/  FSEL R252, R191, -INF , !P0 ;  /* 0xff800000bffc7808 */ /* 0x000fe40004000000 */
[----:B------:R-:W-:Y:S02]  /*8800*/  ISETP.GT.AND P0, PT, R6, 0x19, !P4 ;  /* 0x000000190600780c */ /* 0x000fe40006704270 */
[----:B------:R-:W-:Y:S02]  /*8810*/  FMNMX.FTZ R16, R245, R16, !PT ;  /* 0x00000010f5107209 */ /* 0x000fe40007810000 */
[----:B------:R-:W-:Y:S02]  /*8820*/  ISETP.LT.OR P0, PT, R0, 0x1a, P0 ;  /* 0x0000001a0000780c */ /* 0x000fe40000701670 */
[----:B------:R-:W-:Y:S02]  /*8830*/  FMNMX.FTZ R2, R251, R2, !PT ;  /* 0x00000002fb027209 */ /* 0x000fe40007810000 */
[----:B------:R-:W-:Y:S02]  /*8840*/  ISETP.NE.AND P6, PT, R18, RZ, PT ;  /* 0x000000ff1200720c */ /* 0x000fe40003fc5270 */
[----:B------:R-:W-:Y:S02]  /*8850*/  FMNMX.FTZ R18, R14, R149, !PT ;  /* 0x000000950e127209 */ /* 0x000fe40007810000 */
[----:B------:R-:W-:Y:S02]  /*8860*/  FMNMX.FTZ R3, R175, R16, !PT ;  /* 0x00000010af037209 */ /* 0x000fe40007810000 */
[----:B------:R-:W-:Y:S02]  /*8870*/  FMNMX.FTZ R18, R19, R18, !PT ;  /* 0x0000001213127209 */ /* 0x000fe40007810000 */
[----:B------:R-:W-:Y:S01]  /*8880*/  FSEL R250, R190, -INF , !P0 ;  /* 0xff800000befa7808 */ /* 0x000fe20004000000 */
[----:B------:R-:W1:Y:S01]  /*8890*/  SHFL.BFLY PT, R16, R3, 0x2, 0x1f ;  /* 0x0c401f0003107f89 */ /* 0x000e6200000e0000 */
[----:B------:R-:W-:Y:S02]  /*88a0*/  ISETP.GT.AND P0, PT, R6, 0x20, !P3 ;  /* 0x000000200600780c */ /* 0x000fe40005f04270 */
[----:B------:R-:W-:Y:S02]  /*88b0*/  FMNMX.FTZ R2, R247, R2, !PT ;  /* 0x00000002f7027209 */ /* 0x000fe40007810000 */
[----:B------:R-:W-:Y:S02]  /*88c0*/  FMNMX.FTZ R18, R17, R18, !PT ;  /* 0x0000001211127209 */ /* 0x000fe40007810000 */
[----:B------:R-:W-:Y:S02]  /*88d0*/  FMNMX.FTZ R2, R173, R2, !PT ;  /* 0x00000002ad027209 */ /* 0x000fe40007810000 */
[----:B------:R-:W-:Y:S02]  /*88e0*/  ISETP.LT.OR P0, PT, R0, 0x21, P0 ;  /* 0x000000210000780c */ /* 0x000fe40000701670 */
[----:B------:R-:W-:Y:S02]  /*88f0*/  FMNMX.FTZ R15, R171, R2, !PT ;  /* 0x00000002ab0f7209 */ /* 0x000fe40007810000 */
[----:B------:R-:W-:Y:S02]  /*8900*/  FSEL R164, R23, -INF , !P0 ;  /* 0xff80000017a47808 */ /* 0x000fe40004000000 */
[----:B------:R-:W-:Y:S01]  /*8910*/  FMNMX.FTZ R23, R13, R18, !PT ;  /* 0x000000120d177209 */ /* 0x000fe20007810000 */
[----:B------:R-:W2:Y:S01]  /*8920*/  SHFL.BFLY PT, R2, R15, 0x2, 0x1f ;  /* 0x0c401f000f027f89 */ /* 0x000ea200000e0000 */
[----:B------:R-:W-:Y:S02]  /*8930*/  ISETP.GT.AND P0, PT, R6, 0x21, !P2 ;  /* 0x000000210600780c */ /* 0x000fe40005704270 */
[----:B------:R-:W-:Y:S02]  /*8940*/  FMNMX.FTZ R18, R198, R23, !PT ;  /* 0x00000017c6127209 */ /* 0x000fe40007810000 */
[----:B------:R-:W-:Y:S02]  /*8950*/  ISETP.LT.OR P0, PT, R0, 0x22, P0 ;  /* 0x000000220000780c */ /* 0x000fe40000701670 */
[----:B------:R-:W-:Y:S02]  /*8960*/  FMNMX.FTZ R23, R199, R18, !PT ;  /* 0x00000012c7177209 */ /* 0x000fe40007810000 */
[----:B------:R-:W-:Y:S02]  /*8970*/  FSEL R162, R22, -INF , !P0 ;  /* 0xff80000016a27808 */ /* 0x000fe40004000000 */
[----:B------:R-:W-:Y:S02]  /*8980*/  FMNMX.FTZ R18, R244, R23, !PT ;  /* 0x00000017f4127209 */ /* 0x000fe40007810000 */
[----:B------:R-:W-:Y:S02]  /*8990*/  ISETP.GT.AND P0, PT, R6, 0x28, !P1 ;  /* 0x000000280600780c */ /* 0x000fe40004f04270 */
[----:B------:R-:W-:Y:S02]  /*89a0*/  FMNMX.FTZ R18, R249, R18, !PT ;  /* 0x00000012f9127209 */ /* 0x000fe40007810000 */
[----:B------:R-:W-:Y:S02]  /*89b0*/  ISETP.LT.OR P0, PT, R0, 0x29, P0 ;  /* 0x000000290000780c */ /* 0x000fe40000701670 */
[----:B------:R-:W-:Y:S02]  /*89c0*/  FMNMX.FTZ R18, R169, R18, !PT ;  /* 0x00000012a9127209 */ /* 0x000fe40007810000 */
[----:B------:R-:W-:Y:S02]  /*89d0*/  FSEL R160, R33, -INF , !P0 ;  /* 0xff80000021a07808 */ /* 0x000fe40004000000 */
[----:B------:R-:W-:Y:S02]  /*89e0*/  ISETP.GT.AND P0, PT, R6, 0x29, !P6 ;  /* 0x000000290600780c */ /* 0x000fe40007704270 */
[----:B-1----:R-:W-:Y:S02]  /*89f0*/  FMNMX.FTZ R16, R3, R16, !PT ;  /* 0x0000001003107209 */ /* 0x002fe40007810000 */
[----:B------:R-:W-:Y:S02]  /*8a00*/  FMNMX.FTZ R6, R167, R18, !PT ;  /* 0x00000012a7067209 */ /* 0x000fe40007810000 */
[----:B------:R-:W-:Y:S01]  /*8a10*/  ISETP.LT.OR P0, PT, R0, 0x2a, P0 ;  /* 0x0000002a0000780c */ /* 0x000fe20000701670 */
[----:B------:R-:W1:Y:S01]  /*8a20*/  SHFL.BFLY PT, R3, R16, 0x1, 0x1f ;  /* 0x0c201f0010037f89 */ /* 0x000e6200000e0000 */
[----:B------:R-:W-:Y:S02]  /*8a30*/  FMNMX.FTZ R0, R165, R6, !PT ;  /* 0x00000006a5007209 */ /* 0x000fe40007810000 */
[----:B--2---:R-:W-:Y:S02]  /*8a40*/  FMNMX.FTZ R2, R15, R2, !PT ;  /* 0x000000020f027209 */ /* 0x004fe40007810000 */
[----:B------:R-:W-:Y:S02]  /*8a50*/  FMNMX.FTZ R6, R163, R0, !PT ;  /* 0x00000000a3067209 */ /* 0x000fe40007810000 */
[----:B------:R-:W-:Y:S01]  /*8a60*/  FMNMX.FTZ R25, R9, R148, !PT ;  /* 0x0000009409197209 */ /* 0x000fe20007810000 */
[----:B------:R-:W2:Y:S01]  /*8a70*/  SHFL.BFLY PT, R23, R2, 0x1, 0x1f ;  /* 0x0c201f0002177f89 */ /* 0x000ea200000e0000 */
[----:B------:R-:W-:Y:S02]  /*8a80*/  FSEL R153, R31, -INF , !P0 ;  /* 0xff8000001f997808 */ /* 0x000fe40004000000 */
[----:B------:R-:W-:Y:S04]  /*8a90*/  FMNMX.FTZ R25, R12, R25, !PT ;  /* 0x000000190c197209 */ /* 0x000fe80007810000 */
[----:B------:R-:W-:Y:S01]  /*8aa0*/  FMNMX.FTZ R25, R10, R25, !PT ;  /* 0x000000190a197209 */ /* 0x000fe20007810000 */
[----:B------:R-:W3:Y:S03]  /*8ab0*/  SHFL.BFLY PT, R15, R6, 0x2, 0x1f ;  /* 0x0c401f00060f7f89 */ /* 0x000ee600000e0000 */
[----:B------:R-:W-:Y:S02]  /*8ac0*/  FMNMX.FTZ R25, R8, R25, !PT ;  /* 0x0000001908197209 */ /* 0x000fe40007810000 */
[----:B-1----:R-:W-:Y:S04]  /*8ad0*/  FMNMX.FTZ R3, R16, R3, !PT ;  /* 0x0000000310037209 */ /* 0x002fe80007810000 */
[C---:B------:R-:W-:Y:S01]  /*8ae0*/  FSETP.NEU.FTZ.AND P0, PT, R3.reuse, -INF , PT ;  /* 0xff8000000300780b */ /* 0x040fe20003f1d000 */
[----:B------:R-:W-:Y:S01]  /*8af0*/  FMUL.FTZ R170, R3, c[0x0][0x2d0] ;  /* 0x0000b40003aa7a20 */ /* 0x000fe20000410000 */
[----:B--2---:R-:W-:Y:S04]  /*8b00*/  FMNMX.FTZ R2, R2, R23, !PT ;  /* 0x0000001702027209 */ /* 0x004fe80007810000 */
[----:B------:R-:W-:Y:S01]  /*8b10*/  FSEL R170, R170, RZ, P0 ;  /* 0x000000ffaaaa7208 */ /* 0x000fe20000000000 */
[----:B------:R-:W-:Y:S04]  /*8b20*/  FMUL.FTZ R168, R2, c[0x0][0x2d0] ;  /* 0x0000b40002a87a20 */ /* 0x000fe80000410000 */
[--C-:B------:R-:W-:Y:S01]  /*8b30*/  FFMA.FTZ R179, R4, c[0x0][0x2d0], -R170.reuse ;  /* 0x0000b40004b37a23 */ /* 0x100fe200000108aa */
[----:B---3--:R-:W-:Y:S01]  /*8b40*/  FMNMX.FTZ R6, R6, R15, !PT ;  /* 0x0000000f06067209 */ /* 0x008fe20007810000 */
[--C-:B------:R-:W-:Y:S01]  /*8b50*/  FFMA.FTZ R176, R5, c[0x0][0x2d0], -R170.reuse ;  /* 0x0000b40005b07a23 */ /* 0x100fe200000108aa */
[----:B------:R-:W-:Y:S01]  /*8b60*/  FMNMX.FTZ R15, R246, R25, !PT ;  /* 0x00000019f60f7209 */ /* 0x000fe20007810000 */
[--C-:B------:R-:W-:Y:S01]  /*8b70*/  FFMA.FTZ R178, R37, c[0x0][0x2d0], -R170.reuse ;  /* 0x0000b40025b27a23 */ /* 0x100fe200000108aa */
[----:B------:R-:W-:Y:S01]  /*8b80*/  FSEL R4, R3, RZ, P0 ;  /* 0x000000ff03047208 */ /* 0x000fe20000000000 */
[----:B------:R-:W-:Y:S01]  /*8b90*/  FFMA.FTZ R177, R35, c[0x0][0x2d0], -R170 ;  /* 0x0000b40023b17a23 */ /* 0x000fe200000108aa */
[----:B------:R-:W-:Y:S01]  /*8ba0*/  FSETP.NEU.FTZ.AND P0, PT, R2, -INF , PT ;  /* 0xff8000000200780b */ /* 0x000fe20003f1d000 */
[----:B------:R-:W-:Y:S01]  /*8bb0*/  MUFU.EX2 R179, R179 ;  /* 0x000000b300b37308 */ /* 0x000fe20000000800 */
[----:B------:R-:W-:Y:S01]  /*8bc0*/  FMNMX.FTZ R5, R248, R15, !PT ;  /* 0x0000000ff8057209 */ /* 0x000fe20007810000 */
[----:B------:R-:W-:Y:S01]  /*8bd0*/  FADD.FTZ R4, -R4, R151 ;  /* 0x0000009704047221 */ /* 0x000fe20000010100 */
[----:B------:R-:W-:Y:S01]  /*8be0*/  FSEL R168, R168, RZ, P0 ;  /* 0x000000ffa8a87208 */ /* 0x000fe20000000000 */
[----:B------:R-:W1:Y:S01]  /*8bf0*/  SHFL.BFLY PT, R15, R6, 0x1, 0x1f ;  /* 0x0c201f00060f7f89 */ /* 0x000e6200000e0000 */
[----:B------:R-:W-:Y:S01]  /*8c00*/  FMNMX.FTZ R5, R252, R5, !PT ;  /* 0x00000005fc057209 */ /* 0x000fe20007810000 */
[----:B------:R-:W-:Y:S02]  /*8c10*/  FMUL.FTZ R151, R4, c[0x0][0x2d0] ;  /* 0x0000b40004977a20 */ /* 0x000fe40000410000 */
[--C-:B------:R-:W-:Y:S01]  /*8c20*/  FFMA.FTZ R155, R21, c[0x0][0x2d0], -R168.reuse ;  /* 0x0000b400159b7a23 */ /* 0x100fe200000108a8 */
[----:B------:R-:W-:Y:S01]  /*8c30*/  FMNMX.FTZ R21, R250, R5, !PT ;  /* 0x00000005fa157209 */ /* 0x000fe20007810000 */
[--C-:B------:R-:W-:Y:S01]  /*8c40*/  FFMA.FTZ R183, R7, c[0x0][0x2d0], -R168.reuse ;  /* 0x0000b40007b77a23 */ /* 0x100fe200000108a8 */
[----:B------:R-:W-:Y:S01]  /*8c50*/  FSEL R7, R2, RZ, P0 ;  /* 0x000000ff02077208 */ /* 0x000fe20000000000 */
[--C-:B------:R-:W-:Y:S01]  /*8c60*/  FFMA.FTZ R154, R27, c[0x0][0x2d0], -R168.reuse ;  /* 0x0000b4001b9a7a23 */ /* 0x100fe200000108a8 */
[----:B------:R-:W-:Y:S01]  /*8c70*/  FMNMX.FTZ R21, R164, R21, !PT ;  /* 0x00000015a4157209 */ /* 0x000fe20007810000 */
[----:B------:R-:W-:Y:S01]  /*8c80*/  FFMA.FTZ R182, R11, c[0x0][0x2d0], -R168 ;  /* 0x0000b4000bb67a23 */ /* 0x000fe200000108a8 */
[----:B------:R-:W2:Y:S01]  /*8c90*/  MUFU.EX2 R151, R151 ;  /* 0x0000009700977308 */ /* 0x000ea20000000800 */
[----:B------:R-:W-:Y:S01]  /*8ca0*/  FADD.FTZ R7, -R7, R150 ;  /* 0x0000009607077221 */ /* 0x000fe20000010100 */
[----:B------:R-:W-:Y:S01]  /*8cb0*/  FMNMX.FTZ R21, R162, R21, !PT ;  /* 0x00000015a2157209 */ /* 0x000fe20007810000 */
[----:B------:R-:W-:Y:S01]  /*8cc0*/  LDSM.16.MT88.4 R36, [R212+0x100] ;  /* 0x00010000d424783b */ /* 0x000fe20000004200 */
[--C-:B------:R-:W-:Y:S02]  /*8cd0*/  FFMA.FTZ R174, R174, c[0x0][0x2d0], -R170.reuse ;  /* 0x0000b400aeae7a23 */ /* 0x100fe400000108aa */
[----:B------:R-:W-:Y:S01]  /*8ce0*/  FMNMX.FTZ R0, R160, R21, !PT ;  /* 0x00000015a0007209 */ /* 0x000fe20007810000 */
[----:B------:R-:W-:Y:S02]  /*8cf0*/  FMUL.FTZ R150, R7, c[0x0][0x2d0] ;  /* 0x0000b40007967a20 */ /* 0x000fe40000410000 */
[----:B------:R-:W-:Y:S01]  /*8d00*/  FFMA.FTZ R172, R172, c[0x0][0x2d0], -R170 ;  /* 0x0000b400acac7a23 */ /* 0x000fe200000108aa */
[----:B------:R-:W-:Y:S01]  /*8d10*/  FMNMX.FTZ R5, R153, R0, !PT ;  /* 0x0000000099057209 */ /* 0x000fe20007810000 */
[----:B------:R-:W-:Y:S01]  /*8d20*/  LDSM.16.MT88.4 R20, [R214+0x100] ;  /* 0x00010000d614783b */ /* 0x000fe20000004200 */
[----:B------:R-:W3:Y:S01]  /*8d30*/  MUFU.EX2 R178, R178 ;  /* 0x000000b200b27308 */ /* 0x000ee20000000800 */
[----:B-1----:R-:W-:Y:S01]  /*8d40*/  FMNMX.FTZ R0, R6, R15, !PT ;  /* 0x0000000f06007209 */ /* 0x002fe20007810000 */
[----:B------:R-:W-:Y:S02]  /*8d50*/  FFMA.FTZ R173, R173, c[0x0][0x2d0], -R168 ;  /* 0x0000b400adad7a23 */ /* 0x000fe400000108a8 */
[--C-:B------:R-:W-:Y:S01]  /*8d60*/  FFMA.FTZ R190, R43, c[0x0][0x2d0], -R170.reuse ;  /* 0x0000b4002bbe7a23 */ /* 0x100fe200000108aa */
[C---:B------:R-:W-:Y:S01]  /*8d70*/  FSETP.NEU.FTZ.AND P0, PT, R0.reuse, -INF , PT ;  /* 0xff8000000000780b */ /* 0x040fe20003f1d000 */
[C---:B------:R-:W-:Y:S01]  /*8d80*/  FMUL.FTZ R166, R0.reuse, c[0x0][0x2d0] ;  /* 0x0000b40000a67a20 */ /* 0x040fe20000410000 */
[----:B------:R-:W1:Y:S01]  /*8d90*/  SHFL.BFLY PT, R6, R5, 0x2, 0x1f ;  /* 0x0c401f0005067f89 */ /* 0x000e6200000e0000 */
[----:B------:R-:W-:Y:S01]  /*8da0*/  FFMA.FTZ R191, R41, c[0x0][0x2d0], -R170 ;  /* 0x0000b40029bf7a23 */ /* 0x000fe200000108aa */
[----:B------:R-:W-:Y:S01]  /*8db0*/  FSEL R4, R0, RZ, P0 ;  /* 0x000000ff00047208 */ /* 0x000fe20000000000 */
[----:B------:R-:W4:Y:S01]  /*8dc0*/  MUFU.EX2 R150, R150 ;  /* 0x0000009600967308 */ /* 0x000f220000000800 */
[----:B------:R-:W-:Y:S01]  /*8dd0*/  FSEL R166, R166, RZ, P0 ;  /* 0x000000ffa6a67208 */ /* 0x000fe20000000000 */
[----:B--2---:R-:W-:Y:S02]  /*8de0*/  FMUL.FTZ R16, R151, R132 ;  /* 0x0000008497107220 */ /* 0x004fe40000410000 */
[----:B------:R-:W-:Y:S02]  /*8df0*/  FADD.FTZ R4, -R4, R149 ;  /* 0x0000009504047221 */ /* 0x000fe40000010100 */
[--C-:B------:R-:W-:Y:S02]  /*8e00*/  FFMA.FTZ R181, R14, c[0x0][0x2d0], -R166.reuse ;  /* 0x0000b4000eb57a23 */ /* 0x100fe400000108a6 */
[--C-:B------:R-:W-:Y:S02]  /*8e10*/  FFMA.FTZ R180, R19, c[0x0][0x2d0], -R166.reuse ;  /* 0x0000b40013b47a23 */ /* 0x100fe400000108a6 */
[----:B------:R-:W-:Y:S01]  /*8e20*/  MUFU.EX2 R177, R177 ;  /* 0x000000b100b17308 */ /* 0x000fe20000000800 */
[--C-:B------:R-:W-:Y:S02]  /*8e30*/  FFMA.FTZ R185, R17, c[0x0][0x2d0], -R166.reuse ;  /* 0x0000b40011b97a23 */ /* 0x100fe400000108a6 */
[--C-:B------:R-:W-:Y:S01]  /*8e40*/  FFMA.FTZ R184, R13, c[0x0][0x2d0], -R166.reuse ;  /* 0x0000b4000db87a23 */ /* 0x100fe200000108a6 */
[----:B---3--:R-:W-:Y:S01]  /*8e50*/  F2FP.BF16.PACK_AB R156, R178, R179 ;  /* 0x000000b3b29c723e */ /* 0x008fe200000010ff */
[----:B------:R-:W-:Y:S02]  /*8e60*/  FMUL.FTZ R149, R4, c[0x0][0x2d0] ;  /* 0x0000b40004957a20 */ /* 0x000fe40000410000 */
[C---:B------:R-:W-:Y:S02]  /*8e70*/  FMUL.FTZ R4, R151.reuse, R144 ;  /* 0x0000009097047220 */ /* 0x040fe40000410000 */
[----:B------:R-:W-:Y:S01]  /*8e80*/  FMUL.FTZ R17, R151, R133 ;  /* 0x0000008597117220 */ /* 0x000fe20000410000 */
[----:B------:R-:W2:Y:S01]  /*8e90*/  MUFU.EX2 R176, R176 ;  /* 0x000000b000b07308 */ /* 0x000ea20000000800 */
[----:B-1----:R-:W-:Y:S01]  /*8ea0*/  FMNMX.FTZ R5, R5, R6, !PT ;  /* 0x0000000605057209 */ /* 0x002fe20007810000 */
[C---:B------:R-:W-:Y:S02]  /*8eb0*/  FMUL.FTZ R32, R151.reuse, R116 ;  /* 0x0000007497207220 */ /* 0x040fe40000410000 */
[C---:B----4-:R-:W-:Y:S02]  /*8ec0*/  FMUL.FTZ R6, R150.reuse, R146 ;  /* 0x0000009296067220 */ /* 0x050fe40000410000 */
[----:B------:R-:W1:Y:S01]  /*8ed0*/  SHFL.BFLY PT, R152, R5, 0x1, 0x1f ;  /* 0x0c201f0005987f89 */ /* 0x000e6200000e0000 */
[C---:B------:R-:W-:Y:S02]  /*8ee0*/  FMUL.FTZ R7, R150.reuse, R147 ;  /* 0x0000009396077220 */ /* 0x040fe40000410000 */
[C---:B------:R-:W-:Y:S01]  /*8ef0*/  FMUL.FTZ R18, R150.reuse, R134 ;  /* 0x0000008696127220 */ /* 0x040fe20000410000 */
[----:B------:R-:W-:Y:S01]  /*8f00*/  MUFU.EX2 R155, R155 ;  /* 0x0000009b009b7308 */ /* 0x000fe20000000800 */
[C---:B------:R-:W-:Y:S02]  /*8f10*/  FMUL.FTZ R19, R150.reuse, R135 ;  /* 0x0000008796137220 */ /* 0x040fe40000410000 */
[C---:B------:R-:W-:Y:S01]  /*8f20*/  FMUL.FTZ R33, R151.reuse, R117 ;  /* 0x0000007597217220 */ /* 0x040fe20000410000 */
[----:B------:R-:W-:Y:S01]  /*8f30*/  LDSM.16.MT88.4 R132, [R214+0x900] ;  /* 0x00090000d684783b */ /* 0x000fe20000004200 */
[C---:B------:R-:W-:Y:S02]  /*8f40*/  FMUL.FTZ R34, R150.reuse, R118 ;  /* 0x0000007696227220 */ /* 0x040fe40000410000 */
[C---:B------:R-:W-:Y:S02]  /*8f50*/  FMUL.FTZ R35, R150.reuse, R119 ;  /* 0x0000007796237220 */ /* 0x040fe40000410000 */
[C---:B------:R-:W-:Y:S01]  /*8f60*/  FMUL.FTZ R48, R151.reuse, R100 ;  /* 0x0000006497307220 */ /* 0x040fe20000410000 */
[----:B------:R-:W3:Y:S01]  /*8f70*/  MUFU.EX2 R154, R154 ;  /* 0x0000009a009a7308 */ /* 0x000ee20000000800 */
[----:B------:R-:W-:Y:S01]  /*8f80*/  FMUL.FTZ R49, R151, R101 ;  /* 0x0000006597317220 */ /* 0x000fe20000410000 */
[----:B------:R-:W-:Y:S01]  /*8f90*/  LDSM.16.MT88.4 R116, [R214+0x1100] ;  /* 0x00110000d674783b */ /* 0x000fe20000004200 */
[----:B------:R-:W-:Y:S01]  /*8fa0*/  FMUL.FTZ R50, R150, R102 ;  /* 0x0000006696327220 */ /* 0x000fe20000410000 */
[----:B--2---:R-:W-:Y:S01]  /*8fb0*/  F2FP.BF16.PACK_AB R158, R176, R177 ;  /* 0x000000b1b09e723e */ /* 0x004fe200000010ff */
[----:B------:R-:W-:Y:S02]  /*8fc0*/  FMUL.FTZ R51, R150, R103 ;  /* 0x0000006796337220 */ /* 0x000fe40000410000 */
[--C-:B------:R-:W-:Y:S02]  /*8fd0*/  FFMA.FTZ R169, R169, c[0x0][0x2d0], -R166.reuse ;  /* 0x0000b400a9a97a23 */ /* 0x100fe400000108a6 */
[--C-:B------:R-:W-:Y:S01]  /*8fe0*/  FFMA.FTZ R167, R167, c[0x0][0x2d0], -R166.reuse ;  /* 0x0000b400a7a77a23 */ /* 0x100fe200000108a6 */
[----:B-1----:R-:W-:Y:S01]  /*8ff0*/  FMNMX.FTZ R152, R152, R5, !PT ;  /* 0x0000000598987209 */ /* 0x002fe20007810000 */
[----:B------:R-:W-:Y:S01]  /*9000*/  MUFU.EX2 R183, R183 ;  /* 0x000000b700b77308 */ /* 0x000fe20000000800 */
[----:B------:R-:W-:Y:S01]  /*9010*/  LDSM.16.MT88.4 R100, [R214+0x1900] ;  /* 0x00190000d664783b */ /* 0x000fe20000004200 */
[----:B------:R-:W-:Y:S01]  /*9020*/  FFMA.FTZ R165, R165, c[0x0][0x2d0], -R166 ;  /* 0x0000b400a5a57a23 */ /* 0x000fe200000108a6 */
[C---:B------:R-:W-:Y:S01]  /*9030*/  FSETP.NEU.FTZ.AND P0, PT, R152.reuse, -INF , PT ;  /* 0xff8000009800780b */ /* 0x040fe20003f1d000 */
[C---:B------:R-:W-:Y:S02]  /*9040*/  FMUL.FTZ R161, R152.reuse, c[0x0][0x2d0] ;  /* 0x0000b40098a17a20 */ /* 0x040fe40000410000 */
[--C-:B------:R-:W-:Y:S01]  /*9050*/  FFMA.FTZ R192, R47, c[0x0][0x2d0], -R168.reuse ;  /* 0x0000b4002fc07a23 */ /* 0x100fe200000108a8 */
[----:B------:R-:W-:Y:S01]  /*9060*/  FSEL R5, R152, RZ, P0 ;  /* 0x000000ff98057208 */ /* 0x000fe20000000000 */
[----:B------:R-:W-:Y:S01]  /*9070*/  FFMA.FTZ R193, R45, c[0x0][0x2d0], -R168 ;  /* 0x0000b4002dc17a23 */ /* 0x000fe200000108a8 */
[----:B------:R-:W-:Y:S01]  /*9080*/  FSEL R161, R161, RZ, P0 ;  /* 0x000000ffa1a17208 */ /* 0x000fe20000000000 */
[----:B------:R-:W1:Y:S01]  /*9090*/  MUFU.EX2 R182, R182 ;  /* 0x000000b600b67308 */ /* 0x000e620000000800 */
[----:B------:R-:W-:Y:S01]  /*90a0*/  FMUL.FTZ R52, R151, R52 ;  /* 0x0000003497347220 */ /* 0x000fe20000410000 */
[----:B------:R-:W-:Y:S01]  /*90b0*/  ISETP.GT.AND P0, PT, R240, R201, PT ;  /* 0x000000c9f000720c */ /* 0x000fe20003f04270 */
[----:B------:R-:W-:Y:S01]  /*90c0*/  FADD.FTZ R5, -R5, R148 ;  /* 0x0000009405057221 */ /* 0x000fe20000010100 */
[----:B---3--:R-:W-:Y:S01]  /*90d0*/  F2FP.BF16.PACK_AB R157, R154, R155 ;  /* 0x0000009b9a9d723e */ /* 0x008fe200000010ff */
[--C-:B------:R-:W-:Y:S01]  /*90e0*/  FFMA.FTZ R188, R12, c[0x0][0x2d0], -R161.reuse ;  /* 0x0000b4000cbc7a23 */ /* 0x100fe200000108a1 */
[----:B------:R-:W-:Y:S01]  /*90f0*/  IADD3 R240, R240, -0x1, RZ ;  /* 0xfffffffff0f07810 */ /* 0x000fe20007ffe0ff */
[--C-:B------:R-:W-:Y:S02]  /*9100*/  FFMA.FTZ R189, R9, c[0x0][0x2d0], -R161.reuse ;  /* 0x0000b40009bd7a23 */ /* 0x100fe400000108a1 */
[--C-:B------:R-:W-:Y:S01]  /*9110*/  FFMA.FTZ R187, R10, c[0x0][0x2d0], -R161.reuse ;  /* 0x0000b4000abb7a23 */ /* 0x100fe200000108a1 */
[----:B------:R-:W2:Y:S01]  /*9120*/  MUFU.EX2 R149, R149 ;  /* 0x0000009500957308 */ /* 0x000ea20000000800 */
[--C-:B------:R-:W-:Y:S02]  /*9130*/  FFMA.FTZ R186, R8, c[0x0][0x2d0], -R161.reuse ;  /* 0x0000b40008ba7a23 */ /* 0x100fe400000108a1 */
[----:B------:R-:W-:Y:S02]  /*9140*/  FMUL.FTZ R8, R5, c[0x0][0x2d0] ;  /* 0x0000b40005087a20 */ /* 0x000fe40000410000 */
[C---:B------:R-:W-:Y:S02]  /*9150*/  FMUL.FTZ R5, R151.reuse, R145 ;  /* 0x0000009197057220 */ /* 0x040fe40000410000 */
[--C-:B------:R-:W-:Y:S02]  /*9160*/  FFMA.FTZ R164, R164, c[0x0][0x2d0], -R161.reuse ;  /* 0x0000b400a4a47a23 */ /* 0x100fe400000108a1 */
[C---:B------:R-:W-:Y:S01]  /*9170*/  FMUL.FTZ R53, R151.reuse, R53 ;  /* 0x0000003597357220 */ /* 0x040fe20000410000 */
[----:B------:R3:W4:Y:S01]  /*9180*/  MUFU.EX2 R148, R8 ;  /* 0x0000000800947308 */ /* 0x0007220000000800 */
[C---:B------:R-:W-:Y:S02]  /*9190*/  FMUL.FTZ R54, R150.reuse, R54 ;  /* 0x0000003696367220 */ /* 0x040fe40000410000 */
[----:B------:R-:W-:Y:S01]  /*91a0*/  FMUL.FTZ R55, R150, R55 ;  /* 0x0000003796377220 */ /* 0x000fe20000410000 */
[----:B-1----:R-:W-:Y:S01]  /*91b0*/  F2FP.BF16.PACK_AB R159, R182, R183 ;  /* 0x000000b7b69f723e */ /* 0x002fe200000010ff */
[C---:B------:R-:W-:Y:S02]  /*91c0*/  FMUL.FTZ R64, R151.reuse, R64 ;  /* 0x0000004097407220 */ /* 0x040fe40000410000 */
[----:B------:R-:W-:Y:S02]  /*91d0*/  FMUL.FTZ R65, R151, R65 ;  /* 0x0000004197417220 */ /* 0x000fe40000410000 */
[C---:B------:R-:W-:Y:S01]  /*91e0*/  FMUL.FTZ R66, R150.reuse, R66 ;  /* 0x0000004296427220 */ /* 0x040fe20000410000 */
[----:B------:R-:W-:Y:S01]  /*91f0*/  MUFU.EX2 R181, R181 ;  /* 0x000000b500b57308 */ /* 0x000fe20000000800 */
[-C--:B------:R-:W-:Y:S01]  /*9200*/  HMMA.16816.F32.BF16 R4, R156, R20.reuse, R4 ;  /* 0x000000149c04723c */ /* 0x080fe20000041804 */
[----:B------:R-:W-:Y:S02]  /*9210*/  FMUL.FTZ R67, R150, R67 ;  /* 0x0000004396437220 */ /* 0x000fe40000410000 */
[C---:B--2---:R-:W-:Y:S02]  /*9220*/  FMUL.FTZ R9, R149.reuse, R141 ;  /* 0x0000008d95097220 */ /* 0x044fe40000410000 */
[C---:B------:R-:W-:Y:S02]  /*9230*/  FMUL.FTZ R12, R149.reuse, R136 ;  /* 0x00000088950c7220 */ /* 0x040fe40000410000 */
[C---:B------:R-:W-:Y:S02]  /*9240*/  FMUL.FTZ R13, R149.reuse, R137 ;  /* 0x00000089950d7220 */ /* 0x040fe40000410000 */
[----:B------:R-:W1:Y:S03]  /*9250*/  MUFU.EX2 R180, R180 ;  /* 0x000000b400b47308 */ /* 0x000e660000000800 */
[C---:B------:R-:W-:Y:S02]  /*9260*/  FMUL.FTZ R40, R149.reuse, R108 ;  /* 0x0000006c95287220 */ /* 0x040fe40000410000 */
[C---:B---3--:R-:W-:Y:S02]  /*9270*/  FMUL.FTZ R8, R149.reuse, R140 ;  /* 0x0000008c95087220 */ /* 0x048fe40000410000 */
[C---:B----4-:R-:W-:Y:S02]  /*9280*/  FMUL.FTZ R10, R148.reuse, R142 ;  /* 0x0000008e940a7220 */ /* 0x050fe40000410000 */
[C---:B------:R-:W-:Y:S01]  /*9290*/  FMUL.FTZ R11, R148.reuse, R143 ;  /* 0x0000008f940b7220 */ /* 0x040fe20000410000 */
[----:B------:R-:W-:Y:S01]  /*92a0*/  MUFU.EX2 R185, R185 ;  /* 0x000000b900b97308 */ /* 0x000fe20000000800 */
[C---:B------:R-:W-:Y:S02]  /*92b0*/  FMUL.FTZ R14, R148.reuse, R138 ;  /* 0x0000008a940e7220 */ /* 0x040fe40000410000 */
[C---:B------:R-:W-:Y:S02]  /*92c0*/  FMUL.FTZ R15, R148.reuse, R139 ;  /* 0x0000008b940f7220 */ /* 0x040fe40000410000 */
[C---:B------:R-:W-:Y:S02]  /*92d0*/  FMUL.FTZ R41, R149.reuse, R109 ;  /* 0x0000006d95297220 */ /* 0x040fe40000410000 */
[C---:B------:R-:W-:Y:S02]  /*92e0*/  FMUL.FTZ R42, R148.reuse, R110 ;  /* 0x0000006e942a7220 */ /* 0x040fe40000410000 */
[----:B------:R-:W-:Y:S01]  /*92f0*/  FMUL.FTZ R43, R148, R111 ;  /* 0x0000006f942b7220 */ /* 0x000fe20000410000 */
[----:B------:R-:W2:Y:S01]  /*9300*/  MUFU.EX2 R184, R184 ;  /* 0x000000b800b87308 */ /* 0x000ea20000000800 */
[----:B------:R-:W-:Y:S01]  /*9310*/  LDSM.16.MT88.4 R108, [R214+0x500] ;  /* 0x00050000d66c783b */ /* 0x000fe20000004200 */
[C---:B------:R-:W-:Y:S01]  /*9320*/  FMUL.FTZ R44, R149.reuse, R104 ;  /* 0x00000068952c7220 */ /* 0x040fe20000410000 */
[----:B-1----:R-:W-:Y:S01]  /*9330*/  F2FP.BF16.PACK_AB R144, R180, R181 ;  /* 0x000000b5b490723e */ /* 0x002fe200000010ff */
[C---:B------:R-:W-:Y:S02]  /*9340*/  FMUL.FTZ R45, R149.reuse, R105 ;  /* 0x00000069952d7220 */ /* 0x040fe40000410000 */
[C---:B------:R-:W-:Y:S02]  /*9350*/  FMUL.FTZ R46, R148.reuse, R106 ;  /* 0x0000006a942e7220 */ /* 0x040fe40000410000 */
[C---:B------:R-:W-:Y:S02]  /*9360*/  FMUL.FTZ R47, R148.reuse, R107 ;  /* 0x0000006b942f7220 */ /* 0x040fe40000410000 */
[----:B------:R-:W-:Y:S01]  /*9370*/  MUFU.EX2 R189, R189 ;  /* 0x000000bd00bd7308 */ /* 0x000fe20000000800 */
[----:B------:R-:W-:Y:S01]  /*9380*/  LDSM.16.MT88.4 R104, [R212+0x1900] ;  /* 0x00190000d468783b */ /* 0x000fe20000004200 */
[C---:B------:R-:W-:Y:S02]  /*9390*/  FMUL.FTZ R24, R149.reuse, R124 ;  /* 0x0000007c95187220 */ /* 0x040fe40000410000 */
[C---:B------:R-:W-:Y:S02]  /*93a0*/  FMUL.FTZ R25, R149.reuse, R125 ;  /* 0x0000007d95197220 */ /* 0x040fe40000410000 */
[C---:B------:R-:W-:Y:S02]  /*93b0*/  FMUL.FTZ R26, R148.reuse, R126 ;  /* 0x0000007e941a7220 */ /* 0x040fe40000410000 */
[C---:B------:R-:W-:Y:S02]  /*93c0*/  FMUL.FTZ R27, R148.reuse, R127 ;  /* 0x0000007f941b7220 */ /* 0x040fe40000410000 */
[----:B------:R-:W1:Y:S01]  /*93d0*/  MUFU.EX2 R188, R188 ;  /* 0x000000bc00bc7308 */ /* 0x000e620000000800 */
[C---:B------:R-:W-:Y:S02]  /*93e0*/  FMUL.FTZ R28, R149.reuse, R120 ;  /* 0x00000078951c7220 */ /* 0x040fe40000410000 */
[----:B------:R-:W-:Y:S01]  /*93f0*/  FMUL.FTZ R30, R148, R122 ;  /* 0x0000007a941e7220 */ /* 0x000fe20000410000 */
[----:B--2---:R-:W-:Y:S01]  /*9400*/  F2FP.BF16.PACK_AB R146, R184, R185 ;  /* 0x000000b9b892723e */ /* 0x004fe200000010ff */
[C---:B------:R-:W-:Y:S02]  /*9410*/  FMUL.FTZ R31, R148.reuse, R123 ;  /* 0x0000007b941f7220 */ /* 0x040fe40000410000 */
[C---:B------:R-:W-:Y:S02]  /*9420*/  FMUL.FTZ R56, R149.reuse, R56 ;  /* 0x0000003895387220 */ /* 0x040fe40000410000 */
[C---:B------:R-:W-:Y:S01]  /*9430*/  FMUL.FTZ R57, R149.reuse, R57 ;  /* 0x0000003995397220 */ /* 0x040fe20000410000 */
[----:B------:R-:W-:Y:S01]  /*9440*/  MUFU.EX2 R187, R187 ;  /* 0x000000bb00bb7308 */ /* 0x000fe20000000800 */
[C---:B------:R-:W-:Y:S02]  /*9450*/  FMUL.FTZ R58, R148.reuse, R58 ;  /* 0x0000003a943a7220 */ /* 0x040fe40000410000 */
[C---:B------:R-:W-:Y:S02]  /*9460*/  FMUL.FTZ R59, R148.reuse, R59 ;  /* 0x0000003b943b7220 */ /* 0x040fe40000410000 */
[C---:B------:R-:W-:Y:S02]  /*9470*/  FMUL.FTZ R60, R149.reuse, R60 ;  /* 0x0000003c953c7220 */ /* 0x040fe40000410000 */
[----:B------:R-:W-:Y:S02]  /*9480*/  FMUL.FTZ R61, R149, R61 ;  /* 0x0000003d953d7220 */ /* 0x000fe40000410000 */
[C---:B------:R-:W-:Y:S01]  /*9490*/  FMUL.FTZ R62, R148.reuse, R62 ;  /* 0x0000003e943e7220 */ /* 0x040fe20000410000 */
[----:B------:R-:W2:Y:S01]  /*94a0*/  MUFU.EX2 R186, R186 ;  /* 0x000000ba00ba7308 */ /* 0x000ea20000000800 */
[----:B------:R-:W-:Y:S02]  /*94b0*/  FMUL.FTZ R63, R148, R63 ;  /* 0x0000003f943f7220 */ /* 0x000fe40000410000 */
[--C-:B------:R-:W-:Y:S01]  /*94c0*/  FFMA.FTZ R194, R194, c[0x0][0x2d0], -R170.reuse ;  /* 0x0000b400c2c27a23 */ /* 0x100fe200000108aa */
[----:B-1----:R-:W-:Y:S01]  /*94d0*/  F2FP.BF16.PACK_AB R145, R188, R189 ;  /* 0x000000bdbc91723e */ /* 0x002fe200000010ff */
[----:B------:R-:W-:Y:S02]  /*94e0*/  FFMA.FTZ R195, R195, c[0x0][0x2d0], -R170 ;  /* 0x0000b400c3c37a23 */ /* 0x000fe400000108aa */
[--C-:B------:R-:W-:Y:S02]  /*94f0*/  FFMA.FTZ R196, R196, c[0x0][0x2d0], -R168.reuse ;  /* 0x0000b400c4c47a23 */ /* 0x100fe400000108a8 */
[----:B------:R-:W-:Y:S01]  /*9500*/  FFMA.FTZ R197, R197, c[0x0][0x2d0], -R168 ;  /* 0x0000b400c5c57a23 */ /* 0x000fe200000108a8 */
[----:B------:R-:W-:Y:S01]  /*9510*/  MUFU.EX2 R124, R174 ;  /* 0x000000ae007c7308 */ /* 0x000fe20000000800 */
[--C-:B------:R-:W-:Y:S02]  /*9520*/  FFMA.FTZ R198, R198, c[0x0][0x2d0], -R166.reuse ;  /* 0x0000b400c6c67a23 */ /* 0x100fe400000108a6 */
[--C-:B------:R-:W-:Y:S02]  /*9530*/  FFMA.FTZ R199, R199, c[0x0][0x2d0], -R166.reuse ;  /* 0x0000b400c7c77a23 */ /* 0x100fe400000108a6 */
[--C-:B------:R-:W-:Y:S02]  /*9540*/  FFMA.FTZ R244, R244, c[0x0][0x2d0], -R166.reuse ;  /* 0x0000b400f4f47a23 */ /* 0x100fe400000108a6 */
[--C-:B------:R-:W-:Y:S02]  /*9550*/  FFMA.FTZ R249, R249, c[0x0][0x2d0], -R166.reuse ;  /* 0x0000b400f9f97a23 */ /* 0x100fe400000108a6 */
[----:B------:R-:W-:Y:S01]  /*9560*/  FFMA.FTZ R166, R163, c[0x0][0x2d0], -R166 ;  /* 0x0000b400a3a67a23 */ /* 0x000fe200000108a6 */
[----:B------:R-:W-:Y:S01]  /*9570*/  MUFU.EX2 R126, R172 ;  /* 0x000000ac007e7308 */ /* 0x000fe20000000800 */
[--C-:B------:R-:W-:Y:S02]  /*9580*/  FFMA.FTZ R251, R251, c[0x0][0x2d0], -R168.reuse ;  /* 0x0000b400fbfb7a23 */ /* 0x100fe400000108a8 */
[--C-:B------:R-:W-:Y:S01]  /*9590*/  FFMA.FTZ R247, R247, c[0x0][0x2d0], -R168.reuse ;  /* 0x0000b400f7f77a23 */ /* 0x100fe200000108a8 */
[----:B--2---:R-:W-:Y:S01]  /*95a0*/  F2FP.BF16.PACK_AB R147, R186, R187 ;  /* 0x000000bbba93723e */ /* 0x004fe200000010ff */
[----:B------:R-:W-:Y:S02]  /*95b0*/  FFMA.FTZ R168, R171, c[0x0][0x2d0], -R168 ;  /* 0x0000b400aba87a23 */ /* 0x000fe400000108a8 */
[--C-:B------:R-:W-:Y:S02]  /*95c0*/  FFMA.FTZ R245, R245, c[0x0][0x2d0], -R170.reuse ;  /* 0x0000b400f5f57a23 */ /* 0x100fe400000108aa */
[----:B------:R-:W-:Y:S01]  /*95d0*/  FFMA.FTZ R170, R175, c[0x0][0x2d0], -R170 ;  /* 0x0000b400afaa7a23 */ /* 0x000fe200000108aa */
[----:B------:R1:W-:Y:S01]  /*95e0*/  MUFU.EX2 R122, R173 ;  /* 0x000000ad007a7308 */ /* 0x0003e20000000800 */
[C---:B------:R-:W-:Y:S01]  /*95f0*/  HMMA.16816.F32.BF16 R8, R144.reuse, R20, R8 ;  /* 0x000000149008723c */ /* 0x040fe20000041808 */
[C---:B------:R-:W-:Y:S02]  /*9600*/  FMUL.FTZ R29, R149.reuse, R121 ;  /* 0x00000079951d7220 */ /* 0x040fe40000410000 */
[C---:B------:R-:W-:Y:S02]  /*9610*/  FMUL.FTZ R72, R149.reuse, R72 ;  /* 0x0000004895487220 */ /* 0x040fe40000410000 */
[----:B------:R-:W-:Y:S02]  /*9620*/  FMUL.FTZ R73, R149, R73 ;  /* 0x0000004995497220 */ /* 0x000fe40000410000 */
[C---:B------:R-:W-:Y:S01]  /*9630*/  FMUL.FTZ R20, R151.reuse, R128 ;  /* 0x0000008097147220 */ /* 0x040fe20000410000 */
[-C--:B------:R-:W-:Y:S01]  /*9640*/  HMMA.16816.F32.BF16 R12, R144, R22.reuse, R12 ;  /* 0x00000016900c723c */ /* 0x080fe2000004180c */
[----:B------:R-:W-:Y:S01]  /*9650*/  FMUL.FTZ R21, R151, R129 ;  /* 0x0000008197157220 */ /* 0x000fe20000410000 */
[----:B------:R-:W-:Y:S02]  /*9660*/  MUFU.EX2 R136, R170 ;  /* 0x000000aa00887308 */ /* 0x000fe40000000800 */
[C---:B------:R-:W-:Y:S02]  /*9670*/  FMUL.FTZ R74, R148.reuse, R74 ;  /* 0x0000004a944a7220 */ /* 0x040fe40000410000 */
[----:B------:R-:W-:Y:S02]  /*9680*/  FMUL.FTZ R75, R148, R75 ;  /* 0x0000004b944b7220 */ /* 0x000fe40000410000 */
[C---:B------:R-:W-:Y:S01]  /*9690*/  HMMA.16816.F32.BF16 R16, R156.reuse, R22, R16 ;  /* 0x000000169c10723c */ /* 0x040fe20000041810 */
[C---:B------:R-:W-:Y:S03]  /*96a0*/  FMUL.FTZ R76, R149.reuse, R76 ;  /* 0x0000004c954c7220 */ /* 0x040fe60000410000 */
[----:B------:R-:W-:Y:S01]  /*96b0*/  MUFU.EX2 R138, R168 ;  /* 0x000000a8008a7308 */ /* 0x000fe20000000800 */
[C---:B------:R-:W-:Y:S02]  /*96c0*/  FMUL.FTZ R77, R149.reuse, R77 ;  /* 0x0000004d954d7220 */ /* 0x040fe40000410000 */
[C---:B------:R-:W-:Y:S01]  /*96d0*/  FMUL.FTZ R22, R150.reuse, R130 ;  /* 0x0000008296167220 */ /* 0x040fe20000410000 */
[----:B-1----:R-:W-:Y:S01]  /*96e0*/  LDSM.16.MT88.4 R172, [R214+0x2100] ;  /* 0x00210000d6ac783b */ /* 0x002fe20000004200 */
[----:B------:R-:W-:Y:S03]  /*96f0*/  FMUL.FTZ R23, R150, R131 ;  /* 0x0000008396177220 */ /* 0x000fe60000410000 */
[C---:B------:R-:W-:Y:S02]  /*9700*/  FMUL.FTZ R78, R148.reuse, R78 ;  /* 0x0000004e944e7220 */ /* 0x040fe40000410000 */
[----:B------:R1:W-:Y:S01]  /*9710*/  MUFU.EX2 R125, R169 ;  /* 0x000000a9007d7308 */ /* 0x0003e20000000800 */
[C---:B------:R-:W-:Y:S01]  /*9720*/  FMUL.FTZ R79, R148.reuse, R79 ;  /* 0x0000004f944f7220 */ /* 0x040fe20000410000 */
[-C--:B------:R-:W-:Y:S01]  /*9730*/  HMMA.16816.F32.BF16 R20, R156, R36.reuse, R20 ;  /* 0x000000249c14723c */ /* 0x080fe20000041814 */
[----:B------:R-:W2:Y:S01]  /*9740*/  LDSM.16.MT88.4 R128, [R214+0xd00] ;  /* 0x000d0000d680783b */ /* 0x000ea20000004200 */
[C---:B------:R-:W-:Y:S02]  /*9750*/  FMUL.FTZ R88, R149.reuse, R88 ;  /* 0x0000005895587220 */ /* 0x040fe40000410000 */
[C---:B------:R-:W-:Y:S02]  /*9760*/  FMUL.FTZ R89, R149.reuse, R89 ;  /* 0x0000005995597220 */ /* 0x040fe40000410000 */
[C---:B------:R-:W-:Y:S02]  /*9770*/  FMUL.FTZ R90, R148.reuse, R90 ;  /* 0x0000005a945a7220 */ /* 0x040fe40000410000 */
[C---:B------:R-:W-:Y:S01]  /*9780*/  HMMA.16816.F32.BF16 R24, R144.reuse, R36, R24 ;  /* 0x000000249018723c */ /* 0x040fe20000041818 */
[----:B------:R-:W-:Y:S03]  /*9790*/  MUFU.EX2 R120, R167 ;  /* 0x000000a700787308 */ /* 0x000fe60000000800 */
[C---:B------:R-:W-:Y:S02]  /*97a0*/  FMUL.FTZ R91, R148.reuse, R91 ;  /* 0x0000005b945b7220 */ /* 0x040fe40000410000 */
[----:B------:R-:W-:Y:S02]  /*97b0*/  FMUL.FTZ R92, R149, R92 ;  /* 0x0000005c955c7220 */ /* 0x000fe40000410000 */
[-C--:B------:R-:W-:Y:S01]  /*97c0*/  HMMA.16816.F32.BF16 R28, R144, R38.reuse, R28 ;  /* 0x00000026901c723c */ /* 0x080fe2000004181c */
[C---:B------:R-:W-:Y:S02]  /*97d0*/  FMUL.FTZ R36, R151.reuse, R112 ;  /* 0x0000007097247220 */ /* 0x040fe40000410000 */
[----:B------:R-:W-:Y:S01]  /*97e0*/  MUFU.EX2 R123, R165 ;  /* 0x000000a5007b7308 */ /* 0x000fe20000000800 */
[----:B------:R-:W-:Y:S01]  /*97f0*/  FMUL.FTZ R37, R151, R113 ;  /* 0x0000007197257220 */ /* 0x000fe20000410000 */
[----:B-1----:R-:W-:Y:S01]  /*9800*/  LDSM.16.MT88.4 R168, [R212+0x1500] ;  /* 0x00150000d4a8783b */ /* 0x002fe20000004200 */
[----:B------:R-:W-:Y:S02]  /*9810*/  FMUL.FTZ R93, R149, R93 ;  /* 0x0000005d955d7220 */ /* 0x000fe40000410000 */
[C---:B------:R-:W-:Y:S01]  /*9820*/  HMMA.16816.F32.BF16 R32, R156.reuse, R38, R32 ;  /* 0x000000269c20723c */ /* 0x040fe20000041820 */
[C---:B------:R-:W-:Y:S03]  /*9830*/  FMUL.FTZ R94, R148.reuse, R94 ;  /* 0x0000005e945e7220 */ /* 0x040fe60000410000 */
[----:B------:R-:W-:Y:S01]  /*9840*/  FMUL.FTZ R95, R148, R95 ;  /* 0x0000005f945f7220 */ /* 0x000fe20000410000 */
[----:B------:R-:W-:Y:S01]  /*9850*/  MUFU.EX2 R139, R166 ;  /* 0x000000a6008b7308 */ /* 0x000fe20000000800 */
[C---:B------:R-:W-:Y:S02]  /*9860*/  FMUL.FTZ R96, R151.reuse, R96 ;  /* 0x0000006097607220 */ /* 0x040fe40000410000 */
[C---:B------:R-:W-:Y:S04]  /*9870*/  FMUL.FTZ R38, R150.reuse, R114 ;  /* 0x0000007296267220 */ /* 0x040fe80000410000 */
[C---:B------:R-:W-:Y:S02]  /*9880*/  FMUL.FTZ R39, R150.reuse, R115 ;  /* 0x0000007396277220 */ /* 0x040fe40000410000 */
[----:B------:R-:W1:Y:S01]  /*9890*/  LDSM.16.MT88.4 R112, [R212+0xd00] ;  /* 0x000d0000d470783b */ /* 0x000e620000004200 */
[----:B------:R3:W-:Y:S01]  /*98a0*/  MUFU.EX2 R127, R164 ;  /* 0x000000a4007f7308 */ /* 0x0007e20000000800 */
[C---:B------:R-:W-:Y:S02]  /*98b0*/  FMUL.FTZ R97, R151.reuse, R97 ;  /* 0x0000006197617220 */ /* 0x040fe40000410000 */
[C---:B------:R-:W-:Y:S01]  /*98c0*/  FMUL.FTZ R98, R150.reuse, R98 ;  /* 0x0000006296627220 */ /* 0x040fe20000410000 */
[-C--:B--2---:R-:W-:Y:S01]  /*98d0*/  HMMA.16816.F32.BF16 R36, R156, R128.reuse, R36 ;  /* 0x000000809c24723c */ /* 0x084fe20000041824 */
[C---:B------:R-:W-:Y:S02]  /*98e0*/  FMUL.FTZ R99, R150.reuse, R99 ;  /* 0x0000006396637220 */ /* 0x040fe40000410000 */
[C---:B------:R-:W-:Y:S02]  /*98f0*/  FMUL.FTZ R68, R151.reuse, R68 ;  /* 0x0000004497447220 */ /* 0x040fe40000410000 */
[C---:B------:R-:W-:Y:S01]  /*9900*/  FMUL.FTZ R69, R151.reuse, R69 ;  /* 0x0000004597457220 */ /* 0x040fe20000410000 */
[----:B------:R-:W-:Y:S01]  /*9910*/  MUFU.EX2 R190, R190 ;  /* 0x000000be00be7308 */ /* 0x000fe20000000800 */
[C---:B------:R-:W-:Y:S01]  /*9920*/  FMUL.FTZ R70, R150.reuse, R70 ;  /* 0x0000004696467220 */ /* 0x040fe20000410000 */
[C---:B------:R-:W-:Y:S01]  /*9930*/  HMMA.16816.F32.BF16 R40, R144.reuse, R128, R40 ;  /* 0x000000809028723c */ /* 0x040fe20000041828 */
[C---:B------:R-:W-:Y:S03]  /*9940*/  FMUL.FTZ R71, R150.reuse, R71 ;  /* 0x0000004796477220 */ /* 0x040fe60000410000 */
[C---:B------:R-:W-:Y:S02]  /*9950*/  FMUL.FTZ R80, R151.reuse, R80 ;  /* 0x0000005097507220 */ /* 0x040fe40000410000 */
[C---:B------:R-:W-:Y:S02]  /*9960*/  FMUL.FTZ R81, R151.reuse, R81 ;  /* 0x0000005197517220 */ /* 0x040fe40000410000 */
[-C--:B------:R-:W-:Y:S01]  /*9970*/  HMMA.16816.F32.BF16 R44, R144, R130.reuse, R44 ;  /* 0x00000082902c723c */ /* 0x080fe2000004182c */
[----:B------:R-:W2:Y:S01]  /*9980*/  MUFU.EX2 R191, R191 ;  /* 0x000000bf00bf7308 */ /* 0x000ea20000000800 */
[----:B---3--:R-:W-:Y:S02]  /*9990*/  LDSM.16.MT88.4 R164, [R214+0x1500] ;  /* 0x00150000d6a4783b */ /* 0x008fe40000004200 */
[C---:B------:R-:W-:Y:S02]  /*99a0*/  FMUL.FTZ R82, R150.reuse, R82 ;  /* 0x0000005296527220 */ /* 0x040fe40000410000 */
[C---:B------:R-:W-:Y:S02]  /*99b0*/  FMUL.FTZ R83, R150.reuse, R83 ;  /* 0x0000005396537220 */ /* 0x040fe40000410000 */
[C---:B------:R-:W-:Y:S01]  /*99c0*/  HMMA.16816.F32.BF16 R48, R156.reuse, R130, R48 ;  /* 0x000000829c30723c */ /* 0x040fe20000041830 */
[C---:B------:R-:W-:Y:S02]  /*99d0*/  FMUL.FTZ R84, R151.reuse, R84 ;  /* 0x0000005497547220 */ /* 0x040fe40000410000 */
[----:B------:R-:W-:Y:S01]  /*99e0*/  MUFU.EX2 R192, R192 ;  /* 0x000000c000c07308 */ /* 0x000fe20000000800 */
[----:B------:R-:W-:Y:S02]  /*99f0*/  FMUL.FTZ R85, R151, R85 ;  /* 0x0000005597557220 */ /* 0x000fe40000410000 */
[C---:B------:R-:W-:Y:S02]  /*9a00*/  FMUL.FTZ R86, R150.reuse, R86 ;  /* 0x0000005696567220 */ /* 0x040fe40000410000 */
[----:B------:R-:W-:Y:S01]  /*9a10*/  FMUL.FTZ R87, R150, R87 ;  /* 0x0000005796577220 */ /* 0x000fe20000410000 */
[-C--:B-1----:R-:W-:Y:S03]  /*9a20*/  HMMA.16816.F32.BF16 R52, R156, R112.reuse, R52 ;  /* 0x000000709c34723c */ /* 0x082fe60000041834 */
[--C-:B------:R-:W-:Y:S01]  /*9a30*/  FFMA.FTZ R246, R246, c[0x0][0x2d0], -R161.reuse ;  /* 0x0000b400f6f67a23 */ /* 0x100fe200000108a1 */
[----:B------:R-:W1:Y:S01]  /*9a40*/  MUFU.EX2 R193, R193 ;  /* 0x000000c100c17308 */ /* 0x000e620000000800 */
[--C-:B------:R-:W-:Y:S02]  /*9a50*/  FFMA.FTZ R248, R248, c[0x0][0x2d0], -R161.reuse ;  /* 0x0000b400f8f87a23 */ /* 0x100fe400000108a1 */
[--C-:B------:R-:W-:Y:S02]  /*9a60*/  FFMA.FTZ R252, R252, c[0x0][0x2d0], -R161.reuse ;  /* 0x0000b400fcfc7a23 */ /* 0x100fe400000108a1 */
[--C-:B------:R-:W-:Y:S01]  /*9a70*/  FFMA.FTZ R250, R250, c[0x0][0x2d0], -R161.reuse ;  /* 0x0000b400fafa7a23 */ /* 0x100fe200000108a1 */
[C---:B------:R-:W-:Y:S02]  /*9a80*/  HMMA.16816.F32.BF16 R56, R144.reuse, R112, R56 ;  /* 0x000000709038723c */ /* 0x040fe40000041838 */
[--C-:B------:R-:W-:Y:S02]  /*9a90*/  FFMA.FTZ R162, R162, c[0x0][0x2d0], -R161.reuse ;  /* 0x0000b400a2a27a23 */ /* 0x100fe400000108a1 */
[----:B------:R-:W-:Y:S01]  /*9aa0*/  MUFU.EX2 R194, R194 ;  /* 0x000000c200c27308 */ /* 0x000fe20000000800 */
[--C-:B------:R-:W-:Y:S02]  /*9ab0*/  FFMA.FTZ R160, R160, c[0x0][0x2d0], -R161.reuse ;  /* 0x0000b400a0a07a23 */ /* 0x100fe400000108a1 */
[----:B------:R-:W-:Y:S01]  /*9ac0*/  FFMA.FTZ R161, R153, c[0x0][0x2d0], -R161 ;  /* 0x0000b40099a17a23 */ /* 0x000fe200000108a1 */
[-C--:B------:R-:W-:Y:S01]  /*9ad0*/  HMMA.16816.F32.BF16 R60, R144, R114.reuse, R60 ;  /* 0x00000072903c723c */ /* 0x080fe2000004183c */
[----:B------:R-:W-:Y:S03]  /*9ae0*/  FFMA.FTZ R179, R151, R238, R179 ;  /* 0x000000ee97b37223 */ /* 0x000fe600000100b3 */
[----:B------:R-:W-:Y:S01]  /*9af0*/  MOV R151, R3 ;  /* 0x0000000300977202 */ /* 0x000fe20000000f00 */
[----:B------:R-:W-:Y:S01]  /*9b00*/  FFMA.FTZ R155, R150, R239, R155 ;  /* 0x000000ef969b7223 */ /* 0x000fe2000001009b */
[----:B------:R-:W3:Y:S01]  /*9b10*/  MUFU.EX2 R195, R195 ;  /* 0x000000c300c37308 */ /* 0x000ee20000000800 */
[----:B------:R-:W-:Y:S01]  /*9b20*/  FFMA.FTZ R181, R149, R236, R181 ;  /* 0x000000ec95b57223 */ /* 0x000fe200000100b5 */
[C---:B------:R-:W-:Y:S01]  /*9b30*/  HMMA.16816.F32.BF16 R64, R156.reuse, R114, R64 ;  /* 0x000000729c40723c */ /* 0x040fe20000041840 */
[----:B------:R-:W4:Y:S03]  /*9b40*/  LDSM.16.MT88.4 R112, [R212+0x500] ;  /* 0x00050000d470783b */ /* 0x000f260000004200 */
[----:B------:R-:W-:Y:S01]  /*9b50*/  FFMA.FTZ R189, R148, R237, R189 ;  /* 0x000000ed94bd7223 */ /* 0x000fe200000100bd */
[----:B------:R-:W-:Y:S01]  /*9b60*/  MOV R150, R2 ;  /* 0x0000000200967202 */ /* 0x000fe20000000f00 */
[----:B------:R-:W-:Y:S01]  /*9b70*/  FADD.FTZ R178, R178, R179 ;  /* 0x000000b3b2b27221 */ /* 0x000fe20000010000 */
[----:B------:R-:W-:Y:S01]  /*9b80*/  MOV R149, R0 ;  /* 0x0000000000957202 */ /* 0x000fe20000000f00 */
[-C--:B------:R-:W-:Y:S01]  /*9b90*/  HMMA.16816.F32.BF16 R68, R156, R100.reuse, R68 ;  /* 0x000000649c44723c */ /* 0x080fe20000041844 */
[----:B------:R-:W-:Y:S03]  /*9ba0*/  MUFU.EX2 R196, R196 ;  /* 0x000000c400c47308 */ /* 0x000fe60000000800 */
[----:B------:R-:W-:Y:S01]  /*9bb0*/  FADD.FTZ R154, R154, R155 ;  /* 0x0000009b9a9a7221 */ /* 0x000fe20000010000 */
[----:B------:R-:W-:Y:S01]  /*9bc0*/  MOV R148, R152 ;  /* 0x0000009800947202 */ /* 0x000fe20000000f00 */
[----:B------:R-:W-:Y:S02]  /*9bd0*/  FADD.FTZ R180, R180, R181 ;  /* 0x000000b5b4b47221 */ /* 0x000fe40000010000 */
[C---:B------:R-:W-:Y:S01]  /*9be0*/  HMMA.16816.F32.BF16 R72, R144.reuse, R100, R72 ;  /* 0x000000649048723c */ /* 0x040fe20000041848 */
[----:B------:R-:W-:Y:S02]  /*9bf0*/  FADD.FTZ R188, R188, R189 ;  /* 0x000000bdbcbc7221 */ /* 0x000fe40000010000 */
[----:B------:R-:W5:Y:S01]  /*9c00*/  MUFU.EX2 R197, R197 ;  /* 0x000000c500c57308 */ /* 0x000f620000000800 */
[----:B------:R-:W-:Y:S02]  /*9c10*/  FADD.FTZ R177, R177, R178 ;  /* 0x000000b2b1b17221 */ /* 0x000fe40000010000 */
[----:B------:R-:W-:Y:S01]  /*9c20*/  FADD.FTZ R183, R183, R154 ;  /* 0x0000009ab7b77221 */ /* 0x000fe20000010000 */
[----:B--2---:R-:W-:Y:S01]  /*9c30*/  F2FP.BF16.PACK_AB R100, R191, R190 ;  /* 0x000000bebf64723e */ /* 0x004fe200000010ff */
[-C--:B------:R-:W-:Y:S01]  /*9c40*/  HMMA.16816.F32.BF16 R76, R144, R102.reuse, R76 ;  /* 0x00000066904c723c */ /* 0x080fe2000004184c */
[----:B-1----:R-:W-:Y:S03]  /*9c50*/  F2FP.BF16.PACK_AB R101, R193, R192 ;  /* 0x000000c0c165723e */ /* 0x002fe600000010ff */
[----:B------:R-:W-:Y:S01]  /*9c60*/  FADD.FTZ R185, R185, R180 ;  /* 0x000000b4b9b97221 */ /* 0x000fe20000010000 */
[----:B------:R-:W-:Y:S01]  /*9c70*/  MUFU.EX2 R198, R198 ;  /* 0x000000c600c67308 */ /* 0x000fe20000000800 */
[----:B------:R-:W-:Y:S02]  /*9c80*/  FADD.FTZ R187, R187, R188 ;  /* 0x000000bcbbbb7221 */ /* 0x000fe40000010000 */
[C---:B------:R-:W-:Y:S01]  /*9c90*/  HMMA.16816.F32.BF16 R80, R156.reuse, R102, R80 ;  /* 0x000000669c50723c */ /* 0x040fe20000041850 */
[----:B------:R-:W-:Y:S03]  /*9ca0*/  FADD.FTZ R177, R176, R177 ;  /* 0x000000b1b0b17221 */ /* 0x000fe60000010000 */
[----:B------:R-:W-:Y:S02]  /*9cb0*/  FADD.FTZ R183, R182, R183 ;  /* 0x000000b7b6b77221 */ /* 0x000fe40000010000 */
[----:B------:R-:W-:Y:S01]  /*9cc0*/  FADD.FTZ R185, R184, R185 ;  /* 0x000000b9b8b97221 */ /* 0x000fe20000010000 */
[----:B---3--:R-:W-:Y:S01]  /*9cd0*/  F2FP.BF16.PACK_AB R102, R195, R194 ;  /* 0x000000c2c366723e */ /* 0x008fe200000010ff */
[-C--:B------:R-:W-:Y:S01]  /*9ce0*/  HMMA.16816.F32.BF16 R84, R156, R104.reuse, R84 ;  /* 0x000000689c54723c */ /* 0x080fe20000041854 */
[----:B------:R-:W1:Y:S03]  /*9cf0*/  MUFU.EX2 R199, R199 ;  /* 0x000000c700c77308 */ /* 0x000e660000000800 */
[----:B-----5:R-:W-:Y:S01]  /*9d00*/  F2FP.BF16.PACK_AB R103, R197, R196 ;  /* 0x000000c4c567723e */ /* 0x020fe200000010ff */
[----:B------:R-:W-:Y:S02]  /*9d10*/  FADD.FTZ R187, R186, R187 ;  /* 0x000000bbbabb7221 */ /* 0x000fe40000010000 */
[----:B------:R-:W-:Y:S01]  /*9d20*/  FADD.FTZ R190, R190, R177 ;  /* 0x000000b1bebe7221 */ /* 0x000fe20000010000 */
[C---:B------:R-:W-:Y:S01]  /*9d30*/  HMMA.16816.F32.BF16 R88, R144.reuse, R104, R88 ;  /* 0x000000689058723c */ /* 0x040fe20000041858 */
[----:B------:R-:W-:Y:S02]  /*9d40*/  FADD.FTZ R192, R192, R183 ;  /* 0x000000b7c0c07221 */ /* 0x000fe40000010000 */
[----:B------:R-:W-:Y:S01]  /*9d50*/  MUFU.EX2 R244, R244 ;  /* 0x000000f400f47308 */ /* 0x000fe20000000800 */
[----:B------:R-:W-:Y:S02]  /*9d60*/  FADD.FTZ R191, R191, R190 ;  /* 0x000000bebfbf7221 */ /* 0x000fe40000010000 */
[----:B------:R-:W-:Y:S02]  /*9d70*/  FADD.FTZ R193, R193, R192 ;  /* 0x000000c0c1c17221 */ /* 0x000fe40000010000 */
[-C--:B------:R-:W-:Y:S01]  /*9d80*/  HMMA.16816.F32.BF16 R92, R144, R106.reuse, R92 ;  /* 0x0000006a905c723c */ /* 0x080fe2000004185c */
[----:B------:R-:W-:Y:S03]  /*9d90*/  FADD.FTZ R194, R194, R191 ;  /* 0x000000bfc2c27221 */ /* 0x000fe60000010000 */
[----:B------:R-:W-:Y:S01]  /*9da0*/  FADD.FTZ R196, R196, R193 ;  /* 0x000000c1c4c47221 */ /* 0x000fe20000010000 */
[----:B------:R-:W2:Y:S01]  /*9db0*/  MUFU.EX2 R249, R249 ;  /* 0x000000f900f97308 */ /* 0x000ea20000000800 */
[----:B------:R-:W-:Y:S02]  /*9dc0*/  FADD.FTZ R194, R195, R194 ;  /* 0x000000c2c3c27221 */ /* 0x000fe40000010000 */
[----:B------:R-:W-:Y:S01]  /*9dd0*/  HMMA.16816.F32.BF16 R96, R156, R106, R96 ;  /* 0x0000006a9c60723c */ /* 0x000fe20000041860 */
[----:B-1----:R-:W-:Y:S03]  /*9de0*/  F2FP.BF16.PACK_AB R104, R199, R198 ;  /* 0x000000c6c768723e */ /* 0x002fe600000010ff */
[----:B------:R-:W-:Y:S02]  /*9df0*/  FADD.FTZ R198, R198, R185 ;  /* 0x000000b9c6c67221 */ /* 0x000fe40000010000 */
[----:B------:R-:W-:Y:S01]  /*9e00*/  FADD.FTZ R196, R197, R196 ;  /* 0x000000c4c5c47221 */ /* 0x000fe20000010000 */
[----:B------:R-:W1:Y:S01]  /*9e10*/  MUFU.EX2 R246, R246 ;  /* 0x000000f600f67308 */ /* 0x000e620000000800 */
[-C--:B------:R-:W-:Y:S01]  /*9e20*/  HMMA.16816.F32.BF16 R4, R100, R108.reuse, R4 ;  /* 0x0000006c6404723c */ /* 0x080fe20000041804 */
[----:B------:R-:W-:Y:S03]  /*9e30*/  F2FP.BF16.PACK_AB R156, R126, R124 ;  /* 0x0000007c7e9c723e */ /* 0x000fe600000010ff */
[----:B------:R-:W-:Y:S01]  /*9e40*/  F2FP.BF16.PACK_AB R159, R138, R122 ;  /* 0x0000007a8a9f723e */ /* 0x000fe200000010ff */
[----:B------:R-:W-:Y:S04]  /*9e50*/  FADD.FTZ R199, R199, R198 ;  /* 0x000000c6c7c77221 */ /* 0x000fe80000010000 */
[----:B------:R-:W3:Y:S03]  /*9e60*/  MUFU.EX2 R248, R248 ;  /* 0x000000f800f87308 */ /* 0x000ee60000000800 */
[C---:B--2---:R-:W-:Y:S01]  /*9e70*/  F2FP.BF16.PACK_AB R106, R249.reuse, R244 ;  /* 0x000000f4f96a723e */ /* 0x044fe200000010ff */
[----:B------:R-:W-:Y:S04]  /*9e80*/  FADD.FTZ R244, R244, R199 ;  /* 0x000000c7f4f47221 */ /* 0x000fe80000010000 */
[----:B------:R-:W-:Y:S02]  /*9e90*/  FADD.FTZ R244, R249, R244 ;  /* 0x000000f4f9f47221 */ /* 0x000fe40000010000 */
[----:B------:R-:W2:Y:S01]  /*9ea0*/  MUFU.EX2 R252, R252 ;  /* 0x000000fc00fc7308 */ /* 0x000ea20000000800 */
[----:B-1----:R-:W-:Y:S09]  /*9eb0*/  FADD.FTZ R187, R246, R187 ;  /* 0x000000bbf6bb7221 */ /* 0x002ff20000010000 */
[----:B------:R-:W1:Y:S01]  /*9ec0*/  MUFU.EX2 R250, R250 ;  /* 0x000000fa00fa7308 */ /* 0x000e620000000800 */
[C---:B---3--:R-:W-:Y:S01]  /*9ed0*/  F2FP.BF16.PACK_AB R105, R248.reuse, R246 ;  /* 0x000000f6f869723e */ /* 0x048fe200000010ff */
[----:B------:R-:W-:Y:S08]  /*9ee0*/  FADD.FTZ R187, R248, R187 ;  /* 0x000000bbf8bb7221 */ /* 0x000ff00000010000 */
[----:B------:R-:W3:Y:S01]  /*9ef0*/  MUFU.EX2 R251, R251 ;  /* 0x000000fb00fb7308 */ /* 0x000ee20000000800 */
[----:B--2---:R-:W-:Y:S09]  /*9f00*/  FADD.FTZ R187, R252, R187 ;  /* 0x000000bbfcbb7221 */ /* 0x004ff20000010000 */
[----:B------:R-:W2:Y:S01]  /*9f10*/  MUFU.EX2 R247, R247 ;  /* 0x000000f700f77308 */ /* 0x000ea20000000800 */
[C---:B-1----:R-:W-:Y:S01]  /*9f20*/  F2FP.BF16.PACK_AB R107, R250.reuse, R252 ;  /* 0x000000fcfa6b723e */ /* 0x042fe200000010ff */
[----:B------:R-:W-:Y:S08]  /*9f30*/  FADD.FTZ R187, R250, R187 ;  /* 0x000000bbfabb7221 */ /* 0x000ff00000010000 */
[----:B------:R-:W1:Y:S01]  /*9f40*/  MUFU.EX2 R245, R245 ;  /* 0x000000f500f57308 */ /* 0x000e620000000800 */
[C---:B------:R-:W-:Y:S01]  /*9f50*/  HMMA.16816.F32.BF16 R8, R104.reuse, R108, R8 ;  /* 0x0000006c6808723c */ /* 0x040fe20000041808 */
[----:B---3--:R-:W-:Y:S07]  /*9f60*/  FADD.FTZ R196, R251, R196 ;  /* 0x000000c4fbc47221 */ /* 0x008fee0000010000 */
[-C--:B------:R-:W-:Y:S01]  /*9f70*/  HMMA.16816.F32.BF16 R12, R104, R110.reuse, R12 ;  /* 0x0000006e680c723c */ /* 0x080fe2000004180c */
[----:B------:R3:W5:Y:S03]  /*9f80*/  MUFU.EX2 R121, R162 ;  /* 0x000000a200797308 */ /* 0x0007660000000800 */
[C---:B--2---:R-:W-:Y:S01]  /*9f90*/  F2FP.BF16.PACK_AB R157, R247.reuse, R251 ;  /* 0x000000fbf79d723e */ /* 0x044fe200000010ff */
[----:B------:R-:W-:Y:S03]  /*9fa0*/  FADD.FTZ R196, R247, R196 ;  /* 0x000000c4f7c47221 */ /* 0x000fe60000010000 */
[C---:B------:R-:W-:Y:S01]  /*9fb0*/  HMMA.16816.F32.BF16 R16, R100.reuse, R110, R16 ;  /* 0x0000006e6410723c */ /* 0x040fe20000041810 */
[----:B------:R-:W2:Y:S02]  /*9fc0*/  LDSM.16.MT88.4 R108, [R212+0x1100] ;  /* 0x00110000d46c783b */ /* 0x000ea40000004200 */
[----:B------:R5:W-:Y:S01]  /*9fd0*/  MUFU.EX2 R137, R160 ;  /* 0x000000a000897308 */ /* 0x000be20000000800 */
[----:B-1----:R-:W-:Y:S04]  /*9fe0*/  F2FP.BF16.PACK_AB R158, R136, R245 ;  /* 0x000000f5889e723e */ /* 0x002fe800000010ff */
[-C--:B----4-:R-:W-:Y:S05]  /*9ff0*/  HMMA.16816.F32.BF16 R20, R100, R112.reuse, R20 ;  /* 0x000000706414723c */ /* 0x090fea0000041814 */
[----:B------:R1:W4:Y:S03]  /*a000*/  MUFU.EX2 R153, R161 ;  /* 0x000000a100997308 */ /* 0x0003260000000800 */
[C---:B------:R-:W-:Y:S01]  /*a010*/  HMMA.16816.F32.BF16 R24, R104.reuse, R112, R24 ;  /* 0x000000706818723c */ /* 0x040fe20000041818 */
[----:B---3--:R-:W-:Y:S07]  /*a020*/  F2FP.BF16.PACK_AB R162, R139, R123 ;  /* 0x0000007b8ba2723e */ /* 0x008fee00000010ff */
[-C--:B------:R-:W-:Y:S01]  /*a030*/  HMMA.16816.F32.BF16 R28, R104, R114.reuse, R28 ;  /* 0x00000072681c723c */ /* 0x080fe2000004181c */
[----:B-----5:R-:W-:Y:S07]  /*a040*/  F2FP.BF16.PACK_AB R160, R120, R125 ;  /* 0x0000007d78a0723e */ /* 0x020fee00000010ff */
[C---:B------:R-:W-:Y:S01]  /*a050*/  HMMA.16816.F32.BF16 R32, R100.reuse, R114, R32 ;  /* 0x000000726420723c */ /* 0x040fe20000041820 */
[----:B------:R-:W3:Y:S03]  /*a060*/  LDSM.16.MT88.4 R112, [R214+0x1d00] ;  /* 0x001d0000d670783b */ /* 0x000ee60000004200 */
[----:B-1----:R-:W-:Y:S02]  /*a070*/  F2FP.BF16.PACK_AB R161, R121, R127 ;  /* 0x0000007f79a1723e */ /* 0x002fe400000010ff */
[----:B----4-:R-:W-:Y:S02]  /*a080*/  F2FP.BF16.PACK_AB R163, R153, R137 ;  /* 0x0000008999a3723e */ /* 0x010fe400000010ff */
[-C--:B------:R-:W-:Y:S08]  /*a090*/  HMMA.16816.F32.BF16 R36, R100, R116.reuse, R36 ;  /* 0x000000746424723c */ /* 0x080ff00000041824 */
[C---:B------:R-:W-:Y:S08]  /*a0a0*/  HMMA.16816.F32.BF16 R40, R104.reuse, R116, R40 ;  /* 0x000000746828723c */ /* 0x040ff00000041828 */
[-C--:B------:R-:W-:Y:S08]  /*a0b0*/  HMMA.16816.F32.BF16 R44, R104, R118.reuse, R44 ;  /* 0x00000076682c723c */ /* 0x080ff0000004182c */
[C---:B------:R-:W-:Y:S01]  /*a0c0*/  HMMA.16816.F32.BF16 R48, R100.reuse, R118, R48 ;  /* 0x000000766430723c */ /* 0x040fe20000041830 */
[----:B------:R-:W1:Y:S07]  /*a0d0*/  LDSM.16.MT88.4 R116, [R212+0x1d00] ;  /* 0x001d0000d474783b */ /* 0x000e6e0000004200 */
[-C--:B--2---:R-:W-:Y:S08]  /*a0e0*/  HMMA.16816.F32.BF16 R52, R100, R108.reuse, R52 ;  /* 0x0000006c6434723c */ /* 0x084ff00000041834 */
[C---:B------:R-:W-:Y:S08]  /*a0f0*/  HMMA.16816.F32.BF16 R56, R104.reuse, R108, R56 ;  /* 0x0000006c6838723c */ /* 0x040ff00000041838 */
[-C--:B------:R-:W-:Y:S08]  /*a100*/  HMMA.16816.F32.BF16 R60, R104, R110.reuse, R60 ;  /* 0x0000006e683c723c */ /* 0x080ff0000004183c */
[C---:B------:R-:W-:Y:S01]  /*a110*/  HMMA.16816.F32.BF16 R64, R100.reuse, R110, R64 ;  /* 0x0000006e6440723c */ /* 0x040fe20000041840 */
[----:B------:R-:W2:Y:S07]  /*a120*/  LDSM.16.MT88.4 R108, [R212+0x900] ;  /* 0x00090000d46c783b */ /* 0x000eae0000004200 */
[-C--:B---3--:R-:W-:Y:S08]  /*a130*/  HMMA.16816.F32.BF16 R68, R100, R112.reuse, R68 ;  /* 0x000000706444723c */ /* 0x088ff00000041844 */
[C---:B------:R-:W-:Y:S08]  /*a140*/  HMMA.16816.F32.BF16 R72, R104.reuse, R112, R72 ;  /* 0x000000706848723c */ /* 0x040ff00000041848 */
[-C--:B------:R-:W-:Y:S08]  /*a150*/  HMMA.16816.F32.BF16 R76, R104, R114.reuse, R76 ;  /* 0x00000072684c723c */ /* 0x080ff0000004184c */
[C---:B------:R-:W-:Y:S08]  /*a160*/  HMMA.16816.F32.BF16 R80, R100.reuse, R114, R80 ;  /* 0x000000726450723c */ /* 0x040ff00000041850 */
[-C--:B-1----:R-:W-:Y:S08]  /*a170*/  HMMA.16816.F32.BF16 R84, R100, R116.reuse, R84 ;  /* 0x000000746454723c */ /* 0x082ff00000041854 */
[C---:B------:R-:W-:Y:S08]  /*a180*/  HMMA.16816.F32.BF16 R88, R104.reuse, R116, R88 ;  /* 0x000000746858723c */ /* 0x040ff00000041858 */
[-C--:B------:R-:W-:Y:S08]  /*a190*/  HMMA.16816.F32.BF16 R92, R104, R118.reuse, R92 ;  /* 0x00000076685c723c */ /* 0x080ff0000004185c */
[----:B------:R-:W-:Y:S08]  /*a1a0*/  HMMA.16816.F32.BF16 R96, R100, R118, R96 ;  /* 0x000000766460723c */ /* 0x000ff00000041860 */
[-C--:B------:R-:W-:Y:S01]  /*a1b0*/  HMMA.16816.F32.BF16 R144, R156, R132.reuse, R4 ;  /* 0x000000849c90723c */ /* 0x080fe20000041804 */
[----:B------:R-:W1:Y:S07]  /*a1c0*/  LDSM.16.MT88.4 R4, [R212+0x2100] ;  /* 0x00210000d404783b */ /* 0x000e6e0000004200 */
[C---:B------:R-:W-:Y:S07]  /*a1d0*/  HMMA.16816.F32.BF16 R140, R160.reuse, R132, R8 ;  /* 0x00000084a08c723c */ /* 0x040fee0000041808 */
[----:B------:R-:W-:Y:S02]  /*a1e0*/  MOV R11, R139 ;  /* 0x0000008b000b7202 */ /* 0x000fe40000000f00 */
[----:B------:R-:W-:Y:S03]  /*a1f0*/  MOV R10, R138 ;  /* 0x0000008a000a7202 */ /* 0x000fe60000000f00 */
[----:B------:R-:W-:Y:S02]  /*a200*/  MOV R9, R137 ;  /* 0x0000008900097202 */ /* 0x000fe40000000f00 */
[----:B------:R-:W-:Y:S02]  /*a210*/  MOV R8, R136 ;  /* 0x0000008800087202 */ /* 0x000fe40000000f00 */
[-C--:B------:R-:W-:Y:S07]  /*a220*/  HMMA.16816.F32.BF16 R136, R160, R134.reuse, R12 ;  /* 0x00000086a088723c */ /* 0x080fee000004180c */
[----:B------:R-:W-:Y:S01]  /*a230*/  MOV R15, R123 ;  /* 0x0000007b000f7202 */ /* 0x000fe20000000f00 */
[C---:B------:R-:W-:Y:S01]  /*a240*/  HMMA.16816.F32.BF16 R132, R156.reuse, R134, R16 ;  /* 0x000000869c84723c */ /* 0x040fe20000041810 */
[----:B------:R-:W-:Y:S03]  /*a250*/  MOV R14, R122 ;  /* 0x0000007a000e7202 */ /* 0x000fe60000000f00 */
[----:B------:R-:W-:Y:S02]  /*a260*/  MOV R13, R121 ;  /* 0x00000079000d7202 */ /* 0x000fe40000000f00 */
[----:B------:R-:W-:Y:S01]  /*a270*/  MOV R12, R120 ;  /* 0x00000078000c7202 */ /* 0x000fe20000000f00 */
[----:B------:R-:W-:Y:S01]  /*a280*/  FADD.FTZ R196, R14, R196 ;  /* 0x000000c40ec47221 */ /* 0x000fe20000010000 */
[-C--:B--2---:R-:W-:Y:S01]  /*a290*/  HMMA.16816.F32.BF16 R128, R156, R108.reuse, R20 ;  /* 0x0000006c9c80723c */ /* 0x084fe20000041814 */
[----:B------:R-:W-:Y:S03]  /*a2a0*/  MOV R19, R127 ;  /* 0x0000007f00137202 */ /* 0x000fe60000000f00 */
[----:B------:R-:W-:Y:S01]  /*a2b0*/  MOV R18, R126 ;  /* 0x0000007e00127202 */ /* 0x000fe20000000f00 */
[----:B------:R-:W-:Y:S01]  /*a2c0*/  FADD.FTZ R239, R10, R196 ;  /* 0x000000c40aef7221 */ /* 0x000fe20000010000 */
[----:B------:R-:W-:Y:S01]  /*a2d0*/  MOV R17, R125 ;  /* 0x0000007d00117202 */ /* 0x000fe20000000f00 */
[----:B------:R-:W-:Y:S01]  /*a2e0*/  FADD.FTZ R187, R19, R187 ;  /* 0x000000bb13bb7221 */ /* 0x000fe20000010000 */
[----:B------:R-:W-:Y:S02]  /*a2f0*/  MOV R16, R124 ;  /* 0x0000007c00107202 */ /* 0x000fe40000000f00 */
[C---:B------:R-:W-:Y:S02]  /*a300*/  HMMA.16816.F32.BF16 R124, R160.reuse, R108, R24 ;  /* 0x0000006ca07c723c */ /* 0x040fe40000041818 */
[----:B------:R-:W-:Y:S02]  /*a310*/  FADD.FTZ R244, R17, R244 ;  /* 0x000000f411f47221 */ /* 0x000fe40000010000 */
[----:B------:R-:W-:Y:S02]  /*a320*/  FADD.FTZ R194, R16, R194 ;  /* 0x000000c210c27221 */ /* 0x000fe40000010000 */
[----:B------:R-:W-:Y:S02]  /*a330*/  FADD.FTZ R244, R12, R244 ;  /* 0x000000f40cf47221 */ /* 0x000fe40000010000 */
[-C--:B------:R-:W-:Y:S01]  /*a340*/  HMMA.16816.F32.BF16 R120, R160, R110.reuse, R28 ;  /* 0x0000006ea078723c */ /* 0x080fe2000004181c */
[----:B------:R-:W-:Y:S03]  /*a350*/  FADD.FTZ R194, R18, R194 ;  /* 0x000000c212c27221 */ /* 0x000fe60000010000 */
[----:B------:R-:W-:Y:S02]  /*a360*/  FADD.FTZ R187, R13, R187 ;  /* 0x000000bb0dbb7221 */ /* 0x000fe40000010000 */
[----:B------:R-:W-:Y:S02]  /*a370*/  FADD.FTZ R194, R245, R194 ;  /* 0x000000c2f5c27221 */ /* 0x000fe40000010000 */
[C---:B------:R-:W-:Y:S01]  /*a380*/  HMMA.16816.F32.BF16 R116, R156.reuse, R110, R32 ;  /* 0x0000006e9c74723c */ /* 0x040fe20000041820 */
[----:B------:R-:W-:Y:S03]  /*a390*/  FADD.FTZ R244, R15, R244 ;  /* 0x000000f40ff47221 */ /* 0x000fe60000010000 */
[----:B------:R-:W-:Y:S02]  /*a3a0*/  FADD.FTZ R238, R8, R194 ;  /* 0x000000c208ee7221 */ /* 0x000fe40000010000 */
[----:B------:R-:W-:Y:S02]  /*a3b0*/  FADD.FTZ R236, R11, R244 ;  /* 0x000000f40bec7221 */ /* 0x000fe40000010000 */
        /* <DEDUP_REMOVED lines=13> */
[C---:B------:R-:W-:Y:S07]  /*a490*/  HMMA.16816.F32.BF16 R88, R160.reuse, R4, R88 ;  /* 0x00000004a058723c */ /* 0x040fee0000041858 */
[----:B------:R-:W-:Y:S01]  /*a4a0*/  FADD.FTZ R4, R9, R187 ;  /* 0x000000bb09047221 */ /* 0x000fe20000010000 */
[-C--:B------:R-:W-:Y:S04]  /*a4b0*/  HMMA.16816.F32.BF16 R92, R160, R6.reuse, R92 ;  /* 0x00000006a05c723c */ /* 0x080fe8000004185c */
[----:B------:R-:W-:Y:S04]  /*a4c0*/  FADD.FTZ R237, R153, R4 ;  /* 0x0000000499ed7221 */ /* 0x000fe80000010000 */
[----:B------:R-:W-:Y:S01]  /*a4d0*/  HMMA.16816.F32.BF16 R96, R156, R6, R96 ;  /* 0x000000069c60723c */ /* 0x000fe20000041860 */
[----:B------:R-:W-:-:S07]  /*a4e0*/  @P0 BRA `(.L_x_500) ;  /* 0xffffbb4000000947 */ /* 0x000fce000383ffff */
.L_x_479:
[----:B------:R-:W1:Y:S01]  /*a4f0*/  S2UR UR14, SR_CTAID.X ;  /* 0x00000000000e79c3 */ /* 0x000e620000002500 */
[----:B------:R-:W-:Y:S01]  /*a500*/  ULDC.64 UR4, c[0x0][0x2c8] ;  /* 0x0000b20000047ab9 */ /* 0x000fe20000000a00 */
[----:B------:R-:W-:Y:S01]  /*a510*/  IMAD.MOV.U32 R4, RZ, RZ, 0x1 ;  /* 0x00000001ff047424 */ /* 0x000fe200078e00ff */
[----:B------:R-:W-:Y:S01]  /*a520*/  PLOP3.LUT P0, PT, PT, PT, UP1, 0x40, 0x0 ;  /* 0x000000000000781c */ /* 0x000fe20003f0e818 */
[----:B------:R-:W-:-:S03]  /*a530*/  IMAD.MOV.U32 R5, RZ, RZ, c[0x0][0x2ac] ;  /* 0x0000ab00ff057624 */ /* 0x000fc600078e00ff */
[----:B------:R-:W-:-:S05]  /*a540*/  IADD3 R6, R4, -c[0x0][0x168], RZ ;  /* 0x80005a0004067a10 */ /* 0x000fca0007ffe0ff */
[----:B------:R-:W-:Y:S01]  /*a550*/  IMAD R5, R5, c[0x0][0x1d0], R6 ;  /* 0x0000740005057a24 */ /* 0x000fe200078e0206 */
[----:B-1----:R-:W-:-:S04]  /*a560*/  ULEA UR14, UR14, 0x7f, 0x7 ;  /* 0x0000007f0e0e7891 */ /* 0x002fc8000f8e383f */
[----:B------:R-:W-:-:S07]  /*a570*/  UIMAD.WIDE.U32 UR22, UR14, UR4, URZ ;  /* 0x000000040e1672a5 */ /* 0x000fce000f8e003f */
[----:B------:R-:W-:Y:S02]  /*a580*/  @UP2 UMOV UR15, UR23 ;  /* 0x00000017000f2c82 */ /* 0x000fe40008000000 */
[----:B------:R-:W-:-:S06]  /*a590*/  @UP2 USHF.R.U32.HI UR14, URZ, UR5, UR15 ;  /* 0x000000053f0e2299 */ /* 0x000fcc000801160f */
[----:B------:R-:W-:-:S04]  /*a5a0*/  IADD3 R5, R5, UR14, RZ ;  /* 0x0000000e05057c10 */ /* 0x000fc8000fffe0ff */
[----:B------:R-:W-:Y:S01]  /*a5b0*/  IADD3 R6, R5, -c[0x0][0x324], RZ ;  /* 0x8000c90005067a10 */ /* 0x000fe20007ffe0ff */
[----:B------:R-:W-:Y:S05]  /*a5c0*/  @P0 BRA `(.L_x_501) ;  /* 0x000000d000000947 */ /* 0x000fea0003800000 */
[----:B------:R-:W-:-:S13]  /*a5d0*/  ISETP.GT.AND P0, PT, R5, -0x1, PT ;  /* 0xffffffff0500780c */ /* 0x000fda0003f04270 */
[----:B------:R-:W-:Y:S05]  /*a5e0*/  @P0 BRA `(.L_x_502) ;  /* 0x0000006000000947 */ /* 0x000fea0003800000 */
[----:B------:R-:W-:Y:S02]  /*a5f0*/  ISETP.NE.AND P0, PT, R4, c[0x0][0x32c], PT ;  /* 0x0000cb0004007a0c */ /* 0x000fe40003f05270 */
[----:B------:R-:W-:-:S11]  /*a600*/  LOP3.LUT R5, RZ, R5, RZ, 0x33, !PT ;  /* 0x00000005ff057212 */ /* 0x000fd600078e33ff */
[----:B------:R-:W-:-:S05]  /*a610*/  @P0 IMAD.HI.U32 R4, R5, c[0x0][0x330], RZ ;  /* 0x0000cc0005040a27 */ /* 0x000fca00078e00ff */
[----:B------:R-:W-:-:S04]  /*a620*/  @P0 SHF.R.U32.HI R5, RZ, c[0x0][0x334], R4 ;  /* 0x0000cd00ff050a19 */ /* 0x000fc80000011604 */
[----:B------:R-:W-:Y:S01]  /*a630*/  LOP3.LUT R5, RZ, R5, RZ, 0x33, !PT ;  /* 0x00000005ff057212 */ /* 0x000fe200078e33ff */
[----:B------:R-:W-:Y:S05]  /*a640*/  BRA `(.L_x_503) ;  /* 0x0000003000007947 */ /* 0x000fea0003800000 */
.L_x_502:
[----:B------:R-:W-:-:S13]  /*a650*/  ISETP.NE.AND P0, PT, R4, c[0x0][0x32c], PT ;  /* 0x0000cb0004007a0c */ /* 0x000fda0003f05270 */
[----:B------:R-:W-:-:S05]  /*a660*/  @P0 IMAD.HI.U32 R4, R5, c[0x0][0x330], RZ ;  /* 0x0000cc0005040a27 */ /* 0x000fca00078e00ff */
[----:B------:R-:W-:-:S05]  /*a670*/  @P0 SHF.R.U32.HI R5, RZ, c[0x0][0x334], R4 ;  /* 0x0000cd00ff050a19 */ /* 0x000fca0000011604 */
.L_x_503:
[----:B------:R-:W-:-:S05]  /*a680*/  IMAD R5, R5, c[0x0][0x32c], RZ ;  /* 0x0000cb0005057a24 */ /* 0x000fca00078e02ff */
[----:B------:R-:W-:-:S04]  /*a690*/  IMNMX R6, R6, R5, !PT ;  /* 0x0000000506067217 */ /* 0x000fc80007800200 */
.L_x_501:
[----:B------:R-:W-:-:S05]  /*a6a0*/  IADD3 R5, R6, 0x2f, RZ ;  /* 0x0000002f06057810 */ /* 0x000fca0007ffe0ff */
[----:B------:R-:W-:-:S05]  /*a6b0*/  IMAD.HI R5, R5, 0x2aaaaaab, RZ ;  /* 0x2aaaaaab05057827 */ /* 0x000fca00078e02ff */
[----:B------:R-:W-:-:S04]  /*a6c0*/  SHF.R.U32.HI R4, RZ, 0x1f, R5 ;  /* 0x0000001fff047819 */ /* 0x000fc80000011605 */
[----:B------:R-:W-:-:S04]  /*a6d0*/  LEA.HI.SX32 R4, R5, R4, 0x1d ;  /* 0x0000000405047211 */ /* 0x000fc800078feaff */
[----:B------:R-:W-:-:S04]  /*a6e0*/  IMNMX R247, R221, R4, !PT ;  /* 0x00000004ddf77217 */ /* 0x000fc80007800200 */
[----:B------:R-:W-:-:S13]  /*a6f0*/  ISETP.GE.AND P0, PT, R240, R247, PT ;  /* 0x000000f7f000720c */ /* 0x000fda0003f06270 */
[----:B------:R-:W-:Y:S05]  /*a700*/  @!P0 BRA `(.L_x_504) ;  /* 0x0000306000008947 */ /* 0x000fea0003800000 */
[C---:B------:R-:W-:Y:S01]  /*a710*/  SHF.L.U64.HI R246, R230.reuse, 0x1, R243 ;  /* 0x00000001e6f67819 */ /* 0x040fe200000102f3 */
[----:B------:R-:W-:Y:S01]  /*a720*/  IMAD.SHL.U32 R245, R230, 0x2, RZ ;  /* 0x00000002e6f57824 */ /* 0x000fe200078e00ff */
[C---:B------:R-:W-:Y:S01]  /*a730*/  SHF.L.U64.HI R244, R219.reuse, 0x1, R234 ;  /* 0x00000001dbf47819 */ /* 0x040fe200000102ea */
[----:B------:R-:W-:Y:S02]  /*a740*/  IMAD.SHL.U32 R242, R219, 0x2, RZ ;  /* 0x00000002dbf27824 */ /* 0x000fe400078e00ff */
.L_x_509:
[----:B------:R-:W-:Y:S04]  /*a750*/  DEPBAR.LE SB0, 0x0 ;  /* 0x000080000000791a */ /* 0x000fe80000000000 */
[----:B------:R-:W-:Y:S01]  /*a760*/  BAR.SYNC.DEFER_BLOCKING 0x0 ;  /* 0x0000000000007b1d */ /* 0x000fe20000010000 */
[----:B------:R-:W-:Y:S01]  /*a770*/  ISETP.GT.AND P0, PT, R221, R240, PT ;  /* 0x000000f0dd00720c */ /* 0x000fe20003f04270 */
[----:B------:R-:W-:Y:S01]  /*a780*/  IMAD.MOV.U32 R148, RZ, RZ, R3 ;  /* 0x000000ffff947224 */ /* 0x000fe200078e0003 */
[----:B------:R-:W-:Y:S01]  /*a790*/  MOV R153, R2 ;  /* 0x0000000200997202 */ /* 0x000fe20000000f00 */
[----:B------:R-:W-:Y:S02]  /*a7a0*/  IMAD.MOV.U32 R149, RZ, RZ, R0 ;  /* 0x000000ffff957224 */ /* 0x000fe400078e0000 */
        /* <DEDUP_REMOVED lines=24> */
[----:B------:R-:W-:Y:S04]  /*a930*/  IADD3 R4, P0, R8, UR20, RZ ;  /* 0x0000001408047c10 */ /* 0x000fe8000ff1e0ff */
[----:B------:R-:W-:Y:S02]  /*a940*/  IADD3.X R5, R9, UR16, R5, P0, !PT ;  /* 0x0000001009057c10 */ /* 0x000fe400087fe405 */
[C---:B------:R-:W-:Y:S04]  /*a950*/  LEA R6, P0, R4.reuse, c[0x0][0x1f8], 0x1 ;  /* 0x00007e0004067a11 */ /* 0x040fe800078008ff */
[----:B------:R-:W-:Y:S01]  /*a960*/  LEA.HI.X R12, R4, c[0x0][0x1fc], R5, 0x1, P0 ;  /* 0x00007f00040c7a11 */ /* 0x000fe200000f0c05 */
[----:B------:R-:W5:Y:S01]  /*a970*/  SHFL.IDX PT, R7, R6, RZ, 0x1c1f ;  /* 0x001c1fff06077589 */ /* 0x000f6200000e0000 */
[C---:B------:R-:W-:Y:S01]  /*a980*/  IMAD.SHL.U32 R4, R218.reuse, 0x2, RZ ;  /* 0x00000002da047824 */ /* 0x040fe200078e00ff */
[----:B------:R-:W-:Y:S02]  /*a990*/  SHF.L.U64.HI R5, R218, 0x1, R233 ;  /* 0x00000001da057819 */ /* 0x000fe400000102e9 */
        /* <DEDUP_REMOVED lines=14> */
[----:B----4-:R4:W3:Y:S04]  /*aa80*/  SHFL.IDX PT, R11, R12, 0x1, 0x1c1f ;  /* 0x003c1f000c0b7f89 */ /* 0x0108e800000e0000 */
[----:B------:R4:W2:Y:S02]  /*aa90*/  SHFL.IDX PT, R7, R6, 0x1, 0x1c1f ;  /* 0x003c1f0006077f89 */ /* 0x0008a400000e0000 */
.L_x_541:
[----:B------:R-:W-:Y:S02]  /*aaa0*/  ISETP.GE.AND P3, PT, R230, c[0x0][0x1d4], PT ;  /* 0x00007500e6007a0c */ /* 0x000fe40003f66270 */
[----:B--2-4-:R-:W-:Y:S02]  /*aab0*/  IADD3 R12, P0, R7, R245, RZ ;  /* 0x000000f5070c7210 */ /* 0x014fe40007f1e0ff */
        /* <DEDUP_REMOVED lines=13> */
.L_x_506:
[----:B------:R-:W-:Y:S05]  /*ab90*/  BSYNC B0 ;  /* 0x0000000000007941 */ /* 0x000fea0003800000 */
.L_x_505:
[----:B------:R-:W0:Y:S01]  /*aba0*/  LDGDEPBAR ;  /* 0x00000000000079af */ /* 0x000e220000000000 */
[----:B------:R-:W-:Y:S01]  /*abb0*/  WARPSYNC 0xffffffff ;  /* 0xffffffff00007948 */ /* 0x000fe20003800000 */
[-C--:B--2-4-:R-:W-:Y:S03]  /*abc0*/  HMMA.16816.F32.BF16 R4, R48, R16.reuse, RZ ;  /* 0x000000103004723c */ /* 0x094fe600000418ff */
[----:B------:R-:W-:Y:S03]  /*abd0*/  ISETP.GT.AND P0, PT, R240, R221, PT ;  /* 0x000000ddf000720c */ /* 0x000fe60003f04270 */
[----:B------:R-:W-:Y:S02]  /*abe0*/  LDSM.16.M88.4 R180, [R217+0x6900] ;  /* 0x00690000d9b4783b */ /* 0x000fe40000000200 */
[C---:B---3--:R-:W-:Y:S06]  /*abf0*/  HMMA.16816.F32.BF16 R8, R44.reuse, R16, RZ ;  /* 0x000000102c08723c */ /* 0x048fec00000418ff */
[----:B------:R-:W2:Y:S02]  /*ac00*/  LDSM.16.M88.4 R184, [R216+0x3100] ;  /* 0x00310000d8b8783b */ /* 0x000ea40000000200 */
[-C--:B------:R-:W-:Y:S06]  /*ac10*/  HMMA.16816.F32.BF16 R12, R44, R18.reuse, RZ ;  /* 0x000000122c0c723c */ /* 0x080fec00000418ff */
[----:B------:R-:W3:Y:S02]  /*ac20*/  LDSM.16.M88.4 R188, [R217+0x7900] ;  /* 0x00790000d9bc783b */ /* 0x000ee40000000200 */
[C---:B------:R-:W-:Y:S06]  /*ac30*/  HMMA.16816.F32.BF16 R16, R48.reuse, R18, RZ ;  /* 0x000000123010723c */ /* 0x040fec00000418ff */
[----:B------:R-:W4:Y:S02]  /*ac40*/  LDSM.16.M88.4 R192, [R216+0x3500] ;  /* 0x00350000d8c0783b */ /* 0x000f240000000200 */
[-C--:B-1----:R-:W-:Y:S06]  /*ac50*/  HMMA.16816.F32.BF16 R20, R48, R32.reuse, RZ ;  /* 0x000000203014723c */ /* 0x082fec00000418ff */
[----:B------:R-:W-:Y:S02]  /*ac60*/  LDSM.16.M88.4 R196, [R209] ;  /* 0x00000000d1c4783b */ /* 0x000fe40000000200 */
[C---:B------:R-:W-:Y:S06]  /*ac70*/  HMMA.16816.F32.BF16 R24, R44.reuse, R32, RZ ;  /* 0x000000202c18723c */ /* 0x040fec00000418ff */
[----:B------:R-:W-:Y:S02]  /*ac80*/  LDSM.16.M88.4 R200, [R213+0x7900] ;  /* 0x00790000d5c8783b */ /* 0x000fe40000000200 */
[-C--:B------:R-:W-:Y:S08]  /*ac90*/  HMMA.16816.F32.BF16 R28, R44, R34.reuse, RZ ;  /* 0x000000222c1c723c */ /* 0x080ff000000418ff */
[C---:B------:R-:W-:Y:S08]  /*aca0*/  HMMA.16816.F32.BF16 R32, R48.reuse, R34, RZ ;  /* 0x000000223020723c */ /* 0x040ff000000418ff */
[-C--:B------:R-:W-:Y:S08]  /*acb0*/  HMMA.16816.F32.BF16 R36, R48, R156.reuse, RZ ;  /* 0x0000009c3024723c */ /* 0x080ff000000418ff */
[C---:B------:R-:W-:Y:S08]  /*acc0*/  HMMA.16816.F32.BF16 R40, R44.reuse, R156, RZ ;  /* 0x0000009c2c28723c */ /* 0x040ff000000418ff */
[-C--:B------:R-:W-:Y:S08]  /*acd0*/  HMMA.16816.F32.BF16 R44, R44, R158.reuse, RZ ;  /* 0x0000009e2c2c723c */ /* 0x080ff000000418ff */
[----:B------:R-:W-:Y:S01]  /*ace0*/  HMMA.16816.F32.BF16 R48, R48, R158, RZ ;  /* 0x0000009e3030723c */ /* 0x000fe200000418ff */
[----:B------:R-:W1:Y:S07]  /*acf0*/  LDSM.16.M88.4 R156, [R216+0x3900] ;  /* 0x00390000d89c783b */ /* 0x000e6e0000000200 */
[-C--:B------:R-:W-:Y:S08]  /*ad00*/  HMMA.16816.F32.BF16 R4, R160, R164.reuse, R4 ;  /* 0x000000a4a004723c */ /* 0x080ff00000041804 */
        /* <DEDUP_REMOVED lines=15> */
[----:B------:R-:W1:Y:S01]  /*ae00*/  LDSM.16.M88.4 R176, [R216+0x3d00] ;  /* 0x003d0000d8b0783b */ /* 0x000e620000000200 */
[-C--:B--2---:R-:W-:Y:S08]  /*ae10*/  HMMA.16816.F32.BF16 R4, R180, R184.reuse, R4 ;  /* 0x000000b8b404723c */ /* 0x084ff00000041804 */
[C---:B---3--:R-:W-:Y:S08]  /*ae20*/  HMMA.16816.F32.BF16 R8, R188.reuse, R184, R8 ;  /* 0x000000b8bc08723c */ /* 0x048ff00000041808 */
[-C--:B------:R-:W-:Y:S08]  /*ae30*/  HMMA.16816.F32.BF16 R12, R188, R186.reuse, R12 ;  /* 0x000000babc0c723c */ /* 0x080ff0000004180c */
[C---:B------:R-:W-:Y:S01]  /*ae40*/  HMMA.16816.F32.BF16 R16, R180.reuse, R186, R16 ;  /* 0x000000bab410723c */ /* 0x040fe20000041810 */
[----:B------:R-:W-:Y:S07]  /*ae50*/  LDSM.16.M88.4 R184, [R216+0x4500] ;  /* 0x00450000d8b8783b */ /* 0x000fee0000000200 */
[-C--:B----4-:R-:W-:Y:S08]  /*ae60*/  HMMA.16816.F32.BF16 R20, R180, R192.reuse, R20 ;  /* 0x000000c0b414723c */ /* 0x090ff00000041814 */
[C---:B------:R-:W-:Y:S08]  /*ae70*/  HMMA.16816.F32.BF16 R24, R188.reuse, R192, R24 ;  /* 0x000000c0bc18723c */ /* 0x040ff00000041818 */
[-C--:B------:R-:W-:Y:S08]  /*ae80*/  HMMA.16816.F32.BF16 R28, R188, R194.reuse, R28 ;  /* 0x000000c2bc1c723c */ /* 0x080ff0000004181c */
[C---:B------:R-:W-:Y:S01]  /*ae90*/  HMMA.16816.F32.BF16 R32, R180.reuse, R194, R32 ;  /* 0x000000c2b420723c */ /* 0x040fe20000041820 */
[----:B------:R-:W-:Y:S07]  /*aea0*/  LDSM.16.M88.4 R192, [R206] ;  /* 0x00000000cec0783b */ /* 0x000fee0000000200 */
[-C--:B-1----:R-:W-:Y:S08]  /*aeb0*/  HMMA.16816.F32.BF16 R36, R180, R156.reuse, R36 ;  /* 0x0000009cb424723c */ /* 0x082ff00000041824 */
[C---:B------:R-:W-:Y:S08]  /*aec0*/  HMMA.16816.F32.BF16 R40, R188.reuse, R156, R40 ;  /* 0x0000009cbc28723c */ /* 0x040ff00000041828 */
[-C--:B------:R-:W-:Y:S01]  /*aed0*/  HMMA.16816.F32.BF16 R44, R188, R158.reuse, R44 ;  /* 0x0000009ebc2c723c */ /* 0x080fe2000004182c */
[----:B------:R-:W-:Y:S07]  /*aee0*/  LDSM.16.M88.4 R188, [R213+0x8900] ;  /* 0x00890000d5bc783b */ /* 0x000fee0000000200 */
[----:B------:R-:W-:Y:S01]  /*aef0*/  HMMA.16816.F32.BF16 R48, R180, R158, R48 ;  /* 0x0000009eb430723c */ /* 0x000fe20000041830 */
[----:B------:R-:W1:Y:S07]  /*af00*/  LDSM.16.M88.4 R156, [R217+0x9900] ;  /* 0x00990000d99c783b */ /* 0x000e6e0000000200 */
[-C--:B-----5:R-:W-:Y:S01]  /*af10*/  HMMA.16816.F32.BF16 R4, R164, R196.reuse, R4 ;  /* 0x000000c4a404723c */ /* 0x0a0fe20000041804 */
[----:B------:R-:W2:Y:S07]  /*af20*/  LDSM.16.M88.4 R180, [R216+0x4100] ;  /* 0x00410000d8b4783b */ /* 0x000eae0000000200 */
[C---:B------:R-:W-:Y:S08]  /*af30*/  HMMA.16816.F32.BF16 R8, R200.reuse, R196, R8 ;  /* 0x000000c4c808723c */ /* 0x040ff00000041808 */
[-C--:B------:R-:W-:Y:S08]  /*af40*/  HMMA.16816.F32.BF16 R12, R200, R198.reuse, R12 ;  /* 0x000000c6c80c723c */ /* 0x080ff0000004180c */
[C---:B------:R-:W-:Y:S08]  /*af50*/  HMMA.16816.F32.BF16 R16, R164.reuse, R198, R16 ;  /* 0x000000c6a410723c */ /* 0x040ff00000041810 */
[-C--:B------:R-:W-:Y:S08]  /*af60*/  HMMA.16816.F32.BF16 R20, R164, R160.reuse, R20 ;  /* 0x000000a0a414723c */ /* 0x080ff00000041814 */
[C---:B------:R-:W-:Y:S08]  /*af70*/  HMMA.16816.F32.BF16 R24, R200.reuse, R160, R24 ;  /* 0x000000a0c818723c */ /* 0x040ff00000041818 */
[-C--:B------:R-:W-:Y:S08]  /*af80*/  HMMA.16816.F32.BF16 R28, R200, R162.reuse, R28 ;  /* 0x000000a2c81c723c */ /* 0x080ff0000004181c */
[C---:B------:R-:W-:Y:S01]  /*af90*/  HMMA.16816.F32.BF16 R32, R164.reuse, R162, R32 ;  /* 0x000000a2a420723c */ /* 0x040fe20000041820 */
[----:B------:R-:W3:Y:S07]  /*afa0*/  LDSM.16.M88.4 R160, [R213+0x9900] ;  /* 0x00990000d5a0783b */ /* 0x000eee0000000200 */
[-C--:B------:R-:W-:Y:S08]  /*afb0*/  HMMA.16816.F32.BF16 R36, R164, R168.reuse, R36 ;  /* 0x000000a8a424723c */ /* 0x080ff00000041824 */
[C---:B------:R-:W-:Y:S08]  /*afc0*/  HMMA.16816.F32.BF16 R40, R200.reuse, R168, R40 ;  /* 0x000000a8c828723c */ /* 0x040ff00000041828 */
[-C--:B------:R-:W-:Y:S08]  /*afd0*/  HMMA.16816.F32.BF16 R44, R200, R170.reuse, R44 ;  /* 0x000000aac82c723c */ /* 0x080ff0000004182c */
[----:B------:R-:W-:Y:S08]  /*afe0*/  HMMA.16816.F32.BF16 R48, R164, R170, R48 ;  /* 0x000000aaa430723c */ /* 0x000ff00000041830 */
[-C--:B------:R-:W-:Y:S08]  /*aff0*/  HMMA.16816.F32.BF16 R4, R172, R176.reuse, R4 ;  /* 0x000000b0ac04723c */ /* 0x080ff00000041804 */
[C---:B-1----:R-:W-:Y:S08]  /*b000*/  HMMA.16816.F32.BF16 R8, R156.reuse, R176, R8 ;  /* 0x000000b09c08723c */ /* 0x042ff00000041808 */
[-C--:B------:R-:W-:Y:S08]  /*b010*/  HMMA.16816.F32.BF16 R12, R156, R178.reuse, R12 ;  /* 0x000000b29c0c723c */ /* 0x080ff0000004180c */
[C---:B------:R-:W-:Y:S08]  /*b020*/  HMMA.16816.F32.BF16 R16, R172.reuse, R178, R16 ;  /* 0x000000b2ac10723c */ /* 0x040ff00000041810 */
[-C--:B--2---:R-:W-:Y:S08]  /*b030*/  HMMA.16816.F32.BF16 R20, R172, R180.reuse, R20 ;  /* 0x000000b4ac14723c */ /* 0x084ff00000041814 */
[C---:B------:R-:W-:Y:S08]  /*b040*/  HMMA.16816.F32.BF16 R24, R156.reuse, R180, R24 ;  /* 0x000000b49c18723c */ /* 0x040ff00000041818 */
[-C--:B------:R-:W-:Y:S08]  /*b050*/  HMMA.16816.F32.BF16 R28, R156, R182.reuse, R28 ;  /* 0x000000b69c1c723c */ /* 0x080ff0000004181c */
[C---:B------:R-:W-:Y:S08]  /*b060*/  HMMA.16816.F32.BF16 R32, R172.reuse, R182, R32 ;  /* 0x000000b6ac20723c */ /* 0x040ff00000041820 */
[-C--:B------:R-:W-:Y:S08]  /*b070*/  HMMA.16816.F32.BF16 R36, R172, R184.reuse, R36 ;  /* 0x000000b8ac24723c */ /* 0x080ff00000041824 */
[C---:B------:R-:W-:Y:S08]  /*b080*/  HMMA.16816.F32.BF16 R40, R156.reuse, R184, R40 ;  /* 0x000000b89c28723c */ /* 0x040ff00000041828 */
[-C--:B------:R-:W-:Y:S08]  /*b090*/  HMMA.16816.F32.BF16 R44, R156, R186.reuse, R44 ;  /* 0x000000ba9c2c723c */ /* 0x080ff0000004182c */
[----:B------:R-:W-:Y:S08]  /*b0a0*/  HMMA.16816.F32.BF16 R48, R172, R186, R48 ;  /* 0x000000baac30723c */ /* 0x000ff00000041830 */
[-C--:B------:R-:W-:Y:S08]  /*b0b0*/  HMMA.16816.F32.BF16 R4, R188, R192.reuse, R4 ;  /* 0x000000c0bc04723c */ /* 0x080ff00000041804 */
[C---:B---3--:R-:W-:Y:S08]  /*b0c0*/  HMMA.16816.F32.BF16 R8, R160.reuse, R192, R8 ;  /* 0x000000c0a008723c */ /* 0x048ff00000041808 */
[-C--:B------:R-:W-:Y:S08]  /*b0d0*/  HMMA.16816.F32.BF16 R12, R160, R194.reuse, R12 ;  /* 0x000000c2a00c723c */ /* 0x080ff0000004180c */
[----:B------:R-:W-:Y:S01]  /*b0e0*/  FMUL.FTZ R176, R4, c[0x0][0x320] ;  /* 0x0000c80004b07a20 */ /* 0x000fe20000410000 */
[C---:B------:R-:W-:Y:S04]  /*b0f0*/  HMMA.16816.F32.BF16 R16, R188.reuse, R194, R16 ;  /* 0x000000c2bc10723c */ /* 0x040fe80000041810 */
[----:B------:R-:W-:Y:S01]  /*b100*/  FMUL.FTZ R172, R5, c[0x0][0x320] ;  /* 0x0000c80005ac7a20 */ /* 0x000fe20000410000 */
[----:B------:R-:W1:Y:S01]  /*b110*/  MUFU.TANH R176, R176 ;  /* 0x000000b000b07308 */ /* 0x000e620000002400 */
[----:B------:R-:W-:Y:S02]  /*b120*/  FMUL.FTZ R181, R6, c[0x0][0x320] ;  /* 0x0000c80006b57a20 */ /* 0x000fe40000410000 */
[----:B------:R-:W-:Y:S02]  /*b130*/  FMUL.FTZ R179, R7, c[0x0][0x320] ;  /* 0x0000c80007b37a20 */ /* 0x000fe40000410000 */
[----:B------:R-:W2:Y:S02]  /*b140*/  LDSM.16.M88.4 R4, [R205] ;  /* 0x00000000cd04783b */ /* 0x000ea40000000200 */
        /* <DEDUP_REMOVED lines=8> */
[----:B------:R-:W4:Y:S01]  /*b1d0*/  MUFU.TANH R186, R9 ;  /* 0x0000000900ba7308 */ /* 0x000f220000002400 */
[----:B------:R-:W-:Y:S02]  /*b1e0*/  FMUL.FTZ R13, R15, c[0x0][0x320] ;  /* 0x0000c8000f0d7a20 */ /* 0x000fe40000410000 */
[----:B------:R-:W-:Y:S02]  /*b1f0*/  FMUL.FTZ R14, R16, c[0x0][0x320] ;  /* 0x0000c800100e7a20 */ /* 0x000fe40000410000 */
[----:B------:R-:W-:Y:S02]  /*b200*/  FMUL.FTZ R16, R17, c[0x0][0x320] ;  /* 0x0000c80011107a20 */ /* 0x000fe40000410000 */
[----:B------:R-:W-:Y:S02]  /*b210*/  FMUL.FTZ R17, R18, c[0x0][0x320] ;  /* 0x0000c80012117a20 */ /* 0x000fe40000410000 */
[----:B------:R-:W-:Y:S01]  /*b220*/  FMUL.FTZ R15, R19, c[0x0][0x320] ;  /* 0x0000c800130f7a20 */ /* 0x000fe20000410000 */
[----:B------:R-:W1:Y:S10]  /*b230*/  MUFU.TANH R187, R10 ;  /* 0x0000000a00bb7308 */ /* 0x000e740000002400 */
[----:B------:R5:W1:Y:S01]  /*b240*/  MUFU.TANH R185, R11 ;  /* 0x0000000b00b97308 */ /* 0x000a620000002400 */
[-C--:B--2---:R-:W-:Y:S09]  /*b250*/  HMMA.16816.F32.BF16 R20, R188, R4.reuse, R20 ;  /* 0x00000004bc14723c */ /* 0x084ff20000041814 */
[----:B------:R-:W2:Y:S01]  /*b260*/  MUFU.TANH R181, R181 ;  /* 0x000000b500b57308 */ /* 0x000ea20000002400 */
[C---:B------:R-:W-:Y:S09]  /*b270*/  HMMA.16816.F32.BF16 R24, R160.reuse, R4, R24 ;  /* 0x00000004a018723c */ /* 0x040ff20000041818 */
[----:B------:R-:W1:Y:S01]  /*b280*/  MUFU.TANH R179, R179 ;  /* 0x000000b300b37308 */ /* 0x000e620000002400 */
[-C--:B------:R-:W-:Y:S01]  /*b290*/  HMMA.16816.F32.BF16 R28, R160, R6.reuse, R28 ;  /* 0x00000006a01c723c */ /* 0x080fe2000004181c */
[----:B-----5:R-:W5:Y:S01]  /*b2a0*/  LDSM.16.M88.4 R8, [R204] ;  /* 0x00000000cc08783b */ /* 0x020f620000000200 */
[----:B------:R-:W-:Y:S06]  /*b2b0*/  DEPBAR.LE SB0, 0x0 ;  /* 0x000080000000791a */ /* 0x000fec0000000000 */
[C---:B------:R-:W-:Y:S01]  /*b2c0*/  HMMA.16816.F32.BF16 R32, R188.reuse, R6, R32 ;  /* 0x00000006bc20723c */ /* 0x040fe20000041820 */
[----:B------:R-:W1:Y:S01]  /*b2d0*/  MUFU.TANH R184, R184 ;  /* 0x000000b800b87308 */ /* 0x000e620000002400 */
[----:B------:R-:W-:Y:S03]  /*b2e0*/  BAR.SYNC.DEFER_BLOCKING 0x0 ;  /* 0x0000000000007b1d */ /* 0x000fe60000010000 */
[----:B------:R-:W-:Y:S02]  /*b2f0*/  FMUL.FTZ R248, R20, c[0x0][0x320] ;  /* 0x0000c80014f87a20 */ /* 0x000fe40000410000 */
[----:B------:R-:W-:Y:S02]  /*b300*/  FMUL.FTZ R21, R21, c[0x0][0x320] ;  /* 0x0000c80015157a20 */ /* 0x000fe40000410000 */
[----:B------:R-:W-:Y:S02]  /*b310*/  FMUL.FTZ R198, R24, c[0x0][0x320] ;  /* 0x0000c80018c67a20 */ /* 0x000fe40000410000 */
        /* <DEDUP_REMOVED lines=14> */
[----:B------:R-:W-:Y:S01]  /*b400*/  FMUL.FTZ R34, R34, c[0x0][0x320] ;  /* 0x0000c80022227a20 */ /* 0x000fe20000410000 */
[-C--:B-----5:R-:W-:Y:S03]  /*b410*/  HMMA.16816.F32.BF16 R36, R188, R8.reuse, R36 ;  /* 0x00000008bc24723c */ /* 0x0a0fe60000041824 */
[----:B------:R-:W-:Y:S03]  /*b420*/  FMUL.FTZ R35, R35, c[0x0][0x320] ;  /* 0x0000c80023237a20 */ /* 0x000fe60000410000 */
[----:B------:R-:W1:Y:S02]  /*b430*/  MUFU.TANH R13, R13 ;  /* 0x0000000d000d7308 */ /* 0x000e640000002400 */
[C---:B------:R-:W-:Y:S08]  /*b440*/  HMMA.16816.F32.BF16 R40, R160.reuse, R8, R40 ;  /* 0x00000008a028723c */ /* 0x040ff00000041828 */
[----:B------:R-:W1:Y:S01]  /*b450*/  MUFU.TANH R14, R14 ;  /* 0x0000000e000e7308 */ /* 0x000e620000002400 */
[-C--:B------:R-:W-:Y:S07]  /*b460*/  HMMA.16816.F32.BF16 R44, R160, R10.reuse, R44 ;  /* 0x0000000aa02c723c */ /* 0x080fee000004182c */
[----:B------:R-:W-:Y:S01]  /*b470*/  FMUL.FTZ R168, R36, c[0x0][0x320] ;  /* 0x0000c80024a87a20 */ /* 0x000fe20000410000 */
[----:B------:R-:W-:Y:S01]  /*b480*/  HMMA.16816.F32.BF16 R48, R188, R10, R48 ;  /* 0x0000000abc30723c */ /* 0x000fe20000041830 */
[----:B------:R-:W1:Y:S03]  /*b490*/  MUFU.TANH R16, R16 ;  /* 0x0000001000107308 */ /* 0x000e660000002400 */
[----:B------:R-:W-:Y:S02]  /*b4a0*/  FMUL.FTZ R37, R37, c[0x0][0x320] ;  /* 0x0000c80025257a20 */ /* 0x000fe40000410000 */
[----:B------:R-:W-:Y:S02]  /*b4b0*/  FMUL.FTZ R38, R38, c[0x0][0x320] ;  /* 0x0000c80026267a20 */ /* 0x000fe40000410000 */
[----:B------:R-:W-:Y:S03]  /*b4c0*/  FMUL.FTZ R159, R40, c[0x0][0x320] ;  /* 0x0000c800289f7a20 */ /* 0x000fe60000410000 */
        /* <DEDUP_REMOVED lines=14> */
[----:B------:R-:W-:Y:S07]  /*b5b0*/  FMUL.FTZ R51, R51, c[0x0][0x320] ;  /* 0x0000c80033337a20 */ /* 0x000fee0000410000 */
[----:B------:R1:W1:Y:S10]  /*b5c0*/  MUFU.TANH R192, R21 ;  /* 0x0000001500c07308 */ /* 0x0002740000002400 */
[----:B------:R1:W1:Y:S10]  /*b5d0*/  MUFU.TANH R197, R22 ;  /* 0x0000001600c57308 */ /* 0x0002740000002400 */
[----:B------:R1:W1:Y:S10]  /*b5e0*/  MUFU.TANH R195, R23 ;  /* 0x0000001700c37308 */ /* 0x0002740000002400 */
[----:B------:R-:W1:Y:S10]  /*b5f0*/  MUFU.TANH R198, R198 ;  /* 0x000000c600c67308 */ /* 0x000e740000002400 */
        /* <DEDUP_REMOVED lines=63> */
[----:B-1----:R-:W-:Y:S10]  /*b9f0*/  SHFL.IDX PT, R21, R4, 0x1, 0x1c1f ;  /* 0x003c1f0004157f89 */ /* 0x002ff400000e0000 */
[----:B--2---:R-:W-:Y:S05]  /*ba00*/  @P1 IADD3 R18, P0, R9, R245, RZ ;  /* 0x000000f509121210 */ /* 0x004fea0007f1e0ff */
[----:B---3--:R-:W-:Y:S01]  /*ba10*/  @P1 IMAD.X R19, R7, 0x1, R246, P0 ;  /* 0x0000000107131824 */ /* 0x008fe200000e06f6 */
[-C--:B------:R-:W-:Y:S04]  /*ba20*/  @P1 IADD3 R10, P0, R9, R242.reuse, RZ ;  /* 0x000000f2090a1210 */ /* 0x080fe80007f1e0ff */
[----:B------:R1:W-:Y:S01]  /*ba30*/  @P1 LDGSTS.E.BYPASS.LTC128B.128 [R220+0x2500], [R18.64], !P5 ;  /* 0x0250000012dc1fae */ /* 0x0003e2000e901d4c */
[----:B------:R-:W-:Y:S01]  /*ba40*/  @P1 IMAD.X R11, R7, 0x1, R244, P0 ;  /* 0x00000001070b1824 */ /* 0x000fe200000e06f4 */
[C---:B------:R-:W-:Y:S04]  /*ba50*/  @P1 LEA R8, P0, R218.reuse, R9, 0x1 ;  /* 0x00000009da081211 */ /* 0x040fe800078008ff */
[----:B------:R1:W-:Y:S01]  /*ba60*/  @P1 LDGSTS.E.BYPASS.LTC128B.128 [R220+0x3100], [R10.64], !P4 ;  /* 0x031000000adc1fae */ /* 0x0003e2000e101d4c */
[--C-:B------:R-:W-:Y:S02]  /*ba70*/  @P1 LEA.HI.X R9, R218, R7, R233.reuse, 0x1, P0 ;  /* 0x00000007da091211 */ /* 0x100fe400000f0ce9 */
[----:B------:R-:W-:Y:S01]  /*ba80*/  ISETP.GE.AND P0, PT, R6, 0x21, PT ;  /* 0x000000210600780c */ /* 0x000fe20003f06270 */
[----:B------:R-:W2:Y:S04]  /*ba90*/  SHFL.IDX PT, R7, R5, 0x1, 0x1c1f ;  /* 0x003c1f0005077f89 */ /* 0x000ea800000e0000 */
[----:B------:R1:W-:Y:S08]  /*baa0*/  @P1 LDGSTS.E.BYPASS.LTC128B.128 [R220+0x3d00], [R8.64], !P3 ;  /* 0x03d0000008dc1fae */ /* 0x0003f0000d901d4c */
[----:B--2---:R-:W-:Y:S05]  /*bab0*/  @P0 IADD3 R24, P2, R7, R245, RZ ;  /* 0x000000f507180210 */ /* 0x004fea0007f5e0ff */
[----:B------:R-:W-:Y:S01]  /*bac0*/  @P0 IMAD.X R25, R21, 0x1, R246, P2 ;  /* 0x0000000115190824 */ /* 0x000fe200010e06f6 */
[----:B------:R-:W-:Y:S04]  /*bad0*/  @P0 IADD3 R22, P2, R7, R242, RZ ;  /* 0x000000f207160210 */ /* 0x000fe80007f5e0ff */
[----:B------:R1:W-:Y:S01]  /*bae0*/  @P0 LDGSTS.E.BYPASS.LTC128B.128 [R220+0x2d00], [R24.64], !P5 ;  /* 0x02d0000018dc0fae */ /* 0x0003e2000e901d4c */
[----:B------:R-:W-:Y:S01]  /*baf0*/  @P0 IMAD.X R23, R21, 0x1, R244, P2 ;  /* 0x0000000115170824 */ /* 0x000fe200010e06f4 */
[C---:B------:R-:W-:Y:S04]  /*bb00*/  @P0 LEA R6, P2, R218.reuse, R7, 0x1 ;  /* 0x00000007da060211 */ /* 0x040fe800078408ff */
[----:B------:R1:W-:Y:S01]  /*bb10*/  @P0 LDGSTS.E.BYPASS.LTC128B.128 [R220+0x3900], [R22.64], !P4 ;  /* 0x0390000016dc0fae */ /* 0x0003e2000e101d4c */
[----:B------:R-:W-:Y:S05]  /*bb20*/  @P0 LEA.HI.X R7, R218, R21, R233, 0x1, P2 ;  /* 0x00000015da070211 */ /* 0x000fea00010f0ce9 */
[----:B------:R1:W-:Y:S03]  /*bb30*/  @P0 LDGSTS.E.BYPASS.LTC128B.128 [R220+0x4500], [R6.64], !P3 ;  /* 0x0450000006dc0fae */ /* 0x0003e6000d901d4c */
.L_x_508:
[----:B-1234-:R-:W-:Y:S01]  /*bb40*/  FMNMX.FTZ R5, R176, R3, !PT ;  /* 0x00000003b0057209 */ /* 0x01efe20007810000 */
[----:B------:R-:W-:Y:S01]  /*bb50*/  LDSM.16.MT88.4 R20, [R214+0x100] ;  /* 0x00010000d614783b */ /* 0x000fe20000004200 */
[----:B------:R-:W-:Y:S02]  /*bb60*/  FMNMX.FTZ R4, R181, R2, !PT ;  /* 0x00000002b5047209 */ /* 0x000fe40007810000 */
        /* <DEDUP_REMOVED lines=30> */
[----:B------:R-:W-:Y:S02]  /*bd50*/  ISETP.GT.AND P0, PT, R240, R247, PT ;  /* 0x000000f7f000720c */ /* 0x000fe40003f04270 */
        /* <DEDUP_REMOVED lines=10> */
[----:B------:R-:W-:Y:S02]  /*be00*/  IADD3 R240, R240, -0x1, RZ ;  /* 0xfffffffff0f07810 */ /* 0x000fe40007ffe0ff */
[----:B------:R-:W-:Y:S01]  /*be10*/  FMNMX.FTZ R0, R193, R0, !PT ;  /* 0x00000000c1007209 */ /* 0x000fe20007810000 */
[----:B------:R-:W1:Y:S03]  /*be20*/  SHFL.BFLY PT, R7, R4, 0x2, 0x1f ;  /* 0x0c401f0004077f89 */ /* 0x000e6600000e0000 */
[----:B------:R-:W-:Y:S04]  /*be30*/  FMNMX.FTZ R0, R13, R0, !PT ;  /* 0x000000000d007209 */ /* 0x000fe80007810000 */
[----:B------:R-:W-:Y:S04]  /*be40*/  FMNMX.FTZ R0, R249, R0, !PT ;  /* 0x00000000f9007209 */ /* 0x000fe80007810000 */
[----:B------:R-:W-:Y:S04]  /*be50*/  FMNMX.FTZ R0, R203, R0, !PT ;  /* 0x00000000cb007209 */ /* 0x000fe80007810000 */
[----:B------:R-:W-:Y:S02]  /*be60*/  FMNMX.FTZ R0, R251, R0, !PT ;  /* 0x00000000fb007209 */ /* 0x000fe40007810000 */
[----:B-1----:R-:W-:Y:S02]  /*be70*/  FMNMX.FTZ R7, R4, R7, !PT ;  /* 0x0000000704077209 */ /* 0x002fe40007810000 */
[----:B------:R-:W-:Y:S02]  /*be80*/  FMNMX.FTZ R5, R2, R9, !PT ;  /* 0x0000000902057209 */ /* 0x000fe40007810000 */
[----:B------:R-:W-:Y:S01]  /*be90*/  FMNMX.FTZ R9, R8, R11, !PT ;  /* 0x0000000b08097209 */ /* 0x000fe20007810000 */
[----:B------:R-:W-:Y:S08]  /*bea0*/  SHFL.BFLY PT, R4, R7, 0x1, 0x1f ;  /* 0x0c201f0007047f89 */ /* 0x000ff000000e0000 */
[----:B------:R-:W1:Y:S08]  /*beb0*/  SHFL.BFLY PT, R6, R5, 0x1, 0x1f ;  /* 0x0c201f0005067f89 */ /* 0x000e7000000e0000 */
[----:B------:R-:W2:Y:S01]  /*bec0*/  SHFL.BFLY PT, R2, R9, 0x1, 0x1f ;  /* 0x0c201f0009027f89 */ /* 0x000ea200000e0000 */
[----:B-1----:R-:W-:Y:S02]  /*bed0*/  FMNMX.FTZ R3, R5, R6, !PT ;  /* 0x0000000605037209 */ /* 0x002fe40007810000 */
[----:B------:R-:W-:Y:S03]  /*bee0*/  FMNMX.FTZ R5, R175, R0, !PT ;  /* 0x00000000af057209 */ /* 0x000fe60007810000 */
[C---:B------:R-:W-:Y:S01]  /*bef0*/  FADD.FTZ R0, -R3.reuse, R148 ;  /* 0x0000009403007221 */ /* 0x040fe20000010100 */
[----:B------:R-:W-:Y:S01]  /*bf00*/  FMNMX.FTZ R6, R158, R5, !PT ;  /* 0x000000059e067209 */ /* 0x000fe20007810000 */
[----:B------:R-:W-:Y:S01]  /*bf10*/  FMUL.FTZ R173, R3, c[0x0][0x2d0] ;  /* 0x0000b40003ad7a20 */ /* 0x000fe20000410000 */
[----:B--2---:R-:W-:Y:S01]  /*bf20*/  FMNMX.FTZ R2, R9, R2, !PT ;  /* 0x0000000209027209 */ /* 0x004fe20007810000 */
[----:B------:R-:W-:Y:S01]  /*bf30*/  FMUL.FTZ R151, R0, c[0x0][0x2d0] ;  /* 0x0000b40000977a20 */ /* 0x000fe20000410000 */
[----:B------:R-:W-:Y:S01]  /*bf40*/  FMNMX.FTZ R0, R157, R6, !PT ;  /* 0x000000069d007209 */ /* 0x000fe20007810000 */
[----:B------:R-:W-:Y:S02]  /*bf50*/  FFMA.FTZ R177, R176, c[0x0][0x2d0], -R173 ;  /* 0x0000b400b0b17a23 */ /* 0x000fe400000108ad */
[----:B------:R-:W-:Y:S01]  /*bf60*/  FADD.FTZ R6, -R2, R153 ;  /* 0x0000009902067221 */ /* 0x000fe20000010100 */
[----:B------:R-:W-:Y:S01]  /*bf70*/  FMNMX.FTZ R5, R155, R0, !PT ;  /* 0x000000009b057209 */ /* 0x000fe20007810000 */
[----:B------:R-:W-:Y:S01]  /*bf80*/  FFMA.FTZ R176, R172, c[0x0][0x2d0], -R173 ;  /* 0x0000b400acb07a23 */ /* 0x000fe200000108ad */
[----:B------:R-:W-:Y:S01]  /*bf90*/  FMNMX.FTZ R0, R7, R4, !PT ;  /* 0x0000000407007209 */ /* 0x000fe20007810000 */
[----:B------:R-:W-:Y:S01]  /*bfa0*/  FMUL.FTZ R150, R6, c[0x0][0x2d0] ;  /* 0x0000b40006967a20 */ /* 0x000fe20000410000 */
[----:B------:R-:W-:Y:S01]  /*bfb0*/  FMNMX.FTZ R4, R154, R5, !PT ;  /* 0x000000059a047209 */ /* 0x000fe20007810000 */
[----:B------:R-:W-:Y:S01]  /*bfc0*/  FMUL.FTZ R172, R2, c[0x0][0x2d0] ;  /* 0x0000b40002ac7a20 */ /* 0x000fe20000410000 */
[----:B------:R-:W1:Y:S01]  /*bfd0*/  MUFU.EX2 R151, R151 ;  /* 0x0000009700977308 */ /* 0x000e620000000800 */
[----:B------:R-:W-:Y:S02]  /*bfe0*/  FADD.FTZ R6, -R0, R149 ;  /* 0x0000009500067221 */ /* 0x000fe40000010100 */
[----:B------:R-:W2:Y:S01]  /*bff0*/  SHFL.BFLY PT, R5, R4, 0x2, 0x1f ;  /* 0x0c401f0004057f89 */ /* 0x000ea200000e0000 */
[--C-:B------:R-:W-:Y:S02]  /*c000*/  FFMA.FTZ R180, R181, c[0x0][0x2d0], -R172.reuse ;  /* 0x0000b400b5b47a23 */ /* 0x100fe400000108ac */
[----:B------:R-:W-:Y:S02]  /*c010*/  FMUL.FTZ R149, R6, c[0x0][0x2d0] ;  /* 0x0000b40006957a20 */ /* 0x000fe40000410000 */
[--C-:B------:R-:W-:Y:S02]  /*c020*/  FFMA.FTZ R179, R179, c[0x0][0x2d0], -R172.reuse ;  /* 0x0000b400b3b37a23 */ /* 0x100fe400000108ac */
[--C-:B------:R-:W-:Y:S01]  /*c030*/  FFMA.FTZ R182, R14, c[0x0][0x2d0], -R173.reuse ;  /* 0x0000b4000eb67a23 */ /* 0x100fe200000108ad */
[----:B------:R-:W3:Y:S01]  /*c040*/  MUFU.EX2 R150, R150 ;  /* 0x0000009600967308 */ /* 0x000ee20000000800 */
[--C-:B------:R-:W-:Y:S02]  /*c050*/  FFMA.FTZ R181, R16, c[0x0][0x2d0], -R173.reuse ;  /* 0x0000b40010b57a23 */ /* 0x100fe400000108ad */
[--C-:B------:R-:W-:Y:S02]  /*c060*/  FFMA.FTZ R178, R17, c[0x0][0x2d0], -R172.reuse ;  /* 0x0000b40011b27a23 */ /* 0x100fe400000108ac */
[----:B------:R-:W-:Y:S02]  /*c070*/  FFMA.FTZ R183, R15, c[0x0][0x2d0], -R172 ;  /* 0x0000b4000fb77a23 */ /* 0x000fe400000108ac */
[----:B------:R-:W-:Y:S02]  /*c080*/  FMUL.FTZ R163, R0, c[0x0][0x2d0] ;  /* 0x0000b40000a37a20 */ /* 0x000fe40000410000 */
[----:B------:R-:W-:Y:S01]  /*c090*/  FFMA.FTZ R252, R166, c[0x0][0x2d0], -R173 ;  /* 0x0000b400a6fc7a23 */ /* 0x000fe200000108ad */
[----:B------:R-:W-:Y:S01]  /*c0a0*/  MUFU.EX2 R177, R177 ;  /* 0x000000b100b17308 */ /* 0x000fe20000000800 */
[--C-:B------:R-:W-:Y:S02]  /*c0b0*/  FFMA.FTZ R189, R250, c[0x0][0x2d0], -R163.reuse ;  /* 0x0000b400fabd7a23 */ /* 0x100fe400000108a3 */
[--C-:B------:R-:W-:Y:S02]  /*c0c0*/  FFMA.FTZ R191, R184, c[0x0][0x2d0], -R163.reuse ;  /* 0x0000b400b8bf7a23 */ /* 0x100fe400000108a3 */
[--C-:B------:R-:W-:Y:S01]  /*c0d0*/  FFMA.FTZ R188, R186, c[0x0][0x2d0], -R163.reuse ;  /* 0x0000b400babc7a23 */ /* 0x100fe200000108a3 */
[----:B--2---:R-:W-:Y:S01]  /*c0e0*/  FMNMX.FTZ R6, R4, R5, !PT ;  /* 0x0000000504067209 */ /* 0x004fe20007810000 */
[----:B------:R-:W-:Y:S02]  /*c0f0*/  FFMA.FTZ R186, R12, c[0x0][0x2d0], -R163 ;  /* 0x0000b4000cba7a23 */ /* 0x000fe400000108a3 */
[C---:B-1----:R-:W-:Y:S01]  /*c100*/  FMUL.FTZ R5, R151.reuse, R145 ;  /* 0x0000009197057220 */ /* 0x042fe20000410000 */
[----:B------:R-:W-:Y:S01]  /*c110*/  MUFU.EX2 R176, R176 ;  /* 0x000000b000b07308 */ /* 0x000fe20000000800 */
[----:B------:R-:W1:Y:S01]  /*c120*/  SHFL.BFLY PT, R153, R6, 0x1, 0x1f ;  /* 0x0c201f0006997f89 */ /* 0x000e6200000e0000 */
[C---:B------:R-:W-:Y:S02]  /*c130*/  FMUL.FTZ R16, R151.reuse, R132 ;  /* 0x0000008497107220 */ /* 0x040fe40000410000 */
[C---:B---3--:R-:W-:Y:S02]  /*c140*/  FMUL.FTZ R7, R150.reuse, R147 ;  /* 0x0000009396077220 */ /* 0x048fe40000410000 */
[C---:B------:R-:W-:Y:S02]  /*c150*/  FMUL.FTZ R17, R151.reuse, R133 ;  /* 0x0000008597117220 */ /* 0x040fe40000410000 */
[C---:B------:R-:W-:Y:S02]  /*c160*/  FMUL.FTZ R18, R150.reuse, R134 ;  /* 0x0000008696127220 */ /* 0x040fe40000410000 */
[----:B------:R-:W-:Y:S01]  /*c170*/  MUFU.EX2 R180, R180 ;  /* 0x000000b400b47308 */ /* 0x000fe20000000800 */
[C---:B------:R-:W-:Y:S02]  /*c180*/  FMUL.FTZ R19, R150.reuse, R135 ;  /* 0x0000008796137220 */ /* 0x040fe40000410000 */
[----:B------:R-:W-:Y:S01]  /*c190*/  LDSM.16.MT88.4 R132, [R214+0x900] ;  /* 0x00090000d684783b */ /* 0x000fe20000004200 */
[C---:B------:R-:W-:Y:S02]  /*c1a0*/  FMUL.FTZ R32, R151.reuse, R116 ;  /* 0x0000007497207220 */ /* 0x040fe40000410000 */
[C---:B------:R-:W-:Y:S02]  /*c1b0*/  FMUL.FTZ R33, R151.reuse, R117 ;  /* 0x0000007597217220 */ /* 0x040fe40000410000 */
[C---:B------:R-:W-:Y:S02]  /*c1c0*/  FMUL.FTZ R34, R150.reuse, R118 ;  /* 0x0000007696227220 */ /* 0x040fe40000410000 */
[----:B------:R-:W2:Y:S01]  /*c1d0*/  MUFU.EX2 R179, R179 ;  /* 0x000000b300b37308 */ /* 0x000ea20000000800 */
[C---:B------:R-:W-:Y:S02]  /*c1e0*/  FMUL.FTZ R35, R150.reuse, R119 ;  /* 0x0000007796237220 */ /* 0x040fe40000410000 */
[----:B------:R-:W-:Y:S01]  /*c1f0*/  LDSM.16.MT88.4 R116, [R214+0x1100] ;  /* 0x00110000d674783b */ /* 0x000fe20000004200 */
[----:B------:R-:W-:Y:S01]  /*c200*/  FMUL.FTZ R48, R151, R100 ;  /* 0x0000006497307220 */ /* 0x000fe20000410000 */
[----:B-1----:R-:W-:Y:S01]  /*c210*/  FMNMX.FTZ R153, R153, R6, !PT ;  /* 0x0000000699997209 */ /* 0x002fe20007810000 */
[----:B------:R-:W-:Y:S02]  /*c220*/  FMUL.FTZ R6, R150, R146 ;  /* 0x0000009296067220 */ /* 0x000fe40000410000 */
[----:B------:R-:W-:Y:S02]  /*c230*/  FMUL.FTZ R49, R151, R101 ;  /* 0x0000006597317220 */ /* 0x000fe40000410000 */
[C---:B------:R-:W-:Y:S01]  /*c240*/  FMUL.FTZ R162, R153.reuse, c[0x0][0x2d0] ;  /* 0x0000b40099a27a20 */ /* 0x040fe20000410000 */
[----:B------:R-:W-:Y:S01]  /*c250*/  MUFU.EX2 R182, R182 ;  /* 0x000000b600b67308 */ /* 0x000fe20000000800 */
[----:B------:R-:W-:Y:S02]  /*c260*/  FADD.FTZ R4, -R153, R152 ;  /* 0x0000009899047221 */ /* 0x000fe40000010100 */
[--C-:B------:R-:W-:Y:S02]  /*c270*/  FFMA.FTZ R152, R13, c[0x0][0x2d0], -R162.reuse ;  /* 0x0000b4000d987a23 */ /* 0x100fe400000108a2 */
[----:B------:R-:W-:Y:S02]  /*c280*/  FMUL.FTZ R148, R4, c[0x0][0x2d0] ;  /* 0x0000b40004947a20 */ /* 0x000fe40000410000 */
[--C-:B------:R-:W-:Y:S02]  /*c290*/  FFMA.FTZ R187, R187, c[0x0][0x2d0], -R162.reuse ;  /* 0x0000b400bbbb7a23 */ /* 0x100fe400000108a2 */
[--C-:B------:R-:W-:Y:S01]  /*c2a0*/  FFMA.FTZ R184, R185, c[0x0][0x2d0], -R162.reuse ;  /* 0x0000b400b9b87a23 */ /* 0x100fe200000108a2 */
[----:B------:R-:W1:Y:S01]  /*c2b0*/  MUFU.EX2 R181, R181 ;  /* 0x000000b500b57308 */ /* 0x000e620000000800 */
[----:B------:R-:W-:Y:S01]  /*c2c0*/  FFMA.FTZ R185, R193, c[0x0][0x2d0], -R162 ;  /* 0x0000b400c1b97a23 */ /* 0x000fe200000108a2 */
[----:B--2---:R-:W-:Y:S01]  /*c2d0*/  F2FP.BF16.PACK_AB R145, R179, R180 ;  /* 0x000000b4b391723e */ /* 0x004fe200000010ff */
[----:B------:R-:W-:Y:S01]  /*c2e0*/  FMUL.FTZ R4, R151, R144 ;  /* 0x0000009097047220 */ /* 0x000fe20000410000 */
[----:B------:R-:W-:Y:S01]  /*c2f0*/  F2FP.BF16.PACK_AB R144, R176, R177 ;  /* 0x000000b1b090723e */ /* 0x000fe200000010ff */
[C---:B------:R-:W-:Y:S02]  /*c300*/  FMUL.FTZ R50, R150.reuse, R102 ;  /* 0x0000006696327220 */ /* 0x040fe40000410000 */
[----:B------:R-:W-:Y:S03]  /*c310*/  FMUL.FTZ R51, R150, R103 ;  /* 0x0000006796337220 */ /* 0x000fe60000410000 */
[----:B------:R-:W-:Y:S01]  /*c320*/  MUFU.EX2 R178, R178 ;  /* 0x000000b200b27308 */ /* 0x000fe20000000800 */
[----:B------:R-:W-:Y:S01]  /*c330*/  LDSM.16.MT88.4 R100, [R214+0x1900] ;  /* 0x00190000d664783b */ /* 0x000fe20000004200 */
[--C-:B------:R-:W-:Y:S02]  /*c340*/  FFMA.FTZ R250, R168, c[0x0][0x2d0], -R173.reuse ;  /* 0x0000b400a8fa7a23 */ /* 0x100fe400000108ad */
[--C-:B------:R-:W-:Y:S02]  /*c350*/  FFMA.FTZ R165, R165, c[0x0][0x2d0], -R172.reuse ;  /* 0x0000b400a5a57a23 */ /* 0x100fe400000108ac */
[--C-:B------:R-:W-:Y:S02]  /*c360*/  FFMA.FTZ R164, R164, c[0x0][0x2d0], -R172.reuse ;  /* 0x0000b400a4a47a23 */ /* 0x100fe400000108ac */
[--C-:B------:R-:W-:Y:S02]  /*c370*/  FFMA.FTZ R171, R171, c[0x0][0x2d0], -R173.reuse ;  /* 0x0000b400abab7a23 */ /* 0x100fe400000108ad */
[----:B------:R-:W2:Y:S01]  /*c380*/  MUFU.EX2 R183, R183 ;  /* 0x000000b700b77308 */ /* 0x000ea20000000800 */
[--C-:B------:R-:W-:Y:S02]  /*c390*/  FFMA.FTZ R169, R169, c[0x0][0x2d0], -R172.reuse ;  /* 0x0000b400a9a97a23 */ /* 0x100fe400000108ac */
[----:B------:R-:W-:Y:S01]  /*c3a0*/  FMUL.FTZ R52, R151, R52 ;  /* 0x0000003497347220 */ /* 0x000fe20000410000 */
[----:B-1----:R-:W-:Y:S01]  /*c3b0*/  F2FP.BF16.PACK_AB R146, R181, R182 ;  /* 0x000000b6b592723e */ /* 0x002fe200000010ff */
[C---:B------:R-:W-:Y:S02]  /*c3c0*/  FMUL.FTZ R53, R151.reuse, R53 ;  /* 0x0000003597357220 */ /* 0x040fe40000410000 */
[C---:B------:R-:W-:Y:S02]  /*c3d0*/  FMUL.FTZ R54, R150.reuse, R54 ;  /* 0x0000003696367220 */ /* 0x040fe40000410000 */
[C---:B------:R-:W-:Y:S01]  /*c3e0*/  FMUL.FTZ R55, R150.reuse, R55 ;  /* 0x0000003796377220 */ /* 0x040fe20000410000 */
[----:B------:R-:W1:Y:S01]  /*c3f0*/  MUFU.EX2 R149, R149 ;  /* 0x0000009500957308 */ /* 0x000e620000000800 */
[C---:B------:R-:W-:Y:S02]  /*c400*/  FMUL.FTZ R64, R151.reuse, R64 ;  /* 0x0000004097407220 */ /* 0x040fe40000410000 */
[----:B------:R-:W-:Y:S02]  /*c410*/  FMUL.FTZ R65, R151, R65 ;  /* 0x0000004197417220 */ /* 0x000fe40000410000 */
[C---:B------:R-:W-:Y:S02]  /*c420*/  FMUL.FTZ R66, R150.reuse, R66 ;  /* 0x0000004296427220 */ /* 0x040fe40000410000 */
[----:B------:R-:W-:Y:S02]  /*c430*/  FMUL.FTZ R67, R150, R67 ;  /* 0x0000004396437220 */ /* 0x000fe40000410000 */
[--C-:B------:R-:W-:Y:S01]  /*c440*/  FFMA.FTZ R190, R248, c[0x0][0x2d0], -R173.reuse ;  /* 0x0000b400f8be7a23 */ /* 0x100fe200000108ad */
[----:B------:R-:W3:Y:S01]  /*c450*/  MUFU.EX2 R148, R148 ;  /* 0x0000009400947308 */ /* 0x000ee20000000800 */
[--C-:B------:R-:W-:Y:S02]  /*c460*/  FFMA.FTZ R193, R192, c[0x0][0x2d0], -R173.reuse ;  /* 0x0000b400c0c17a23 */ /* 0x100fe400000108ad */
[--C-:B------:R-:W-:Y:S01]  /*c470*/  FFMA.FTZ R192, R197, c[0x0][0x2d0], -R172.reuse ;  /* 0x0000b400c5c07a23 */ /* 0x100fe200000108ac */
[----:B--2---:R-:W-:Y:S01]  /*c480*/  F2FP.BF16.PACK_AB R147, R183, R178 ;  /* 0x000000b2b793723e */ /* 0x004fe200000010ff */
[--C-:B------:R-:W-:Y:S02]  /*c490*/  FFMA.FTZ R195, R195, c[0x0][0x2d0], -R172.reuse ;  /* 0x0000b400c3c37a23 */ /* 0x100fe400000108ac */
[--C-:B------:R-:W-:Y:S02]  /*c4a0*/  FFMA.FTZ R194, R194, c[0x0][0x2d0], -R173.reuse ;  /* 0x0000b400c2c27a23 */ /* 0x100fe400000108ad */
[--C-:B------:R-:W-:Y:S01]  /*c4b0*/  FFMA.FTZ R197, R196, c[0x0][0x2d0], -R173.reuse ;  /* 0x0000b400c4c57a23 */ /* 0x100fe200000108ad */
[----:B------:R-:W-:Y:S01]  /*c4c0*/  MUFU.EX2 R191, R191 ;  /* 0x000000bf00bf7308 */ /* 0x000fe20000000800 */
[-C--:B------:R-:W-:Y:S05]  /*c4d0*/  HMMA.16816.F32.BF16 R4, R144, R20.reuse, R4 ;  /* 0x000000149004723c */ /* 0x080fea0000041804 */
[C---:B-1----:R-:W-:Y:S02]  /*c4e0*/  FMUL.FTZ R8, R149.reuse, R140 ;  /* 0x0000008c95087220 */ /* 0x042fe40000410000 */
[C---:B------:R-:W-:Y:S02]  /*c4f0*/  FMUL.FTZ R9, R149.reuse, R141 ;  /* 0x0000008d95097220 */ /* 0x040fe40000410000 */
[----:B------:R-:W1:Y:S03]  /*c500*/  MUFU.EX2 R188, R188 ;  /* 0x000000bc00bc7308 */ /* 0x000e660000000800 */
[C---:B------:R-:W-:Y:S02]  /*c510*/  FMUL.FTZ R13, R149.reuse, R137 ;  /* 0x00000089950d7220 */ /* 0x040fe40000410000 */
[C---:B---3--:R-:W-:Y:S02]  /*c520*/  FMUL.FTZ R10, R148.reuse, R142 ;  /* 0x0000008e940a7220 */ /* 0x048fe40000410000 */
        /* <DEDUP_REMOVED lines=8> */
[----:B------:R-:W2:Y:S01]  /*c5b0*/  MUFU.EX2 R186, R186 ;  /* 0x000000ba00ba7308 */ /* 0x000ea20000000800 */
[----:B------:R-:W-:Y:S02]  /*c5c0*/  FMUL.FTZ R43, R148, R111 ;  /* 0x0000006f942b7220 */ /* 0x000fe40000410000 */
[----:B------:R-:W-:Y:S01]  /*c5d0*/  LDSM.16.MT88.4 R108, [R214+0x500] ;  /* 0x00050000d66c783b */ /* 0x000fe20000004200 */
[----:B-1----:R-:W-:Y:S01]  /*c5e0*/  F2FP.BF16.PACK_AB R140, R188, R191 ;  /* 0x000000bfbc8c723e */ /* 0x002fe200000010ff */
[C---:B------:R-:W-:Y:S02]  /*c5f0*/  FMUL.FTZ R44, R149.reuse, R104 ;  /* 0x00000068952c7220 */ /* 0x040fe40000410000 */
[C---:B------:R-:W-:Y:S02]  /*c600*/  FMUL.FTZ R45, R149.reuse, R105 ;  /* 0x00000069952d7220 */ /* 0x040fe40000410000 */
[C---:B------:R-:W-:Y:S01]  /*c610*/  FMUL.FTZ R46, R148.reuse, R106 ;  /* 0x0000006a942e7220 */ /* 0x040fe20000410000 */
[----:B------:R-:W-:Y:S01]  /*c620*/  MUFU.EX2 R187, R187 ;  /* 0x000000bb00bb7308 */ /* 0x000fe20000000800 */
[----:B------:R-:W-:Y:S02]  /*c630*/  FMUL.FTZ R47, R148, R107 ;  /* 0x0000006b942f7220 */ /* 0x000fe40000410000 */
[----:B------:R-:W-:Y:S01]  /*c640*/  LDSM.16.MT88.4 R104, [R212+0x1900] ;  /* 0x00190000d468783b */ /* 0x000fe20000004200 */
[----:B------:R-:W-:Y:S02]  /*c650*/  FFMA.FTZ R173, R170, c[0x0][0x2d0], -R173 ;  /* 0x0000b400aaad7a23 */ /* 0x000fe400000108ad */
        /* <DEDUP_REMOVED lines=12> */
[----:B------:R-:W-:Y:S02]  /*c720*/  FMUL.FTZ R61, R149, R61 ;  /* 0x0000003d953d7220 */ /* 0x000fe40000410000 */
[C---:B------:R-:W-:Y:S02]  /*c730*/  FMUL.FTZ R62, R148.reuse, R62 ;  /* 0x0000003e943e7220 */ /* 0x040fe40000410000 */
[----:B------:R-:W-:Y:S01]  /*c740*/  FMUL.FTZ R63, R148, R63 ;  /* 0x0000003f943f7220 */ /* 0x000fe20000410000 */
[----:B------:R-:W2:Y:S01]  /*c750*/  MUFU.EX2 R152, R152 ;  /* 0x0000009800987308 */ /* 0x000ea20000000800 */
[--C-:B------:R-:W-:Y:S02]  /*c760*/  FFMA.FTZ R196, R201, c[0x0][0x2d0], -R172.reuse ;  /* 0x0000b400c9c47a23 */ /* 0x100fe400000108ac */
[--C-:B------:R-:W-:Y:S01]  /*c770*/  FFMA.FTZ R199, R199, c[0x0][0x2d0], -R172.reuse ;  /* 0x0000b400c7c77a23 */ /* 0x100fe200000108ac */
[----:B-1----:R-:W-:Y:S01]  /*c780*/  F2FP.BF16.PACK_AB R141, R184, R187 ;  /* 0x000000bbb88d723e */ /* 0x002fe200000010ff */
[----:B------:R-:W-:Y:S02]  /*c790*/  FFMA.FTZ R172, R167, c[0x0][0x2d0], -R172 ;  /* 0x0000b400a7ac7a23 */ /* 0x000fe400000108ac */
[--C-:B------:R-:W-:Y:S02]  /*c7a0*/  FFMA.FTZ R248, R251, c[0x0][0x2d0], -R162.reuse ;  /* 0x0000b400fbf87a23 */ /* 0x100fe400000108a2 */
[--C-:B------:R-:W-:Y:S01]  /*c7b0*/  FFMA.FTZ R251, R175, c[0x0][0x2d0], -R162.reuse ;  /* 0x0000b400affb7a23 */ /* 0x100fe200000108a2 */
[----:B------:R-:W-:Y:S01]  /*c7c0*/  MUFU.EX2 R124, R165 ;  /* 0x000000a5007c7308 */ /* 0x000fe20000000800 */
[C---:B------:R-:W-:Y:S02]  /*c7d0*/  FMUL.FTZ R25, R149.reuse, R125 ;  /* 0x0000007d95197220 */ /* 0x040fe40000410000 */
[----:B------:R-:W-:Y:S02]  /*c7e0*/  FMUL.FTZ R26, R148, R126 ;  /* 0x0000007e941a7220 */ /* 0x000fe40000410000 */
[C---:B------:R-:W-:Y:S02]  /*c7f0*/  FMUL.FTZ R28, R149.reuse, R120 ;  /* 0x00000078951c7220 */ /* 0x040fe40000410000 */
[----:B------:R-:W-:Y:S02]  /*c800*/  FMUL.FTZ R29, R149, R121 ;  /* 0x00000079951d7220 */ /* 0x000fe40000410000 */
[C---:B------:R-:W-:Y:S01]  /*c810*/  FMUL.FTZ R68, R151.reuse, R68 ;  /* 0x0000004497447220 */ /* 0x040fe20000410000 */
[----:B------:R1:W-:Y:S01]  /*c820*/  MUFU.EX2 R127, R164 ;  /* 0x000000a4007f7308 */ /* 0x0003e20000000800 */
[C---:B------:R-:W-:Y:S02]  /*c830*/  FMUL.FTZ R69, R151.reuse, R69 ;  /* 0x0000004597457220 */ /* 0x040fe40000410000 */
[----:B------:R-:W-:Y:S01]  /*c840*/  FMUL.FTZ R70, R150, R70 ;  /* 0x0000004696467220 */ /* 0x000fe20000410000 */
[----:B--2---:R-:W-:Y:S01]  /*c850*/  F2FP.BF16.PACK_AB R143, R152, R185 ;  /* 0x000000b9988f723e */ /* 0x004fe200000010ff */
[C---:B------:R-:W-:Y:S02]  /*c860*/  FMUL.FTZ R71, R150.reuse, R71 ;  /* 0x0000004796477220 */ /* 0x040fe40000410000 */
[C---:B------:R-:W-:Y:S02]  /*c870*/  FMUL.FTZ R80, R151.reuse, R80 ;  /* 0x0000005097507220 */ /* 0x040fe40000410000 */
[C---:B------:R-:W-:Y:S01]  /*c880*/  FMUL.FTZ R81, R151.reuse, R81 ;  /* 0x0000005197517220 */ /* 0x040fe20000410000 */
[----:B------:R-:W-:Y:S01]  /*c890*/  MUFU.EX2 R122, R171 ;  /* 0x000000ab007a7308 */ /* 0x000fe20000000800 */
[C---:B------:R-:W-:Y:S04]  /*c8a0*/  HMMA.16816.F32.BF16 R8, R140.reuse, R20, R8 ;  /* 0x000000148c08723c */ /* 0x040fe80000041808 */
[C---:B------:R-:W-:Y:S02]  /*c8b0*/  FMUL.FTZ R82, R150.reuse, R82 ;  /* 0x0000005296527220 */ /* 0x040fe40000410000 */
[C---:B------:R-:W-:Y:S02]  /*c8c0*/  FMUL.FTZ R83, R150.reuse, R83 ;  /* 0x0000005396537220 */ /* 0x040fe40000410000 */
[-C--:B------:R-:W-:Y:S01]  /*c8d0*/  HMMA.16816.F32.BF16 R12, R140, R22.reuse, R12 ;  /* 0x000000168c0c723c */ /* 0x080fe2000004180c */
[----:B------:R-:W-:Y:S03]  /*c8e0*/  MUFU.EX2 R137, R173 ;  /* 0x000000ad00897308 */ /* 0x000fe60000000800 */
[C---:B------:R-:W-:Y:S01]  /*c8f0*/  FMUL.FTZ R20, R151.reuse, R128 ;  /* 0x0000008097147220 */ /* 0x040fe20000410000 */
[----:B-1----:R-:W-:Y:S01]  /*c900*/  LDSM.16.MT88.4 R164, [R214+0x1500] ;  /* 0x00150000d6a4783b */ /* 0x002fe20000004200 */
[C---:B------:R-:W-:Y:S02]  /*c910*/  FMUL.FTZ R21, R151.reuse, R129 ;  /* 0x0000008197157220 */ /* 0x040fe40000410000 */
[C---:B------:R-:W-:Y:S03]  /*c920*/  HMMA.16816.F32.BF16 R16, R144.reuse, R22, R16 ;  /* 0x000000169010723c */ /* 0x040fe60000041810 */
[----:B------:R1:W-:Y:S01]  /*c930*/  MUFU.EX2 R123, R169 ;  /* 0x000000a9007b7308 */ /* 0x0003e20000000800 */
[C---:B------:R-:W-:Y:S02]  /*c940*/  FMUL.FTZ R84, R151.reuse, R84 ;  /* 0x0000005497547220 */ /* 0x040fe40000410000 */
[----:B------:R-:W-:Y:S02]  /*c950*/  FMUL.FTZ R85, R151, R85 ;  /* 0x0000005597557220 */ /* 0x000fe40000410000 */
[C---:B------:R-:W-:Y:S04]  /*c960*/  FMUL.FTZ R22, R150.reuse, R130 ;  /* 0x0000008296167220 */ /* 0x040fe80000410000 */
[C---:B------:R-:W-:Y:S01]  /*c970*/  FMUL.FTZ R23, R150.reuse, R131 ;  /* 0x0000008396177220 */ /* 0x040fe20000410000 */
[----:B------:R2:W-:Y:S01]  /*c980*/  MUFU.EX2 R138, R172 ;  /* 0x000000ac008a7308 */ /* 0x0005e20000000800 */
[----:B------:R-:W3:Y:S01]  /*c990*/  LDSM.16.MT88.4 R128, [R214+0xd00] ;  /* 0x000d0000d680783b */ /* 0x000ee20000004200 */
[C---:B------:R-:W-:Y:S02]  /*c9a0*/  FMUL.FTZ R86, R150.reuse, R86 ;  /* 0x0000005696567220 */ /* 0x040fe40000410000 */
[----:B------:R-:W-:Y:S02]  /*c9b0*/  FMUL.FTZ R87, R150, R87 ;  /* 0x0000005796577220 */ /* 0x000fe40000410000 */
[-C--:B------:R-:W-:Y:S03]  /*c9c0*/  HMMA.16816.F32.BF16 R20, R144, R36.reuse, R20 ;  /* 0x000000249014723c */ /* 0x080fe60000041814 */
[--C-:B------:R-:W-:Y:S01]  /*c9d0*/  FFMA.FTZ R201, R200, c[0x0][0x2d0], -R163.reuse ;  /* 0x0000b400c8c97a23 */ /* 0x100fe200000108a3 */
[----:B------:R-:W-:Y:S01]  /*c9e0*/  MUFU.EX2 R190, R190 ;  /* 0x000000be00be7308 */ /* 0x000fe20000000800 */
[--C-:B------:R-:W-:Y:S02]  /*c9f0*/  FFMA.FTZ R200, R249, c[0x0][0x2d0], -R162.reuse ;  /* 0x0000b400f9c87a23 */ /* 0x100fe400000108a2 */
[--C-:B------:R-:W-:Y:S01]  /*ca00*/  FFMA.FTZ R249, R174, c[0x0][0x2d0], -R163.reuse ;  /* 0x0000b400aef97a23 */ /* 0x100fe200000108a3 */
[C---:B------:R-:W-:Y:S01]  /*ca10*/  HMMA.16816.F32.BF16 R24, R140.reuse, R36, R24 ;  /* 0x000000248c18723c */ /* 0x040fe20000041818 */
[----:B-1----:R-:W-:Y:S03]  /*ca20*/  LDSM.16.MT88.4 R168, [R212+0x1500] ;  /* 0x00150000d4a8783b */ /* 0x002fe60000004200 */
[C---:B------:R-:W-:Y:S02]  /*ca30*/  FMUL.FTZ R96, R151.reuse, R96 ;  /* 0x0000006097607220 */ /* 0x040fe40000410000 */
[----:B------:R-:W1:Y:S01]  /*ca40*/  MUFU.EX2 R193, R193 ;  /* 0x000000c100c17308 */ /* 0x000e620000000800 */
[C---:B------:R-:W-:Y:S01]  /*ca50*/  FMUL.FTZ R36, R151.reuse, R112 ;  /* 0x0000007097247220 */ /* 0x040fe20000410000 */
[-C--:B------:R-:W-:Y:S01]  /*ca60*/  HMMA.16816.F32.BF16 R28, R140, R38.reuse, R28 ;  /* 0x000000268c1c723c */ /* 0x080fe2000004181c */
[----:B--2---:R-:W-:Y:S03]  /*ca70*/  LDSM.16.MT88.4 R172, [R214+0x2100] ;  /* 0x00210000d6ac783b */ /* 0x004fe60000004200 */
[C---:B------:R-:W-:Y:S02]  /*ca80*/  FMUL.FTZ R37, R151.reuse, R113 ;  /* 0x0000007197257220 */ /* 0x040fe40000410000 */
[----:B------:R-:W-:Y:S02]  /*ca90*/  FMUL.FTZ R97, R151, R97 ;  /* 0x0000006197617220 */ /* 0x000fe40000410000 */
[C---:B------:R-:W-:Y:S01]  /*caa0*/  HMMA.16816.F32.BF16 R32, R144.reuse, R38, R32 ;  /* 0x000000269020723c */ /* 0x040fe20000041820 */
[----:B------:R-:W-:Y:S03]  /*cab0*/  MUFU.EX2 R192, R192 ;  /* 0x000000c000c07308 */ /* 0x000fe60000000800 */
[C---:B------:R-:W-:Y:S02]  /*cac0*/  FMUL.FTZ R98, R150.reuse, R98 ;  /* 0x0000006296627220 */ /* 0x040fe40000410000 */
[C---:B------:R-:W-:Y:S02]  /*cad0*/  FMUL.FTZ R99, R150.reuse, R99 ;  /* 0x0000006396637220 */ /* 0x040fe40000410000 */
[C---:B------:R-:W-:Y:S03]  /*cae0*/  FMUL.FTZ R38, R150.reuse, R114 ;  /* 0x0000007296267220 */ /* 0x040fe60000410000 */
[----:B------:R-:W2:Y:S01]  /*caf0*/  MUFU.EX2 R195, R195 ;  /* 0x000000c300c37308 */ /* 0x000ea20000000800 */
[----:B------:R-:W-:Y:S02]  /*cb00*/  FMUL.FTZ R39, R150, R115 ;  /* 0x0000007396277220 */ /* 0x000fe40000410000 */
[----:B------:R-:W4:Y:S01]  /*cb10*/  LDSM.16.MT88.4 R112, [R212+0xd00] ;  /* 0x000d0000d470783b */ /* 0x000f220000004200 */
[--C-:B------:R-:W-:Y:S02]  /*cb20*/  FFMA.FTZ R159, R159, c[0x0][0x2d0], -R163.reuse ;  /* 0x0000b4009f9f7a23 */ /* 0x100fe400000108a3 */
[--C-:B------:R-:W-:Y:S02]  /*cb30*/  FFMA.FTZ R158, R158, c[0x0][0x2d0], -R162.reuse ;  /* 0x0000b4009e9e7a23 */ /* 0x100fe400000108a2 */
[-C--:B---3--:R-:W-:Y:S02]  /*cb40*/  HMMA.16816.F32.BF16 R36, R144, R128.reuse, R36 ;  /* 0x000000809024723c */ /* 0x088fe40000041824 */
[----:B------:R-:W-:Y:S01]  /*cb50*/  MUFU.EX2 R194, R194 ;  /* 0x000000c200c27308 */ /* 0x000fe20000000800 */
[--C-:B------:R-:W-:Y:S02]  /*cb60*/  FFMA.FTZ R157, R157, c[0x0][0x2d0], -R162.reuse ;  /* 0x0000b4009d9d7a23 */ /* 0x100fe400000108a2 */
[C---:B------:R-:W-:Y:S02]  /*cb70*/  FMUL.FTZ R72, R149.reuse, R72 ;  /* 0x0000004895487220 */ /* 0x040fe40000410000 */
[C---:B------:R-:W-:Y:S01]  /*cb80*/  FMUL.FTZ R73, R149.reuse, R73 ;  /* 0x0000004995497220 */ /* 0x040fe20000410000 */
[C---:B------:R-:W-:Y:S04]  /*cb90*/  HMMA.16816.F32.BF16 R40, R140.reuse, R128, R40 ;  /* 0x000000808c28723c */ /* 0x040fe80000041828 */
[----:B------:R-:W3:Y:S01]  /*cba0*/  MUFU.EX2 R197, R197 ;  /* 0x000000c500c57308 */ /* 0x000ee20000000800 */
[C---:B------:R-:W-:Y:S02]  /*cbb0*/  FMUL.FTZ R74, R148.reuse, R74 ;  /* 0x0000004a944a7220 */ /* 0x040fe40000410000 */
[C---:B------:R-:W-:Y:S01]  /*cbc0*/  FMUL.FTZ R75, R148.reuse, R75 ;  /* 0x0000004b944b7220 */ /* 0x040fe20000410000 */
[-C--:B------:R-:W-:Y:S04]  /*cbd0*/  HMMA.16816.F32.BF16 R44, R140, R130.reuse, R44 ;  /* 0x000000828c2c723c */ /* 0x080fe8000004182c */
[C---:B------:R-:W-:Y:S02]  /*cbe0*/  FMUL.FTZ R76, R149.reuse, R76 ;  /* 0x0000004c954c7220 */ /* 0x040fe40000410000 */
[----:B------:R-:W-:Y:S01]  /*cbf0*/  MUFU.EX2 R196, R196 ;  /* 0x000000c400c47308 */ /* 0x000fe20000000800 */
[C---:B------:R-:W-:Y:S01]  /*cc00*/  FMUL.FTZ R77, R149.reuse, R77 ;  /* 0x0000004d954d7220 */ /* 0x040fe20000410000 */
[C---:B------:R-:W-:Y:S04]  /*cc10*/  HMMA.16816.F32.BF16 R48, R144.reuse, R130, R48 ;  /* 0x000000829030723c */ /* 0x040fe80000041830 */
[C---:B------:R-:W-:Y:S02]  /*cc20*/  FMUL.FTZ R78, R148.reuse, R78 ;  /* 0x0000004e944e7220 */ /* 0x040fe40000410000 */
[C---:B------:R-:W-:Y:S02]  /*cc30*/  FMUL.FTZ R79, R148.reuse, R79 ;  /* 0x0000004f944f7220 */ /* 0x040fe40000410000 */
[----:B------:R-:W5:Y:S01]  /*cc40*/  MUFU.EX2 R199, R199 ;  /* 0x000000c700c77308 */ /* 0x000f620000000800 */
[C---:B------:R-:W-:Y:S01]  /*cc50*/  FMUL.FTZ R88, R149.reuse, R88 ;  /* 0x0000005895587220 */ /* 0x040fe20000410000 */
[-C--:B----4-:R-:W-:Y:S03]  /*cc60*/  HMMA.16816.F32.BF16 R52, R144, R112.reuse, R52 ;  /* 0x000000709034723c */ /* 0x090fe60000041834 */
[----:B------:R-:W-:Y:S02]  /*cc70*/  FMUL.FTZ R89, R149, R89 ;  /* 0x0000005995597220 */ /* 0x000fe40000410000 */
[C---:B------:R-:W-:Y:S03]  /*cc80*/  FMUL.FTZ R90, R148.reuse, R90 ;  /* 0x0000005a945a7220 */ /* 0x040fe60000410000 */
[----:B------:R-:W-:Y:S01]  /*cc90*/  MUFU.EX2 R201, R201 ;  /* 0x000000c900c97308 */ /* 0x000fe20000000800 */
[C---:B------:R-:W-:Y:S04]  /*cca0*/  HMMA.16816.F32.BF16 R56, R140.reuse, R112, R56 ;  /* 0x000000708c38723c */ /* 0x040fe80000041838 */
[----:B------:R-:W-:Y:S02]  /*ccb0*/  FMUL.FTZ R91, R148, R91 ;  /* 0x0000005b945b7220 */ /* 0x000fe40000410000 */
[--C-:B------:R-:W-:Y:S02]  /*ccc0*/  FFMA.FTZ R198, R198, c[0x0][0x2d0], -R163.reuse ;  /* 0x0000b400c6c67a23 */ /* 0x100fe400000108a3 */
[-C--:B------:R-:W-:Y:S01]  /*ccd0*/  HMMA.16816.F32.BF16 R60, R140, R114.reuse, R60 ;  /* 0x000000728c3c723c */ /* 0x080fe2000004183c */
[----:B------:R-:W-:Y:S03]  /*cce0*/  MUFU.EX2 R200, R200 ;  /* 0x000000c800c87308 */ /* 0x000fe60000000800 */
[--C-:B------:R-:W-:Y:S02]  /*ccf0*/  FFMA.FTZ R203, R203, c[0x0][0x2d0], -R162.reuse ;  /* 0x0000b400cbcb7a23 */ /* 0x100fe400000108a2 */
[--C-:B------:R-:W-:Y:S02]  /*cd00*/  FFMA.FTZ R202, R202, c[0x0][0x2d0], -R163.reuse ;  /* 0x0000b400caca7a23 */ /* 0x100fe400000108a3 */
[C---:B------:R-:W-:Y:S01]  /*cd10*/  HMMA.16816.F32.BF16 R64, R144.reuse, R114, R64 ;  /* 0x000000729040723c */ /* 0x040fe20000041840 */
[----:B------:R-:W4:Y:S02]  /*cd20*/  LDSM.16.MT88.4 R112, [R212+0x500] ;  /* 0x00050000d470783b */ /* 0x000f240000004200 */
[----:B------:R-:W2:Y:S01]  /*cd30*/  MUFU.EX2 R198, R198 ;  /* 0x000000c600c67308 */ /* 0x000ea20000000800 */
[C---:B------:R-:W-:Y:S02]  /*cd40*/  FMUL.FTZ R92, R149.reuse, R92 ;  /* 0x0000005c955c7220 */ /* 0x040fe40000410000 */
[----:B------:R-:W-:Y:S02]  /*cd50*/  FMUL.FTZ R93, R149, R93 ;  /* 0x0000005d955d7220 */ /* 0x000fe40000410000 */
[-C--:B------:R-:W-:Y:S04]  /*cd60*/  HMMA.16816.F32.BF16 R68, R144, R100.reuse, R68 ;  /* 0x000000649044723c */ /* 0x080fe80000041844 */
[C---:B------:R-:W-:Y:S01]  /*cd70*/  FMUL.FTZ R94, R148.reuse, R94 ;  /* 0x0000005e945e7220 */ /* 0x040fe20000410000 */
[----:B------:R-:W3:Y:S01]  /*cd80*/  MUFU.EX2 R203, R203 ;  /* 0x000000cb00cb7308 */ /* 0x000ee20000000800 */
[----:B------:R-:W-:Y:S02]  /*cd90*/  FMUL.FTZ R95, R148, R95 ;  /* 0x0000005f945f7220 */ /* 0x000fe40000410000 */
[C---:B------:R-:W-:Y:S04]  /*cda0*/  HMMA.16816.F32.BF16 R72, R140.reuse, R100, R72 ;  /* 0x000000648c48723c */ /* 0x040fe80000041848 */
[--C-:B------:R-:W-:Y:S02]  /*cdb0*/  FFMA.FTZ R160, R160, c[0x0][0x2d0], -R163.reuse ;  /* 0x0000b400a0a07a23 */ /* 0x100fe400000108a3 */
[--C-:B------:R-:W-:Y:S01]  /*cdc0*/  FFMA.FTZ R161, R161, c[0x0][0x2d0], -R163.reuse ;  /* 0x0000b400a1a17a23 */ /* 0x100fe200000108a3 */
[----:B-1----:R-:W-:Y:S01]  /*cdd0*/  F2FP.BF16.PACK_AB R100, R193, R190 ;  /* 0x000000bec164723e */ /* 0x002fe200000010ff */
[-C--:B------:R-:W-:Y:S01]  /*cde0*/  HMMA.16816.F32.BF16 R76, R140, R102.reuse, R76 ;  /* 0x000000668c4c723c */ /* 0x080fe2000004184c */
[----:B------:R-:W-:Y:S03]  /*cdf0*/  MUFU.EX2 R202, R202 ;  /* 0x000000ca00ca7308 */ /* 0x000fe60000000800 */
[----:B--2---:R-:W-:Y:S01]  /*ce00*/  F2FP.BF16.PACK_AB R101, R195, R192 ;  /* 0x000000c0c365723e */ /* 0x004fe200000010ff */
[----:B------:R-:W-:Y:S02]  /*ce10*/  FFMA.FTZ R163, R156, c[0x0][0x2d0], -R163 ;  /* 0x0000b4009ca37a23 */ /* 0x000fe400000108a3 */
[--C-:B------:R-:W-:Y:S01]  /*ce20*/  FFMA.FTZ R155, R155, c[0x0][0x2d0], -R162.reuse ;  /* 0x0000b4009b9b7a23 */ /* 0x100fe200000108a2 */
[C---:B------:R-:W-:Y:S03]  /*ce30*/  HMMA.16816.F32.BF16 R80, R144.reuse, R102, R80 ;  /* 0x000000669050723c */ /* 0x040fe60000041850 */
[----:B------:R-:W1:Y:S01]  /*ce40*/  MUFU.EX2 R249, R249 ;  /* 0x000000f900f97308 */ /* 0x000e620000000800 */
[----:B------:R-:W-:Y:S02]  /*ce50*/  FFMA.FTZ R162, R154, c[0x0][0x2d0], -R162 ;  /* 0x0000b4009aa27a23 */ /* 0x000fe400000108a2 */
[----:B------:R-:W-:Y:S01]  /*ce60*/  FFMA.FTZ R177, R151, R238, R177 ;  /* 0x000000ee97b17223 */ /* 0x000fe200000100b1 */
[----:B---3--:R-:W-:Y:S01]  /*ce70*/  F2FP.BF16.PACK_AB R102, R197, R194 ;  /* 0x000000c2c566723e */ /* 0x008fe200000010ff */
[-C--:B------:R-:W-:Y:S04]  /*ce80*/  HMMA.16816.F32.BF16 R84, R144, R104.reuse, R84 ;  /* 0x000000689054723c */ /* 0x080fe80000041854 */
[----:B-----5:R-:W-:Y:S01]  /*ce90*/  F2FP.BF16.PACK_AB R103, R199, R196 ;  /* 0x000000c4c767723e */ /* 0x020fe200000010ff */
[----:B------:R-:W-:Y:S01]  /*cea0*/  MUFU.EX2 R248, R248 ;  /* 0x000000f800f87308 */ /* 0x000fe20000000800 */
[----:B------:R-:W-:Y:S02]  /*ceb0*/  FFMA.FTZ R180, R150, R239, R180 ;  /* 0x000000ef96b47223 */ /* 0x000fe400000100b4 */
[C---:B------:R-:W-:Y:S04]  /*cec0*/  HMMA.16816.F32.BF16 R88, R140.reuse, R104, R88 ;  /* 0x000000688c58723c */ /* 0x040fe80000041858 */
[----:B------:R-:W-:Y:S02]  /*ced0*/  FFMA.FTZ R191, R149, R236, R191 ;  /* 0x000000ec95bf7223 */ /* 0x000fe400000100bf */
[----:B------:R-:W-:Y:S01]  /*cee0*/  FFMA.FTZ R187, R148, R237, R187 ;  /* 0x000000ed94bb7223 */ /* 0x000fe200000100bb */
[----:B------:R-:W2:Y:S01]  /*cef0*/  MUFU.EX2 R251, R251 ;  /* 0x000000fb00fb7308 */ /* 0x000ea20000000800 */
[-C--:B------:R-:W-:Y:S04]  /*cf00*/  HMMA.16816.F32.BF16 R92, R140, R106.reuse, R92 ;  /* 0x0000006a8c5c723c */ /* 0x080fe8000004185c */
[----:B------:R-:W-:Y:S01]  /*cf10*/  F2FP.BF16.PACK_AB R104, R201, R198 ;  /* 0x000000c6c968723e */ /* 0x000fe200000010ff */
[----:B------:R-:W-:Y:S01]  /*cf20*/  FADD.FTZ R177, R176, R177 ;  /* 0x000000b1b0b17221 */ /* 0x000fe20000010000 */
[----:B------:R-:W-:Y:S01]  /*cf30*/  F2FP.BF16.PACK_AB R105, R203, R200 ;  /* 0x000000c8cb69723e */ /* 0x000fe200000010ff */
[----:B------:R-:W-:Y:S01]  /*cf40*/  FADD.FTZ R179, R179, R180 ;  /* 0x000000b4b3b37221 */ /* 0x000fe20000010000 */
[----:B------:R-:W-:Y:S01]  /*cf50*/  HMMA.16816.F32.BF16 R96, R144, R106, R96 ;  /* 0x0000006a9060723c */ /* 0x000fe20000041860 */
[----:B------:R-:W-:Y:S03]  /*cf60*/  MUFU.EX2 R250, R250 ;  /* 0x000000fa00fa7308 */ /* 0x000fe60000000800 */
[----:B------:R-:W-:Y:S02]  /*cf70*/  FADD.FTZ R188, R188, R191 ;  /* 0x000000bfbcbc7221 */ /* 0x000fe40000010000 */
[----:B------:R-:W-:Y:S01]  /*cf80*/  FADD.FTZ R184, R184, R187 ;  /* 0x000000bbb8b87221 */ /* 0x000fe20000010000 */
[----:B-1----:R-:W-:Y:S01]  /*cf90*/  F2FP.BF16.PACK_AB R106, R249, R202 ;  /* 0x000000caf96a723e */ /* 0x002fe200000010ff */
[-C--:B------:R-:W-:Y:S03]  /*cfa0*/  HMMA.16816.F32.BF16 R4, R100, R108.reuse, R4 ;  /* 0x0000006c6404723c */ /* 0x080fe60000041804 */
[----:B------:R-:W1:Y:S02]  /*cfb0*/  MUFU.EX2 R252, R252 ;  /* 0x000000fc00fc7308 */ /* 0x000e640000000800 */
[----:B------:R-:W-:Y:S01]  /*cfc0*/  FADD.FTZ R182, R182, R177 ;  /* 0x000000b1b6b67221 */ /* 0x000fe20000010000 */
[----:B--2---:R-:W-:Y:S01]  /*cfd0*/  F2FP.BF16.PACK_AB R107, R251, R248 ;  /* 0x000000f8fb6b723e */ /* 0x004fe200000010ff */
[----:B------:R-:W-:Y:S02]  /*cfe0*/  FADD.FTZ R178, R178, R179 ;  /* 0x000000b3b2b27221 */ /* 0x000fe40000010000 */
[----:B------:R-:W-:Y:S04]  /*cff0*/  FADD.FTZ R189, R189, R188 ;  /* 0x000000bcbdbd7221 */ /* 0x000fe80000010000 */
[----:B------:R2:W-:Y:S01]  /*d000*/  MUFU.EX2 R125, R159 ;  /* 0x0000009f007d7308 */ /* 0x0005e20000000800 */
[C---:B------:R-:W-:Y:S04]  /*d010*/  HMMA.16816.F32.BF16 R8, R104.reuse, R108, R8 ;  /* 0x0000006c6808723c */ /* 0x040fe80000041808 */
[----:B------:R-:W-:Y:S02]  /*d020*/  FADD.FTZ R185, R185, R184 ;  /* 0x000000b8b9b97221 */ /* 0x000fe40000010000 */
[----:B------:R-:W-:Y:S02]  /*d030*/  FADD.FTZ R181, R181, R182 ;  /* 0x000000b6b5b57221 */ /* 0x000fe40000010000 */
[-C--:B------:R-:W-:Y:S01]  /*d040*/  HMMA.16816.F32.BF16 R12, R104, R110.reuse, R12 ;  /* 0x0000006e680c723c */ /* 0x080fe2000004180c */
[----:B------:R3:W-:Y:S03]  /*d050*/  MUFU.EX2 R126, R158 ;  /* 0x0000009e007e7308 */ /* 0x0007e60000000800 */
[----:B------:R-:W-:Y:S01]  /*d060*/  FADD.FTZ R183, R183, R178 ;  /* 0x000000b2b7b77221 */ /* 0x000fe20000010000 */
[----:B-1----:R-:W-:Y:S01]  /*d070*/  F2FP.BF16.PACK_AB R156, R252, R250 ;  /* 0x000000fafc9c723e */ /* 0x002fe200000010ff */
[----:B------:R-:W-:Y:S02]  /*d080*/  FADD.FTZ R189, R186, R189 ;  /* 0x000000bdbabd7221 */ /* 0x000fe40000010000 */
[C---:B------:R-:W-:Y:S01]  /*d090*/  HMMA.16816.F32.BF16 R16, R100.reuse, R110, R16 ;  /* 0x0000006e6410723c */ /* 0x040fe20000041810 */
[----:B------:R-:W1:Y:S02]  /*d0a0*/  LDSM.16.MT88.4 R108, [R212+0x1100] ;  /* 0x00110000d46c783b */ /* 0x000e640000004200 */
[----:B------:R5:W-:Y:S01]  /*d0b0*/  MUFU.EX2 R121, R157 ;  /* 0x0000009d00797308 */ /* 0x000be20000000800 */
[----:B------:R-:W-:Y:S01]  /*d0c0*/  FADD.FTZ R185, R152, R185 ;  /* 0x000000b998b97221 */ /* 0x000fe20000010000 */
[----:B------:R-:W-:Y:S01]  /*d0d0*/  MOV R152, R153 ;  /* 0x0000009900987202 */ /* 0x000fe20000000f00 */
[----:B------:R-:W-:Y:S01]  /*d0e0*/  FADD.FTZ R190, R190, R181 ;  /* 0x000000b5bebe7221 */ /* 0x000fe20000010000 */
[----:B--2---:R-:W-:Y:S01]  /*d0f0*/  F2FP.BF16.PACK_AB R159, R138, R123 ;  /* 0x0000007b8a9f723e */ /* 0x004fe200000010ff */
[-C--:B----4-:R-:W-:Y:S04]  /*d100*/  HMMA.16816.F32.BF16 R20, R100, R112.reuse, R20 ;  /* 0x000000706414723c */ /* 0x090fe80000041814 */
[----:B------:R-:W-:Y:S01]  /*d110*/  FADD.FTZ R192, R192, R183 ;  /* 0x000000b7c0c07221 */ /* 0x000fe20000010000 */
[----:B------:R-:W2:Y:S01]  /*d120*/  MUFU.EX2 R120, R160 ;  /* 0x000000a000787308 */ /* 0x000ea20000000800 */
[----:B------:R-:W-:Y:S02]  /*d130*/  FADD.FTZ R198, R198, R189 ;  /* 0x000000bdc6c67221 */ /* 0x000fe40000010000 */
[C---:B------:R-:W-:Y:S04]  /*d140*/  HMMA.16816.F32.BF16 R24, R104.reuse, R112, R24 ;  /* 0x000000706818723c */ /* 0x040fe80000041818 */
[----:B---3--:R-:W-:Y:S01]  /*d150*/  F2FP.BF16.PACK_AB R158, R137, R122 ;  /* 0x0000007a899e723e */ /* 0x008fe200000010ff */
[----:B------:R-:W-:Y:S02]  /*d160*/  FADD.FTZ R200, R200, R185 ;  /* 0x000000b9c8c87221 */ /* 0x000fe40000010000 */
[----:B------:R3:W-:Y:S01]  /*d170*/  MUFU.EX2 R136, R161 ;  /* 0x000000a100887308 */ /* 0x0007e20000000800 */
[-C--:B------:R-:W-:Y:S04]  /*d180*/  HMMA.16816.F32.BF16 R28, R104, R114.reuse, R28 ;  /* 0x00000072681c723c */ /* 0x080fe8000004181c */
[----:B-----5:R-:W-:Y:S01]  /*d190*/  F2FP.BF16.PACK_AB R157, R127, R124 ;  /* 0x0000007c7f9d723e */ /* 0x020fe200000010ff */
[----:B------:R-:W-:Y:S02]  /*d1a0*/  FADD.FTZ R193, R193, R190 ;  /* 0x000000bec1c17221 */ /* 0x000fe40000010000 */
[----:B------:R-:W-:Y:S01]  /*d1b0*/  FADD.FTZ R195, R195, R192 ;  /* 0x000000c0c3c37221 */ /* 0x000fe20000010000 */
[C---:B------:R-:W-:Y:S01]  /*d1c0*/  HMMA.16816.F32.BF16 R32, R100.reuse, R114, R32 ;  /* 0x000000726420723c */ /* 0x040fe20000041820 */
[----:B------:R-:W4:Y:S01]  /*d1d0*/  LDSM.16.MT88.4 R112, [R214+0x1d00] ;  /* 0x001d0000d670783b */ /* 0x000f220000004200 */
[----:B------:R-:W5:Y:S02]  /*d1e0*/  MUFU.EX2 R139, R163 ;  /* 0x000000a3008b7308 */ /* 0x000f640000000800 */
[----:B------:R-:W-:Y:S01]  /*d1f0*/  FADD.FTZ R201, R201, R198 ;  /* 0x000000c6c9c97221 */ /* 0x000fe20000010000 */
[----:B--2---:R-:W-:Y:S01]  /*d200*/  F2FP.BF16.PACK_AB R160, R120, R125 ;  /* 0x0000007d78a0723e */ /* 0x004fe200000010ff */
[----:B------:R-:W-:Y:S02]  /*d210*/  FADD.FTZ R203, R203, R200 ;  /* 0x000000c8cbcb7221 */ /* 0x000fe40000010000 */
[-C--:B------:R-:W-:Y:S04]  /*d220*/  HMMA.16816.F32.BF16 R36, R100, R116.reuse, R36 ;  /* 0x000000746424723c */ /* 0x080fe80000041824 */
[----:B------:R-:W-:Y:S01]  /*d230*/  MUFU.EX2 R155, R155 ;  /* 0x0000009b009b7308 */ /* 0x000fe20000000800 */
[----:B------:R-:W-:Y:S01]  /*d240*/  FADD.FTZ R194, R194, R193 ;  /* 0x000000c1c2c27221 */ /* 0x000fe20000010000 */
[----:B---3--:R-:W-:Y:S02]  /*d250*/  F2FP.BF16.PACK_AB R161, R121, R126 ;  /* 0x0000007e79a1723e */ /* 0x008fe400000010ff */
[C---:B------:R-:W-:Y:S04]  /*d260*/  HMMA.16816.F32.BF16 R40, R104.reuse, R116, R40 ;  /* 0x000000746828723c */ /* 0x040fe80000041828 */
[----:B------:R-:W-:Y:S02]  /*d270*/  FADD.FTZ R196, R196, R195 ;  /* 0x000000c3c4c47221 */ /* 0x000fe40000010000 */
[----:B------:R5:W2:Y:S01]  /*d280*/  MUFU.EX2 R154, R162 ;  /* 0x000000a2009a7308 */ /* 0x000aa20000000800 */
[----:B------:R-:W-:Y:S01]  /*d290*/  FADD.FTZ R202, R202, R201 ;  /* 0x000000c9caca7221 */ /* 0x000fe20000010000 */
        /* <DEDUP_REMOVED lines=8> */
[----:B------:R-:W-:Y:S01]  /*d320*/  FADD.FTZ R248, R251, R248 ;  /* 0x000000f8fbf87221 */ /* 0x000fe20000010000 */
[----:B-----5:R-:W-:Y:S01]  /*d330*/  F2FP.BF16.PACK_AB R162, R139, R136 ;  /* 0x000000888ba2723e */ /* 0x020fe200000010ff */
[----:B------:R-:W-:Y:S02]  /*d340*/  FADD.FTZ R197, R250, R197 ;  /* 0x000000c5fac57221 */ /* 0x000fe40000010000 */
[C---:B------:R-:W-:Y:S04]  /*d350*/  HMMA.16816.F32.BF16 R56, R104.reuse, R108, R56 ;  /* 0x0000006c6838723c */ /* 0x040fe80000041838 */
[----:B--2---:R-:W-:Y:S01]  /*d360*/  F2FP.BF16.PACK_AB R163, R154, R155 ;  /* 0x0000009b9aa3723e */ /* 0x004fe200000010ff */
[----:B------:R-:W-:Y:S03]  /*d370*/  FADD.FTZ R197, R252, R197 ;  /* 0x000000c5fcc57221 */ /* 0x000fe60000010000 */
[-C--:B------:R-:W-:Y:S08]  /*d380*/  HMMA.16816.F32.BF16 R60, R104, R110.reuse, R60 ;  /* 0x0000006e683c723c */ /* 0x080ff0000004183c */
[C---:B------:R-:W-:Y:S01]  /*d390*/  HMMA.16816.F32.BF16 R64, R100.reuse, R110, R64 ;  /* 0x0000006e6440723c */ /* 0x040fe20000041840 */
[----:B------:R-:W1:Y:S07]  /*d3a0*/  LDSM.16.MT88.4 R108, [R212+0x900] ;  /* 0x00090000d46c783b */ /* 0x000e6e0000004200 */
[-C--:B----4-:R-:W-:Y:S08]  /*d3b0*/  HMMA.16816.F32.BF16 R68, R100, R112.reuse, R68 ;  /* 0x000000706444723c */ /* 0x090ff00000041844 */
        /* <DEDUP_REMOVED lines=8> */
[----:B------:R-:W2:Y:S07]  /*d440*/  LDSM.16.MT88.4 R4, [R212+0x2100] ;  /* 0x00210000d404783b */ /* 0x000eae0000004200 */
[C---:B------:R-:W-:Y:S07]  /*d450*/  HMMA.16816.F32.BF16 R140, R160.reuse, R132, R8 ;  /* 0x00000084a08c723c */ /* 0x040fee0000041808 */
[----:B------:R-:W-:Y:S02]  /*d460*/  MOV R11, R139 ;  /* 0x0000008b000b7202 */ /* 0x000fe40000000f00 */
[----:B------:R-:W-:Y:S03]  /*d470*/  MOV R10, R138 ;  /* 0x0000008a000a7202 */ /* 0x000fe60000000f00 */
[----:B------:R-:W-:Y:S02]  /*d480*/  MOV R9, R137 ;  /* 0x0000008900097202 */ /* 0x000fe40000000f00 */
[----:B------:R-:W-:Y:S02]  /*d490*/  MOV R8, R136 ;  /* 0x0000008800087202 */ /* 0x000fe40000000f00 */
[-C--:B------:R-:W-:Y:S07]  /*d4a0*/  HMMA.16816.F32.BF16 R136, R160, R134.reuse, R12 ;  /* 0x00000086a088723c */ /* 0x080fee000004180c */
[----:B------:R-:W-:Y:S01]  /*d4b0*/  MOV R15, R123 ;  /* 0x0000007b000f7202 */ /* 0x000fe20000000f00 */
[C---:B------:R-:W-:Y:S04]  /*d4c0*/  HMMA.16816.F32.BF16 R132, R156.reuse, R134, R16 ;  /* 0x000000869c84723c */ /* 0x040fe80000041810 */
[----:B------:R-:W-:Y:S02]  /*d4d0*/  MOV R14, R122 ;  /* 0x0000007a000e7202 */ /* 0x000fe40000000f00 */
[----:B------:R-:W-:Y:S02]  /*d4e0*/  MOV R13, R121 ;  /* 0x00000079000d7202 */ /* 0x000fe40000000f00 */
[-C--:B-1----:R-:W-:Y:S04]  /*d4f0*/  HMMA.16816.F32.BF16 R128, R156, R108.reuse, R20 ;  /* 0x0000006c9c80723c */ /* 0x082fe80000041814 */
[----:B------:R-:W-:Y:S01]  /*d500*/  MOV R19, R127 ;  /* 0x0000007f00137202 */ /* 0x000fe20000000f00 */
[----:B------:R-:W-:Y:S01]  /*d510*/  FADD.FTZ R197, R14, R197 ;  /* 0x000000c50ec57221 */ /* 0x000fe20000010000 */
[----:B------:R-:W-:Y:S02]  /*d520*/  MOV R18, R126 ;  /* 0x0000007e00127202 */ /* 0x000fe40000000f00 */
[----:B------:R-:W-:Y:S01]  /*d530*/  MOV R17, R125 ;  /* 0x0000007d00117202 */ /* 0x000fe20000000f00 */
[----:B------:R-:W-:Y:S03]  /*d540*/  FADD.FTZ R238, R9, R197 ;  /* 0x000000c509ee7221 */ /* 0x000fe60000010000 */
[----:B------:R-:W-:Y:S01]  /*d550*/  MOV R16, R124 ;  /* 0x0000007c00107202 */ /* 0x000fe20000000f00 */
[----:B------:R-:W-:Y:S01]  /*d560*/  FADD.FTZ R202, R17, R202 ;  /* 0x000000ca11ca7221 */ /* 0x000fe20000010000 */
[C---:B------:R-:W-:Y:S04]  /*d570*/  HMMA.16816.F32.BF16 R124, R160.reuse, R108, R24 ;  /* 0x0000006ca07c723c */ /* 0x040fe80000041818 */
[----:B------:R-:W-:Y:S01]  /*d580*/  MOV R12, R120 ;  /* 0x00000078000c7202 */ /* 0x000fe20000000f00 */
[----:B------:R-:W-:Y:S02]  /*d590*/  FADD.FTZ R196, R16, R196 ;  /* 0x000000c410c47221 */ /* 0x000fe40000010000 */
[----:B------:R-:W-:Y:S01]  /*d5a0*/  FADD.FTZ R248, R18, R248 ;  /* 0x000000f812f87221 */ /* 0x000fe20000010000 */
        /* <DEDUP_REMOVED lines=13> */
[----:B------:R-:W-:Y:S04]  /*d680*/  FADD.FTZ R237, R154, R155 ;  /* 0x0000009b9aed7221 */ /* 0x000fe80000010000 */
        /* <DEDUP_REMOVED lines=12> */
[----:B------:R-:W-:Y:S01]  /*d750*/  HMMA.16816.F32.BF16 R96, R156, R6, R96 ;  /* 0x000000069c60723c */ /* 0x000fe20000041860 */
[----:B------:R-:W-:-:S07]  /*d760*/  @P0 BRA `(.L_x_509) ;  /* 0xffffcfe000000947 */ /* 0x000fce000383ffff */
.L_x_504:
[----:B------:R-:W-:-:S13]  /*d770*/  ISETP.GE.AND P0, PT, R240, R221, PT ;  /* 0x000000ddf000720c */ /* 0x000fda0003f06270 */
[----:B------:R-:W-:Y:S05]  /*d780*/  @!P0 BRA `(.L_x_510) ;  /* 0x000044a000008947 */ /* 0x000fea0003800000 */
[----:B------:R-:W-:Y:S01]  /*d790*/  IADD3 R241, -R241, 0x30, RZ ;  /* 0x00000030f1f17810 */ /* 0x000fe20007ffe1ff */
[C---:B------:R-:W-:Y:S01]  /*d7a0*/  IMAD.SHL.U32 R200, R230.reuse, 0x2, RZ ;  /* 0x00000002e6c87824 */ /* 0x040fe200078e00ff */
[----:B------:R-:W-:Y:S01]  /*d7b0*/  SHF.L.U64.HI R243, R230, 0x1, R243 ;  /* 0x00000001e6f37819 */ /* 0x000fe200000102f3 */
[----:B------:R-:W-:Y:S01]  /*d7c0*/  IMAD.MOV.U32 R151, RZ, RZ, R3 ;  /* 0x000000ffff977224 */ /* 0x000fe200078e0003 */
[----:B------:R-:W-:Y:S01]  /*d7d0*/  MOV R150, R2 ;  /* 0x0000000200967202 */ /* 0x000fe20000000f00 */
[----:B------:R-:W-:Y:S01]  /*d7e0*/  IMAD.MOV.U32 R149, RZ, RZ, R0 ;  /* 0x000000ffff957224 */ /* 0x000fe200078e0000 */
[----:B------:R-:W-:Y:S02]  /*d7f0*/  MOV R148, R152 ;  /* 0x0000009800947202 */ /* 0x000fe40000000f00 */
.L_x_531:
[----:B------:R-:W-:Y:S01]  /*d800*/  SHF.R.S32.HI R3, RZ, 0x1f, R226 ;  /* 0x0000001fff037819 */ /* 0x000fe200000114e2 */
[----:B------:R-:W-:Y:S01]  /*d810*/  IMAD.WIDE.U32 R6, R226, c[0x0][0x208], RZ ;  /* 0x00008200e2067a25 */ /* 0x000fe200078e00ff */
[----:B------:R-:W-:Y:S01]  /*d820*/  SHF.R.S32.HI R2, RZ, 0x1f, R225 ;  /* 0x0000001fff027819 */ /* 0x000fe200000114e1 */
[----:B------:R-:W-:Y:S04]  /*d830*/  DEPBAR.LE SB0, 0x0 ;  /* 0x000080000000791a */ /* 0x000fe80000000000 */
[----:B------:R-:W-:Y:S01]  /*d840*/  BAR.SYNC.DEFER_BLOCKING 0x0 ;  /* 0x0000000000007b1d */ /* 0x000fe20000010000 */
[----:B------:R-:W-:Y:S01]  /*d850*/  IMAD R3, R3, c[0x0][0x208], RZ ;  /* 0x0000820003037a24 */ /* 0x000fe200078e02ff */
[----:B------:R-:W-:Y:S01]  /*d860*/  ISETP.GE.AND P1, PT, R230, c[0x0][0x1d4], PT ;  /* 0x00007500e6007a0c */ /* 0x000fe20003f26270 */
[----:B------:R-:W-:Y:S01]  /*d870*/  IMAD R2, R2, c[0x0][0x218], RZ ;  /* 0x0000860002027a24 */ /* 0x000fe200078e02ff */
[----:B------:R-:W-:Y:S01]  /*d880*/  ISETP.GE.AND P3, PT, R229, c[0x0][0x1d4], PT ;  /* 0x00007500e5007a0c */ /* 0x000fe20003f66270 */
[----:B------:R-:W-:Y:S01]  /*d890*/  IMAD R3, R226, c[0x0][0x20c], R3 ;  /* 0x00008300e2037a24 */ /* 0x000fe200078e0203 */
[----:B------:R-:W-:Y:S01]  /*d8a0*/  ISETP.GE.AND P2, PT, R228, c[0x0][0x1d4], PT ;  /* 0x00007500e4007a0c */ /* 0x000fe20003f46270 */
[----:B------:R-:W-:Y:S01]  /*d8b0*/  IMAD R2, R225, c[0x0][0x21c], R2 ;  /* 0x00008700e1027a24 */ /* 0x000fe200078e0202 */
[----:B------:R-:W-:Y:S01]  /*d8c0*/  SHF.L.U64.HI R201, R219, 0x1, R234 ;  /* 0x00000001dbc97819 */ /* 0x000fe200000102ea */
[----:B------:R-:W-:Y:S02]  /*d8d0*/  IMAD.IADD R7, R7, 0x1, R3 ;  /* 0x0000000107077824 */ /* 0x000fe400078e0203 */
[----:B------:R-:W-:Y:S02]  /*d8e0*/  IMAD.SHL.U32 R3, R219, 0x2, RZ ;  /* 0x00000002db037824 */ /* 0x000fe400078e00ff */
[----:B------:R-:W-:Y:S05]  /*d8f0*/  IMAD.WIDE.U32 R6, R225, c[0x0][0x218], R6 ;  /* 0x00008600e1067a25 */ /* 0x000fea00078e0006 */
[----:B------:R-:W-:Y:S04]  /*d900*/  IADD3 R0, P0, R6, UR20, RZ ;  /* 0x0000001406007c10 */ /* 0x000fe8000ff1e0ff */
[----:B------:R-:W-:Y:S01]  /*d910*/  IADD3.X R7, R7, UR16, R2, P0, !PT ;  /* 0x0000001007077c10 */ /* 0x000fe200087fe402 */
[----:B------:R-:W-:Y:S01]  /*d920*/  LDSM.16.M88.4 R48, [R217+0x4900] ;  /* 0x00490000d930783b */ /* 0x000fe20000000200 */
[----:B------:R-:W-:Y:S01]  /*d930*/  LEA R4, P0, R0, c[0x0][0x1f8], 0x1 ;  /* 0x00007e0000047a11 */ /* 0x000fe200078008ff */
[----:B------:R-:W-:Y:S01]  /*d940*/  BSSY B0, `(.L_x_511) ;  /* 0x000002f000007945 */ /* 0x000fe20003800000 */
[----:B------:R-:W-:Y:S01]  /*d950*/  SHF.L.U64.HI R2, R218, 0x1, R233 ;  /* 0x00000001da027819 */ /* 0x000fe200000102e9 */
[----:B------:R-:W-:Y:S01]  /*d960*/  LDSM.16.M88.4 R44, [R217+0x5900] ;  /* 0x00590000d92c783b */ /* 0x000fe20000000200 */
[----:B------:R-:W-:Y:S01]  /*d970*/  LEA.HI.X R12, R0, c[0x0][0x1fc], R7, 0x1, P0 ;  /* 0x00007f00000c7a11 */ /* 0x000fe200000f0c07 */
[----:B------:R-:W-:Y:S02]  /*d980*/  IMAD.SHL.U32 R0, R218, 0x2, RZ ;  /* 0x00000002da007824 */ /* 0x000fe400078e00ff */
[----:B------:R-:W1:Y:S04]  /*d990*/  SHFL.IDX PT, R5, R4, RZ, 0x1c1f ;  /* 0x001c1fff04057589 */ /* 0x000e6800000e0000 */
[----:B------:R-:W-:Y:S04]  /*d9a0*/  LDSM.16.M88.4 R16, [R216+0x2500] ;  /* 0x00250000d810783b */ /* 0x000fe80000000200 */
[----:B------:R-:W2:Y:S04]  /*d9b0*/  SHFL.IDX PT, R6, R12, RZ, 0x1c1f ;  /* 0x001c1fff0c067589 */ /* 0x000ea800000e0000 */
[----:B------:R3:W4:Y:S04]  /*d9c0*/  LDSM.16.M88.4 R32, [R216+0x2900] ;  /* 0x00290000d820783b */ /* 0x0007280000000200 */
[----:B------:R3:W3:Y:S04]  /*d9d0*/  LDSM.16.M88.4 R152, [R216+0x2d00] ;  /* 0x002d0000d898783b */ /* 0x0006e80000000200 */
[----:B------:R3:W3:Y:S04]  /*d9e0*/  LDSM.16.M88.4 R156, [R213+0x4900] ;  /* 0x00490000d59c783b */ /* 0x0006e80000000200 */
[----:B------:R3:W3:Y:S04]  /*d9f0*/  LDSM.16.M88.4 R164, [R213+0x5900] ;  /* 0x00590000d5a4783b */ /* 0x0006e80000000200 */
[----:B------:R3:W3:Y:S04]  /*da00*/  LDSM.16.M88.4 R160, [R215] ;  /* 0x00000000d7a0783b */ /* 0x0006e80000000200 */
[----:B------:R3:W3:Y:S01]  /*da10*/  LDSM.16.M88.4 R168, [R211] ;  /* 0x00000000d3a8783b */ /* 0x0006e20000000200 */
[C---:B-1----:R-:W-:Y:S03]  /*da20*/  IADD3 R10, P0, R5.reuse, R200, RZ ;  /* 0x000000c8050a7210 */ /* 0x042fe60007f1e0ff */
[----:B------:R1:W1:Y:S02]  /*da30*/  LDSM.16.M88.4 R172, [R210] ;  /* 0x00000000d2ac783b */ /* 0x0002640000000200 */
[C---:B--2---:R-:W-:Y:S01]  /*da40*/  IMAD.X R11, R6.reuse, 0x1, R243, P0 ;  /* 0x00000001060b7824 */ /* 0x044fe200000e06f3 */
[C---:B------:R-:W-:Y:S04]  /*da50*/  IADD3 R8, P0, R5.reuse, R3, RZ ;  /* 0x0000000305087210 */ /* 0x040fe80007f1e0ff */
[----:B------:R-:W-:Y:S01]  /*da60*/  @!PT LDS RZ, [RZ] ;  /* 0x00000000fffff984 */ /* 0x000fe20000000800 */
[----:B------:R-:W-:Y:S01]  /*da70*/  @!PT LDS RZ, [RZ] ;  /* 0x00000000fffff984 */ /* 0x000fe20000000800 */
        /* <DEDUP_REMOVED lines=9> */
[----:B----4-:R-:W-:-:S05]  /*db10*/  BRA.DIV ~URZ, `(.L_x_513) ;  /* 0x00006a527f007947 */ /* 0x010fca000b800000 */
[----:B------:R4:W2:Y:S04]  /*db20*/  SHFL.IDX PT, R6, R12, 0x1, 0x1c1f ;  /* 0x003c1f000c067f89 */ /* 0x0008a800000e0000 */
[----:B------:R4:W3:Y:S02]  /*db30*/  SHFL.IDX PT, R7, R4, 0x1, 0x1c1f ;  /* 0x003c1f0004077f89 */ /* 0x0008e400000e0000 */
.L_x_542:
[----:B------:R-:W-:Y:S02]  /*db40*/  ISETP.GE.AND P3, PT, R230, c[0x0][0x1d4], PT ;  /* 0x00007500e6007a0c */ /* 0x000fe40003f66270 */
[----:B--23--:R-:W-:Y:S02]  /*db50*/  IADD3 R8, P0, R7, R200, RZ ;  /* 0x000000c807087210 */ /* 0x00cfe40007f1e0ff */
[----:B------:R-:W-:Y:S02]  /*db60*/  ISETP.GE.AND P2, PT, R229, c[0x0][0x1d4], PT ;  /* 0x00007500e5007a0c */ /* 0x000fe40003f46270 */
[----:B------:R-:W-:Y:S01]  /*db70*/  ISETP.GE.AND P1, PT, R228, c[0x0][0x1d4], PT ;  /* 0x00007500e4007a0c */ /* 0x000fe20003f26270 */
[C---:B------:R-:W-:Y:S01]  /*db80*/  IMAD.X R9, R6.reuse, 0x1, R243, P0 ;  /* 0x0000000106097824 */ /* 0x040fe200000e06f3 */
[C---:B----4-:R-:W-:Y:S05]  /*db90*/  IADD3 R4, P0, R7.reuse, R3, RZ ;  /* 0x0000000307047210 */ /* 0x050fea0007f1e0ff */
[----:B------:R-:W-:Y:S01]  /*dba0*/  @!PT LDS RZ, [RZ] ;  /* 0x00000000fffff984 */ /* 0x000fe20000000800 */
[----:B------:R-:W-:Y:S01]  /*dbb0*/  @!PT LDS RZ, [RZ] ;  /* 0x00000000fffff984 */ /* 0x000fe20000000800 */
[----:B------:R-:W-:Y:S01]  /*dbc0*/  @!PT LDS RZ, [RZ] ;  /* 0x00000000fffff984 */ /* 0x000fe20000000800 */
[----:B------:R2:W-:Y:S01]  /*dbd0*/  LDGSTS.E.BYPASS.LTC128B.128 [R220+0x900], [R8.64], !P3 ;  /* 0x0090000008dc7fae */ /* 0x0005e2000d901d4c */
[C---:B------:R-:W-:Y:S01]  /*dbe0*/  IMAD.X R5, R6.reuse, 0x1, R201, P0 ;  /* 0x0000000106057824 */ /* 0x040fe200000e06c9 */
[----:B------:R-:W-:Y:S04]  /*dbf0*/  IADD3 R10, P0, R7, R0, RZ ;  /* 0x00000000070a7210 */ /* 0x000fe80007f1e0ff */
[----:B------:R2:W-:Y:S01]  /*dc00*/  LDGSTS.E.BYPASS.LTC128B.128 [R220+0x1500], [R4.64], !P2 ;  /* 0x0150000004dc7fae */ /* 0x0005e2000d101d4c */
[----:B------:R-:W-:Y:S05]  /*dc10*/  IMAD.X R11, R6, 0x1, R2, P0 ;  /* 0x00000001060b7824 */ /* 0x000fea00000e0602 */
[----:B------:R2:W-:Y:S03]  /*dc20*/  LDGSTS.E.BYPASS.LTC128B.128 [R220+0x2100], [R10.64], !P1 ;  /* 0x021000000adc7fae */ /* 0x0005e6000c901d4c */
.L_x_512:
[----:B----4-:R-:W-:Y:S05]  /*dc30*/  BSYNC B0 ;  /* 0x0000000000007941 */ /* 0x010fea0003800000 */
.L_x_511:
[----:B------:R-:W0:Y:S01]  /*dc40*/  LDGDEPBAR ;  /* 0x00000000000079af */ /* 0x000e220000000000 */
[----:B------:R-:W-:Y:S01]  /*dc50*/  WARPSYNC 0xffffffff ;  /* 0xffffffff00007948 */ /* 0x000fe20003800000 */
[-C--:B--2---:R-:W-:Y:S03]  /*dc60*/  HMMA.16816.F32.BF16 R4, R48, R16.reuse, RZ ;  /* 0x000000103004723c */ /* 0x084fe600000418ff */
[----:B------:R-:W-:Y:S03]  /*dc70*/  ISETP.GT.AND P0, PT, R240, R221, PT ;  /* 0x000000ddf000720c */ /* 0x000fe60003f04270 */
[----:B------:R-:W-:Y:S02]  /*dc80*/  LDSM.16.M88.4 R176, [R217+0x6900] ;  /* 0x00690000d9b0783b */ /* 0x000fe40000000200 */
[C---:B------:R-:W-:Y:S06]  /*dc90*/  HMMA.16816.F32.BF16 R8, R44.reuse, R16, RZ ;  /* 0x000000102c08723c */ /* 0x040fec00000418ff */
[----:B------:R-:W2:Y:S02]  /*dca0*/  LDSM.16.M88.4 R180, [R216+0x3100] ;  /* 0x00310000d8b4783b */ /* 0x000ea40000000200 */
[-C--:B------:R-:W-:Y:S06]  /*dcb0*/  HMMA.16816.F32.BF16 R12, R44, R18.reuse, RZ ;  /* 0x000000122c0c723c */ /* 0x080fec00000418ff */
[----:B------:R-:W4:Y:S02]  /*dcc0*/  LDSM.16.M88.4 R184, [R217+0x7900] ;  /* 0x00790000d9b8783b */ /* 0x000f240000000200 */
[C---:B------:R-:W-:Y:S06]  /*dcd0*/  HMMA.16816.F32.BF16 R16, R48.reuse, R18, RZ ;  /* 0x000000123010723c */ /* 0x040fec00000418ff */
[----:B------:R-:W5:Y:S02]  /*dce0*/  LDSM.16.M88.4 R188, [R216+0x3500] ;  /* 0x00350000d8bc783b */ /* 0x000f640000000200 */
[-C--:B------:R-:W-:Y:S06]  /*dcf0*/  HMMA.16816.F32.BF16 R20, R48, R32.reuse, RZ ;  /* 0x000000203014723c */ /* 0x080fec00000418ff */
[----:B------:R-:W-:Y:S02]  /*dd00*/  LDSM.16.M88.4 R192, [R209] ;  /* 0x00000000d1c0783b */ /* 0x000fe40000000200 */
[C---:B------:R-:W-:Y:S06]  /*dd10*/  HMMA.16816.F32.BF16 R24, R44.reuse, R32, RZ ;  /* 0x000000202c18723c */ /* 0x040fec00000418ff */
[----:B------:R-:W-:Y:S02]  /*dd20*/  LDSM.16.M88.4 R196, [R213+0x7900] ;  /* 0x00790000d5c4783b */ /* 0x000fe40000000200 */
[-C--:B------:R-:W-:Y:S08]  /*dd30*/  HMMA.16816.F32.BF16 R28, R44, R34.reuse, RZ ;  /* 0x000000222c1c723c */ /* 0x080ff000000418ff */
[C---:B------:R-:W-:Y:S08]  /*dd40*/  HMMA.16816.F32.BF16 R32, R48.reuse, R34, RZ ;  /* 0x000000223020723c */ /* 0x040ff000000418ff */
[-C--:B---3--:R-:W-:Y:S08]  /*dd50*/  HMMA.16816.F32.BF16 R36, R48, R152.reuse, RZ ;  /* 0x000000983024723c */ /* 0x088ff000000418ff */
[C---:B------:R-:W-:Y:S08]  /*dd60*/  HMMA.16816.F32.BF16 R40, R44.reuse, R152, RZ ;  /* 0x000000982c28723c */ /* 0x040ff000000418ff */
[-C--:B------:R-:W-:Y:S08]  /*dd70*/  HMMA.16816.F32.BF16 R44, R44, R154.reuse, RZ ;  /* 0x0000009a2c2c723c */ /* 0x080ff000000418ff */
[----:B------:R-:W-:Y:S01]  /*dd80*/  HMMA.16816.F32.BF16 R48, R48, R154, RZ ;  /* 0x0000009a3030723c */ /* 0x000fe200000418ff */
[----:B------:R-:W3:Y:S07]  /*dd90*/  LDSM.16.M88.4 R152, [R216+0x3900] ;  /* 0x00390000d898783b */ /* 0x000eee0000000200 */
        /* <DEDUP_REMOVED lines=10> */
[-C--:B-1----:R-:W-:Y:S08]  /*de40*/  HMMA.16816.F32.BF16 R36, R156, R172.reuse, R36 ;  /* 0x000000ac9c24723c */ /* 0x082ff00000041824 */
[C---:B------:R-:W-:Y:S08]  /*de50*/  HMMA.16816.F32.BF16 R40, R164.reuse, R172, R40 ;  /* 0x000000aca428723c */ /* 0x040ff00000041828 */
[-C--:B------:R-:W-:Y:S01]  /*de60*/  HMMA.16816.F32.BF16 R44, R164, R174.reuse, R44 ;  /* 0x000000aea42c723c */ /* 0x080fe2000004182c */
[----:B------:R-:W-:Y:S07]  /*de70*/  LDSM.16.M88.4 R164, [R207] ;  /* 0x00000000cfa4783b */ /* 0x000fee0000000200 */
[----:B------:R-:W-:Y:S01]  /*de80*/  HMMA.16816.F32.BF16 R48, R156, R174, R48 ;  /* 0x000000ae9c30723c */ /* 0x000fe20000041830 */
[----:B------:R-:W1:Y:S08]  /*de90*/  LDSM.16.M88.4 R156, [R208] ;  /* 0x00000000d09c783b */ /* 0x000e700000000200 */
[----:B------:R-:W1:Y:S01]  /*dea0*/  LDSM.16.M88.4 R172, [R216+0x3d00] ;  /* 0x003d0000d8ac783b */ /* 0x000e620000000200 */
[-C--:B--2---:R-:W-:Y:S08]  /*deb0*/  HMMA.16816.F32.BF16 R4, R176, R180.reuse, R4 ;  /* 0x000000b4b004723c */ /* 0x084ff00000041804 */
[C---:B----4-:R-:W-:Y:S08]  /*dec0*/  HMMA.16816.F32.BF16 R8, R184.reuse, R180, R8 ;  /* 0x000000b4b808723c */ /* 0x050ff00000041808 */
[-C--:B------:R-:W-:Y:S08]  /*ded0*/  HMMA.16816.F32.BF16 R12, R184, R182.reuse, R12 ;  /* 0x000000b6b80c723c */ /* 0x080ff0000004180c */
[C---:B------:R-:W-:Y:S01]  /*dee0*/  HMMA.16816.F32.BF16 R16, R176.reuse, R182, R16 ;  /* 0x000000b6b010723c */ /* 0x040fe20000041810 */
[----:B------:R-:W-:Y:S07]  /*def0*/  LDSM.16.M88.4 R180, [R216+0x4500] ;  /* 0x00450000d8b4783b */ /* 0x000fee0000000200 */
[-C--:B-----5:R-:W-:Y:S08]  /*df00*/  HMMA.16816.F32.BF16 R20, R176, R188.reuse, R20 ;  /* 0x000000bcb014723c */ /* 0x0a0ff00000041814 */
[C---:B------:R-:W-:Y:S08]  /*df10*/  HMMA.16816.F32.BF16 R24, R184.reuse, R188, R24 ;  /* 0x000000bcb818723c */ /* 0x040ff00000041818 */
[-C--:B------:R-:W-:Y:S08]  /*df20*/  HMMA.16816.F32.BF16 R28, R184, R190.reuse, R28 ;  /* 0x000000beb81c723c */ /* 0x080ff0000004181c */
[C---:B------:R-:W-:Y:S01]  /*df30*/  HMMA.16816.F32.BF16 R32, R176.reuse, R190, R32 ;  /* 0x000000beb020723c */ /* 0x040fe20000041820 */
[----:B------:R-:W-:Y:S07]  /*df40*/  LDSM.16.M88.4 R188, [R206] ;  /* 0x00000000cebc783b */ /* 0x000fee0000000200 */
[-C--:B---3--:R-:W-:Y:S08]  /*df50*/  HMMA.16816.F32.BF16 R36, R176, R152.reuse, R36 ;  /* 0x00000098b024723c */ /* 0x088ff00000041824 */
[C---:B------:R-:W-:Y:S08]  /*df60*/  HMMA.16816.F32.BF16 R40, R184.reuse, R152, R40 ;  /* 0x00000098b828723c */ /* 0x040ff00000041828 */
[-C--:B------:R-:W-:Y:S01]  /*df70*/  HMMA.16816.F32.BF16 R44, R184, R154.reuse, R44 ;  /* 0x0000009ab82c723c */ /* 0x080fe2000004182c */
[----:B------:R-:W-:Y:S07]  /*df80*/  LDSM.16.M88.4 R184, [R213+0x8900] ;  /* 0x00890000d5b8783b */ /* 0x000fee0000000200 */
[----:B------:R-:W-:Y:S01]  /*df90*/  HMMA.16816.F32.BF16 R48, R176, R154, R48 ;  /* 0x0000009ab030723c */ /* 0x000fe20000041830 */
[----:B------:R-:W2:Y:S07]  /*dfa0*/  LDSM.16.M88.4 R152, [R217+0x9900] ;  /* 0x00990000d998783b */ /* 0x000eae0000000200 */
[-C--:B------:R-:W-:Y:S01]  /*dfb0*/  HMMA.16816.F32.BF16 R4, R160, R192.reuse, R4 ;  /* 0x000000c0a004723c */ /* 0x080fe20000041804 */
[----:B------:R-:W3:Y:S07]  /*dfc0*/  LDSM.16.M88.4 R176, [R216+0x4100] ;  /* 0x00410000d8b0783b */ /* 0x000eee0000000200 */
[C---:B------:R-:W-:Y:S08]  /*dfd0*/  HMMA.16816.F32.BF16 R8, R196.reuse, R192, R8 ;  /* 0x000000c0c408723c */ /* 0x040ff00000041808 */
[-C--:B------:R-:W-:Y:S08]  /*dfe0*/  HMMA.16816.F32.BF16 R12, R196, R194.reuse, R12 ;  /* 0x000000c2c40c723c */ /* 0x080ff0000004180c */
[C---:B------:R-:W-:Y:S08]  /*dff0*/  HMMA.16816.F32.BF16 R16, R160.reuse, R194, R16 ;  /* 0x000000c2a010723c */ /* 0x040ff00000041810 */
        /* <DEDUP_REMOVED lines=8> */
[----:B------:R-:W-:Y:S08]  /*e080*/  HMMA.16816.F32.BF16 R48, R160, R166, R48 ;  /* 0x000000a6a030723c */ /* 0x000ff00000041830 */
[-C--:B------:R-:W-:Y:S08]  /*e090*/  HMMA.16816.F32.BF16 R4, R168, R172.reuse, R4 ;  /* 0x000000aca804723c */ /* 0x080ff00000041804 */
[C---:B--2---:R-:W-:Y:S08]  /*e0a0*/  HMMA.16816.F32.BF16 R8, R152.reuse, R172, R8 ;  /* 0x000000ac9808723c */ /* 0x044ff00000041808 */
[-C--:B------:R-:W-:Y:S08]  /*e0b0*/  HMMA.16816.F32.BF16 R12, R152, R174.reuse, R12 ;  /* 0x000000ae980c723c */ /* 0x080ff0000004180c */
[C---:B------:R-:W-:Y:S08]  /*e0c0*/  HMMA.16816.F32.BF16 R16, R168.reuse, R174, R16 ;  /* 0x000000aea810723c */ /* 0x040ff00000041810 */
[-C--:B---3--:R-:W-:Y:S08]  /*e0d0*/  HMMA.16816.F32.BF16 R20, R168, R176.reuse, R20 ;  /* 0x000000b0a814723c */ /* 0x088ff00000041814 */
        /* <DEDUP_REMOVED lines=8> */
[C---:B-1----:R-:W-:Y:S08]  /*e160*/  HMMA.16816.F32.BF16 R8, R156.reuse, R188, R8 ;  /* 0x000000bc9c08723c */ /* 0x042ff00000041808 */
        /* <DEDUP_REMOVED lines=23> */
[----:B------:R-:W1:Y:S01]  /*e2e0*/  MUFU.TANH R154, R11 ;  /* 0x0000000b009a7308 */ /* 0x000e620000002400 */
[-C--:B--2---:R-:W-:Y:S09]  /*e2f0*/  HMMA.16816.F32.BF16 R20, R184, R4.reuse, R20 ;  /* 0x00000004b814723c */ /* 0x084ff20000041814 */
[----:B------:R2:W1:Y:S01]  /*e300*/  MUFU.TANH R16, R8 ;  /* 0x0000000800107308 */ /* 0x0004620000002400 */
[C---:B------:R-:W-:Y:S09]  /*e310*/  HMMA.16816.F32.BF16 R24, R156.reuse, R4, R24 ;  /* 0x000000049c18723c */ /* 0x040ff20000041818 */
[----:B------:R-:W1:Y:S01]  /*e320*/  MUFU.TANH R155, R155 ;  /* 0x0000009b009b7308 */ /* 0x000e620000002400 */
[-C--:B------:R-:W-:Y:S08]  /*e330*/  HMMA.16816.F32.BF16 R28, R156, R6.reuse, R28 ;  /* 0x000000069c1c723c */ /* 0x080ff0000004181c */
[C---:B------:R-:W-:Y:S01]  /*e340*/  HMMA.16816.F32.BF16 R32, R184.reuse, R6, R32 ;  /* 0x00000006b820723c */ /* 0x040fe20000041820 */
[----:B------:R-:W1:Y:S03]  /*e350*/  MUFU.TANH R162, R162 ;  /* 0x000000a200a27308 */ /* 0x000e660000002400 */
[----:B------:R-:W-:Y:S01]  /*e360*/  FMUL.FTZ R19, R20, c[0x0][0x320] ;  /* 0x0000c80014137a20 */ /* 0x000fe20000410000 */
[----:B--2---:R-:W2:Y:S01]  /*e370*/  LDSM.16.M88.4 R8, [R204] ;  /* 0x00000000cc08783b */ /* 0x004ea20000000200 */
[----:B------:R-:W-:Y:S02]  /*e380*/  FMUL.FTZ R18, R21, c[0x0][0x320] ;  /* 0x0000c80015127a20 */ /* 0x000fe40000410000 */
[----:B------:R-:W-:Y:S04]  /*e390*/  DEPBAR.LE SB0, 0x0 ;  /* 0x000080000000791a */ /* 0x000fe80000000000 */
[----:B------:R-:W1:Y:S01]  /*e3a0*/  MUFU.TANH R152, R152 ;  /* 0x0000009800987308 */ /* 0x000e620000002400 */
[----:B------:R-:W-:Y:S01]  /*e3b0*/  BAR.SYNC.DEFER_BLOCKING 0x0 ;  /* 0x0000000000007b1d */ /* 0x000fe20000010000 */
[----:B------:R-:W-:Y:S02]  /*e3c0*/  FMUL.FTZ R5, R22, c[0x0][0x320] ;  /* 0x0000c80016057a20 */ /* 0x000fe40000410000 */
        /* <DEDUP_REMOVED lines=16> */
[-C--:B--2---:R-:W-:Y:S09]  /*e4d0*/  HMMA.16816.F32.BF16 R36, R184, R8.reuse, R36 ;  /* 0x00000008b824723c */ /* 0x084ff20000041824 */
[----:B------:R-:W2:Y:S01]  /*e4e0*/  MUFU.TANH R13, R13 ;  /* 0x0000000d000d7308 */ /* 0x000ea20000002400 */
[C---:B------:R-:W-:Y:S08]  /*e4f0*/  HMMA.16816.F32.BF16 R40, R156.reuse, R8, R40 ;  /* 0x000000089c28723c */ /* 0x040ff00000041828 */
[-C--:B------:R-:W-:Y:S01]  /*e500*/  HMMA.16816.F32.BF16 R44, R156, R10.reuse, R44 ;  /* 0x0000000a9c2c723c */ /* 0x080fe2000004182c */
[----:B------:R-:W1:Y:S07]  /*e510*/  MUFU.TANH R17, R17 ;  /* 0x0000001100117308 */ /* 0x000e6e0000002400 */
[----:B------:R-:W-:Y:S03]  /*e520*/  HMMA.16816.F32.BF16 R48, R184, R10, R48 ;  /* 0x0000000ab830723c */ /* 0x000fe60000041830 */
[----:B------:R-:W1:Y:S01]  /*e530*/  MUFU.TANH R14, R14 ;  /* 0x0000000e000e7308 */ /* 0x000e620000002400 */
[----:B------:R-:W-:Y:S02]  /*e540*/  FMUL.FTZ R172, R36, c[0x0][0x320] ;  /* 0x0000c80024ac7a20 */ /* 0x000fe40000410000 */
[----:B------:R-:W-:Y:S02]  /*e550*/  FMUL.FTZ R37, R37, c[0x0][0x320] ;  /* 0x0000c80025257a20 */ /* 0x000fe40000410000 */
[----:B------:R-:W-:Y:S04]  /*e560*/  FMUL.FTZ R169, R40, c[0x0][0x320] ;  /* 0x0000c80028a97a20 */ /* 0x000fe80000410000 */
        /* <DEDUP_REMOVED lines=16> */
[----:B------:R-:W1:Y:S10]  /*e670*/  MUFU.TANH R5, R5 ;  /* 0x0000000500057308 */ /* 0x000e740000002400 */
[----:B------:R-:W1:Y:S10]  /*e680*/  MUFU.TANH R4, R4 ;  /* 0x0000000400047308 */ /* 0x000e740000002400 */
        /* <DEDUP_REMOVED lines=40> */
[C---:B-1----:R-:W-:Y:S04]  /*e910*/  @!P1 IADD3 R25, P0, R10.reuse, UR10, RZ ;  /* 0x0000000a0a199c10 */ /* 0x042fe8000ff1e0ff */
[----:B------:R-:W-:Y:S02]  /*e920*/  @!P1 LEA.HI.X.SX32 R24, R10, UR6, 0x1, P0 ;  /* 0x000000060a189c11 */ /* 0x000fe400080f0eff */
[C---:B------:R-:W-:Y:S04]  /*e930*/  @!P1 LEA R22, P0, R25.reuse, c[0x0][0x2a0], 0x2 ;  /* 0x0000a80019169a11 */ /* 0x040fe800078010ff */
[----:B------:R-:W-:Y:S01]  /*e940*/  @!P1 LEA.HI.X R23, R25, c[0x0][0x2a4], R24, 0x2, P0 ;  /* 0x0000a90019179a11 */ /* 0x000fe200000f1418 */
[----:B------:R-:W-:Y:S04]  /*e950*/  IMAD.MOV R25, RZ, RZ, -R10 ;  /* 0x000000ffff197224 */ /* 0x000fe800078e0a0a */
[----:B------:R-:W2:Y:S01]  /*e960*/  @!P1 LDG.E R225, [R22.64] ;  /* 0x0000000c16e19981 */ /* 0x000ea2000c1e1900 */
[----:B------:R-:W-:Y:S01]  /*e970*/  IMAD R226, R25, c[0x0][0x2b8], R226 ;  /* 0x0000ae0019e27a24 */ /* 0x000fe200078e02e2 */
[----:B------:R-:W-:Y:S03]  /*e980*/  ISETP.GE.AND P1, PT, R241, 0x1, PT ;  /* 0x00000001f100780c */ /* 0x000fe60003f26270 */
        /* <DEDUP_REMOVED lines=13> */
[----:B------:R-:W1:Y:S04]  /*ea60*/  SHFL.IDX PT, R27, R22, RZ, 0x1c1f ;  /* 0x001c1fff161b7589 */ /* 0x000e6800000e0000 */
[----:B------:R-:W2:Y:S04]  /*ea70*/  SHFL.IDX PT, R24, R10, RZ, 0x1c1f ;  /* 0x001c1fff0a187589 */ /* 0x000ea800000e0000 */
[----:B------:R-:W3:Y:S01]  /*ea80*/  SHFL.IDX PT, R23, R22, 0x1, 0x1c1f ;  /* 0x003c1f0016177f89 */ /* 0x000ee200000e0000 */
[C---:B-1----:R-:W-:Y:S05]  /*ea90*/  @P1 IADD3 R30, P0, R27.reuse, R200, RZ ;  /* 0x000000c81b1e1210 */ /* 0x042fea0007f1e0ff */
[C---:B--2---:R-:W-:Y:S01]  /*eaa0*/  @P1 IMAD.X R31, R24.reuse, 0x1, R243, P0 ;  /* 0x00000001181f1824 */ /* 0x044fe200000e06f3 */
[CC--:B------:R-:W-:Y:S04]  /*eab0*/  @P1 IADD3 R28, P0, R27.reuse, R3.reuse, RZ ;  /* 0x000000031b1c1210 */ /* 0x0c0fe80007f1e0ff */
[----:B------:R1:W-:Y:S01]  /*eac0*/  @P1 LDGSTS.E.BYPASS.LTC128B.128 [R220+0x2500], [R30.64], !P5 ;  /* 0x025000001edc1fae */ /* 0x0003e2000e901d4c */
[C-C-:B------:R-:W-:Y:S01]  /*ead0*/  @P1 IMAD.X R29, R24.reuse, 0x1, R201.reuse, P0 ;  /* 0x00000001181d1824 */ /* 0x140fe200000e06c9 */
[-C--:B------:R-:W-:Y:S04]  /*eae0*/  @P1 IADD3 R26, P0, R27, R0.reuse, RZ ;  /* 0x000000001b1a1210 */ /* 0x080fe80007f1e0ff */
[----:B------:R1:W-:Y:S01]  /*eaf0*/  @P1 LDGSTS.E.BYPASS.LTC128B.128 [R220+0x3100], [R28.64], !P4 ;  /* 0x031000001cdc1fae */ /* 0x0003e2000e101d4c */
[--C-:B------:R-:W-:Y:S01]  /*eb00*/  @P1 IMAD.X R27, R24, 0x1, R2.reuse, P0 ;  /* 0x00000001181b1824 */ /* 0x100fe200000e0602 */
[----:B------:R-:W-:Y:S02]  /*eb10*/  ISETP.GE.AND P0, PT, R241, 0x21, PT ;  /* 0x00000021f100780c */ /* 0x000fe40003f06270 */
[----:B------:R-:W2:Y:S04]  /*eb20*/  SHFL.IDX PT, R24, R10, 0x1, 0x1c1f ;  /* 0x003c1f000a187f89 */ /* 0x000ea800000e0000 */
[----:B------:R1:W-:Y:S07]  /*eb30*/  @P1 LDGSTS.E.BYPASS.LTC128B.128 [R220+0x3d00], [R26.64], !P3 ;  /* 0x03d000001adc1fae */ /* 0x0003ee000d901d4c */
[C---:B---3--:R-:W-:Y:S05]  /*eb40*/  @P0 IADD3 R32, P2, R23.reuse, R3, RZ ;  /* 0x0000000317200210 */ /* 0x048fea0007f5e0ff */
[C---:B--2---:R-:W-:Y:S01]  /*eb50*/  @P0 IMAD.X R33, R24.reuse, 0x1, R201, P2 ;  /* 0x0000000118210824 */ /* 0x044fe200010e06c9 */
[C---:B------:R-:W-:Y:S05]  /*eb60*/  @P0 IADD3 R34, P2, R23.reuse, R0, RZ ;  /* 0x0000000017220210 */ /* 0x040fea0007f5e0ff */
[C---:B------:R-:W-:Y:S01]  /*eb70*/  @P0 IMAD.X R35, R24.reuse, 0x1, R2, P2 ;  /* 0x0000000118230824 */ /* 0x040fe200010e0602 */
[----:B------:R-:W-:Y:S05]  /*eb80*/  @P0 IADD3 R2, P2, R23, R200, RZ ;  /* 0x000000c817020210 */ /* 0x000fea0007f5e0ff */
[----:B------:R-:W-:Y:S05]  /*eb90*/  @P0 IMAD.X R3, R24, 0x1, R243, P2 ;  /* 0x0000000118030824 */ /* 0x000fea00010e06f3 */
[----:B------:R1:W-:Y:S04]  /*eba0*/  @P0 LDGSTS.E.BYPASS.LTC128B.128 [R220+0x2d00], [R2.64], !P5 ;  /* 0x02d0000002dc0fae */ /* 0x0003e8000e901d4c */
[----:B------:R1:W-:Y:S04]  /*ebb0*/  @P0 LDGSTS.E.BYPASS.LTC128B.128 [R220+0x3900], [R32.64], !P4 ;  /* 0x0390000020dc0fae */ /* 0x0003e8000e101d4c */
[----:B------:R1:W-:Y:S02]  /*ebc0*/  @P0 LDGSTS.E.BYPASS.LTC128B.128 [R220+0x4500], [R34.64], !P3 ;  /* 0x0450000022dc0fae */ /* 0x0003e4000d901d4c */
.L_x_514:
[----:B-1234-:R-:W-:Y:S01]  /*ebd0*/  IMAD.MOV.U32 R28, RZ, RZ, R231 ;  /* 0x000000ffff1c7224 */ /* 0x01efe200078e00e7 */
[----:B------:R-:W-:Y:S01]  /*ebe0*/  PLOP3.LUT P0, PT, PT, PT, UP2, 0x80, 0x0 ;  /* 0x000000000000781c */ /* 0x000fe20003f0f028 */
[----:B------:R-:W0:Y:S01]  /*ebf0*/  LDGDEPBAR ;  /* 0x00000000000079af */ /* 0x000e220000000000 */
[----:B------:R-:W-:Y:S02]  /*ec00*/  IMAD R30, R240, -0x30, RZ ;  /* 0xffffffd0f01e7824 */ /* 0x000fe400078e02ff */
[----:B------:R-:W-:Y:S02]  /*ec10*/  IMAD.U32 R24, RZ, RZ, UR7 ;  /* 0x00000007ff187e24 */ /* 0x000fe4000f8e00ff */
[----:B------:R-:W-:Y:S01]  /*ec20*/  IMAD.IADD R22, R30, 0x1, -R235 ;  /* 0x000000011e167824 */ /* 0x000fe200078e0aeb */
[----:B------:R-:W-:Y:S04]  /*ec30*/  IADD3 R23, -R235, 0x1, R30 ;  /* 0x00000001eb177810 */ /* 0x000fe80007ffe11e */
[----:B------:R-:W-:Y:S02]  /*ec40*/  IADD3 R24, R23, -c[0x0][0x168], R24 ;  /* 0x80005a0017187a10 */ /* 0x000fe40007ffe018 */
[----:B------:R-:W-:Y:S01]  /*ec50*/  @P0 IMAD.HI.U32 R0, R231, c[0x0][0x2c8], RZ ;  /* 0x0000b200e7000a27 */ /* 0x000fe200078e00ff */
[----:B------:R-:W-:Y:S02]  /*ec60*/  PLOP3.LUT P0, PT, PT, PT, UP2, 0x80, 0x0 ;  /* 0x000000000000781c */ /* 0x000fe40003f0f028 */
[C---:B------:R-:W-:Y:S02]  /*ec70*/  IADD3 R26, R24.reuse, c[0x0][0x328], RZ ;  /* 0x0000ca00181a7a10 */ /* 0x040fe40007ffe0ff */
[----:B------:R-:W-:Y:S09]  /*ec80*/  IADD3 R24, R24, UR17, RZ ;  /* 0x0000001118187c10 */ /* 0x000ff2000fffe0ff */
[----:B------:R-:W-:Y:S02]  /*ec90*/  @P0 SHF.R.U32.HI R28, RZ, c[0x0][0x2cc], R0 ;  /* 0x0000b300ff1c0a19 */ /* 0x000fe40000011600 */
[----:B------:R-:W-:Y:S03]  /*eca0*/  PLOP3.LUT P0, PT, PT, PT, UP1, 0x40, 0x0 ;  /* 0x000000000000781c */ /* 0x000fe60003f0e818 */
[----:B------:R-:W1:Y:S02]  /*ecb0*/  SHFL.IDX PT, R3, R28, RZ, 0x1c1f ;  /* 0x001c1fff1c037589 */ /* 0x000e6400000e0000 */
[--C-:B-1----:R-:W-:Y:S02]  /*ecc0*/  IMAD.IADD R29, R26, 0x1, R3.reuse ;  /* 0x000000011a1d7824 */ /* 0x102fe400078e0203 */
[----:B------:R-:W-:Y:S06]  /*ecd0*/  IMAD.IADD R23, R24, 0x1, R3 ;  /* 0x0000000118177824 */ /* 0x000fec00078e0203 */
        /* <DEDUP_REMOVED lines=16> */
.L_x_517:
[----:B------:R-:W-:Y:S04]  /*ede0*/  MOV R0, 0x1 ;  /* 0x0000000100007802 */ /* 0x000fe80000000f00 */
[----:B------:R-:W-:Y:S11]  /*edf0*/  ISETP.NE.AND P0, PT, R0, c[0x0][0x32c], PT ;  /* 0x0000cb0000007a0c */ /* 0x000ff60003f05270 */
[----:B------:R-:W-:Y:S02]  /*ee00*/  @!UPT UIADD3 URZ, URZ, URZ, URZ ;  /* 0x0000003f3f3ff290 */ /* 0x000fe4000fffe03f */
[----:B------:R-:W-:Y:S05]  /*ee10*/  @P0 IMAD.HI.U32 R0, R3, c[0x0][0x330], RZ ;  /* 0x0000cc0003000a27 */ /* 0x000fea00078e00ff */
[----:B------:R-:W-:Y:S02]  /*ee20*/  @P0 SHF.R.U32.HI R3, RZ, c[0x0][0x334], R0 ;  /* 0x0000cd00ff030a19 */ /* 0x000fe40000011600 */
.L_x_518:
[----:B------:R-:W-:Y:S05]  /*ee30*/  BSYNC B0 ;  /* 0x0000000000007941 */ /* 0x000fea0003800000 */
.L_x_516:
[----:B------:R-:W-:Y:S05]  /*ee40*/  IMAD R2, R3, c[0x0][0x32c], R22 ;  /* 0x0000cb0003027a24 */ /* 0x000fea00078e0216 */
[----:B------:R-:W-:Y:S02]  /*ee50*/  IADD3 R0, R2, c[0x0][0x32c], RZ ;  /* 0x0000cb0002007a10 */ /* 0x000fe40007ffe0ff */
[----:B------:R-:W-:Y:S02]  /*ee60*/  IMNMX R23, R23, R2, !PT ;  /* 0x0000000217177217 */ /* 0x000fe40007800200 */
[----:B------:R-:W-:Y:S02]  /*ee70*/  IMNMX R29, R29, R0, PT ;  /* 0x000000001d1d7217 */ /* 0x000fe40003800200 */
.L_x_515:
[C---:B------:R-:W-:Y:S02]  /*ee80*/  ISETP.GE.AND P0, PT, R30.reuse, 0x2, PT ;  /* 0x000000021e00780c */ /* 0x040fe40003f06270 */
[C---:B------:R-:W-:Y:S02]  /*ee90*/  ISETP.GE.AND P1, PT, R30.reuse, 0x9, PT ;  /* 0x000000091e00780c */ /* 0x040fe40003f26270 */
[----:B------:R-:W-:Y:S02]  /*eea0*/  P2R R10, PR, RZ, 0x1 ;  /* 0x00000001ff0a7803 */ /* 0x000fe40000000000 */
[----:B------:R-:W-:Y:S02]  /*eeb0*/  ISETP.GT.AND P0, PT, R23, 0x1, !P0 ;  /* 0x000000011700780c */ /* 0x000fe40004704270 */
[----:B------:R-:W-:Y:S02]  /*eec0*/  P2R R3, PR, RZ, 0x2 ;  /* 0x00000002ff037803 */ /* 0x000fe40000000000 */
[----:B------:R-:W-:Y:S02]  /*eed0*/  ISETP.LT.OR P0, PT, R29, 0x2, P0 ;  /* 0x000000021d00780c */ /* 0x000fe40000701670 */
[C---:B------:R-:W-:Y:S02]  /*eee0*/  ISETP.GE.AND P6, PT, R30.reuse, 0x19, PT ;  /* 0x000000191e00780c */ /* 0x040fe40003fc6270 */
[----:B------:R-:W-:Y:S02]  /*eef0*/  FSEL R27, R163, -INF , !P0 ;  /* 0xff800000a31b7808 */ /* 0x000fe40004000000 */
[----:B------:R-:W-:Y:S02]  /*ef00*/  ISETP.GT.AND P0, PT, R23, 0x8, !P1 ;  /* 0x000000081700780c */ /* 0x000fe40004f04270 */
[----:B------:R-:W-:Y:S02]  /*ef10*/  ISETP.GE.AND P1, PT, R30, 0xa, PT ;  /* 0x0000000a1e00780c */ /* 0x000fe40003f26270 */
[----:B------:R-:W-:Y:S02]  /*ef20*/  ISETP.LT.OR P0, PT, R29, 0x9, P0 ;  /* 0x000000091d00780c */ /* 0x000fe40000701670 */
[----:B------:R-:W-:Y:S02]  /*ef30*/  P2R R2, PR, RZ, 0x2 ;  /* 0x00000002ff027803 */ /* 0x000fe40000000000 */
[----:B------:R-:W-:Y:S02]  /*ef40*/  FSEL R25, R16, -INF , !P0 ;  /* 0xff80000010197808 */ /* 0x000fe40004000000 */
[----:B------:R-:W-:Y:S02]  /*ef50*/  ISETP.GT.AND P0, PT, R23, 0x9, !P1 ;  /* 0x000000091700780c */ /* 0x000fe40004f04270 */
[C---:B------:R-:W-:Y:S02]  /*ef60*/  ISETP.GE.AND P1, PT, R30.reuse, 0x11, PT ;  /* 0x000000111e00780c */ /* 0x040fe40003f26270 */
[----:B------:R-:W-:Y:S02]  /*ef70*/  ISETP.LT.OR P0, PT, R29, 0xa, P0 ;  /* 0x0000000a1d00780c */ /* 0x000fe40000701670 */
[----:B------:R-:W-:Y:S02]  /*ef80*/  P2R R0, PR, RZ, 0x2 ;  /* 0x00000002ff007803 */ /* 0x000fe40000000000 */
[----:B------:R-:W-:Y:S02]  /*ef90*/  FSEL R17, R17, -INF , !P0 ;  /* 0xff80000011117808 */ /* 0x000fe40004000000 */
        /* <DEDUP_REMOVED lines=11> */
[----:B------:R-:W-:Y:S02]  /*f050*/  ISETP.GE.AND P2, PT, R30, 0x29, PT ;  /* 0x000000291e00780c */ /* 0x000fe40003f46270 */
        /* <DEDUP_REMOVED lines=16> */
[----:B------:R-:W-:Y:S04]  /*f160*/  ISETP.GT.AND P0, PT, R23, RZ, !P1 ;  /* 0x000000ff1700720c */ /* 0x000fe80004f04270 */
        /* <DEDUP_REMOVED lines=27> */
.L_x_521:
[----:B------:R-:W-:Y:S04]  /*f320*/  MOV R21, 0x1 ;  /* 0x0000000100157802 */ /* 0x000fe80000000f00 */
[----:B------:R-:W-:Y:S11]  /*f330*/  ISETP.NE.AND P0, PT, R21, c[0x0][0x32c], PT ;  /* 0x0000cb0015007a0c */ /* 0x000ff60003f05270 */
[----:B------:R-:W-:Y:S02]  /*f340*/  @!UPT UIADD3 URZ, URZ, URZ, URZ ;  /* 0x0000003f3f3ff290 */ /* 0x000fe4000fffe03f */
[----:B------:R-:W-:Y:S05]  /*f350*/  @P0 IMAD.HI.U32 R21, R29, c[0x0][0x330], RZ ;  /* 0x0000cc001d150a27 */ /* 0x000fea00078e00ff */
[----:B------:R-:W-:Y:S02]  /*f360*/  @P0 SHF.R.U32.HI R29, RZ, c[0x0][0x334], R21 ;  /* 0x0000cd00ff1d0a19 */ /* 0x000fe40000011615 */
.L_x_522:
[----:B------:R-:W-:Y:S05]  /*f370*/  BSYNC B0 ;  /* 0x0000000000007941 */ /* 0x000fea0003800000 */
.L_x_520:
[----:B------:R-:W-:Y:S05]  /*f380*/  IMAD R32, R29, c[0x0][0x32c], R22 ;  /* 0x0000cb001d207a24 */ /* 0x000fea00078e0216 */
[----:B------:R-:W-:Y:S02]  /*f390*/  IADD3 R30, R32, c[0x0][0x32c], RZ ;  /* 0x0000cb00201e7a10 */ /* 0x000fe40007ffe0ff */
[----:B------:R-:W-:Y:S02]  /*f3a0*/  IMNMX R19, R19, R32, !PT ;  /* 0x0000002013137217 */ /* 0x000fe40007800200 */
[----:B------:R-:W-:Y:S02]  /*f3b0*/  IMNMX R23, R23, R30, PT ;  /* 0x0000001e17177217 */ /* 0x000fe40003800200 */
.L_x_519:
        /* <DEDUP_REMOVED lines=62> */
.L_x_525:
[----:B------:R-:W-:Y:S04]  /*f7a0*/  MOV R14, c[0x0][0x32c] ;  /* 0x0000cb00000e7a02 */ /* 0x000fe80000000f00 */
[----:B------:R-:W-:Y:S11]  /*f7b0*/  ISETP.NE.AND P0, PT, R14, 0x1, PT ;  /* 0x000000010e00780c */ /* 0x000ff60003f05270 */
[----:B------:R-:W-:Y:S02]  /*f7c0*/  @!UPT UIADD3 URZ, URZ, URZ, URZ ;  /* 0x0000003f3f3ff290 */ /* 0x000fe4000fffe03f */
[----:B------:R-:W-:Y:S05]  /*f7d0*/  @P0 IMAD.HI.U32 R14, R19, c[0x0][0x330], RZ ;  /* 0x0000cc00130e0a27 */ /* 0x000fea00078e00ff */
[----:B------:R-:W-:Y:S02]  /*f7e0*/  @P0 SHF.R.U32.HI R19, RZ, c[0x0][0x334], R14 ;  /* 0x0000cd00ff130a19 */ /* 0x000fe4000001160e */
.L_x_526:
[----:B------:R-:W-:Y:S05]  /*f7f0*/  BSYNC B0 ;  /* 0x0000000000007941 */ /* 0x000fea0003800000 */
.L_x_524:
[----:B------:R-:W-:Y:S05]  /*f800*/  IMAD R19, R19, c[0x0][0x32c], R22 ;  /* 0x0000cb0013137a24 */ /* 0x000fea00078e0216 */
[----:B------:R-:W-:Y:S02]  /*f810*/  IADD3 R14, R19, c[0x0][0x32c], RZ ;  /* 0x0000cb00130e7a10 */ /* 0x000fe40007ffe0ff */
[----:B------:R-:W-:Y:S02]  /*f820*/  IMNMX R4, R4, R19, !PT ;  /* 0x0000001304047217 */ /* 0x000fe40007800200 */
[----:B------:R-:W-:Y:S02]  /*f830*/  IMNMX R5, R5, R14, PT ;  /* 0x0000000e05057217 */ /* 0x000fe40003800200 */
.L_x_523:
        /* <DEDUP_REMOVED lines=17> */
[C---:B------:R-:W-:Y:S04]  /*f950*/  ISETP.GT.AND P0, PT, R4.reuse, 0x11, !P0 ;  /* 0x000000110400780c */ /* 0x040fe80004704270 */
[----:B------:R-:W-:Y:S04]  /*f960*/  ISETP.LT.OR P0, PT, R5, 0x12, P0 ;  /* 0x000000120500780c */ /* 0x000fe80000701670 */
[----:B------:R-:W-:Y:S02]  /*f970*/  FSEL R199, R199, -INF , !P0 ;  /* 0xff800000c7c77808 */ /* 0x000fe40004000000 */
        /* <DEDUP_REMOVED lines=15> */
[----:B------:R-:W-:Y:S01]  /*fa70*/  ISETP.GT.AND P0, PT, R4, RZ, !P1 ;  /* 0x000000ff0400720c */ /* 0x000fe20004f04270 */
[----:B------:R-:W1:Y:S03]  /*fa80*/  SHFL.IDX PT, R9, R28, 0x3, 0x1c1f ;  /* 0x007c1f001c097f89 */ /* 0x000e6600000e0000 */
[C---:B------:R-:W-:Y:S04]  /*fa90*/  ISETP.LT.OR P0, PT, R5.reuse, 0x1, P0 ;  /* 0x000000010500780c */ /* 0x040fe80000701670 */
[----:B------:R-:W-:Y:S02]  /*faa0*/  FSEL R152, R152, -INF , !P0 ;  /* 0xff80000098987808 */ /* 0x000fe40004000000 */
[----:B------:R-:W-:Y:S04]  /*fab0*/  ISETP.NE.AND P0, PT, R18, RZ, PT ;  /* 0x000000ff1200720c */ /* 0x000fe80003f05270 */
[----:B------:R-:W-:Y:S04]  /*fac0*/  ISETP.GT.AND P0, PT, R4, 0x29, !P0 ;  /* 0x000000290400780c */ /* 0x000fe80004704270 */
        /* <DEDUP_REMOVED lines=21> */
.L_x_529:
[----:B------:R-:W-:Y:S04]  /*fc20*/  MOV R4, c[0x0][0x32c] ;  /* 0x0000cb0000047a02 */ /* 0x000fe80000000f00 */
[----:B------:R-:W-:Y:S11]  /*fc30*/  ISETP.NE.AND P0, PT, R4, 0x1, PT ;  /* 0x000000010400780c */ /* 0x000ff60003f05270 */
[----:B------:R-:W-:Y:S02]  /*fc40*/  @!UPT UIADD3 URZ, URZ, URZ, URZ ;  /* 0x0000003f3f3ff290 */ /* 0x000fe4000fffe03f */
[----:B------:R-:W-:Y:S05]  /*fc50*/  @P0 IMAD.HI.U32 R4, R9, c[0x0][0x330], RZ ;  /* 0x0000cc0009040a27 */ /* 0x000fea00078e00ff */
[----:B------:R-:W-:Y:S02]  /*fc60*/  @P0 SHF.R.U32.HI R9, RZ, c[0x0][0x334], R4 ;  /* 0x0000cd00ff090a19 */ /* 0x000fe40000011604 */
.L_x_530:
[----:B------:R-:W-:Y:S05]  /*fc70*/  BSYNC B0 ;  /* 0x0000000000007941 */ /* 0x000fea0003800000 */
.L_x_528:
[----:B------:R-:W-:Y:S05]  /*fc80*/  IMAD R22, R9, c[0x0][0x32c], R22 ;  /* 0x0000cb0009167a24 */ /* 0x000fea00078e0216 */
[----:B------:R-:W-:Y:S02]  /*fc90*/  IADD3 R9, R22, c[0x0][0x32c], RZ ;  /* 0x0000cb0016097a10 */ /* 0x000fe40007ffe0ff */
[----:B------:R-:W-:Y:S02]  /*fca0*/  IMNMX R5, R5, R22, !PT ;  /* 0x0000001605057217 */ /* 0x000fe40007800200 */
[----:B------:R-:W-:Y:S02]  /*fcb0*/  IMNMX R26, R26, R9, PT ;  /* 0x000000091a1a7217 */ /* 0x000fe40003800200 */
.L_x_527:
[----:B------:R-:W-:Y:S01]  /*fcc0*/  ISETP.GT.AND P0, PT, R5, RZ, !P1 ;  /* 0x000000ff0500720c */ /* 0x000fe20004f04270 */
[----:B------:R-:W-:Y:S01]  /*fcd0*/  LDSM.16.MT88.4 R36, [R212+0x100] ;  /* 0x00010000d424783b */ /* 0x000fe20000004200 */
[----:B------:R-:W-:Y:S02]  /*fce0*/  ISETP.NE.AND P1, PT, R16, RZ, PT ;  /* 0x000000ff1000720c */ /* 0x000fe40003f25270 */
        /* <DEDUP_REMOVED lines=44> */
[----:B------:R-:W-:Y:S02]  /*ffb0*/  FMNMX.FTZ R2, R47, R2, !PT ;  /* 0x000000022f027209 */ /* 0x000fe40007810000 */
[----:B------:R-:W-:Y:S01]  /*ffc0*/  ISETP.LT.OR P0, PT, R26, 0x21, P0 ;  /* 0x000000211a00780c */ /* 0x000fe20000701670 */
[----:B------:R-:W1:Y:S01]  /*ffd0*/  SHFL.BFLY PT, R3, R0, 0x2, 0x1f ;  /* 0x0c401f0000037f89 */ /* 0x000e6200000e0000 */
[----:B------:R-:W-:Y:S02]  /*ffe0*/  ISETP.NE.AND P1, PT, R18, RZ, PT ;  /* 0x000000ff1200720c */ /* 0x000fe40003f25270 */
        /* <DEDUP_REMOVED lines=8> */
[----:B------:R-:W-:Y:S02]  /*10070*/  FMNMX.FTZ R4, R247, R4, !PT ;  /* 0x00000004f7047209 */ /* 0x000fe40007810000 */
[----:B------:R-:W-:Y:S02]  /*10080*/  FMNMX.FTZ R6, R29, R6, !PT ;  /* 0x000000061d067209 */ /* 0x000fe40007810000 */
[----:B------:R-:W-:Y:S02]  /*10090*/  FMNMX.FTZ R4, R203, R4, !PT ;  /* 0x00000004cb047209 */ /* 0x000fe40007810000 */
[----:B------:R-:W-:Y:S02]  /*100a0*/  FMNMX.FTZ R6, R23, R6, !PT ;  /* 0x0000000617067209 */ /* 0x000fe40007810000 */
[----:B------:R-:W-:Y:S02]  /*100b0*/  FMNMX.FTZ R4, R173, R4, !PT ;  /* 0x00000004ad047209 */ /* 0x000fe40007810000 */
[----:B------:R-:W-:Y:S02]  /*100c0*/  FMNMX.FTZ R7, R19, R6, !PT ;  /* 0x0000000613077209 */ /* 0x000fe40007810000 */
[----:B-1----:R-:W-:Y:S02]  /*100d0*/  FMNMX.FTZ R2, R0, R3, !PT ;  /* 0x0000000300027209 */ /* 0x002fe40007810000 */
[----:B------:R-:W-:Y:S02]  /*100e0*/  FMNMX.FTZ R0, R171, R4, !PT ;  /* 0x00000004ab007209 */ /* 0x000fe40007810000 */
[----:B------:R-:W-:Y:S01]  /*100f0*/  FMNMX.FTZ R4, R198, R7, !PT ;  /* 0x00000007c6047209 */ /* 0x000fe20007810000 */
[----:B------:R-:W1:Y:S01]  /*10100*/  SHFL.BFLY PT, R3, R2, 0x1, 0x1f ;  /* 0x0c201f0002037f89 */ /* 0x000e6200000e0000 */
[----:B------:R-:W-:Y:S02]  /*10110*/  ISETP.GT.AND P0, PT, R5, 0x28, !P2 ;  /* 0x000000280500780c */ /* 0x000fe40005704270 */
[----:B------:R-:W-:Y:S02]  /*10120*/  FMNMX.FTZ R4, R199, R4, !PT ;  /* 0x00000004c7047209 */ /* 0x000fe40007810000 */
[----:B------:R-:W-:Y:S02]  /*10130*/  ISETP.LT.OR P0, PT, R26, 0x29, P0 ;  /* 0x000000291a00780c */ /* 0x000fe40000701670 */
[----:B------:R-:W-:Y:S01]  /*10140*/  FMNMX.FTZ R4, R251, R4, !PT ;  /* 0x00000004fb047209 */ /* 0x000fe20007810000 */
[----:B------:R-:W2:Y:S01]  /*10150*/  SHFL.BFLY PT, R7, R0, 0x2, 0x1f ;  /* 0x0c401f0000077f89 */ /* 0x000ea200000e0000 */
        /* <DEDUP_REMOVED lines=8> */
[----:B-1----:R-:W-:Y:S02]  /*101e0*/  FMNMX.FTZ R3, R2, R3, !PT ;  /* 0x0000000302037209 */ /* 0x002fe40007810000 */
[----:B------:R-:W-:Y:S02]  /*101f0*/  FMNMX.FTZ R6, R163, R4, !PT ;  /* 0x00000004a3067209 */ /* 0x000fe40007810000 */
[----:B------:R-:W-:Y:S01]  /*10200*/  FMNMX.FTZ R11, R9, R148, !PT ;  /* 0x00000094090b7209 */ /* 0x000fe20007810000 */
[C---:B------:R-:W-:Y:S01]  /*10210*/  FMUL.FTZ R170, R3.reuse, c[0x0][0x2d0] ;  /* 0x0000b40003aa7a20 */ /* 0x040fe20000410000 */
[C---:B------:R-:W-:Y:S01]  /*10220*/  FSETP.NEU.FTZ.AND P0, PT, R3.reuse, -INF , PT ;  /* 0xff8000000300780b */ /* 0x040fe20003f1d000 */
[----:B------:R-:W1:Y:S01]  /*10230*/  SHFL.BFLY PT, R5, R6, 0x2, 0x1f ;  /* 0x0c401f0006057f89 */ /* 0x000e6200000e0000 */
[----:B--2---:R-:W-:Y:S02]  /*10240*/  FMNMX.FTZ R2, R0, R7, !PT ;  /* 0x0000000700027209 */ /* 0x004fe40007810000 */
[----:B------:R-:W-:Y:S02]  /*10250*/  FMNMX.FTZ R11, R10, R11, !PT ;  /* 0x0000000b0a0b7209 */ /* 0x000fe40007810000 */
[----:B------:R-:W-:Y:S02]  /*10260*/  FSEL R170, R170, RZ, P0 ;  /* 0x000000ffaaaa7208 */ /* 0x000fe40000000000 */
[----:B------:R-:W-:Y:S01]  /*10270*/  FMNMX.FTZ R11, R12, R11, !PT ;  /* 0x0000000b0c0b7209 */ /* 0x000fe20007810000 */
[----:B------:R-:W2:Y:S01]  /*10280*/  SHFL.BFLY PT, R7, R2, 0x1, 0x1f ;  /* 0x0c201f0002077f89 */ /* 0x000ea200000e0000 */
[----:B------:R-:W-:Y:S01]  /*10290*/  FSEL R4, R3, RZ, P0 ;  /* 0x000000ff03047208 */ /* 0x000fe20000000000 */
[--C-:B------:R-:W-:Y:S01]  /*102a0*/  FFMA.FTZ R179, R161, c[0x0][0x2d0], -R170.reuse ;  /* 0x0000b400a1b37a23 */ /* 0x100fe200000108aa */
[----:B------:R-:W-:Y:S01]  /*102b0*/  FMNMX.FTZ R11, R8, R11, !PT ;  /* 0x0000000b080b7209 */ /* 0x000fe20007810000 */
[--C-:B------:R-:W-:Y:S02]  /*102c0*/  FFMA.FTZ R178, R27, c[0x0][0x2d0], -R170.reuse ;  /* 0x0000b4001bb27a23 */ /* 0x100fe400000108aa */
[----:B------:R-:W-:Y:S01]  /*102d0*/  FADD.FTZ R4, -R4, R151 ;  /* 0x0000009704047221 */ /* 0x000fe20000010100 */
[----:B------:R-:W-:Y:S01]  /*102e0*/  FMNMX.FTZ R11, R242, R11, !PT ;  /* 0x0000000bf20b7209 */ /* 0x000fe20007810000 */
[--C-:B------:R-:W-:Y:S01]  /*102f0*/  FFMA.FTZ R177, R25, c[0x0][0x2d0], -R170.reuse ;  /* 0x0000b40019b17a23 */ /* 0x100fe200000108aa */
[----:B------:R-:W-:Y:S01]  /*10300*/  MUFU.EX2 R179, R179 ;  /* 0x000000b300b37308 */ /* 0x000fe20000000800 */
[----:B------:R-:W-:Y:S01]  /*10310*/  FMUL.FTZ R151, R4, c[0x0][0x2d0] ;  /* 0x0000b40004977a20 */ /* 0x000fe20000410000 */
[----:B------:R-:W-:Y:S01]  /*10320*/  FMNMX.FTZ R11, R246, R11, !PT ;  /* 0x0000000bf60b7209 */ /* 0x000fe20007810000 */
[--C-:B------:R-:W-:Y:S02]  /*10330*/  FFMA.FTZ R176, R17, c[0x0][0x2d0], -R170.reuse ;  /* 0x0000b40011b07a23 */ /* 0x100fe400000108aa */
[--C-:B------:R-:W-:Y:S01]  /*10340*/  FFMA.FTZ R248, R172, c[0x0][0x2d0], -R170.reuse ;  /* 0x0000b400acf87a23 */ /* 0x100fe200000108aa */
[----:B------:R-:W-:Y:S01]  /*10350*/  FMNMX.FTZ R11, R244, R11, !PT ;  /* 0x0000000bf40b7209 */ /* 0x000fe20007810000 */
[--C-:B------:R-:W-:Y:S01]  /*10360*/  FFMA.FTZ R190, R43, c[0x0][0x2d0], -R170.reuse ;  /* 0x0000b4002bbe7a23 */ /* 0x100fe200000108aa */
[----:B-1----:R-:W-:Y:S01]  /*10370*/  FMNMX.FTZ R6, R6, R5, !PT ;  /* 0x0000000506067209 */ /* 0x002fe20007810000 */
[--C-:B------:R-:W-:Y:S01]  /*10380*/  FFMA.FTZ R191, R41, c[0x0][0x2d0], -R170.reuse ;  /* 0x0000b40029bf7a23 */ /* 0x100fe200000108aa */
[----:B------:R-:W-:Y:S01]  /*10390*/  FMNMX.FTZ R11, R174, R11, !PT ;  /* 0x0000000bae0b7209 */ /* 0x000fe20007810000 */
[----:B------:R-:W1:Y:S01]  /*103a0*/  MUFU.EX2 R151, R151 ;  /* 0x0000009700977308 */ /* 0x000e620000000800 */
[--C-:B------:R-:W-:Y:S02]  /*103b0*/  FFMA.FTZ R194, R194, c[0x0][0x2d0], -R170.reuse ;  /* 0x0000b400c2c27a23 */ /* 0x100fe400000108aa */
[----:B------:R-:W-:Y:S01]  /*103c0*/  FMNMX.FTZ R11, R164, R11, !PT ;  /* 0x0000000ba40b7209 */ /* 0x000fe20007810000 */
[--C-:B------:R-:W-:Y:S01]  /*103d0*/  FFMA.FTZ R195, R195, c[0x0][0x2d0], -R170.reuse ;  /* 0x0000b400c3c37a23 */ /* 0x100fe200000108aa */
[----:B--2---:R-:W-:Y:S01]  /*103e0*/  FMNMX.FTZ R2, R2, R7, !PT ;  /* 0x0000000702027209 */ /* 0x004fe20007810000 */
[--C-:B------:R-:W-:Y:S01]  /*103f0*/  FFMA.FTZ R249, R249, c[0x0][0x2d0], -R170.reuse ;  /* 0x0000b400f9f97a23 */ /* 0x100fe200000108aa */
[----:B------:R-:W2:Y:S01]  /*10400*/  SHFL.BFLY PT, R7, R6, 0x1, 0x1f ;  /* 0x0c201f0006077f89 */ /* 0x000ea200000e0000 */
[----:B------:R-:W-:Y:S01]  /*10410*/  FMNMX.FTZ R11, R162, R11, !PT ;  /* 0x0000000ba20b7209 */ /* 0x000fe20007810000 */
[--C-:B------:R-:W-:Y:S01]  /*10420*/  FFMA.FTZ R201, R201, c[0x0][0x2d0], -R170.reuse ;  /* 0x0000b400c9c97a23 */ /* 0x100fe200000108aa */
[C---:B------:R-:W-:Y:S01]  /*10430*/  FSETP.NEU.FTZ.AND P0, PT, R2.reuse, -INF , PT ;  /* 0xff8000000200780b */ /* 0x040fe20003f1d000 */
[----:B------:R-:W-:Y:S01]  /*10440*/  FMUL.FTZ R168, R2, c[0x0][0x2d0] ;  /* 0x0000b40002a87a20 */ /* 0x000fe20000410000 */
[----:B------:R-:W-:Y:S01]  /*10450*/  FMNMX.FTZ R0, R160, R11, !PT ;  /* 0x0000000ba0007209 */ /* 0x000fe20007810000 */
[----:B------:R-:W3:Y:S01]  /*10460*/  MUFU.EX2 R178, R178 ;  /* 0x000000b200b27308 */ /* 0x000ee20000000800 */
[----:B------:R-:W-:Y:S02]  /*10470*/  FFMA.FTZ R170, R175, c[0x0][0x2d0], -R170 ;  /* 0x0000b400afaa7a23 */ /* 0x000fe400000108aa */
[----:B------:R-:W-:Y:S02]  /*10480*/  FMNMX.FTZ R5, R153, R0, !PT ;  /* 0x0000000099057209 */ /* 0x000fe40007810000 */
[----:B------:R-:W-:Y:S05]  /*10490*/  FSEL R168, R168, RZ, P0 ;  /* 0x000000ffa8a87208 */ /* 0x000fea0000000000 */
[--C-:B------:R-:W-:Y:S01]  /*104a0*/  FFMA.FTZ R183, R21, c[0x0][0x2d0], -R168.reuse ;  /* 0x0000b40015b77a23 */ /* 0x100fe200000108a8 */
[----:B------:R-:W-:Y:S01]  /*104b0*/  MUFU.EX2 R177, R177 ;  /* 0x000000b100b17308 */ /* 0x000fe20000000800 */
[--C-:B------:R-:W-:Y:S02]  /*104c0*/  FFMA.FTZ R155, R155, c[0x0][0x2d0], -R168.reuse ;  /* 0x0000b4009b9b7a23 */ /* 0x100fe400000108a8 */
[--C-:B------:R-:W-:Y:S02]  /*104d0*/  FFMA.FTZ R154, R31, c[0x0][0x2d0], -R168.reuse ;  /* 0x0000b4001f9a7a23 */ /* 0x100fe400000108a8 */
[----:B------:R-:W-:Y:S01]  /*104e0*/  FFMA.FTZ R182, R15, c[0x0][0x2d0], -R168 ;  /* 0x0000b4000fb67a23 */ /* 0x000fe200000108a8 */
[----:B--2---:R-:W-:Y:S01]  /*104f0*/  FMNMX.FTZ R0, R6, R7, !PT ;  /* 0x0000000706007209 */ /* 0x004fe20007810000 */
[C---:B-1----:R-:W-:Y:S01]  /*10500*/  FMUL.FTZ R16, R151.reuse, R132 ;  /* 0x0000008497107220 */ /* 0x042fe20000410000 */
[----:B------:R-:W1:Y:S01]  /*10510*/  SHFL.BFLY PT, R6, R5, 0x2, 0x1f ;  /* 0x0c401f0005067f89 */ /* 0x000e6200000e0000 */
[----:B------:R-:W-:Y:S01]  /*10520*/  FSEL R7, R2, RZ, P0 ;  /* 0x000000ff02077208 */ /* 0x000fe20000000000 */
[----:B------:R-:W2:Y:S01]  /*10530*/  MUFU.EX2 R176, R176 ;  /* 0x000000b000b07308 */ /* 0x000ea20000000800 */
[C---:B------:R-:W-:Y:S01]  /*10540*/  FMUL.FTZ R166, R0.reuse, c[0x0][0x2d0] ;  /* 0x0000b40000a67a20 */ /* 0x040fe20000410000 */
[----:B------:R-:W-:Y:S01]  /*10550*/  FSETP.NEU.FTZ.AND P0, PT, R0, -INF , PT ;  /* 0xff8000000000780b */ /* 0x000fe20003f1d000 */
[----:B------:R-:W-:Y:S01]  /*10560*/  FMUL.FTZ R17, R151, R133 ;  /* 0x0000008597117220 */ /* 0x000fe20000410000 */
[----:B---3--:R-:W-:Y:S01]  /*10570*/  F2FP.BF16.PACK_AB R156, R178, R179 ;  /* 0x000000b3b29c723e */ /* 0x008fe200000010ff */
[----:B------:R-:W-:Y:S01]  /*10580*/  FADD.FTZ R7, -R7, R150 ;  /* 0x0000009607077221 */ /* 0x000fe20000010100 */
[----:B------:R-:W-:Y:S01]  /*10590*/  FSEL R166, R166, RZ, P0 ;  /* 0x000000ffa6a67208 */ /* 0x000fe20000000000 */
[----:B------:R-:W-:Y:S01]  /*105a0*/  FMUL.FTZ R32, R151, R116 ;  /* 0x0000007497207220 */ /* 0x000fe20000410000 */
[----:B------:R-:W-:Y:S01]  /*105b0*/  FSEL R4, R0, RZ, P0 ;  /* 0x000000ff00047208 */ /* 0x000fe20000000000 */
[----:B------:R-:W-:Y:S01]  /*105c0*/  FMUL.FTZ R150, R7, c[0x0][0x2d0] ;  /* 0x0000b40007967a20 */ /* 0x000fe20000410000 */
[----:B------:R-:W-:Y:S01]  /*105d0*/  MUFU.EX2 R155, R155 ;  /* 0x0000009b009b7308 */ /* 0x000fe20000000800 */
[--C-:B------:R-:W-:Y:S02]  /*105e0*/  FFMA.FTZ R181, R152, c[0x0][0x2d0], -R166.reuse ;  /* 0x0000b40098b57a23 */ /* 0x100fe400000108a6 */
[--C-:B------:R-:W-:Y:S02]  /*105f0*/  FFMA.FTZ R185, R23, c[0x0][0x2d0], -R166.reuse ;  /* 0x0000b40017b97a23 */ /* 0x100fe400000108a6 */
[----:B------:R-:W-:Y:S01]  /*10600*/  LDSM.16.MT88.4 R20, [R214+0x100] ;  /* 0x00010000d614783b */ /* 0x000fe20000004200 */
[----:B------:R-:W-:Y:S02]  /*10610*/  FADD.FTZ R4, -R4, R149 ;  /* 0x0000009504047221 */ /* 0x000fe40000010100 */
[--C-:B------:R-:W-:Y:S02]  /*10620*/  FFMA.FTZ R180, R29, c[0x0][0x2d0], -R166.reuse ;  /* 0x0000b4001db47a23 */ /* 0x100fe400000108a6 */
[----:B------:R-:W3:Y:S01]  /*10630*/  MUFU.EX2 R150, R150 ;  /* 0x0000009600967308 */ /* 0x000ee20000000800 */
[--C-:B------:R-:W-:Y:S01]  /*10640*/  FFMA.FTZ R184, R19, c[0x0][0x2d0], -R166.reuse ;  /* 0x0000b40013b87a23 */ /* 0x100fe200000108a6 */
[----:B-1----:R-:W-:Y:S01]  /*10650*/  FMNMX.FTZ R5, R5, R6, !PT ;  /* 0x0000000605057209 */ /* 0x002fe20007810000 */
[----:B------:R-:W-:Y:S01]  /*10660*/  FMUL.FTZ R149, R4, c[0x0][0x2d0] ;  /* 0x0000b40004957a20 */ /* 0x000fe20000410000 */
[----:B--2---:R-:W-:Y:S01]  /*10670*/  F2FP.BF16.PACK_AB R158, R176, R177 ;  /* 0x000000b1b09e723e */ /* 0x004fe200000010ff */
[C---:B------:R-:W-:Y:S02]  /*10680*/  FMUL.FTZ R4, R151.reuse, R144 ;  /* 0x0000009097047220 */ /* 0x040fe40000410000 */
[----:B------:R-:W1:Y:S01]  /*10690*/  SHFL.BFLY PT, R152, R5, 0x1, 0x1f ;  /* 0x0c201f0005987f89 */ /* 0x000e6200000e0000 */
[C---:B------:R-:W-:Y:S02]  /*106a0*/  FMUL.FTZ R33, R151.reuse, R117 ;  /* 0x0000007597217220 */ /* 0x040fe40000410000 */
[----:B------:R-:W2:Y:S01]  /*106b0*/  MUFU.EX2 R154, R154 ;  /* 0x0000009a009a7308 */ /* 0x000ea20000000800 */
[C---:B------:R-:W-:Y:S02]  /*106c0*/  FMUL.FTZ R48, R151.reuse, R100 ;  /* 0x0000006497307220 */ /* 0x040fe40000410000 */
[----:B------:R-:W-:Y:S02]  /*106d0*/  FMUL.FTZ R49, R151, R101 ;  /* 0x0000006597317220 */ /* 0x000fe40000410000 */
[--C-:B------:R-:W-:Y:S02]  /*106e0*/  FFMA.FTZ R169, R169, c[0x0][0x2d0], -R166.reuse ;  /* 0x0000b400a9a97a23 */ /* 0x100fe400000108a6 */
[--C-:B------:R-:W-:Y:S02]  /*106f0*/  FFMA.FTZ R167, R167, c[0x0][0x2d0], -R166.reuse ;  /* 0x0000b400a7a77a23 */ /* 0x100fe400000108a6 */
[----:B------:R-:W-:Y:S01]  /*10700*/  FFMA.FTZ R165, R165, c[0x0][0x2d0], -R166 ;  /* 0x0000b400a5a57a23 */ /* 0x000fe200000108a6 */
[----:B------:R-:W-:Y:S01]  /*10710*/  MUFU.EX2 R183, R183 ;  /* 0x000000b700b77308 */ /* 0x000fe20000000800 */
[--C-:B------:R-:W-:Y:S02]  /*10720*/  FFMA.FTZ R192, R47, c[0x0][0x2d0], -R168.reuse ;  /* 0x0000b4002fc07a23 */ /* 0x100fe400000108a8 */
[----:B------:R-:W-:Y:S02]  /*10730*/  FFMA.FTZ R193, R45, c[0x0][0x2d0], -R168 ;  /* 0x0000b4002dc17a23 */ /* 0x000fe400000108a8 */
[C---:B---3--:R-:W-:Y:S02]  /*10740*/  FMUL.FTZ R6, R150.reuse, R146 ;  /* 0x0000009296067220 */ /* 0x048fe40000410000 */
[C---:B------:R-:W-:Y:S02]  /*10750*/  FMUL.FTZ R7, R150.reuse, R147 ;  /* 0x0000009396077220 */ /* 0x040fe40000410000 */
[----:B------:R-:W-:Y:S01]  /*10760*/  FMUL.FTZ R18, R150, R134 ;  /* 0x0000008696127220 */ /* 0x000fe20000410000 */
[----:B------:R-:W3:Y:S01]  /*10770*/  MUFU.EX2 R182, R182 ;  /* 0x000000b600b67308 */ /* 0x000ee20000000800 */
[----:B-1----:R-:W-:Y:S01]  /*10780*/  FMNMX.FTZ R152, R152, R5, !PT ;  /* 0x0000000598987209 */ /* 0x002fe20007810000 */
[----:B------:R-:W-:Y:S01]  /*10790*/  FMUL.FTZ R19, R150, R135 ;  /* 0x0000008796137220 */ /* 0x000fe20000410000 */
[----:B--2---:R-:W-:Y:S01]  /*107a0*/  F2FP.BF16.PACK_AB R157, R154, R155 ;  /* 0x0000009b9a9d723e */ /* 0x004fe200000010ff */
[----:B------:R-:W-:Y:S01]  /*107b0*/  LDSM.16.MT88.4 R132, [R214+0x900] ;  /* 0x00090000d684783b */ /* 0x000fe20000004200 */
[C---:B------:R-:W-:Y:S01]  /*107c0*/  FSETP.NEU.FTZ.AND P0, PT, R152.reuse, -INF , PT ;  /* 0xff8000009800780b */ /* 0x040fe20003f1d000 */
[----:B------:R-:W-:Y:S02]  /*107d0*/  FMUL.FTZ R161, R152, c[0x0][0x2d0] ;  /* 0x0000b40098a17a20 */ /* 0x000fe40000410000 */
[----:B------:R-:W-:Y:S01]  /*107e0*/  FMUL.FTZ R34, R150, R118 ;  /* 0x0000007696227220 */ /* 0x000fe20000410000 */
[----:B------:R-:W-:Y:S01]  /*107f0*/  FSEL R5, R152, RZ, P0 ;  /* 0x000000ff98057208 */ /* 0x000fe20000000000 */
[----:B------:R-:W1:Y:S01]  /*10800*/  MUFU.EX2 R149, R149 ;  /* 0x0000009500957308 */ /* 0x000e620000000800 */
[----:B------:R-:W-:Y:S01]  /*10810*/  FSEL R161, R161, RZ, P0 ;  /* 0x000000ffa1a17208 */ /* 0x000fe20000000000 */
[----:B------:R-:W-:Y:S01]  /*10820*/  FMUL.FTZ R35, R150, R119 ;  /* 0x0000007796237220 */ /* 0x000fe20000410000 */
[----:B------:R-:W-:Y:S01]  /*10830*/  ISETP.GT.AND P0, PT, R240, R221, PT ;  /* 0x000000ddf000720c */ /* 0x000fe20003f04270 */
[----:B------:R-:W-:Y:S01]  /*10840*/  FADD.FTZ R5, -R5, R148 ;  /* 0x0000009405057221 */ /* 0x000fe20000010100 */
[----:B------:R-:W-:Y:S01]  /*10850*/  LDSM.16.MT88.4 R116, [R214+0x1100] ;  /* 0x00110000d674783b */ /* 0x000fe20000004200 */
[--C-:B------:R-:W-:Y:S01]  /*10860*/  FFMA.FTZ R187, R12, c[0x0][0x2d0], -R161.reuse ;  /* 0x0000b4000cbb7a23 */ /* 0x100fe200000108a1 */
[----:B------:R-:W-:Y:S01]  /*10870*/  IADD3 R240, R240, -0x1, RZ ;  /* 0xfffffffff0f07810 */ /* 0x000fe20007ffe0ff */
[--C-:B------:R-:W-:Y:S02]  /*10880*/  FFMA.FTZ R189, R9, c[0x0][0x2d0], -R161.reuse ;  /* 0x0000b40009bd7a23 */ /* 0x100fe400000108a1 */
[--C-:B------:R-:W-:Y:S01]  /*10890*/  FFMA.FTZ R188, R10, c[0x0][0x2d0], -R161.reuse ;  /* 0x0000b4000abc7a23 */ /* 0x100fe200000108a1 */
[----:B------:R-:W-:Y:S01]  /*108a0*/  MUFU.EX2 R181, R181 ;  /* 0x000000b500b57308 */ /* 0x000fe20000000800 */
[--C-:B------:R-:W-:Y:S01]  /*108b0*/  FFMA.FTZ R186, R8, c[0x0][0x2d0], -R161.reuse ;  /* 0x0000b40008ba7a23 */ /* 0x100fe200000108a1 */
[----:B---3--:R-:W-:Y:S01]  /*108c0*/  F2FP.BF16.PACK_AB R159, R182, R183 ;  /* 0x000000b7b69f723e */ /* 0x008fe200000010ff */
[----:B------:R-:W-:Y:S02]  /*108d0*/  FMUL.FTZ R8, R5, c[0x0][0x2d0] ;  /* 0x0000b40005087a20 */ /* 0x000fe40000410000 */
[----:B------:R-:W-:Y:S02]  /*108e0*/  FMUL.FTZ R5, R151, R145 ;  /* 0x0000009197057220 */ /* 0x000fe40000410000 */
[C---:B------:R-:W-:Y:S02]  /*108f0*/  FMUL.FTZ R50, R150.reuse, R102 ;  /* 0x0000006696327220 */ /* 0x040fe40000410000 */
[----:B------:R-:W-:Y:S01]  /*10900*/  FMUL.FTZ R51, R150, R103 ;  /* 0x0000006796337220 */ /* 0x000fe20000410000 */
[----:B------:R2:W3:Y:S01]  /*10910*/  MUFU.EX2 R148, R8 ;  /* 0x0000000800947308 */ /* 0x0004e20000000800 */
[----:B------:R-:W-:Y:S01]  /*10920*/  LDSM.16.MT88.4 R100, [R214+0x1900] ;  /* 0x00190000d664783b */ /* 0x000fe20000004200 */
[-C--:B------:R-:W-:Y:S01]  /*10930*/  HMMA.16816.F32.BF16 R4, R156, R20.reuse, R4 ;  /* 0x000000149c04723c */ /* 0x080fe20000041804 */
[C---:B-1----:R-:W-:Y:S02]  /*10940*/  FMUL.FTZ R9, R149.reuse, R141 ;  /* 0x0000008d95097220 */ /* 0x042fe40000410000 */
[C---:B------:R-:W-:Y:S02]  /*10950*/  FMUL.FTZ R12, R149.reuse, R136 ;  /* 0x00000088950c7220 */ /* 0x040fe40000410000 */
[C---:B------:R-:W-:Y:S02]  /*10960*/  FMUL.FTZ R13, R149.reuse, R137 ;  /* 0x00000089950d7220 */ /* 0x040fe40000410000 */
[C---:B------:R-:W-:Y:S01]  /*10970*/  FMUL.FTZ R40, R149.reuse, R108 ;  /* 0x0000006c95287220 */ /* 0x040fe20000410000 */
[----:B------:R-:W1:Y:S01]  /*10980*/  MUFU.EX2 R180, R180 ;  /* 0x000000b400b47308 */ /* 0x000e620000000800 */
[C---:B------:R-:W-:Y:S03]  /*10990*/  FMUL.FTZ R41, R149.reuse, R109 ;  /* 0x0000006d95297220 */ /* 0x040fe60000410000 */
[C---:B------:R-:W-:Y:S02]  /*109a0*/  FMUL.FTZ R44, R149.reuse, R104 ;  /* 0x00000068952c7220 */ /* 0x040fe40000410000 */
[C---:B------:R-:W-:Y:S02]  /*109b0*/  FMUL.FTZ R45, R149.reuse, R105 ;  /* 0x00000069952d7220 */ /* 0x040fe40000410000 */
[--C-:B------:R-:W-:Y:S02]  /*109c0*/  FFMA.FTZ R164, R164, c[0x0][0x2d0], -R161.reuse ;  /* 0x0000b400a4a47a23 */ /* 0x100fe400000108a1 */
[----:B------:R-:W-:Y:S01]  /*109d0*/  MUFU.EX2 R185, R185 ;  /* 0x000000b900b97308 */ /* 0x000fe20000000800 */
[C---:B------:R-:W-:Y:S02]  /*109e0*/  FMUL.FTZ R24, R149.reuse, R124 ;  /* 0x0000007c95187220 */ /* 0x040fe40000410000 */
[C---:B------:R-:W-:Y:S02]  /*109f0*/  FMUL.FTZ R25, R149.reuse, R125 ;  /* 0x0000007d95197220 */ /* 0x040fe40000410000 */
[----:B--2---:R-:W-:Y:S02]  /*10a00*/  FMUL.FTZ R8, R149, R140 ;  /* 0x0000008c95087220 */ /* 0x004fe40000410000 */
[C---:B---3--:R-:W-:Y:S02]  /*10a10*/  FMUL.FTZ R10, R148.reuse, R142 ;  /* 0x0000008e940a7220 */ /* 0x048fe40000410000 */
[C---:B------:R-:W-:Y:S01]  /*10a20*/  FMUL.FTZ R11, R148.reuse, R143 ;  /* 0x0000008f940b7220 */ /* 0x040fe20000410000 */
[----:B------:R-:W2:Y:S01]  /*10a30*/  MUFU.EX2 R184, R184 ;  /* 0x000000b800b87308 */ /* 0x000ea20000000800 */
[C---:B------:R-:W-:Y:S02]  /*10a40*/  FMUL.FTZ R14, R148.reuse, R138 ;  /* 0x0000008a940e7220 */ /* 0x040fe40000410000 */
[----:B------:R-:W-:Y:S01]  /*10a50*/  FMUL.FTZ R15, R148, R139 ;  /* 0x0000008b940f7220 */ /* 0x000fe20000410000 */
[----:B-1----:R-:W-:Y:S01]  /*10a60*/  F2FP.BF16.PACK_AB R144, R180, R181 ;  /* 0x000000b5b490723e */ /* 0x002fe200000010ff */
[C---:B------:R-:W-:Y:S02]  /*10a70*/  FMUL.FTZ R42, R148.reuse, R110 ;  /* 0x0000006e942a7220 */ /* 0x040fe40000410000 */
[C---:B------:R-:W-:Y:S02]  /*10a80*/  FMUL.FTZ R43, R148.reuse, R111 ;  /* 0x0000006f942b7220 */ /* 0x040fe40000410000 */
[----:B------:R-:W-:Y:S01]  /*10a90*/  LDSM.16.MT88.4 R108, [R214+0x500] ;  /* 0x00050000d66c783b */ /* 0x000fe20000004200 */
[----:B------:R-:W-:Y:S01]  /*10aa0*/  MUFU.EX2 R189, R189 ;  /* 0x000000bd00bd7308 */ /* 0x000fe20000000800 */
[C---:B------:R-:W-:Y:S02]  /*10ab0*/  FMUL.FTZ R46, R148.reuse, R106 ;  /* 0x0000006a942e7220 */ /* 0x040fe40000410000 */
[C---:B------:R-:W-:Y:S02]  /*10ac0*/  FMUL.FTZ R47, R148.reuse, R107 ;  /* 0x0000006b942f7220 */ /* 0x040fe40000410000 */
[----:B------:R-:W-:Y:S02]  /*10ad0*/  FMUL.FTZ R26, R148, R126 ;  /* 0x0000007e941a7220 */ /* 0x000fe40000410000 */
[----:B------:R-:W-:Y:S01]  /*10ae0*/  LDSM.16.MT88.4 R104, [R212+0x1900] ;  /* 0x00190000d468783b */ /* 0x000fe20000004200 */
[C---:B------:R-:W-:Y:S02]  /*10af0*/  FMUL.FTZ R52, R151.reuse, R52 ;  /* 0x0000003497347220 */ /* 0x040fe40000410000 */
[----:B------:R-:W1:Y:S01]  /*10b00*/  MUFU.EX2 R188, R188 ;  /* 0x000000bc00bc7308 */ /* 0x000e620000000800 */
[----:B------:R-:W-:Y:S02]  /*10b10*/  FMUL.FTZ R53, R151, R53 ;  /* 0x0000003597357220 */ /* 0x000fe40000410000 */
[----:B------:R-:W-:Y:S01]  /*10b20*/  FMUL.FTZ R54, R150, R54 ;  /* 0x0000003696367220 */ /* 0x000fe20000410000 */
[----:B--2---:R-:W-:Y:S01]  /*10b30*/  F2FP.BF16.PACK_AB R146, R184, R185 ;  /* 0x000000b9b892723e */ /* 0x004fe200000010ff */
[----:B------:R-:W-:Y:S02]  /*10b40*/  FMUL.FTZ R55, R150, R55 ;  /* 0x0000003796377220 */ /* 0x000fe40000410000 */
        /* <DEDUP_REMOVED lines=10> */
[C---:B------:R-:W-:Y:S01]  /*10bf0*/  FMUL.FTZ R64, R151.reuse, R64 ;  /* 0x0000004097407220 */ /* 0x040fe20000410000 */
[----:B-1----:R-:W-:Y:S01]  /*10c00*/  F2FP.BF16.PACK_AB R145, R188, R189 ;  /* 0x000000bdbc91723e */ /* 0x002fe200000010ff */
[----:B------:R-:W-:Y:S02]  /*10c10*/  FMUL.FTZ R65, R151, R65 ;  /* 0x0000004197417220 */ /* 0x000fe40000410000 */
[C---:B------:R-:W-:Y:S02]  /*10c20*/  FMUL.FTZ R66, R150.reuse, R66 ;  /* 0x0000004296427220 */ /* 0x040fe40000410000 */
[----:B------:R-:W-:Y:S01]  /*10c30*/  FMUL.FTZ R67, R150, R67 ;  /* 0x0000004396437220 */ /* 0x000fe20000410000 */
[----:B------:R-:W-:Y:S01]  /*10c40*/  MUFU.EX2 R252, R170 ;  /* 0x000000aa00fc7308 */ /* 0x000fe20000000800 */
[--C-:B------:R-:W-:Y:S02]  /*10c50*/  FFMA.FTZ R196, R196, c[0x0][0x2d0], -R168.reuse ;  /* 0x0000b400c4c47a23 */ /* 0x100fe400000108a8 */
[----:B------:R-:W-:Y:S02]  /*10c60*/  FFMA.FTZ R197, R197, c[0x0][0x2d0], -R168 ;  /* 0x0000b400c5c57a23 */ /* 0x000fe400000108a8 */
[--C-:B------:R-:W-:Y:S02]  /*10c70*/  FFMA.FTZ R198, R198, c[0x0][0x2d0], -R166.reuse ;  /* 0x0000b400c6c67a23 */ /* 0x100fe400000108a6 */
[--C-:B------:R-:W-:Y:S02]  /*10c80*/  FFMA.FTZ R199, R199, c[0x0][0x2d0], -R166.reuse ;  /* 0x0000b400c7c77a23 */ /* 0x100fe400000108a6 */
[--C-:B------:R-:W-:Y:S01]  /*10c90*/  FFMA.FTZ R202, R251, c[0x0][0x2d0], -R166.reuse ;  /* 0x0000b400fbca7a23 */ /* 0x100fe200000108a6 */
[----:B------:R-:W-:Y:S01]  /*10ca0*/  MUFU.EX2 R124, R169 ;  /* 0x000000a9007c7308 */ /* 0x000fe20000000800 */
[--C-:B------:R-:W-:Y:S02]  /*10cb0*/  FFMA.FTZ R245, R245, c[0x0][0x2d0], -R166.reuse ;  /* 0x0000b400f5f57a23 */ /* 0x100fe400000108a6 */
[----:B------:R-:W-:Y:S01]  /*10cc0*/  FFMA.FTZ R166, R163, c[0x0][0x2d0], -R166 ;  /* 0x0000b400a3a67a23 */ /* 0x000fe200000108a6 */
[----:B--2---:R-:W-:Y:S01]  /*10cd0*/  F2FP.BF16.PACK_AB R147, R186, R187 ;  /* 0x000000bbba93723e */ /* 0x004fe200000010ff */
[--C-:B------:R-:W-:Y:S02]  /*10ce0*/  FFMA.FTZ R247, R247, c[0x0][0x2d0], -R168.reuse ;  /* 0x0000b400f7f77a23 */ /* 0x100fe400000108a8 */
[--C-:B------:R-:W-:Y:S02]  /*10cf0*/  FFMA.FTZ R250, R203, c[0x0][0x2d0], -R168.reuse ;  /* 0x0000b400cbfa7a23 */ /* 0x100fe400000108a8 */
[--C-:B------:R-:W-:Y:S01]  /*10d00*/  FFMA.FTZ R203, R173, c[0x0][0x2d0], -R168.reuse ;  /* 0x0000b400adcb7a23 */ /* 0x100fe200000108a8 */
[----:B------:R-:W-:Y:S01]  /*10d10*/  MUFU.EX2 R126, R167 ;  /* 0x000000a7007e7308 */ /* 0x000fe20000000800 */
[C---:B------:R-:W-:Y:S01]  /*10d20*/  HMMA.16816.F32.BF16 R8, R144.reuse, R20, R8 ;  /* 0x000000149008723c */ /* 0x040fe20000041808 */
[----:B------:R-:W-:Y:S02]  /*10d30*/  FFMA.FTZ R168, R171, c[0x0][0x2d0], -R168 ;  /* 0x0000b400aba87a23 */ /* 0x000fe400000108a8 */
[C---:B------:R-:W-:Y:S02]  /*10d40*/  FMUL.FTZ R27, R148.reuse, R127 ;  /* 0x0000007f941b7220 */ /* 0x040fe40000410000 */
[----:B------:R-:W-:Y:S02]  /*10d50*/  FMUL.FTZ R28, R149, R120 ;  /* 0x00000078951c7220 */ /* 0x000fe40000410000 */
[C---:B------:R-:W-:Y:S01]  /*10d60*/  FMUL.FTZ R20, R151.reuse, R128 ;  /* 0x0000008097147220 */ /* 0x040fe20000410000 */
[-C--:B------:R-:W-:Y:S01]  /*10d70*/  HMMA.16816.F32.BF16 R12, R144, R22.reuse, R12 ;  /* 0x00000016900c723c */ /* 0x080fe2000004180c */
[----:B------:R-:W-:Y:S01]  /*10d80*/  FMUL.FTZ R21, R151, R129 ;  /* 0x0000008197157220 */ /* 0x000fe20000410000 */
[----:B------:R1:W-:Y:S02]  /*10d90*/  MUFU.EX2 R138, R168 ;  /* 0x000000a8008a7308 */ /* 0x0003e40000000800 */
[C---:B------:R-:W-:Y:S02]  /*10da0*/  FMUL.FTZ R29, R149.reuse, R121 ;  /* 0x00000079951d7220 */ /* 0x040fe40000410000 */
[C---:B------:R-:W-:Y:S02]  /*10db0*/  FMUL.FTZ R30, R148.reuse, R122 ;  /* 0x0000007a941e7220 */ /* 0x040fe40000410000 */
[C---:B------:R-:W-:Y:S01]  /*10dc0*/  HMMA.16816.F32.BF16 R16, R156.reuse, R22, R16 ;  /* 0x000000169c10723c */ /* 0x040fe20000041810 */
[----:B------:R-:W-:Y:S03]  /*10dd0*/  FMUL.FTZ R31, R148, R123 ;  /* 0x0000007b941f7220 */ /* 0x000fe60000410000 */
[----:B------:R-:W-:Y:S01]  /*10de0*/  MUFU.EX2 R136, R165 ;  /* 0x000000a500887308 */ /* 0x000fe20000000800 */
[C---:B------:R-:W-:Y:S02]  /*10df0*/  FMUL.FTZ R72, R149.reuse, R72 ;  /* 0x0000004895487220 */ /* 0x040fe40000410000 */
[C---:B------:R-:W-:Y:S02]  /*10e00*/  FMUL.FTZ R22, R150.reuse, R130 ;  /* 0x0000008296167220 */ /* 0x040fe40000410000 */
[----:B------:R-:W-:Y:S02]  /*10e10*/  FMUL.FTZ R23, R150, R131 ;  /* 0x0000008396177220 */ /* 0x000fe40000410000 */
[----:B------:R-:W2:Y:S01]  /*10e20*/  LDSM.16.MT88.4 R128, [R214+0xd00] ;  /* 0x000d0000d680783b */ /* 0x000ea20000004200 */
[C---:B------:R-:W-:Y:S02]  /*10e30*/  FMUL.FTZ R73, R149.reuse, R73 ;  /* 0x0000004995497220 */ /* 0x040fe40000410000 */
[----:B------:R-:W-:Y:S01]  /*10e40*/  MUFU.EX2 R139, R166 ;  /* 0x000000a6008b7308 */ /* 0x000fe20000000800 */
[C---:B------:R-:W-:Y:S01]  /*10e50*/  FMUL.FTZ R74, R148.reuse, R74 ;  /* 0x0000004a944a7220 */ /* 0x040fe20000410000 */
[-C--:B------:R-:W-:Y:S01]  /*10e60*/  HMMA.16816.F32.BF16 R20, R156, R36.reuse, R20 ;  /* 0x000000249c14723c */ /* 0x080fe20000041814 */
[C---:B------:R-:W-:Y:S02]  /*10e70*/  FMUL.FTZ R75, R148.reuse, R75 ;  /* 0x0000004b944b7220 */ /* 0x040fe40000410000 */
[----:B-1----:R-:W-:Y:S01]  /*10e80*/  LDSM.16.MT88.4 R168, [R212+0x1500] ;  /* 0x00150000d4a8783b */ /* 0x002fe20000004200 */
[C---:B------:R-:W-:Y:S02]  /*10e90*/  FMUL.FTZ R76, R149.reuse, R76 ;  /* 0x0000004c954c7220 */ /* 0x040fe40000410000 */
[----:B------:R-:W-:Y:S02]  /*10ea0*/  FMUL.FTZ R77, R149, R77 ;  /* 0x0000004d954d7220 */ /* 0x000fe40000410000 */
[C---:B------:R-:W-:Y:S01]  /*10eb0*/  HMMA.16816.F32.BF16 R24, R144.reuse, R36, R24 ;  /* 0x000000249018723c */ /* 0x040fe20000041818 */
[----:B------:R1:W-:Y:S03]  /*10ec0*/  MUFU.EX2 R125, R164 ;  /* 0x000000a4007d7308 */ /* 0x0003e60000000800 */
[C---:B------:R-:W-:Y:S02]  /*10ed0*/  FMUL.FTZ R78, R148.reuse, R78 ;  /* 0x0000004e944e7220 */ /* 0x040fe40000410000 */
[C---:B------:R-:W-:Y:S02]  /*10ee0*/  FMUL.FTZ R79, R148.reuse, R79 ;  /* 0x0000004f944f7220 */ /* 0x040fe40000410000 */
[-C--:B------:R-:W-:Y:S01]  /*10ef0*/  HMMA.16816.F32.BF16 R28, R144, R38.reuse, R28 ;  /* 0x00000026901c723c */ /* 0x080fe2000004181c */
[C---:B------:R-:W-:Y:S02]  /*10f00*/  FMUL.FTZ R36, R151.reuse, R112 ;  /* 0x0000007097247220 */ /* 0x040fe40000410000 */
[----:B------:R-:W-:Y:S01]  /*10f10*/  MUFU.EX2 R190, R190 ;  /* 0x000000be00be7308 */ /* 0x000fe20000000800 */
[----:B------:R-:W-:Y:S02]  /*10f20*/  FMUL.FTZ R37, R151, R113 ;  /* 0x0000007197257220 */ /* 0x000fe40000410000 */
[C---:B------:R-:W-:Y:S02]  /*10f30*/  FMUL.FTZ R88, R149.reuse, R88 ;  /* 0x0000005895587220 */ /* 0x040fe40000410000 */
[C---:B------:R-:W-:Y:S01]  /*10f40*/  HMMA.16816.F32.BF16 R32, R156.reuse, R38, R32 ;  /* 0x000000269c20723c */ /* 0x040fe20000041820 */
[C---:B------:R-:W-:Y:S03]  /*10f50*/  FMUL.FTZ R89, R149.reuse, R89 ;  /* 0x0000005995597220 */ /* 0x040fe60000410000 */
[C---:B------:R-:W-:Y:S01]  /*10f60*/  FMUL.FTZ R90, R148.reuse, R90 ;  /* 0x0000005a945a7220 */ /* 0x040fe20000410000 */
[----:B------:R-:W3:Y:S01]  /*10f70*/  MUFU.EX2 R191, R191 ;  /* 0x000000bf00bf7308 */ /* 0x000ee20000000800 */
[----:B------:R-:W-:Y:S02]  /*10f80*/  FMUL.FTZ R91, R148, R91 ;  /* 0x0000005b945b7220 */ /* 0x000fe40000410000 */
[C---:B------:R-:W-:Y:S01]  /*10f90*/  FMUL.FTZ R38, R150.reuse, R114 ;  /* 0x0000007296267220 */ /* 0x040fe20000410000 */
[----:B-1----:R-:W-:Y:S03]  /*10fa0*/  LDSM.16.MT88.4 R164, [R214+0x1500] ;  /* 0x00150000d6a4783b */ /* 0x002fe60000004200 */
[----:B------:R-:W-:Y:S02]  /*10fb0*/  FMUL.FTZ R39, R150, R115 ;  /* 0x0000007396277220 */ /* 0x000fe40000410000 */
[--C-:B------:R-:W-:Y:S01]  /*10fc0*/  FFMA.FTZ R251, R246, c[0x0][0x2d0], -R161.reuse ;  /* 0x0000b400f6fb7a23 */ /* 0x100fe200000108a1 */
[----:B------:R-:W-:Y:S01]  /*10fd0*/  MUFU.EX2 R192, R192 ;  /* 0x000000c000c07308 */ /* 0x000fe20000000800 */
[--C-:B------:R-:W-:Y:S01]  /*10fe0*/  FFMA.FTZ R246, R244, c[0x0][0x2d0], -R161.reuse ;  /* 0x0000b400f4f67a23 */ /* 0x100fe200000108a1 */
[----:B------:R-:W1:Y:S01]  /*10ff0*/  LDSM.16.MT88.4 R112, [R212+0xd00] ;  /* 0x000d0000d470783b */ /* 0x000e620000004200 */
[--C-:B------:R-:W-:Y:S01]  /*11000*/  FFMA.FTZ R244, R174, c[0x0][0x2d0], -R161.reuse ;  /* 0x0000b400aef47a23 */ /* 0x100fe200000108a1 */
[-C--:B--2---:R-:W-:Y:S01]  /*11010*/  HMMA.16816.F32.BF16 R36, R156, R128.reuse, R36 ;  /* 0x000000809c24723c */ /* 0x084fe20000041824 */
[C---:B------:R-:W-:Y:S02]  /*11020*/  FMUL.FTZ R92, R149.reuse, R92 ;  /* 0x0000005c955c7220 */ /* 0x040fe40000410000 */
[----:B------:R-:W-:Y:S02]  /*11030*/  FMUL.FTZ R93, R149, R93 ;  /* 0x0000005d955d7220 */ /* 0x000fe40000410000 */
[C---:B------:R-:W-:Y:S01]  /*11040*/  FMUL.FTZ R94, R148.reuse, R94 ;  /* 0x0000005e945e7220 */ /* 0x040fe20000410000 */
[----:B------:R-:W-:Y:S01]  /*11050*/  LDSM.16.MT88.4 R172, [R214+0x2100] ;  /* 0x00210000d6ac783b */ /* 0x000fe20000004200 */
[----:B------:R-:W2:Y:S01]  /*11060*/  MUFU.EX2 R193, R193 ;  /* 0x000000c100c17308 */ /* 0x000ea20000000800 */
[C---:B------:R-:W-:Y:S01]  /*11070*/  HMMA.16816.F32.BF16 R40, R144.reuse, R128, R40 ;  /* 0x000000809028723c */ /* 0x040fe20000041828 */
[----:B------:R-:W-:Y:S03]  /*11080*/  FMUL.FTZ R95, R148, R95 ;  /* 0x0000005f945f7220 */ /* 0x000fe60000410000 */
[C---:B------:R-:W-:Y:S02]  /*11090*/  FMUL.FTZ R96, R151.reuse, R96 ;  /* 0x0000006097607220 */ /* 0x040fe40000410000 */
[C---:B------:R-:W-:Y:S02]  /*110a0*/  FMUL.FTZ R97, R151.reuse, R97 ;  /* 0x0000006197617220 */ /* 0x040fe40000410000 */
[-C--:B------:R-:W-:Y:S01]  /*110b0*/  HMMA.16816.F32.BF16 R44, R144, R130.reuse, R44 ;  /* 0x00000082902c723c */ /* 0x080fe2000004182c */
[----:B------:R-:W-:Y:S03]  /*110c0*/  MUFU.EX2 R194, R194 ;  /* 0x000000c200c27308 */ /* 0x000fe60000000800 */
[C---:B------:R-:W-:Y:S02]  /*110d0*/  FMUL.FTZ R98, R150.reuse, R98 ;  /* 0x0000006296627220 */ /* 0x040fe40000410000 */
[C---:B------:R-:W-:Y:S02]  /*110e0*/  FMUL.FTZ R99, R150.reuse, R99 ;  /* 0x0000006396637220 */ /* 0x040fe40000410000 */
[C---:B------:R-:W-:Y:S01]  /*110f0*/  HMMA.16816.F32.BF16 R48, R156.reuse, R130, R48 ;  /* 0x000000829c30723c */ /* 0x040fe20000041830 */
[C---:B------:R-:W-:Y:S02]  /*11100*/  FMUL.FTZ R68, R151.reuse, R68 ;  /* 0x0000004497447220 */ /* 0x040fe40000410000 */
[----:B------:R-:W4:Y:S01]  /*11110*/  MUFU.EX2 R195, R195 ;  /* 0x000000c300c37308 */ /* 0x000f220000000800 */
[C---:B------:R-:W-:Y:S02]  /*11120*/  FMUL.FTZ R69, R151.reuse, R69 ;  /* 0x0000004597457220 */ /* 0x040fe40000410000 */
[C---:B------:R-:W-:Y:S02]  /*11130*/  FMUL.FTZ R70, R150.reuse, R70 ;  /* 0x0000004696467220 */ /* 0x040fe40000410000 */
[C---:B------:R-:W-:Y:S04]  /*11140*/  FMUL.FTZ R71, R150.reuse, R71 ;  /* 0x0000004796477220 */ /* 0x040fe80000410000 */
[C---:B------:R-:W-:Y:S01]  /*11150*/  FMUL.FTZ R80, R151.reuse, R80 ;  /* 0x0000005097507220 */ /* 0x040fe20000410000 */
[----:B------:R-:W-:Y:S01]  /*11160*/  MUFU.EX2 R196, R196 ;  /* 0x000000c400c47308 */ /* 0x000fe20000000800 */
[-C--:B-1----:R-:W-:Y:S01]  /*11170*/  HMMA.16816.F32.BF16 R52, R156, R112.reuse, R52 ;  /* 0x000000709c34723c */ /* 0x082fe20000041834 */
[C---:B------:R-:W-:Y:S02]  /*11180*/  FMUL.FTZ R81, R151.reuse, R81 ;  /* 0x0000005197517220 */ /* 0x040fe40000410000 */
[C---:B------:R-:W-:Y:S02]  /*11190*/  FMUL.FTZ R82, R150.reuse, R82 ;  /* 0x0000005296527220 */ /* 0x040fe40000410000 */
[C---:B------:R-:W-:Y:S02]  /*111a0*/  FMUL.FTZ R83, R150.reuse, R83 ;  /* 0x0000005396537220 */ /* 0x040fe40000410000 */
[C---:B------:R-:W-:Y:S01]  /*111b0*/  FMUL.FTZ R84, R151.reuse, R84 ;  /* 0x0000005497547220 */ /* 0x040fe20000410000 */
[C---:B------:R-:W-:Y:S01]  /*111c0*/  HMMA.16816.F32.BF16 R56, R144.reuse, R112, R56 ;  /* 0x000000709038723c */ /* 0x040fe20000041838 */
[----:B------:R-:W1:Y:S03]  /*111d0*/  MUFU.EX2 R197, R197 ;  /* 0x000000c500c57308 */ /* 0x000e660000000800 */
[----:B------:R-:W-:Y:S02]  /*111e0*/  FMUL.FTZ R85, R151, R85 ;  /* 0x0000005597557220 */ /* 0x000fe40000410000 */
[C---:B------:R-:W-:Y:S02]  /*111f0*/  FMUL.FTZ R86, R150.reuse, R86 ;  /* 0x0000005696567220 */ /* 0x040fe40000410000 */
[-C--:B------:R-:W-:Y:S01]  /*11200*/  HMMA.16816.F32.BF16 R60, R144, R114.reuse, R60 ;  /* 0x00000072903c723c */ /* 0x080fe2000004183c */
[----:B------:R-:W-:Y:S02]  /*11210*/  FMUL.FTZ R87, R150, R87 ;  /* 0x0000005796577220 */ /* 0x000fe40000410000 */
[----:B------:R-:W-:Y:S01]  /*11220*/  MUFU.EX2 R198, R198 ;  /* 0x000000c600c67308 */ /* 0x000fe20000000800 */
[--C-:B------:R-:W-:Y:S02]  /*11230*/  FFMA.FTZ R242, R242, c[0x0][0x2d0], -R161.reuse ;  /* 0x0000b400f2f27a23 */ /* 0x100fe400000108a1 */
[--C-:B------:R-:W-:Y:S02]  /*11240*/  FFMA.FTZ R162, R162, c[0x0][0x2d0], -R161.reuse ;  /* 0x0000b400a2a27a23 */ /* 0x100fe400000108a1 */
[C---:B------:R-:W-:Y:S01]  /*11250*/  HMMA.16816.F32.BF16 R64, R156.reuse, R114, R64 ;  /* 0x000000729c40723c */ /* 0x040fe20000041840 */
[----:B------:R-:W5:Y:S03]  /*11260*/  LDSM.16.MT88.4 R112, [R212+0x500] ;  /* 0x00050000d470783b */ /* 0x000f660000004200 */
[--C-:B------:R-:W-:Y:S01]  /*11270*/  FFMA.FTZ R160, R160, c[0x0][0x2d0], -R161.reuse ;  /* 0x0000b400a0a07a23 */ /* 0x100fe200000108a1 */
[----:B------:R-:W1:Y:S01]  /*11280*/  MUFU.EX2 R199, R199 ;  /* 0x000000c700c77308 */ /* 0x000e620000000800 */
[----:B------:R-:W-:Y:S02]  /*11290*/  FFMA.FTZ R161, R153, c[0x0][0x2d0], -R161 ;  /* 0x0000b40099a17a23 */ /* 0x000fe400000108a1 */
[-C--:B------:R-:W-:Y:S01]  /*112a0*/  HMMA.16816.F32.BF16 R68, R156, R100.reuse, R68 ;  /* 0x000000649c44723c */ /* 0x080fe20000041844 */
[----:B------:R-:W-:Y:S03]  /*112b0*/  FFMA.FTZ R179, R151, R238, R179 ;  /* 0x000000ee97b37223 */ /* 0x000fe600000100b3 */
[----:B------:R-:W-:Y:S01]  /*112c0*/  MOV R151, R3 ;  /* 0x0000000300977202 */ /* 0x000fe20000000f00 */
[----:B------:R-:W-:Y:S01]  /*112d0*/  FFMA.FTZ R155, R150, R239, R155 ;  /* 0x000000ef969b7223 */ /* 0x000fe2000001009b */
[----:B------:R-:W-:Y:S01]  /*112e0*/  MOV R150, R2 ;  /* 0x0000000200967202 */ /* 0x000fe20000000f00 */
[----:B------:R-:W-:Y:S01]  /*112f0*/  MUFU.EX2 R202, R202 ;  /* 0x000000ca00ca7308 */ /* 0x000fe20000000800 */
[C---:B------:R-:W-:Y:S01]  /*11300*/  HMMA.16816.F32.BF16 R72, R144.reuse, R100, R72 ;  /* 0x000000649048723c */ /* 0x040fe20000041848 */
[----:B------:R-:W-:Y:S03]  /*11310*/  FFMA.FTZ R181, R149, R236, R181 ;  /* 0x000000ec95b57223 */ /* 0x000fe600000100b5 */
[----:B------:R-:W-:Y:S01]  /*11320*/  FFMA.FTZ R189, R148, R237, R189 ;  /* 0x000000ed94bd7223 */ /* 0x000fe200000100bd */
[----:B------:R-:W-:Y:S01]  /*11330*/  MOV R149, R0 ;  /* 0x0000000000957202 */ /* 0x000fe20000000f00 */
[----:B------:R-:W-:Y:S01]  /*11340*/  FADD.FTZ R178, R178, R179 ;  /* 0x000000b3b2b27221 */ /* 0x000fe20000010000 */
[----:B---3--:R-:W-:Y:S01]  /*11350*/  F2FP.BF16.PACK_AB R100, R191, R190 ;  /* 0x000000bebf64723e */ /* 0x008fe200000010ff */
[-C--:B------:R-:W-:Y:S01]  /*11360*/  HMMA.16816.F32.BF16 R76, R144, R102.reuse, R76 ;  /* 0x00000066904c723c */ /* 0x080fe2000004184c */
[----:B--2---:R-:W-:Y:S01]  /*11370*/  F2FP.BF16.PACK_AB R101, R193, R192 ;  /* 0x000000c0c165723e */ /* 0x004fe200000010ff */
[----:B------:R-:W-:Y:S02]  /*11380*/  MUFU.EX2 R245, R245 ;  /* 0x000000f500f57308 */ /* 0x000fe40000000800 */
[----:B------:R-:W-:Y:S01]  /*11390*/  MOV R148, R152 ;  /* 0x0000009800947202 */ /* 0x000fe20000000f00 */
[----:B------:R-:W-:Y:S02]  /*113a0*/  FADD.FTZ R154, R154, R155 ;  /* 0x0000009b9a9a7221 */ /* 0x000fe40000010000 */
[----:B------:R-:W-:Y:S01]  /*113b0*/  FADD.FTZ R180, R180, R181 ;  /* 0x000000b5b4b47221 */ /* 0x000fe20000010000 */
[C---:B------:R-:W-:Y:S01]  /*113c0*/  HMMA.16816.F32.BF16 R80, R156.reuse, R102, R80 ;  /* 0x000000669c50723c */ /* 0x040fe20000041850 */
[----:B------:R-:W-:Y:S03]  /*113d0*/  FADD.FTZ R188, R188, R189 ;  /* 0x000000bdbcbc7221 */ /* 0x000fe60000010000 */
[----:B------:R-:W-:Y:S01]  /*113e0*/  MUFU.EX2 R242, R242 ;  /* 0x000000f200f27308 */ /* 0x000fe20000000800 */
[----:B------:R-:W-:Y:S02]  /*113f0*/  FADD.FTZ R177, R177, R178 ;  /* 0x000000b2b1b17221 */ /* 0x000fe40000010000 */
[----:B----4-:R-:W-:Y:S01]  /*11400*/  F2FP.BF16.PACK_AB R102, R195, R194 ;  /* 0x000000c2c366723e */ /* 0x010fe200000010ff */
[-C--:B------:R-:W-:Y:S01]  /*11410*/  HMMA.16816.F32.BF16 R84, R156, R104.reuse, R84 ;  /* 0x000000689c54723c */ /* 0x080fe20000041854 */
[----:B-1----:R-:W-:Y:S03]  /*11420*/  F2FP.BF16.PACK_AB R103, R197, R196 ;  /* 0x000000c4c567723e */ /* 0x002fe600000010ff */
[----:B------:R-:W-:Y:S02]  /*11430*/  FADD.FTZ R183, R183, R154 ;  /* 0x0000009ab7b77221 */ /* 0x000fe40000010000 */
[----:B------:R-:W1:Y:S01]  /*11440*/  MUFU.EX2 R251, R251 ;  /* 0x000000fb00fb7308 */ /* 0x000e620000000800 */
[----:B------:R-:W-:Y:S01]  /*11450*/  FADD.FTZ R185, R185, R180 ;  /* 0x000000b4b9b97221 */ /* 0x000fe20000010000 */
[C---:B------:R-:W-:Y:S01]  /*11460*/  HMMA.16816.F32.BF16 R88, R144.reuse, R104, R88 ;  /* 0x000000689058723c */ /* 0x040fe20000041858 */
[----:B------:R-:W-:Y:S03]  /*11470*/  FADD.FTZ R187, R187, R188 ;  /* 0x000000bcbbbb7221 */ /* 0x000fe60000010000 */
[----:B------:R-:W-:Y:S02]  /*11480*/  FADD.FTZ R177, R176, R177 ;  /* 0x000000b1b0b17221 */ /* 0x000fe40000010000 */
[----:B------:R-:W-:Y:S01]  /*11490*/  FADD.FTZ R183, R182, R183 ;  /* 0x000000b7b6b77221 */ /* 0x000fe20000010000 */
[----:B------:R-:W-:Y:S01]  /*114a0*/  F2FP.BF16.PACK_AB R104, R199, R198 ;  /* 0x000000c6c768723e */ /* 0x000fe200000010ff */
[-C--:B------:R-:W-:Y:S01]  /*114b0*/  HMMA.16816.F32.BF16 R92, R144, R106.reuse, R92 ;  /* 0x0000006a905c723c */ /* 0x080fe2000004185c */
[----:B------:R-:W-:Y:S03]  /*114c0*/  MUFU.EX2 R246, R246 ;  /* 0x000000f600f67308 */ /* 0x000fe60000000800 */
[----:B------:R-:W-:Y:S02]  /*114d0*/  FADD.FTZ R185, R184, R185 ;  /* 0x000000b9b8b97221 */ /* 0x000fe40000010000 */
[----:B------:R-:W-:Y:S02]  /*114e0*/  FADD.FTZ R187, R186, R187 ;  /* 0x000000bbbabb7221 */ /* 0x000fe40000010000 */
[----:B------:R-:W-:Y:S01]  /*114f0*/  HMMA.16816.F32.BF16 R96, R156, R106, R96 ;  /* 0x0000006a9c60723c */ /* 0x000fe20000041860 */
[----:B------:R-:W-:Y:S02]  /*11500*/  FADD.FTZ R190, R190, R177 ;  /* 0x000000b1bebe7221 */ /* 0x000fe40000010000 */
[----:B------:R-:W2:Y:S01]  /*11510*/  MUFU.EX2 R244, R244 ;  /* 0x000000f400f47308 */ /* 0x000ea20000000800 */
[----:B------:R-:W-:Y:S01]  /*11520*/  FADD.FTZ R192, R192, R183 ;  /* 0x000000b7c0c07221 */ /* 0x000fe20000010000 */
[----:B-1----:R-:W-:Y:S01]  /*11530*/  F2FP.BF16.PACK_AB R105, R251, R242 ;  /* 0x000000f2fb69723e */ /* 0x002fe200000010ff */
[----:B------:R-:W-:Y:S02]  /*11540*/  FADD.FTZ R198, R198, R185 ;  /* 0x000000b9c6c67221 */ /* 0x000fe40000010000 */
[-C--:B------:R-:W-:Y:S01]  /*11550*/  HMMA.16816.F32.BF16 R4, R100, R108.reuse, R4 ;  /* 0x0000006c6404723c */ /* 0x080fe20000041804 */
[----:B------:R-:W-:Y:S03]  /*11560*/  F2FP.BF16.PACK_AB R106, R245, R202 ;  /* 0x000000caf56a723e */ /* 0x000fe600000010ff */
[----:B------:R-:W-:Y:S01]  /*11570*/  FADD.FTZ R242, R242, R187 ;  /* 0x000000bbf2f27221 */ /* 0x000fe20000010000 */
[----:B------:R-:W-:Y:S01]  /*11580*/  MUFU.EX2 R248, R248 ;  /* 0x000000f800f87308 */ /* 0x000fe20000000800 */
[----:B------:R-:W-:Y:S02]  /*11590*/  FADD.FTZ R191, R191, R190 ;  /* 0x000000bebfbf7221 */ /* 0x000fe40000010000 */
[----:B------:R-:W-:Y:S04]  /*115a0*/  FADD.FTZ R193, R193, R192 ;  /* 0x000000c0c1c17221 */ /* 0x000fe80000010000 */
[----:B------:R-:W-:Y:S02]  /*115b0*/  FADD.FTZ R199, R199, R198 ;  /* 0x000000c6c7c77221 */ /* 0x000fe40000010000 */
[----:B------:R-:W-:Y:S01]  /*115c0*/  FADD.FTZ R251, R251, R242 ;  /* 0x000000f2fbfb7221 */ /* 0x000fe20000010000 */
[----:B------:R-:W1:Y:S01]  /*115d0*/  MUFU.EX2 R249, R249 ;  /* 0x000000f900f97308 */ /* 0x000e620000000800 */
[----:B------:R-:W-:Y:S02]  /*115e0*/  FADD.FTZ R194, R194, R191 ;  /* 0x000000bfc2c27221 */ /* 0x000fe40000010000 */
[----:B------:R-:W-:Y:S01]  /*115f0*/  FADD.FTZ R196, R196, R193 ;  /* 0x000000c1c4c47221 */ /* 0x000fe20000010000 */
[----:B--2---:R-:W-:Y:S01]  /*11600*/  F2FP.BF16.PACK_AB R107, R244, R246 ;  /* 0x000000f6f46b723e */ /* 0x004fe200000010ff */
[----:B------:R-:W-:Y:S02]  /*11610*/  FADD.FTZ R202, R202, R199 ;  /* 0x000000c7caca7221 */ /* 0x000fe40000010000 */
[----:B------:R-:W-:Y:S02]  /*11620*/  FADD.FTZ R251, R246, R251 ;  /* 0x000000fbf6fb7221 */ /* 0x000fe40000010000 */
[----:B------:R-:W-:Y:S01]  /*11630*/  FADD.FTZ R195, R195, R194 ;  /* 0x000000c2c3c37221 */ /* 0x000fe20000010000 */
[----:B------:R-:W-:Y:S01]  /*11640*/  MUFU.EX2 R247, R247 ;  /* 0x000000f700f77308 */ /* 0x000fe20000000800 */
[C---:B------:R-:W-:Y:S01]  /*11650*/  HMMA.16816.F32.BF16 R8, R104.reuse, R108, R8 ;  /* 0x0000006c6808723c */ /* 0x040fe20000041808 */
[----:B------:R-:W-:Y:S02]  /*11660*/  FADD.FTZ R196, R197, R196 ;  /* 0x000000c4c5c47221 */ /* 0x000fe40000010000 */
[----:B------:R-:W-:Y:S02]  /*11670*/  FADD.FTZ R202, R245, R202 ;  /* 0x000000caf5ca7221 */ /* 0x000fe40000010000 */
[----:B------:R-:W-:Y:S03]  /*11680*/  FADD.FTZ R251, R244, R251 ;  /* 0x000000fbf4fb7221 */ /* 0x000fe60000010000 */
[-C--:B------:R-:W-:Y:S01]  /*11690*/  HMMA.16816.F32.BF16 R12, R104, R110.reuse, R12 ;  /* 0x0000006e680c723c */ /* 0x080fe2000004180c */
[----:B------:R-:W2:Y:S03]  /*116a0*/  MUFU.EX2 R250, R250 ;  /* 0x000000fa00fa7308 */ /* 0x000ea60000000800 */
[C---:B-1----:R-:W-:Y:S01]  /*116b0*/  F2FP.BF16.PACK_AB R156, R249.reuse, R248 ;  /* 0x000000f8f99c723e */ /* 0x042fe200000010ff */
[----:B------:R-:W-:Y:S03]  /*116c0*/  FADD.FTZ R248, R248, R195 ;  /* 0x000000c3f8f87221 */ /* 0x000fe60000010000 */
[C---:B------:R-:W-:Y:S01]  /*116d0*/  HMMA.16816.F32.BF16 R16, R100.reuse, R110, R16 ;  /* 0x0000006e6410723c */ /* 0x040fe20000041810 */
[----:B------:R-:W1:Y:S02]  /*116e0*/  LDSM.16.MT88.4 R108, [R212+0x1100] ;  /* 0x00110000d46c783b */ /* 0x000e640000004200 */
[----:B------:R-:W3:Y:S01]  /*116f0*/  MUFU.EX2 R201, R201 ;  /* 0x000000c900c97308 */ /* 0x000ee20000000800 */
[----:B------:R-:W-:Y:S04]  /*11700*/  FADD.FTZ R248, R249, R248 ;  /* 0x000000f8f9f87221 */ /* 0x000fe80000010000 */
[-C--:B-----5:R-:W-:Y:S05]  /*11710*/  HMMA.16816.F32.BF16 R20, R100, R112.reuse, R20 ;  /* 0x000000706414723c */ /* 0x0a0fea0000041814 */
[----:B------:R-:W4:Y:S03]  /*11720*/  MUFU.EX2 R203, R203 ;  /* 0x000000cb00cb7308 */ /* 0x000f260000000800 */
[C---:B------:R-:W-:Y:S01]  /*11730*/  HMMA.16816.F32.BF16 R24, R104.reuse, R112, R24 ;  /* 0x000000706818723c */ /* 0x040fe20000041818 */
[C---:B--2---:R-:W-:Y:S03]  /*11740*/  F2FP.BF16.PACK_AB R157, R250.reuse, R247 ;  /* 0x000000f7fa9d723e */ /* 0x044fe600000010ff */
[----:B------:R-:W-:Y:S03]  /*11750*/  FADD.FTZ R247, R247, R196 ;  /* 0x000000c4f7f77221 */ /* 0x000fe60000010000 */
[----:B------:R2:W5:Y:S01]  /*11760*/  MUFU.EX2 R127, R162 ;  /* 0x000000a2007f7308 */ /* 0x0005620000000800 */
[-C--:B------:R-:W-:Y:S01]  /*11770*/  HMMA.16816.F32.BF16 R28, R104, R114.reuse, R28 ;  /* 0x00000072681c723c */ /* 0x080fe2000004181c */
[----:B------:R-:W-:Y:S03]  /*11780*/  FADD.FTZ R250, R250, R247 ;  /* 0x000000f7fafa7221 */ /* 0x000fe60000010000 */
[C---:B---3--:R-:W-:Y:S01]  /*11790*/  F2FP.BF16.PACK_AB R158, R252.reuse, R201 ;  /* 0x000000c9fc9e723e */ /* 0x048fe200000010ff */
[----:B------:R-:W-:Y:S03]  /*117a0*/  FADD.FTZ R201, R201, R248 ;  /* 0x000000f8c9c97221 */ /* 0x000fe60000010000 */
[C---:B------:R-:W-:Y:S01]  /*117b0*/  HMMA.16816.F32.BF16 R32, R100.reuse, R114, R32 ;  /* 0x000000726420723c */ /* 0x040fe20000041820 */
[----:B------:R-:W3:Y:S01]  /*117c0*/  LDSM.16.MT88.4 R112, [R214+0x1d00] ;  /* 0x001d0000d670783b */ /* 0x000ee20000004200 */
[----:B------:R1:W-:Y:S02]  /*117d0*/  MUFU.EX2 R137, R160 ;  /* 0x000000a000897308 */ /* 0x0003e40000000800 */
[----:B------:R-:W-:Y:S01]  /*117e0*/  FADD.FTZ R238, R252, R201 ;  /* 0x000000c9fcee7221 */ /* 0x000fe20000010000 */
[----:B----4-:R-:W-:Y:S01]  /*117f0*/  F2FP.BF16.PACK_AB R159, R138, R203 ;  /* 0x000000cb8a9f723e */ /* 0x010fe200000010ff */
[----:B------:R-:W-:Y:S02]  /*11800*/  FADD.FTZ R250, R203, R250 ;  /* 0x000000facbfa7221 */ /* 0x000fe40000010000 */
[-C--:B------:R-:W-:Y:S04]  /*11810*/  HMMA.16816.F32.BF16 R36, R100, R116.reuse, R36 ;  /* 0x000000746424723c */ /* 0x080fe80000041824 */
[----:B------:R5:W4:Y:S01]  /*11820*/  MUFU.EX2 R153, R161 ;  /* 0x000000a100997308 */ /* 0x000b220000000800 */
[----:B--2---:R-:W-:Y:S03]  /*11830*/  F2FP.BF16.PACK_AB R162, R139, R136 ;  /* 0x000000888ba2723e */ /* 0x004fe600000010ff */
[C---:B------:R-:W-:Y:S08]  /*11840*/  HMMA.16816.F32.BF16 R40, R104.reuse, R116, R40 ;  /* 0x000000746828723c */ /* 0x040ff00000041828 */
[-C--:B------:R-:W-:Y:S01]  /*11850*/  HMMA.16816.F32.BF16 R44, R104, R118.reuse, R44 ;  /* 0x00000076682c723c */ /* 0x080fe2000004182c */
[----:B-1----:R-:W-:Y:S07]  /*11860*/  F2FP.BF16.PACK_AB R160, R126, R124 ;  /* 0x0000007c7ea0723e */ /* 0x002fee00000010ff */
[C---:B------:R-:W-:Y:S01]  /*11870*/  HMMA.16816.F32.BF16 R48, R100.reuse, R118, R48 ;  /* 0x000000766430723c */ /* 0x040fe20000041830 */
[----:B------:R-:W1:Y:S03]  /*11880*/  LDSM.16.MT88.4 R116, [R212+0x1d00] ;  /* 0x001d0000d474783b */ /* 0x000e660000004200 */
[----:B-----5:R-:W-:Y:S02]  /*11890*/  F2FP.BF16.PACK_AB R161, R127, R125 ;  /* 0x0000007d7fa1723e */ /* 0x020fe400000010ff */
[----:B----4-:R-:W-:Y:S02]  /*118a0*/  F2FP.BF16.PACK_AB R163, R153, R137 ;  /* 0x0000008999a3723e */ /* 0x010fe400000010ff */
[-C--:B------:R-:W-:Y:S08]  /*118b0*/  HMMA.16816.F32.BF16 R52, R100, R108.reuse, R52 ;  /* 0x0000006c6434723c */ /* 0x080ff00000041834 */
        /* <DEDUP_REMOVED lines=18> */
[----:B------:R-:W-:Y:S01]  /*119e0*/  MOV R8, R136 ;  /* 0x0000008800087202 */ /* 0x000fe20000000f00 */
[----:B------:R-:W-:Y:S01]  /*119f0*/  FADD.FTZ R239, R10, R250 ;  /* 0x000000fa0aef7221 */ /* 0x000fe20000010000 */
[-C--:B------:R-:W-:Y:S07]  /*11a00*/  HMMA.16816.F32.BF16 R136, R160, R134.reuse, R12 ;  /* 0x00000086a088723c */ /* 0x080fee000004180c */
[----:B------:R-:W-:Y:S01]  /*11a10*/  MOV R15, R127 ;  /* 0x0000007f000f7202 */ /* 0x000fe20000000f00 */
[C---:B------:R-:W-:Y:S01]  /*11a20*/  HMMA.16816.F32.BF16 R132, R156.reuse, R134, R16 ;  /* 0x000000869c84723c */ /* 0x040fe20000041810 */
[----:B------:R-:W-:Y:S03]  /*11a30*/  MOV R14, R126 ;  /* 0x0000007e000e7202 */ /* 0x000fe60000000f00 */
[----:B------:R-:W-:Y:S02]  /*11a40*/  MOV R13, R125 ;  /* 0x0000007d000d7202 */ /* 0x000fe40000000f00 */
[----:B------:R-:W-:Y:S02]  /*11a50*/  MOV R12, R124 ;  /* 0x0000007c000c7202 */ /* 0x000fe40000000f00 */
[-C--:B--2---:R-:W-:Y:S01]  /*11a60*/  HMMA.16816.F32.BF16 R128, R156, R108.reuse, R20 ;  /* 0x0000006c9c80723c */ /* 0x084fe20000041814 */
[----:B------:R-:W-:Y:S03]  /*11a70*/  FADD.FTZ R251, R13, R251 ;  /* 0x000000fb0dfb7221 */ /* 0x000fe60000010000 */
[----:B------:R-:W-:Y:S02]  /*11a80*/  FADD.FTZ R202, R12, R202 ;  /* 0x000000ca0cca7221 */ /* 0x000fe40000010000 */
[----:B------:R-:W-:Y:S02]  /*11a90*/  FADD.FTZ R251, R15, R251 ;  /* 0x000000fb0ffb7221 */ /* 0x000fe40000010000 */
[C---:B------:R-:W-:Y:S01]  /*11aa0*/  HMMA.16816.F32.BF16 R124, R160.reuse, R108, R24 ;  /* 0x0000006ca07c723c */ /* 0x040fe20000041818 */
[----:B------:R-:W-:Y:S04]  /*11ab0*/  FADD.FTZ R202, R14, R202 ;  /* 0x000000ca0eca7221 */ /* 0x000fe80000010000 */
[----:B------:R-:W-:Y:S03]  /*11ac0*/  FADD.FTZ R202, R8, R202 ;  /* 0x000000ca08ca7221 */ /* 0x000fe60000010000 */
[-C--:B------:R-:W-:Y:S01]  /*11ad0*/  HMMA.16816.F32.BF16 R120, R160, R110.reuse, R28 ;  /* 0x0000006ea078723c */ /* 0x080fe2000004181c */
[----:B------:R-:W-:Y:S07]  /*11ae0*/  FADD.FTZ R236, R11, R202 ;  /* 0x000000ca0bec7221 */ /* 0x000fee0000010000 */
        /* <DEDUP_REMOVED lines=20> */
.L_x_510:
[----:B------:R-:W1:Y:S01]  /*11c30*/  SHFL.BFLY PT, R5, R238, 0x2, 0x1f ;  /* 0x0c401f00ee057f89 */ /* 0x000e6200000e0000 */
[----:B------:R-:W-:-:S03]  /*11c40*/  PLOP3.LUT P4, PT, PT, PT, PT, 0x8, 0x0 ;  /* 0x000000000000781c */ /* 0x000fc60003f8e170 */
[----:B------:R-:W2:Y:S04]  /*11c50*/  SHFL.BFLY PT, R6, R239, 0x2, 0x1f ;  /* 0x0c401f00ef067f89 */ /* 0x000ea800000e0000 */
[----:B------:R-:W3:Y:S01]  /*11c60*/  SHFL.BFLY PT, R4, R237, 0x2, 0x1f ;  /* 0x0c401f00ed047f89 */ /* 0x000ee200000e0000 */
[----:B-1----:R-:W-:-:S03]  /*11c70*/  FADD.FTZ R8, R5, R238 ;  /* 0x000000ee05087221 */ /* 0x002fc60000010000 */
[----:B------:R-:W1:Y:S01]  /*11c80*/  SHFL.BFLY PT, R5, R236, 0x2, 0x1f ;  /* 0x0c401f00ec057f89 */ /* 0x000e6200000e0000 */
[----:B--2---:R-:W-:-:S03]  /*11c90*/  FADD.FTZ R9, R6, R239 ;  /* 0x000000ef06097221 */ /* 0x004fc60000010000 */
[----:B------:R-:W2:Y:S01]  /*11ca0*/  SHFL.BFLY PT, R7, R8, 0x1, 0x1f ;  /* 0x0c201f0008077f89 */ /* 0x000ea200000e0000 */
[----:B---3--:R-:W-:-:S03]  /*11cb0*/  FADD.FTZ R11, R4, R237 ;  /* 0x000000ed040b7221 */ /* 0x008fc60000010000 */
[----:B------:R-:W3:Y:S04]  /*11cc0*/  SHFL.BFLY PT, R6, R9, 0x1, 0x1f ;  /* 0x0c201f0009067f89 */ /* 0x000ee800000e0000 */
[----:B------:R-:W4:Y:S01]  /*11cd0*/  SHFL.BFLY PT, R4, R11, 0x1, 0x1f ;  /* 0x0c201f000b047f89 */ /* 0x000f2200000e0000 */
[----:B-1----:R-:W-:Y:S02]  /*11ce0*/  FADD.FTZ R10, R5, R236 ;  /* 0x000000ec050a7221 */ /* 0x002fe40000010000 */
[----:B--2---:R-:W-:-:S03]  /*11cf0*/  FADD.FTZ R7, R8, R7 ;  /* 0x0000000708077221 */ /* 0x004fc60000010000 */
[----:B------:R-:W1:Y:S01]  /*11d00*/  SHFL.BFLY PT, R5, R10, 0x1, 0x1f ;  /* 0x0c201f000a057f89 */ /* 0x000e6200000e0000 */
[----:B------:R-:W-:Y:S01]  /*11d10*/  MOV R8, RZ ;  /* 0x000000ff00087202 */ /* 0x000fe20000000f00 */
[----:B---3--:R-:W-:Y:S01]  /*11d20*/  FADD.FTZ R6, R9, R6 ;  /* 0x0000000609067221 */ /* 0x008fe20000010000 */
[----:B------:R-:W-:Y:S02]  /*11d30*/  FSETP.NE.FTZ.AND P3, PT, R7, RZ, PT ;  /* 0x000000ff0700720b */ /* 0x000fe40003f75000 */
[----:B------:R-:W-:Y:S01]  /*11d40*/  MOV R9, RZ ;  /* 0x000000ff00097202 */ /* 0x000fe20000000f00 */
[----:B----4-:R-:W-:Y:S01]  /*11d50*/  FADD.FTZ R4, R4, R11 ;  /* 0x0000000b04047221 */ /* 0x010fe20000010000 */
[----:B------:R-:W-:-:S04]  /*11d60*/  FSETP.NE.FTZ.AND P2, PT, R6, RZ, PT ;  /* 0x000000ff0600720b */ /* 0x000fc80003f55000 */
[----:B------:R-:W-:-:S05]  /*11d70*/  FSETP.NE.FTZ.AND P0, PT, R4, RZ, PT ;  /* 0x000000ff0400720b */ /* 0x000fca0003f15000 */
[----:B------:R-:W2:Y:S01]  /*11d80*/  @P3 MUFU.RCP R8, R7 ;  /* 0x0000000700083308 */ /* 0x000ea20000001000 */
[----:B------:R-:W-:-:S03]  /*11d90*/  @P3 MOV R15, 0x3f317218 ;  /* 0x3f317218000f3802 */ /* 0x000fc60000000f00 */
[----:B------:R-:W-:Y:S02]  /*11da0*/  @P2 MOV R14, 0x3f317218 ;  /* 0x3f317218000e2802 */ /* 0x000fe40000000f00 */
[----:B------:R-:W-:Y:S02]  /*11db0*/  @P3 FMUL.FTZ R15, R15, c[0x0][0x2d0] ;  /* 0x0000b4000f0f3a20 */ /* 0x000fe40000410000 */
[----:B-1----:R-:W-:Y:S01]  /*11dc0*/  FADD.FTZ R5, R10, R5 ;  /* 0x000000050a057221 */ /* 0x002fe20000010000 */
[----:B------:R-:W-:Y:S01]  /*11dd0*/  MOV R10, RZ ;  /* 0x000000ff000a7202 */ /* 0x000fe20000000f00 */
[----:B------:R-:W-:Y:S01]  /*11de0*/  @P2 MUFU.RCP R9, R6 ;  /* 0x0000000600092308 */ /* 0x000fe20000001000 */
[----:B------:R-:W-:Y:S01]  /*11df0*/  @P0 MOV R12, 0x3f317218 ;  /* 0x3f317218000c0802 */ /* 0x000fe20000000f00 */
[----:B------:R-:W-:Y:S01]  /*11e00*/  @P2 FMUL.FTZ R14, R14, c[0x0][0x2d0] ;  /* 0x0000b4000e0e2a20 */ /* 0x000fe20000410000 */
[----:B------:R-:W-:Y:S01]  /*11e10*/  FSETP.NE.FTZ.AND P1, PT, R5, RZ, PT ;  /* 0x000000ff0500720b */ /* 0x000fe20003f35000 */
[----:B--2---:R-:W-:-:S02]  /*11e20*/  FMUL.FTZ R144, R8, R144 ;  /* 0x0000009008907220 */ /* 0x004fc40000410000 */
[C---:B------:R-:W-:Y:S02]  /*11e30*/  FMUL.FTZ R145, R8.reuse, R145 ;  /* 0x0000009108917220 */ /* 0x040fe40000410000 */
[----:B------:R-:W1:Y:S01]  /*11e40*/  @P3 MUFU.LG2 R7, R7 ;  /* 0x0000000700073308 */ /* 0x000e620000000c00 */
[C---:B------:R-:W-:Y:S02]  /*11e50*/  FMUL.FTZ R132, R8.reuse, R132 ;  /* 0x0000008408847220 */ /* 0x040fe40000410000 */
[C---:B------:R-:W-:Y:S02]  /*11e60*/  FMUL.FTZ R133, R8.reuse, R133 ;  /* 0x0000008508857220 */ /* 0x040fe40000410000 */
[C---:B------:R-:W-:Y:S02]  /*11e70*/  FMUL.FTZ R128, R8.reuse, R128 ;  /* 0x0000008008807220 */ /* 0x040fe40000410000 */
[C---:B------:R-:W-:Y:S01]  /*11e80*/  FMUL.FTZ R129, R8.reuse, R129 ;  /* 0x0000008108817220 */ /* 0x040fe20000410000 */
[----:B------:R-:W2:Y:S01]  /*11e90*/  @P2 MUFU.LG2 R6, R6 ;  /* 0x0000000600062308 */ /* 0x000ea20000000c00 */
[C---:B------:R-:W-:Y:S01]  /*11ea0*/  FMUL.FTZ R116, R8.reuse, R116 ;  /* 0x0000007408747220 */ /* 0x040fe20000410000 */
[----:B------:R-:W-:Y:S01]  /*11eb0*/  @P1 MOV R13, 0x3f317218 ;  /* 0x3f317218000d1802 */ /* 0x000fe20000000f00 */
[----:B------:R-:W-:-:S02]  /*11ec0*/  FMUL.FTZ R117, R8, R117 ;  /* 0x0000007508757220 */ /* 0x000fc40000410000 */
[C---:B------:R-:W-:Y:S02]  /*11ed0*/  FMUL.FTZ R112, R8.reuse, R112 ;  /* 0x0000007008707220 */ /* 0x040fe40000410000 */
[C---:B------:R-:W-:Y:S01]  /*11ee0*/  FMUL.FTZ R113, R8.reuse, R113 ;  /* 0x0000007108717220 */ /* 0x040fe20000410000 */
[----:B------:R-:W3:Y:S01]  /*11ef0*/  @P1 MUFU.LG2 R11, R5 ;  /* 0x00000005000b1308 */ /* 0x000ee20000000c00 */
[C---:B------:R-:W-:Y:S02]  /*11f00*/  FMUL.FTZ R100, R8.reuse, R100 ;  /* 0x0000006408647220 */ /* 0x040fe40000410000 */
[C---:B------:R-:W-:Y:S02]  /*11f10*/  FMUL.FTZ R101, R8.reuse, R101 ;  /* 0x0000006508657220 */ /* 0x040fe40000410000 */
[C---:B------:R-:W-:Y:S02]  /*11f20*/  FMUL.FTZ R52, R8.reuse, R52 ;  /* 0x0000003408347220 */ /* 0x040fe40000410000 */
[C---:B------:R-:W-:Y:S01]  /*11f30*/  FMUL.FTZ R53, R8.reuse, R53 ;  /* 0x0000003508357220 */ /* 0x040fe20000410000 */
[----:B------:R4:W-:Y:S01]  /*11f40*/  @P1 MUFU.RCP R10, R5 ;  /* 0x00000005000a1308 */ /* 0x0009e20000001000 */
[----:B------:R-:W-:-:S02]  /*11f50*/  FMUL.FTZ R64, R8, R64 ;  /* 0x0000004008407220 */ /* 0x000fc40000410000 */
[C---:B------:R-:W-:Y:S02]  /*11f60*/  FMUL.FTZ R65, R8.reuse, R65 ;  /* 0x0000004108417220 */ /* 0x040fe40000410000 */
[C---:B------:R-:W-:Y:S02]  /*11f70*/  FMUL.FTZ R68, R8.reuse, R68 ;  /* 0x0000004408447220 */ /* 0x040fe40000410000 */
[C---:B------:R-:W-:Y:S02]  /*11f80*/  FMUL.FTZ R69, R8.reuse, R69 ;  /* 0x0000004508457220 */ /* 0x040fe40000410000 */
[C---:B------:R-:W-:Y:S02]  /*11f90*/  FMUL.FTZ R80, R8.reuse, R80 ;  /* 0x0000005008507220 */ /* 0x040fe40000410000 */
[C---:B------:R-:W-:Y:S02]  /*11fa0*/  FMUL.FTZ R81, R8.reuse, R81 ;  /* 0x0000005108517220 */ /* 0x040fe40000410000 */
[----:B------:R-:W-:-:S02]  /*11fb0*/  FMUL.FTZ R84, R8, R84 ;  /* 0x0000005408547220 */ /* 0x000fc40000410000 */
[C---:B------:R-:W-:Y:S01]  /*11fc0*/  FMUL.FTZ R85, R8.reuse, R85 ;  /* 0x0000005508557220 */ /* 0x040fe20000410000 */
[----:B----4-:R-:W-:Y:S01]  /*11fd0*/  MOV R5, 0xff800000 ;  /* 0xff80000000057802 */ /* 0x010fe20000000f00 */
[C---:B------:R-:W-:Y:S02]  /*11fe0*/  FMUL.FTZ R96, R8.reuse, R96 ;  /* 0x0000006008607220 */ /* 0x040fe40000410000 */
[----:B------:R-:W-:Y:S01]  /*11ff0*/  FMUL.FTZ R97, R8, R97 ;  /* 0x0000006108617220 */ /* 0x000fe20000410000 */
[----:B------:R-:W-:Y:S01]  /*12000*/  MOV R8, RZ ;  /* 0x000000ff00087202 */ /* 0x000fe20000000f00 */
[----:B-1----:R-:W-:Y:S02]  /*12010*/  @P3 FMUL.FTZ R16, R7, 0.69314718246459960938 ;  /* 0x3f31721807103820 */ /* 0x002fe40000410000 */
[----:B--2---:R-:W-:Y:S02]  /*12020*/  @P2 FMUL.FTZ R7, R6, 0.69314718246459960938 ;  /* 0x3f31721806072820 */ /* 0x004fe40000410000 */
[----:B---3--:R-:W-:Y:S01]  /*12030*/  @P1 FMUL.FTZ R11, R11, 0.69314718246459960938 ;  /* 0x3f3172180b0b1820 */ /* 0x008fe20000410000 */
[----:B------:R-:W-:Y:S01]  /*12040*/  @P0 MUFU.RCP R8, R4 ;  /* 0x0000000400080308 */ /* 0x000fe20000001000 */
[----:B------:R-:W-:-:S02]  /*12050*/  @P1 FMUL.FTZ R13, R13, c[0x0][0x2d0] ;  /* 0x0000b4000d0d1a20 */ /* 0x000fc40000410000 */
[----:B------:R-:W-:Y:S02]  /*12060*/  @P0 FMUL.FTZ R12, R12, c[0x0][0x2d0] ;  /* 0x0000b4000c0c0a20 */ /* 0x000fe40000410000 */
[C---:B------:R-:W-:Y:S02]  /*12070*/  FMUL.FTZ R146, R9.reuse, R146 ;  /* 0x0000009209927220 */ /* 0x040fe40000410000 */
[C---:B------:R-:W-:Y:S01]  /*12080*/  FMUL.FTZ R147, R9.reuse, R147 ;  /* 0x0000009309937220 */ /* 0x040fe20000410000 */
[----:B------:R-:W1:Y:S01]  /*12090*/  @P0 MUFU.LG2 R4, R4 ;  /* 0x0000000400040308 */ /* 0x000e620000000c00 */
        /* <DEDUP_REMOVED lines=8> */
[----:B-1----:R-:W-:-:S02]  /*12120*/  @P0 FMUL.FTZ R17, R4, 0.69314718246459960938 ;  /* 0x3f31721804110820 */ /* 0x002fc40000410000 */
        /* <DEDUP_REMOVED lines=13> */
[----:B------:R-:W-:Y:S01]  /*12200*/  FMUL.FTZ R99, R9, R99 ;  /* 0x0000006309637220 */ /* 0x000fe20000410000 */
[----:B------:R-:W-:Y:S01]  /*12210*/  MOV R9, 0xff800000 ;  /* 0xff80000000097802 */ /* 0x000fe20000000f00 */
        /* <DEDUP_REMOVED lines=50> */
[----:B------:R-:W-:Y:S02]  /*12540*/  @P3 FFMA.FTZ R5, R15, R3, R16 ;  /* 0x000000030f053223 */ /* 0x000fe40000010010 */
[----:B------:R-:W-:Y:S02]  /*12550*/  @P2 FFMA.FTZ R8, R14, R2, R7 ;  /* 0x000000020e082223 */ /* 0x000fe40000010007 */
[----:B------:R-:W-:Y:S02]  /*12560*/  @P1 FFMA.FTZ R9, R13, R0, R11 ;  /* 0x000000000d091223 */ /* 0x000fe4000001000b */
[----:B------:R-:W-:-:S02]  /*12570*/  @P0 FFMA.FTZ R10, R12, R152, R17 ;  /* 0x000000980c0a0223 */ /* 0x000fc40000010011 */
.L_x_446:
[----:B------:R-:W-:Y:S05]  /*12580*/  @P4 BRA `(.L_x_532) ;  /* 0x00001ab000004947 */ /* 0x000fea0003800000 */
[----:B------:R-:W1:Y:S01]  /*12590*/  S2R R7, SR_TID.X ;  /* 0x0000000000077919 */ /* 0x000e620000002100 */
[----:B------:R-:W-:Y:S01]  /*125a0*/  IMAD R16, RZ, RZ, -UR8 ;  /* 0x80000008ff107e24 */ /* 0x000fe2000f8e02ff */
[----:B------:R-:W-:Y:S01]  /*125b0*/  USHF.R.S32.HI UR6, URZ, 0x1f, UR8 ;  /* 0x0000001f3f067899 */ /* 0x000fe20008011408 */
[----:B------:R-:W-:Y:S01]  /*125c0*/  IMAD.MOV.U32 R12, RZ, RZ, c[0x0][0x4e8] ;  /* 0x00013a00ff0c7624 */ /* 0x000fe200078e00ff */
[----:B------:R-:W2:Y:S01]  /*125d0*/  S2R R3, SR_CTAID.Y ;  /* 0x0000000000037919 */ /* 0x000ea20000002600 */
[----:B------:R-:W-:Y:S01]  /*125e0*/  ULDC.64 UR4, c[0x0][0x4d0] ;  /* 0x0001340000047ab9 */ /* 0x000fe20000000a00 */
[----:B------:R-:W-:Y:S01]  /*125f0*/  BSSY B0, `(.L_x_533) ;  /* 0x00000c5000007945 */ /* 0x000fe20003800000 */
[----:B------:R-:W-:Y:S01]  /*12600*/  UIMAD UR7, UR6, UR4, URZ ;  /* 0x00000004060772a4 */ /* 0x000fe2000f8e023f */
[----:B------:R-:W3:Y:S01]  /*12610*/  S2R R20, SR_CTAID.Z ;  /* 0x0000000000147919 */ /* 0x000ee20000002700 */
[----:B------:R-:W-:-:S03]  /*12620*/  UIMAD.WIDE.U32 UR10, UR8, UR4, URZ ;  /* 0x00000004080a72a5 */ /* 0x000fc6000f8e003f */
[----:B------:R-:W-:Y:S01]  /*12630*/  BAR.SYNC.DEFER_BLOCKING 0x1, 0x80 ;  /* 0x0042000000007b1d */ /* 0x000fe20000010000 */
[----:B------:R-:W-:Y:S01]  /*12640*/  UIMAD UR5, UR8, UR5, UR7 ;  /* 0x00000005080572a4 */ /* 0x000fe2000f8e0207 */
[C---:B------:R-:W-:Y:S01]  /*12650*/  ISETP.NE.AND P0, PT, R12.reuse, 0x1, PT ;  /* 0x000000010c00780c */ /* 0x040fe20003f05270 */
[----:B------:R-:W-:Y:S02]  /*12660*/  IMAD.U32 R23, RZ, RZ, UR11 ;  /* 0x0000000bff177e24 */ /* 0x000fe4000f8e00ff */
[----:B------:R-:W-:Y:S01]  /*12670*/  UIADD3 UR5, UR11, UR5, URZ ;  /* 0x000000050b057290 */ /* 0x000fe2000fffe03f */
[----:B------:R-:W4:Y:S01]  /*12680*/  S2R R13, SR_CTAID.X ;  /* 0x00000000000d7919 */ /* 0x000f220000002500 */
[----:B------:R-:W-:Y:S02]  /*12690*/  IMAD.U32 R22, RZ, RZ, UR10 ;  /* 0x0000000aff167e24 */ /* 0x000fe4000f8e00ff */
[----:B------:R-:W-:Y:S02]  /*126a0*/  IMAD R12, R12, c[0x0][0x388], RZ ;  /* 0x0000e2000c0c7a24 */ /* 0x000fe400078e02ff */
[----:B------:R-:W-:Y:S01]  /*126b0*/  IMAD.U32 R23, RZ, RZ, UR5 ;  /* 0x00000005ff177e24 */ /* 0x000fe2000f8e00ff */
[----:B-1----:R-:W-:Y:S01]  /*126c0*/  SHF.R.S32.HI R4, RZ, 0x1f, R7 ;  /* 0x0000001fff047819 */ /* 0x002fe20000011407 */
[----:B------:R-:W-:-:S02]  /*126d0*/  ULDC.64 UR4, c[0x0][0x438] ;  /* 0x00010e0000047ab9 */ /* 0x000fc40000000a00 */
[----:B------:R-:W-:Y:S01]  /*126e0*/  UIMAD UR6, UR6, UR4, URZ ;  /* 0x00000004060672a4 */ /* 0x000fe2000f8e023f */
[-C--:B------:R-:W-:Y:S01]  /*126f0*/  LEA.HI R0, R4, R7.reuse, RZ, 0x2 ;  /* 0x0000000704007211 */ /* 0x080fe200078f10ff */
[----:B--2---:R-:W-:Y:S01]  /*12700*/  IMAD R16, R16, c[0x0][0x550], R3 ;  /* 0x0001540010107a24 */ /* 0x004fe200078e0203 */
[-C--:B------:R-:W-:Y:S01]  /*12710*/  LEA.HI R4, R4, R7.reuse, RZ, 0x5 ;  /* 0x0000000704047211 */ /* 0x080fe200078f28ff */
[----:B------:R-:W-:Y:S01]  /*12720*/  UIMAD.WIDE.U32 UR10, UR8, UR4, URZ ;  /* 0x00000004080a72a5 */ /* 0x000fe2000f8e003f */
[----:B------:R-:W-:Y:S01]  /*12730*/  LOP3.LUT R0, R0, 0xfffffffc, RZ, 0xc0, !PT ;  /* 0xfffffffc00007812 */ /* 0x000fe200078ec0ff */
[----:B------:R-:W-:Y:S01]  /*12740*/  UIMAD UR4, UR8, UR5, UR6 ;  /* 0x00000005080472a4 */ /* 0x000fe2000f8e0206 */
[----:B------:R-:W-:Y:S01]  /*12750*/  LOP3.LUT R2, R4, 0xffffffe0, RZ, 0xc0, !PT ;  /* 0xffffffe004027812 */ /* 0x000fe200078ec0ff */
[----:B---3--:R-:W-:Y:S01]  /*12760*/  IMAD.WIDE.U32 R22, R20, c[0x0][0x4d8], R22 ;  /* 0x0001360014167a25 */ /* 0x008fe200078e0016 */
[----:B------:R-:W-:Y:S01]  /*12770*/  IADD3 R0, -R0, R7, RZ ;  /* 0x0000000700007210 */ /* 0x000fe20007ffe1ff */
[----:B------:R-:W-:Y:S01]  /*12780*/  UIADD3 UR4, UR11, UR4, URZ ;  /* 0x000000040b047290 */ /* 0x000fe2000fffe03f */
[----:B------:R-:W-:Y:S01]  /*12790*/  SHF.R.S32.HI R17, RZ, 0x5, R4 ;  /* 0x00000005ff117819 */ /* 0x000fe20000011404 */
[----:B------:R-:W-:Y:S01]  /*127a0*/  IMAD.IADD R2, R7, 0x1, -R2 ;  /* 0x0000000107027824 */ /* 0x000fe200078e0a02 */
[----:B------:R-:W-:Y:S01]  /*127b0*/  LEA.HI R3, R0, R0, RZ, 0x1 ;  /* 0x0000000000037211 */ /* 0x000fe200078f08ff */
[----:B------:R-:W-:Y:S01]  /*127c0*/  IMAD.U32 R15, RZ, RZ, UR11 ;  /* 0x0000000bff0f7e24 */ /* 0x000fe2000f8e00ff */
[----:B------:R-:W-:Y:S01]  /*127d0*/  SHF.R.S32.HI R4, RZ, 0x1f, R4 ;  /* 0x0000001fff047819 */ /* 0x000fe20000011404 */
[----:B------:R-:W-:Y:S01]  /*127e0*/  IMAD.U32 R15, RZ, RZ, UR4 ;  /* 0x00000004ff0f7e24 */ /* 0x000fe2000f8e00ff */
[----:B------:R-:W-:-:S02]  /*127f0*/  LOP3.LUT R7, R3, 0x1ffffffe, RZ, 0xc0, !PT ;  /* 0x1ffffffe03077812 */ /* 0x000fc400078ec0ff */
[----:B------:R-:W-:Y:S02]  /*12800*/  LEA.HI R4, R4, R17, RZ, 0x2 ;  /* 0x0000001104047211 */ /* 0x000fe400078f10ff */
[----:B------:R-:W-:Y:S01]  /*12810*/  SHF.R.S32.HI R11, RZ, 0x1f, R2 ;  /* 0x0000001fff0b7819 */ /* 0x000fe20000011402 */
[----:B------:R-:W-:Y:S01]  /*12820*/  IMAD.IADD R0, R0, 0x1, -R7 ;  /* 0x0000000100007824 */ /* 0x000fe200078e0a07 */
[----:B------:R-:W-:Y:S02]  /*12830*/  SHF.L.U32 R7, R3, 0x5, RZ ;  /* 0x0000000503077819 */ /* 0x000fe400000006ff */
[----:B------:R-:W-:Y:S02]  /*12840*/  LOP3.LUT R4, R4, 0xffffffc, RZ, 0xc0, !PT ;  /* 0x0ffffffc04047812 */ /* 0x000fe400078ec0ff */
[----:B------:R-:W-:Y:S02]  /*12850*/  LOP3.LUT R7, R7, 0xffffffc0, RZ, 0xc0, !PT ;  /* 0xffffffc007077812 */ /* 0x000fe400078ec0ff */
[----:B------:R-:W-:Y:S01]  /*12860*/  SHF.R.S32.HI R3, RZ, 0x1f, R20 ;  /* 0x0000001fff037819 */ /* 0x000fe20000011414 */
[----:B------:R-:W-:Y:S01]  /*12870*/  IMAD.IADD R17, R17, 0x1, -R4 ;  /* 0x0000000111117824 */ /* 0x000fe200078e0a04 */
[----:B------:R-:W-:Y:S01]  /*12880*/  MOV R14, UR10 ;  /* 0x0000000a000e7c02 */ /* 0x000fe20008000f00 */
[----:B------:R-:W-:Y:S01]  /*12890*/  IMAD R7, R0, 0x8, R7 ;  /* 0x0000000800077824 */ /* 0x000fe200078e0207 */
[----:B------:R-:W-:Y:S01]  /*128a0*/  LEA.HI R0, R11, R2, RZ, 0x2 ;  /* 0x000000020b007211 */ /* 0x000fe200078f10ff */
[----:B------:R-:W-:-:S02]  /*128b0*/  IMAD R11, R3, c[0x0][0x4d8], RZ ;  /* 0x00013600030b7a24 */ /* 0x000fc400078e02ff */
[----:B------:R-:W-:Y:S01]  /*128c0*/  IMAD R3, R3, c[0x0][0x440], RZ ;  /* 0x0001100003037a24 */ /* 0x000fe200078e02ff */
[----:B------:R-:W-:Y:S01]  /*128d0*/  SHF.R.S32.HI R6, RZ, 0x2, R0 ;  /* 0x00000002ff067819 */ /* 0x000fe20000011400 */
[C---:B------:R-:W-:Y:S02]  /*128e0*/  IMAD R11, R20.reuse, c[0x0][0x4dc], R11 ;  /* 0x00013700140b7a24 */ /* 0x040fe400078e020b */
[C---:B------:R-:W-:Y:S02]  /*128f0*/  IMAD R3, R20.reuse, c[0x0][0x444], R3 ;  /* 0x0001110014037a24 */ /* 0x040fe400078e0203 */
[----:B------:R-:W-:Y:S01]  /*12900*/  IMAD R6, R17, 0x10, R6 ;  /* 0x0000001011067824 */ /* 0x000fe200078e0206 */
[----:B------:R-:W-:Y:S01]  /*12910*/  IADD3 R23, R23, R11, RZ ;  /* 0x0000000b17177210 */ /* 0x000fe20007ffe0ff */
[----:B------:R-:W-:Y:S01]  /*12920*/  IMAD.WIDE.U32 R20, R20, c[0x0][0x440], R14 ;  /* 0x0001100014147a25 */ /* 0x000fe200078e000e */
[----:B------:R-:W-:-:S03]  /*12930*/  SHF.R.S32.HI R14, RZ, 0x1f, R16 ;  /* 0x0000001fff0e7819 */ /* 0x000fc60000011410 */
[----:B------:R-:W-:Y:S02]  /*12940*/  IMAD.IADD R4, R6, 0x1, R7 ;  /* 0x0000000106047824 */ /* 0x000fe400078e0207 */
[----:B------:R-:W-:Y:S02]  /*12950*/  IMAD.IADD R21, R21, 0x1, R3 ;  /* 0x0000000115157824 */ /* 0x000fe400078e0203 */
[C---:B----4-:R-:W-:Y:S01]  /*12960*/  IMAD R11, R13.reuse, 0x80, R4 ;  /* 0x000000800d0b7824 */ /* 0x050fe200078e0204 */
[----:B------:R-:W-:Y:S01]  /*12970*/  LEA R13, R13, R6, 0x7 ;  /* 0x000000060d0d7211 */ /* 0x000fe200078e38ff */
[----:B------:R-:W-:Y:S02]  /*12980*/  IMAD R15, R14, c[0x0][0x448], RZ ;  /* 0x000112000e0f7a24 */ /* 0x000fe400078e02ff */
[----:B------:R-:W-:Y:S01]  /*12990*/  @P0 IMAD.HI.U32 R17, R11, c[0x0][0x4ec], RZ ;  /* 0x00013b000b110a27 */ /* 0x000fe200078e00ff */
[----:B------:R-:W-:-:S03]  /*129a0*/  MOV R3, R11 ;  /* 0x0000000b00037202 */ /* 0x000fc60000000f00 */
[----:B------:R-:W-:Y:S01]  /*129b0*/  @P0 IMAD.HI.U32 R7, R11, c[0x0][0x4ec], RZ ;  /* 0x00013b000b070a27 */ /* 0x000fe200078e00ff */
[----:B------:R-:W-:-:S03]  /*129c0*/  @P0 SHF.R.U32.HI R3, RZ, c[0x0][0x4f0], R17 ;  /* 0x00013c00ff030a19 */ /* 0x000fc60000011611 */
[----:B------:R-:W-:Y:S01]  /*129d0*/  IMAD.MOV.U32 R4, RZ, RZ, R11 ;  /* 0x000000ffff047224 */ /* 0x000fe200078e000b */
[----:B------:R-:W-:Y:S01]  /*129e0*/  @P0 SHF.R.U32.HI R4, RZ, c[0x0][0x4f0], R7 ;  /* 0x00013c00ff040a19 */ /* 0x000fe20000011607 */
[----:B------:R-:W-:Y:S02]  /*129f0*/  IMAD R7, R14, c[0x0][0x4e0], RZ ;  /* 0x000138000e077a24 */ /* 0x000fe400078e02ff */
[----:B------:R-:W-:Y:S02]  /*12a00*/  IMAD.MOV R18, RZ, RZ, -R3 ;  /* 0x000000ffff127224 */ /* 0x000fe400078e0a03 */
[C---:B------:R-:W-:Y:S02]  /*12a10*/  IMAD R15, R16.reuse, c[0x0][0x44c], R15 ;  /* 0x00011300100f7a24 */ /* 0x040fe400078e020f */
[----:B------:R-:W-:-:S04]  /*12a20*/  IMAD.WIDE.U32 R20, R16, c[0x0][0x448], R20 ;  /* 0x0001120010147a25 */ /* 0x000fc800078e0014 */
[C---:B------:R-:W-:Y:S01]  /*12a30*/  IMAD R14, R16.reuse, c[0x0][0x4e4], R7 ;  /* 0x00013900100e7a24 */ /* 0x040fe200078e0207 */
[----:B------:R-:W-:Y:S01]  /*12a40*/  SHF.R.S32.HI R7, RZ, 0x1f, R4 ;  /* 0x0000001fff077819 */ /* 0x000fe20000011404 */
[----:B------:R-:W-:-:S04]  /*12a50*/  IMAD.WIDE.U32 R16, R16, c[0x0][0x4e0], R22 ;  /* 0x0001380010107a25 */ /* 0x000fc800078e0016 */
[----:B------:R-:W-:Y:S01]  /*12a60*/  IMAD R18, R18, c[0x0][0x4e8], R11 ;  /* 0x00013a0012127a24 */ /* 0x000fe200078e020b */
[----:B------:R-:W-:Y:S01]  /*12a70*/  IADD3 R16, P0, R3, R16, RZ ;  /* 0x0000001003107210 */ /* 0x000fe20007f1e0ff */
[----:B------:R-:W-:Y:S01]  /*12a80*/  IMAD.IADD R21, R21, 0x1, R15 ;  /* 0x0000000115157824 */ /* 0x000fe200078e020f */
[----:B------:R-:W-:Y:S01]  /*12a90*/  SHF.R.S32.HI R15, RZ, 0x1f, R3 ;  /* 0x0000001fff0f7819 */ /* 0x000fe20000011403 */
[----:B------:R-:W-:Y:S01]  /*12aa0*/  IMAD R7, R7, c[0x0][0x430], RZ ;  /* 0x00010c0007077a24 */ /* 0x000fe200078e02ff */
[----:B------:R-:W-:Y:S02]  /*12ab0*/  SHF.R.S32.HI R3, RZ, 0x1f, R18 ;  /* 0x0000001fff037819 */ /* 0x000fe40000011412 */
[----:B------:R-:W-:Y:S01]  /*12ac0*/  IADD3.X R17, R15, R17, R14, P0, !PT ;  /* 0x000000110f117210 */ /* 0x000fe200007fe40e */
[----:B------:R-:W-:-:S04]  /*12ad0*/  IMAD.WIDE.U32 R14, R4, c[0x0][0x430], R20 ;  /* 0x00010c00040e7a25 */ /* 0x000fc800078e0014 */
[----:B------:R-:W-:Y:S02]  /*12ae0*/  IMAD R3, R3, c[0x0][0x4c8], RZ ;  /* 0x0001320003037a24 */ /* 0x000fe400078e02ff */
[C---:B------:R-:W-:Y:S01]  /*12af0*/  IMAD R7, R4.reuse, c[0x0][0x434], R7 ;  /* 0x00010d0004077a24 */ /* 0x040fe200078e0207 */
[----:B------:R-:W-:Y:S01]  /*12b00*/  IADD3 R4, -R4, RZ, RZ ;  /* 0x000000ff04047210 */ /* 0x000fe20007ffe1ff */
[----:B------:R-:W-:-:S04]  /*12b10*/  IMAD.WIDE.U32 R16, R18, c[0x0][0x4c8], R16 ;  /* 0x0001320012107a25 */ /* 0x000fc800078e0010 */
[----:B------:R-:W-:Y:S01]  /*12b20*/  IMAD R3, R18, c[0x0][0x4cc], R3 ;  /* 0x0001330012037a24 */ /* 0x000fe200078e0203 */
[----:B------:R-:W-:Y:S01]  /*12b30*/  LEA R23, P0, R16, c[0x0][0x4a8], 0x2 ;  /* 0x00012a0010177a11 */ /* 0x000fe200078010ff */
[----:B------:R-:W-:Y:S02]  /*12b40*/  IMAD R4, R4, c[0x0][0x4e8], R11 ;  /* 0x00013a0004047a24 */ /* 0x000fe400078e020b */
[----:B------:R-:W-:Y:S02]  /*12b50*/  IMAD.IADD R11, R17, 0x1, R3 ;  /* 0x00000001110b7824 */ /* 0x000fe400078e0203 */
[----:B------:R-:W-:Y:S01]  /*12b60*/  SHFL.IDX PT, R20, R23, RZ, 0x1c1f ;  /* 0x001c1fff17147589 */ /* 0x000fe200000e0000 */
[----:B------:R-:W-:Y:S01]  /*12b70*/  IMAD.IADD R7, R15, 0x1, R7 ;  /* 0x000000010f077824 */ /* 0x000fe200078e0207 */
[----:B------:R-:W-:Y:S01]  /*12b80*/  SHF.R.S32.HI R3, RZ, 0x1f, R4 ;  /* 0x0000001fff037819 */ /* 0x000fe20000011404 */
[----:B------:R-:W-:Y:S01]  /*12b90*/  IMAD.MOV.U32 R6, RZ, RZ, R14 ;  /* 0x000000ffff067224 */ /* 0x000fe200078e000e */
[----:B------:R-:W-:Y:S01]  /*12ba0*/  LEA.HI.X R22, R16, c[0x0][0x4ac], R11, 0x2, P0 ;  /* 0x00012b0010167a11 */ /* 0x000fe200000f140b */
[----:B------:R-:W-:Y:S01]  /*12bb0*/  SHFL.IDX PT, R18, R23, 0x1, 0x1c1f ;  /* 0x003c1f0017127f89 */ /* 0x000fe200000e0000 */
[----:B------:R-:W-:Y:S01]  /*12bc0*/  LOP3.LUT P0, RZ, R2, 0x3, RZ, 0xc0, !PT ;  /* 0x0000000302ff7812 */ /* 0x000fe2000780c0ff */
[C---:B------:R-:W-:Y:S01]  /*12bd0*/  IMAD.WIDE.U32 R24, R4.reuse, c[0x0][0x428], R6 ;  /* 0x00010a0004187a25 */ /* 0x040fe200078e0006 */
[C---:B------:R-:W-:Y:S01]  /*12be0*/  IADD3 R11, R13.reuse, 0x8, RZ ;  /* 0x000000080d0b7810 */ /* 0x040fe20007ffe0ff */
[----:B------:R-:W1:Y:S01]  /*12bf0*/  SHFL.IDX PT, R21, R22, RZ, 0x1c1f ;  /* 0x001c1fff16157589 */ /* 0x000e6200000e0000 */
[----:B------:R-:W-:Y:S01]  /*12c00*/  IADD3 R7, R13, 0x40, RZ ;  /* 0x000000400d077810 */ /* 0x000fe20007ffe0ff */
[----:B------:R-:W-:Y:S01]  /*12c10*/  IMAD R3, R3, c[0x0][0x428], RZ ;  /* 0x00010a0003037a24 */ /* 0x000fe200078e02ff */
[C---:B------:R-:W-:Y:S01]  /*12c20*/  IADD3 R6, R13.reuse, 0x48, RZ ;  /* 0x000000480d067810 */ /* 0x040fe20007ffe0ff */
[----:B------:R-:W2:Y:S01]  /*12c30*/  SHFL.IDX PT, R19, R22, 0x1, 0x1c1f ;  /* 0x003c1f0016137f89 */ /* 0x000ea200000e0000 */
[-C--:B------:R-:W-:Y:S01]  /*12c40*/  ISETP.GE.OR P4, PT, R13, R12.reuse, P0 ;  /* 0x0000000c0d00720c */ /* 0x080fe20000786670 */
[----:B------:R-:W-:Y:S01]  /*12c50*/  IMAD R3, R4, c[0x0][0x42c], R3 ;  /* 0x00010b0004037a24 */ /* 0x000fe200078e0203 */
[-C--:B------:R-:W-:Y:S01]  /*12c60*/  ISETP.GE.OR P3, PT, R11, R12.reuse, P0 ;  /* 0x0000000c0b00720c */ /* 0x080fe20000766670 */
[----:B------:R-:W-:Y:S01]  /*12c70*/  SHFL.IDX PT, R16, R23, 0x2, 0x1c1f ;  /* 0x005c1f0017107f89 */ /* 0x000fe200000e0000 */
[-C--:B------:R-:W-:Y:S01]  /*12c80*/  ISETP.GE.OR P2, PT, R7, R12.reuse, P0 ;  /* 0x0000000c0700720c */ /* 0x080fe20000746670 */
[----:B------:R-:W-:Y:S01]  /*12c90*/  IMAD.IADD R3, R25, 0x1, R3 ;  /* 0x0000000119037824 */ /* 0x000fe200078e0203 */
[----:B------:R-:W-:Y:S01]  /*12ca0*/  ISETP.GE.OR P0, PT, R6, R12, P0 ;  /* 0x0000000c0600720c */ /* 0x000fe20000706670 */
[----:B------:R-:W3:Y:S01]  /*12cb0*/  SHFL.IDX PT, R17, R22, 0x2, 0x1c1f ;  /* 0x005c1f0016117f89 */ /* 0x000ee200000e0000 */
[----:B------:R-:W-:-:S02]  /*12cc0*/  LEA R4, P1, R24, c[0x0][0x400], 0x2 ;  /* 0x0001000018047a11 */ /* 0x000fc400078210ff */
[-C--:B------:R-:W-:Y:S01]  /*12cd0*/  ISETP.GE.AND P5, PT, R11, R12.reuse, PT ;  /* 0x0000000c0b00720c */ /* 0x080fe20003fa6270 */
[----:B------:R-:W-:Y:S01]  /*12ce0*/  SHFL.IDX PT, R14, R23, 0x3, 0x1c1f ;  /* 0x007c1f00170e7f89 */ /* 0x000fe200000e0000 */
[----:B------:R-:W-:Y:S02]  /*12cf0*/  LOP3.LUT R11, R0, 0x7ffffffc, RZ, 0xc0, !PT ;  /* 0x7ffffffc000b7812 */ /* 0x000fe400078ec0ff */
[----:B------:R-:W-:Y:S01]  /*12d00*/  LEA.HI.X R3, R24, c[0x0][0x404], R3, 0x2, P1 ;  /* 0x0001010018037a11 */ /* 0x000fe200008f1403 */
[----:B------:R-:W4:Y:S01]  /*12d10*/  SHFL.IDX PT, R15, R22, 0x3, 0x1c1f ;  /* 0x007c1f00160f7f89 */ /* 0x000f2200000e0000 */
[-C--:B------:R-:W-:Y:S02]  /*12d20*/  ISETP.GE.AND P1, PT, R6, R12.reuse, PT ;  /* 0x0000000c0600720c */ /* 0x080fe40003f26270 */
[-C--:B------:R-:W-:Y:S01]  /*12d30*/  ISETP.GE.AND P6, PT, R7, R12.reuse, PT ;  /* 0x0000000c0700720c */ /* 0x080fe20003fc6270 */
[----:B-1----:R1:W-:Y:S04]  /*12d40*/  @!P4 ST.E [R20.64], R5 ;  /* 0x000000051400c985 */ /* 0x0023e8000c10190c */
[----:B--2---:R2:W-:Y:S04]  /*12d50*/  @!P3 ST.E [R18.64], R8 ;  /* 0x000000081200b985 */ /* 0x0045e8000c10190c */
[----:B------:R2:W2:Y:S04]  /*12d60*/  SHFL.IDX PT, R22, R4, RZ, 0x1c1f ;  /* 0x001c1fff04167589 */ /* 0x0004a800000e0000 */
[----:B---3--:R3:W-:Y:S04]  /*12d70*/  @!P2 ST.E [R16.64], R9 ;  /* 0x000000091000a985 */ /* 0x0087e8000c10190c */
[----:B------:R3:W2:Y:S04]  /*12d80*/  SHFL.IDX PT, R23, R3, RZ, 0x1c1f ;  /* 0x001c1fff03177589 */ /* 0x0006a800000e0000 */
[----:B----4-:R3:W-:Y:S01]  /*12d90*/  @!P0 ST.E [R14.64], R10 ;  /* 0x0000000a0e008985 */ /* 0x0107e2000c10190c */
[----:B------:R-:W-:-:S02]  /*12da0*/  ISETP.GE.AND P0, PT, R13, R12, PT ;  /* 0x0000000c0d00720c */ /* 0x000fc40003f06270 */
[----:B-1----:R-:W-:Y:S02]  /*12db0*/  IADD3 R5, R2, -R11, RZ ;  /* 0x8000000b02057210 */ /* 0x002fe40007ffe0ff */
[----:B------:R-:W-:-:S03]  /*12dc0*/  P2R R2, PR, RZ, 0x2 ;  /* 0x00000002ff027803 */ /* 0x000fc60000000000 */
[----:B------:R-:W-:-:S06]  /*12dd0*/  IMAD.SHL.U32 R5, R5, 0x2, RZ ;  /* 0x0000000205057824 */ /* 0x000fcc00078e00ff */
[----:B------:R-:W-:Y:S05]  /*12de0*/  @P0 BRA `(.L_x_534) ;  /* 0x0000045000000947 */ /* 0x000fea0003800000 */
[C---:B---3--:R-:W-:Y:S02]  /*12df0*/  IADD3 R9, R5.reuse, 0x8, RZ ;  /* 0x0000000805097810 */ /* 0x048fe40007ffe0ff */
[C---:B------:R-:W-:Y:S02]  /*12e00*/  IADD3 R7, R5.reuse, 0x10, RZ ;  /* 0x0000001005077810 */ /* 0x040fe40007ffe0ff */
[----:B------:R-:W-:Y:S02]  /*12e10*/  IADD3 R0, R5, 0x18, RZ ;  /* 0x0000001805007810 */ /* 0x000fe40007ffe0ff */
[----:B------:R-:W-:Y:S02]  /*12e20*/  ISETP.GE.AND P1, PT, R9, c[0x0][0x3c8], PT ;  /* 0x0000f20009007a0c */ /* 0x000fe40003f26270 */
[----:B------:R-:W-:Y:S02]  /*12e30*/  ISETP.GE.AND P0, PT, R7, c[0x0][0x3c8], PT ;  /* 0x0000f20007007a0c */ /* 0x000fe40003f06270 */
[----:B------:R-:W-:-:S02]  /*12e40*/  ISETP.GE.AND P4, PT, R0, c[0x0][0x3c8], PT ;  /* 0x0000f20000007a0c */ /* 0x000fc40003f86270 */
[C---:B------:R-:W-:Y:S02]  /*12e50*/  ISETP.GE.AND P2, PT, R5.reuse, c[0x0][0x3c8], PT ;  /* 0x0000f20005007a0c */ /* 0x040fe40003f46270 */
[C---:B------:R-:W-:Y:S02]  /*12e60*/  IADD3 R14, R5.reuse, 0x28, RZ ;  /* 0x00000028050e7810 */ /* 0x040fe40007ffe0ff */
[C---:B------:R-:W-:Y:S02]  /*12e70*/  IADD3 R12, R5.reuse, 0x30, RZ ;  /* 0x00000030050c7810 */ /* 0x040fe40007ffe0ff */
[----:B------:R-:W-:Y:S02]  /*12e80*/  IADD3 R15, R5, 0x58, RZ ;  /* 0x00000058050f7810 */ /* 0x000fe40007ffe0ff */
[----:B------:R-:W-:Y:S02]  /*12e90*/  @!P1 LEA.HI R9, R9, R9, RZ, 0x1 ;  /* 0x0000000909099211 */ /* 0x000fe400078f08ff */
[----:B------:R-:W-:-:S02]  /*12ea0*/  @!P0 LEA.HI R7, R7, R7, RZ, 0x1 ;  /* 0x0000000707078211 */ /* 0x000fc400078f08ff */
[----:B------:R-:W-:Y:S01]  /*12eb0*/  @!P4 LEA.HI R0, R0, R0, RZ, 0x1 ;  /* 0x000000000000c211 */ /* 0x000fe200078f08ff */
[--C-:B--2---:R-:W-:Y:S01]  /*12ec0*/  @!P2 IMAD.WIDE R10, R5, 0x4, R22.reuse ;  /* 0x00000004050aa825 */ /* 0x104fe200078e0216 */
[----:B------:R-:W-:Y:S02]  /*12ed0*/  @!P1 LOP3.LUT R9, R9, 0xfffffffe, RZ, 0xc0, !PT ;  /* 0xfffffffe09099812 */ /* 0x000fe400078ec0ff */
[----:B------:R-:W-:Y:S02]  /*12ee0*/  @!P0 LOP3.LUT R7, R7, 0xfffffffe, RZ, 0xc0, !PT ;  /* 0xfffffffe07078812 */ /* 0x000fe400078ec0ff */
[----:B------:R-:W-:Y:S01]  /*12ef0*/  @!P4 LOP3.LUT R13, R0, 0xfffffffe, RZ, 0xc0, !PT ;  /* 0xfffffffe000dc812 */ /* 0x000fe200078ec0ff */
[--C-:B------:R-:W-:Y:S01]  /*12f00*/  @!P1 IMAD.WIDE R8, R9, 0x4, R22.reuse ;  /* 0x0000000409089825 */ /* 0x100fe200078e0216 */
[----:B------:R-:W-:Y:S01]  /*12f10*/  IADD3 R0, R5, 0x20, RZ ;  /* 0x0000002005007810 */ /* 0x000fe20007ffe0ff */
[----:B------:R1:W-:Y:S01]  /*12f20*/  @!P2 ST.E.64 [R10.64], R144 ;  /* 0x000000900a00a985 */ /* 0x0003e2000c101b0c */
[----:B------:R-:W-:Y:S01]  /*12f30*/  ISETP.GE.AND P2, PT, R14, c[0x0][0x3c8], PT ;  /* 0x0000f2000e007a0c */ /* 0x000fe20003f46270 */
[--C-:B------:R-:W-:Y:S01]  /*12f40*/  @!P0 IMAD.WIDE R6, R7, 0x4, R22.reuse ;  /* 0x0000000407068825 */ /* 0x100fe200078e0216 */
[----:B------:R-:W-:Y:S01]  /*12f50*/  ISETP.GE.AND P3, PT, R0, c[0x0][0x3c8], PT ;  /* 0x0000f20000007a0c */ /* 0x000fe20003f66270 */
[----:B------:R2:W-:Y:S01]  /*12f60*/  @!P1 ST.E.64 [R8.64], R132 ;  /* 0x0000008408009985 */ /* 0x0005e2000c101b0c */
[----:B------:R-:W-:Y:S01]  /*12f70*/  ISETP.GE.AND P1, PT, R12, c[0x0][0x3c8], PT ;  /* 0x0000f2000c007a0c */ /* 0x000fe20003f26270 */
[----:B------:R-:W-:Y:S01]  /*12f80*/  @!P4 IMAD.WIDE R16, R13, 0x4, R22 ;  /* 0x000000040d10c825 */ /* 0x000fe200078e0216 */
[----:B------:R-:W-:Y:S01]  /*12f90*/  IADD3 R13, R5, 0x38, RZ ;  /* 0x00000038050d7810 */ /* 0x000fe20007ffe0ff */
[----:B------:R3:W-:Y:S03]  /*12fa0*/  @!P0 ST.E.64 [R6.64], R128 ;  /* 0x0000008006008985 */ /* 0x0007e6000c101b0c */
[----:B------:R-:W-:Y:S01]  /*12fb0*/  ISETP.GE.AND P0, PT, R13, c[0x0][0x3c8], PT ;  /* 0x0000f2000d007a0c */ /* 0x000fe20003f06270 */
[----:B------:R4:W-:Y:S02]  /*12fc0*/  @!P4 ST.E.64 [R16.64], R116 ;  /* 0x000000741000c985 */ /* 0x0009e4000c101b0c */
[----:B------:R-:W-:-:S02]  /*12fd0*/  @!P2 LEA.HI R14, R14, R14, RZ, 0x1 ;  /* 0x0000000e0e0ea211 */ /* 0x000fc400078f08ff */
[----:B------:R-:W-:Y:S02]  /*12fe0*/  @!P3 LEA.HI R0, R0, R0, RZ, 0x1 ;  /* 0x000000000000b211 */ /* 0x000fe400078f08ff */
[----:B------:R-:W-:-:S06]  /*12ff0*/  @!P1 LEA.HI R12, R12, R12, RZ, 0x1 ;  /* 0x0000000c0c0c9211 */ /* 0x000fcc00078f08ff */
[----:B------:R-:W-:-:S04]  /*13000*/  @!P0 LEA.HI R13, R13, R13, RZ, 0x1 ;  /* 0x0000000d0d0d8211 */ /* 0x000fc800078f08ff */
[----:B------:R-:W-:Y:S02]  /*13010*/  @!P0 LOP3.LUT R13, R13, 0xfffffffe, RZ, 0xc0, !PT ;  /* 0xfffffffe0d0d8812 */ /* 0x000fe400078ec0ff */
[----:B-1----:R-:W-:Y:S02]  /*13020*/  @!P1 LOP3.LUT R11, R12, 0xfffffffe, RZ, 0xc0, !PT ;  /* 0xfffffffe0c0b9812 */ /* 0x002fe400078ec0ff */
[----:B--2---:R-:W-:Y:S01]  /*13030*/  @!P2 LOP3.LUT R9, R14, 0xfffffffe, RZ, 0xc0, !PT ;  /* 0xfffffffe0e09a812 */ /* 0x004fe200078ec0ff */
[--C-:B------:R-:W-:Y:S01]  /*13040*/  @!P0 IMAD.WIDE R12, R13, 0x4, R22.reuse ;  /* 0x000000040d0c8825 */ /* 0x100fe200078e0216 */
[----:B------:R-:W-:Y:S02]  /*13050*/  IADD3 R14, R5, 0x48, RZ ;  /* 0x00000048050e7810 */ /* 0x000fe40007ffe0ff */
[----:B---3--:R-:W-:Y:S01]  /*13060*/  @!P3 LOP3.LUT R7, R0, 0xfffffffe, RZ, 0xc0, !PT ;  /* 0xfffffffe0007b812 */ /* 0x008fe200078ec0ff */
[----:B------:R-:W-:Y:S01]  /*13070*/  @!P2 IMAD.WIDE R8, R9, 0x4, R22 ;  /* 0x000000040908a825 */ /* 0x000fe200078e0216 */
[----:B------:R-:W-:-:S02]  /*13080*/  IADD3 R0, R5, 0x40, RZ ;  /* 0x0000004005007810 */ /* 0x000fc40007ffe0ff */
[----:B----4-:R-:W-:Y:S01]  /*13090*/  IADD3 R16, R5, 0x50, RZ ;  /* 0x0000005005107810 */ /* 0x010fe20007ffe0ff */
[----:B------:R-:W-:-:S04]  /*130a0*/  @!P3 IMAD.WIDE R6, R7, 0x4, R22 ;  /* 0x000000040706b825 */ /* 0x000fc800078e0216 */
[----:B------:R-:W-:Y:S01]  /*130b0*/  @!P1 IMAD.WIDE R10, R11, 0x4, R22 ;  /* 0x000000040b0a9825 */ /* 0x000fe200078e0216 */
[----:B------:R1:W-:Y:S01]  /*130c0*/  @!P3 ST.E.64 [R6.64], R112 ;  /* 0x000000700600b985 */ /* 0x0003e2000c101b0c */
[----:B------:R-:W-:-:S03]  /*130d0*/  ISETP.GE.AND P3, PT, R0, c[0x0][0x3c8], PT ;  /* 0x0000f20000007a0c */ /* 0x000fc60003f66270 */
[----:B------:R2:W-:Y:S01]  /*130e0*/  @!P2 ST.E.64 [R8.64], R100 ;  /* 0x000000640800a985 */ /* 0x0005e2000c101b0c */
[----:B------:R-:W-:-:S03]  /*130f0*/  ISETP.GE.AND P2, PT, R14, c[0x0][0x3c8], PT ;  /* 0x0000f2000e007a0c */ /* 0x000fc60003f46270 */
[----:B------:R3:W-:Y:S01]  /*13100*/  @!P1 ST.E.64 [R10.64], R52 ;  /* 0x000000340a009985 */ /* 0x0007e2000c101b0c */
[----:B------:R-:W-:-:S03]  /*13110*/  ISETP.GE.AND P1, PT, R16, c[0x0][0x3c8], PT ;  /* 0x0000f20010007a0c */ /* 0x000fc60003f26270 */
[----:B------:R4:W-:Y:S01]  /*13120*/  @!P0 ST.E.64 [R12.64], R64 ;  /* 0x000000400c008985 */ /* 0x0009e2000c101b0c */
[----:B------:R-:W-:Y:S02]  /*13130*/  ISETP.GE.AND P0, PT, R15, c[0x0][0x3c8], PT ;  /* 0x0000f2000f007a0c */ /* 0x000fe40003f06270 */
[----:B------:R-:W-:-:S03]  /*13140*/  @!P3 LEA.HI R0, R0, R0, RZ, 0x1 ;  /* 0x000000000000b211 */ /* 0x000fc600078f08ff */
[----:B------:R-:W-:-:S04]  /*13150*/  @!P2 LEA.HI R14, R14, R14, RZ, 0x1 ;  /* 0x0000000e0e0ea211 */ /* 0x000fc800078f08ff */
[----:B------:R-:W-:-:S04]  /*13160*/  @!P1 LEA.HI R16, R16, R16, RZ, 0x1 ;  /* 0x0000001010109211 */ /* 0x000fc800078f08ff */
[----:B------:R-:W-:Y:S02]  /*13170*/  @!P0 LEA.HI R15, R15, R15, RZ, 0x1 ;  /* 0x0000000f0f0f8211 */ /* 0x000fe400078f08ff */
[----:B-1----:R-:W-:Y:S02]  /*13180*/  @!P3 LOP3.LUT R7, R0, 0xfffffffe, RZ, 0xc0, !PT ;  /* 0xfffffffe0007b812 */ /* 0x002fe400078ec0ff */
[----:B------:R-:W-:Y:S02]  /*13190*/  @!P0 LOP3.LUT R15, R15, 0xfffffffe, RZ, 0xc0, !PT ;  /* 0xfffffffe0f0f8812 */ /* 0x000fe400078ec0ff */
[----:B--2---:R-:W-:Y:S01]  /*131a0*/  @!P2 LOP3.LUT R9, R14, 0xfffffffe, RZ, 0xc0, !PT ;  /* 0xfffffffe0e09a812 */ /* 0x004fe200078ec0ff */
[----:B------:R-:W-:Y:S01]  /*131b0*/  @!P3 IMAD.WIDE R6, R7, 0x4, R22 ;  /* 0x000000040706b825 */ /* 0x000fe200078e0216 */
[----:B---3--:R-:W-:-:S03]  /*131c0*/  @!P1 LOP3.LUT R11, R16, 0xfffffffe, RZ, 0xc0, !PT ;  /* 0xfffffffe100b9812 */ /* 0x008fc600078ec0ff */
[--C-:B------:R-:W-:Y:S01]  /*131d0*/  @!P2 IMAD.WIDE R8, R9, 0x4, R22.reuse ;  /* 0x000000040908a825 */ /* 0x100fe200078e0216 */
[----:B------:R4:W-:Y:S03]  /*131e0*/  @!P3 ST.E.64 [R6.64], R68 ;  /* 0x000000440600b985 */ /* 0x0009e6000c101b0c */
[--C-:B------:R-:W-:Y:S01]  /*131f0*/  @!P1 IMAD.WIDE R10, R11, 0x4, R22.reuse ;  /* 0x000000040b0a9825 */ /* 0x100fe200078e0216 */
[----:B------:R4:W-:Y:S03]  /*13200*/  @!P2 ST.E.64 [R8.64], R80 ;  /* 0x000000500800a985 */ /* 0x0009e6000c101b0c */
[----:B------:R-:W-:Y:S01]  /*13210*/  @!P0 IMAD.WIDE R22, R15, 0x4, R22 ;  /* 0x000000040f168825 */ /* 0x000fe200078e0216 */
[----:B------:R4:W-:Y:S04]  /*13220*/  @!P1 ST.E.64 [R10.64], R84 ;  /* 0x000000540a009985 */ /* 0x0009e8000c101b0c */
[----:B------:R4:W-:Y:S02]  /*13230*/  @!P0 ST.E.64 [R22.64], R96 ;  /* 0x0000006016008985 */ /* 0x0009e4000c101b0c */
.L_x_534:
[----:B------:R-:W-:Y:S05]  /*13240*/  BSYNC B0 ;  /* 0x0000000000007941 */ /* 0x000fea0003800000 */
.L_x_533:
[----:B----4-:R1:W4:Y:S01]  /*13250*/  SHFL.IDX PT, R13, R3, 0x1, 0x1c1f ;  /* 0x003c1f00030d7f89 */ /* 0x01032200000e0000 */
[----:B------:R-:W-:Y:S03]  /*13260*/  BSSY B0, `(.L_x_535) ;  /* 0x0000048000007945 */ /* 0x000fe60003800000 */
[----:B------:R1:W3:Y:S01]  /*13270*/  SHFL.IDX PT, R12, R4, 0x1, 0x1c1f ;  /* 0x003c1f00040c7f89 */ /* 0x0002e200000e0000 */
[----:B------:R-:W-:Y:S05]  /*13280*/  @P5 BRA `(.L_x_536) ;  /* 0x0000045000005947 */ /* 0x000fea0003800000 */
[C---:B---3--:R-:W-:Y:S02]  /*13290*/  IADD3 R10, R5.reuse, 0x8, RZ ;  /* 0x00000008050a7810 */ /* 0x048fe40007ffe0ff */
[----:B------:R-:W-:-:S02]  /*132a0*/  ISETP.GE.AND P1, PT, R5, c[0x0][0x3c8], PT ;  /* 0x0000f20005007a0c */ /* 0x000fc40003f26270 */
[----:B------:R-:W-:Y:S02]  /*132b0*/  ISETP.GE.AND P0, PT, R10, c[0x0][0x3c8], PT ;  /* 0x0000f2000a007a0c */ /* 0x000fe40003f06270 */
[C---:B------:R-:W-:Y:S02]  /*132c0*/  IADD3 R9, R5.reuse, 0x10, RZ ;  /* 0x0000001005097810 */ /* 0x040fe40007ffe0ff */
[----:B--2---:R-:W-:Y:S02]  /*132d0*/  IADD3 R8, R5, 0x18, RZ ;  /* 0x0000001805087810 */ /* 0x004fe40007ffe0ff */
[----:B------:R-:W-:Y:S02]  /*132e0*/  ISETP.GE.AND P4, PT, R9, c[0x0][0x3c8], PT ;  /* 0x0000f20009007a0c */ /* 0x000fe40003f86270 */
[C---:B------:R-:W-:Y:S02]  /*132f0*/  IADD3 R7, R5.reuse, 0x20, RZ ;  /* 0x0000002005077810 */ /* 0x040fe40007ffe0ff */
[C---:B------:R-:W-:Y:S01]  /*13300*/  IADD3 R6, R5.reuse, 0x28, RZ ;  /* 0x0000002805067810 */ /* 0x040fe20007ffe0ff */
[C---:B----4-:R-:W-:Y:S01]  /*13310*/  @!P1 IMAD.WIDE R14, R5.reuse, 0x4, R12 ;  /* 0x00000004050e9825 */ /* 0x050fe200078e020c */
[----:B------:R-:W-:-:S02]  /*13320*/  IADD3 R0, R5, 0x30, RZ ;  /* 0x0000003005007810 */ /* 0x000fc40007ffe0ff */
[----:B------:R-:W-:Y:S02]  /*13330*/  @!P0 LEA.HI R10, R10, R10, RZ, 0x1 ;  /* 0x0000000a0a0a8211 */ /* 0x000fe400078f08ff */
[----:B------:R-:W-:Y:S01]  /*13340*/  ISETP.GE.AND P3, PT, R8, c[0x0][0x3c8], PT ;  /* 0x0000f20008007a0c */ /* 0x000fe20003f66270 */
[----:B------:R2:W-:Y:S01]  /*13350*/  @!P1 ST.E.64 [R14.64], R146 ;  /* 0x000000920e009985 */ /* 0x0005e2000c101b0c */
[----:B------:R-:W-:Y:S02]  /*13360*/  @!P0 LOP3.LUT R10, R10, 0xfffffffe, RZ, 0xc0, !PT ;  /* 0xfffffffe0a0a8812 */ /* 0x000fe400078ec0ff */
[----:B------:R-:W-:Y:S02]  /*13370*/  ISETP.GE.AND P2, PT, R7, c[0x0][0x3c8], PT ;  /* 0x0000f20007007a0c */ /* 0x000fe40003f46270 */
[----:B------:R-:W-:Y:S01]  /*13380*/  ISETP.GE.AND P1, PT, R6, c[0x0][0x3c8], PT ;  /* 0x0000f20006007a0c */ /* 0x000fe20003f26270 */
[----:B------:R-:W-:Y:S01]  /*13390*/  @!P0 IMAD.WIDE R10, R10, 0x4, R12 ;  /* 0x000000040a0a8825 */ /* 0x000fe200078e020c */
[----:B------:R-:W-:-:S02]  /*133a0*/  @!P4 LEA.HI R9, R9, R9, RZ, 0x1 ;  /* 0x000000090909c211 */ /* 0x000fc400078f08ff */
[----:B------:R-:W-:Y:S02]  /*133b0*/  IADD3 R18, R5, 0x40, RZ ;  /* 0x0000004005127810 */ /* 0x000fe40007ffe0ff */
[----:B------:R3:W-:Y:S01]  /*133c0*/  @!P0 ST.E.64 [R10.64], R134 ;  /* 0x000000860a008985 */ /* 0x0007e2000c101b0c */
[----:B------:R-:W-:Y:S02]  /*133d0*/  ISETP.GE.AND P0, PT, R0, c[0x0][0x3c8], PT ;  /* 0x0000f20000007a0c */ /* 0x000fe40003f06270 */
[----:B------:R-:W-:Y:S02]  /*133e0*/  @!P3 LEA.HI R8, R8, R8, RZ, 0x1 ;  /* 0x000000080808b211 */ /* 0x000fe400078f08ff */
[----:B------:R-:W-:Y:S02]  /*133f0*/  @!P4 LOP3.LUT R9, R9, 0xfffffffe, RZ, 0xc0, !PT ;  /* 0xfffffffe0909c812 */ /* 0x000fe400078ec0ff */
[----:B------:R-:W-:Y:S02]  /*13400*/  @!P2 LEA.HI R7, R7, R7, RZ, 0x1 ;  /* 0x000000070707a211 */ /* 0x000fe400078f08ff */
[----:B------:R-:W-:-:S02]  /*13410*/  @!P1 LEA.HI R6, R6, R6, RZ, 0x1 ;  /* 0x0000000606069211 */ /* 0x000fc400078f08ff */
[----:B------:R-:W-:Y:S02]  /*13420*/  @!P3 LOP3.LUT R17, R8, 0xfffffffe, RZ, 0xc0, !PT ;  /* 0xfffffffe0811b812 */ /* 0x000fe400078ec0ff */
[----:B------:R-:W-:Y:S02]  /*13430*/  @!P2 LOP3.LUT R7, R7, 0xfffffffe, RZ, 0xc0, !PT ;  /* 0xfffffffe0707a812 */ /* 0x000fe400078ec0ff */
[----:B------:R-:W-:Y:S01]  /*13440*/  @!P0 LEA.HI R0, R0, R0, RZ, 0x1 ;  /* 0x0000000000008211 */ /* 0x000fe200078f08ff */
[--C-:B------:R-:W-:Y:S01]  /*13450*/  @!P3 IMAD.WIDE R16, R17, 0x4, R12.reuse ;  /* 0x000000041110b825 */ /* 0x100fe200078e020c */
[C---:B------:R-:W-:Y:S02]  /*13460*/  IADD3 R20, R5.reuse, 0x48, RZ ;  /* 0x0000004805147810 */ /* 0x040fe40007ffe0ff */
[----:B------:R-:W-:Y:S01]  /*13470*/  IADD3 R19, R5, 0x50, RZ ;  /* 0x0000005005137810 */ /* 0x000fe20007ffe0ff */
[----:B--2---:R-:W-:Y:S01]  /*13480*/  @!P4 IMAD.WIDE R14, R9, 0x4, R12 ;  /* 0x00000004090ec825 */ /* 0x004fe200078e020c */
[----:B------:R-:W-:-:S03]  /*13490*/  @!P1 LOP3.LUT R9, R6, 0xfffffffe, RZ, 0xc0, !PT ;  /* 0xfffffffe06099812 */ /* 0x000fc600078ec0ff */
[--C-:B------:R-:W-:Y:S01]  /*134a0*/  @!P2 IMAD.WIDE R6, R7, 0x4, R12.reuse ;  /* 0x000000040706a825 */ /* 0x100fe200078e020c */
[----:B------:R2:W-:Y:S03]  /*134b0*/  @!P4 ST.E.64 [R14.64], R130 ;  /* 0x000000820e00c985 */ /* 0x0005e6000c101b0c */
[--C-:B------:R-:W-:Y:S01]  /*134c0*/  @!P1 IMAD.WIDE R8, R9, 0x4, R12.reuse ;  /* 0x0000000409089825 */ /* 0x100fe200078e020c */
[----:B---3--:R-:W-:Y:S01]  /*134d0*/  @!P0 LOP3.LUT R11, R0, 0xfffffffe, RZ, 0xc0, !PT ;  /* 0xfffffffe000b8812 */ /* 0x008fe200078ec0ff */
[----:B------:R-:W-:Y:S01]  /*134e0*/  @!P3 ST.E.64 [R16.64], R118 ;  /* 0x000000761000b985 */ /* 0x000fe2000c101b0c */
[----:B------:R-:W-:Y:S02]  /*134f0*/  IADD3 R0, R5, 0x38, RZ ;  /* 0x0000003805007810 */ /* 0x000fe40007ffe0ff */
[----:B------:R-:W-:Y:S01]  /*13500*/  ISETP.GE.AND P3, PT, R18, c[0x0][0x3c8], PT ;  /* 0x0000f20012007a0c */ /* 0x000fe20003f66270 */
[----:B------:R-:W-:Y:S01]  /*13510*/  @!P0 IMAD.WIDE R10, R11, 0x4, R12 ;  /* 0x000000040b0a8825 */ /* 0x000fe200078e020c */
[----:B------:R-:W-:Y:S01]  /*13520*/  ISETP.GE.AND P4, PT, R0, c[0x0][0x3c8], PT ;  /* 0x0000f20000007a0c */ /* 0x000fe20003f86270 */
[----:B------:R3:W-:Y:S01]  /*13530*/  @!P2 ST.E.64 [R6.64], R114 ;  /* 0x000000720600a985 */ /* 0x0007e2000c101b0c */
[----:B------:R-:W-:-:S03]  /*13540*/  ISETP.GE.AND P2, PT, R20, c[0x0][0x3c8], PT ;  /* 0x0000f20014007a0c */ /* 0x000fc60003f46270 */
[----:B------:R4:W-:Y:S01]  /*13550*/  @!P1 ST.E.64 [R8.64], R102 ;  /* 0x0000006608009985 */ /* 0x0009e2000c101b0c */
[----:B------:R-:W-:-:S03]  /*13560*/  ISETP.GE.AND P1, PT, R19, c[0x0][0x3c8], PT ;  /* 0x0000f20013007a0c */ /* 0x000fc60003f26270 */
[----:B------:R1:W-:Y:S02]  /*13570*/  @!P0 ST.E.64 [R10.64], R54 ;  /* 0x000000360a008985 */ /* 0x0003e4000c101b0c */
[----:B------:R-:W-:Y:S02]  /*13580*/  @!P3 LEA.HI R18, R18, R18, RZ, 0x1 ;  /* 0x000000121212b211 */ /* 0x000fe400078f08ff */
[----:B------:R-:W-:Y:S02]  /*13590*/  @!P4 LEA.HI R0, R0, R0, RZ, 0x1 ;  /* 0x000000000000c211 */ /* 0x000fe400078f08ff */
[----:B------:R-:W-:Y:S02]  /*135a0*/  @!P2 LEA.HI R20, R20, R20, RZ, 0x1 ;  /* 0x000000141414a211 */ /* 0x000fe400078f08ff */
[----:B--2---:R-:W-:Y:S02]  /*135b0*/  IADD3 R14, R5, 0x58, RZ ;  /* 0x00000058050e7810 */ /* 0x004fe40007ffe0ff */
[----:B------:R-:W-:-:S02]  /*135c0*/  @!P1 LEA.HI R19, R19, R19, RZ, 0x1 ;  /* 0x0000001313139211 */ /* 0x000fc400078f08ff */
[----:B------:R-:W-:Y:S02]  /*135d0*/  ISETP.GE.AND P0, PT, R14, c[0x0][0x3c8], PT ;  /* 0x0000f2000e007a0c */ /* 0x000fe40003f06270 */
[----:B------:R-:W-:Y:S02]  /*135e0*/  @!P1 LOP3.LUT R19, R19, 0xfffffffe, RZ, 0xc0, !PT ;  /* 0xfffffffe13139812 */ /* 0x000fe400078ec0ff */
[----:B---3--:R-:W-:-:S03]  /*135f0*/  @!P4 LOP3.LUT R7, R0, 0xfffffffe, RZ, 0xc0, !PT ;  /* 0xfffffffe0007c812 */ /* 0x008fc600078ec0ff */
[----:B------:R-:W-:Y:S01]  /*13600*/  @!P1 IMAD.WIDE R16, R19, 0x4, R12 ;  /* 0x0000000413109825 */ /* 0x000fe200078e020c */
[----:B----4-:R-:W-:-:S03]  /*13610*/  @!P3 LOP3.LUT R9, R18, 0xfffffffe, RZ, 0xc0, !PT ;  /* 0xfffffffe1209b812 */ /* 0x010fc600078ec0ff */
[--C-:B------:R-:W-:Y:S02]  /*13620*/  @!P4 IMAD.WIDE R6, R7, 0x4, R12.reuse ;  /* 0x000000040706c825 */ /* 0x100fe400078e020c */
[----:B------:R-:W-:Y:S02]  /*13630*/  @!P0 LEA.HI R14, R14, R14, RZ, 0x1 ;  /* 0x0000000e0e0e8211 */ /* 0x000fe400078f08ff */
[----:B-1----:R-:W-:Y:S01]  /*13640*/  @!P2 LOP3.LUT R11, R20, 0xfffffffe, RZ, 0xc0, !PT ;  /* 0xfffffffe140ba812 */ /* 0x002fe200078ec0ff */
[--C-:B------:R-:W-:Y:S01]  /*13650*/  @!P3 IMAD.WIDE R8, R9, 0x4, R12.reuse ;  /* 0x000000040908b825 */ /* 0x100fe200078e020c */
[----:B------:R-:W-:Y:S01]  /*13660*/  @!P0 LOP3.LUT R15, R14, 0xfffffffe, RZ, 0xc0, !PT ;  /* 0xfffffffe0e0f8812 */ /* 0x000fe200078ec0ff */
[----:B------:R1:W-:Y:S02]  /*13670*/  @!P4 ST.E.64 [R6.64], R66 ;  /* 0x000000420600c985 */ /* 0x0003e4000c101b0c */
[--C-:B------:R-:W-:Y:S02]  /*13680*/  @!P2 IMAD.WIDE R10, R11, 0x4, R12.reuse ;  /* 0x000000040b0aa825 */ /* 0x100fe400078e020c */
[----:B------:R1:W-:Y:S02]  /*13690*/  @!P3 ST.E.64 [R8.64], R70 ;  /* 0x000000460800b985 */ /* 0x0003e4000c101b0c */
[----:B------:R-:W-:-:S02]  /*136a0*/  @!P0 IMAD.WIDE R12, R15, 0x4, R12 ;  /* 0x000000040f0c8825 */ /* 0x000fc400078e020c */
[----:B------:R1:W-:Y:S04]  /*136b0*/  @!P2 ST.E.64 [R10.64], R82 ;  /* 0x000000520a00a985 */ /* 0x0003e8000c101b0c */
[----:B------:R1:W-:Y:S04]  /*136c0*/  @!P1 ST.E.64 [R16.64], R86 ;  /* 0x0000005610009985 */ /* 0x0003e8000c101b0c */
[----:B------:R1:W-:Y:S02]  /*136d0*/  @!P0 ST.E.64 [R12.64], R98 ;  /* 0x000000620c008985 */ /* 0x0003e4000c101b0c */
.L_x_536:
[----:B------:R-:W-:Y:S05]  /*136e0*/  BSYNC B0 ;  /* 0x0000000000007941 */ /* 0x000fea0003800000 */
.L_x_535:
[----:B-1----:R1:W4:Y:S01]  /*136f0*/  SHFL.IDX PT, R11, R3, 0x2, 0x1c1f ;  /* 0x005c1f00030b7f89 */ /* 0x00232200000e0000 */
[----:B------:R-:W-:Y:S03]  /*13700*/  BSSY B0, `(.L_x_537) ;  /* 0x0000048000007945 */ /* 0x000fe60003800000 */
[----:B---3--:R1:W3:Y:S01]  /*13710*/  SHFL.IDX PT, R10, R4, 0x2, 0x1c1f ;  /* 0x005c1f00040a7f89 */ /* 0x0082e200000e0000 */
[----:B------:R-:W-:Y:S05]  /*13720*/  @P6 BRA `(.L_x_538) ;  /* 0x0000045000006947 */ /* 0x000fea0003800000 */
[C---:B------:R-:W-:Y:S02]  /*13730*/  IADD3 R9, R5.reuse, 0x8, RZ ;  /* 0x0000000805097810 */ /* 0x040fe40007ffe0ff */
[----:B--2---:R-:W-:-:S02]  /*13740*/  IADD3 R8, R5, 0x10, RZ ;  /* 0x0000001005087810 */ /* 0x004fc40007ffe0ff */
[----:B------:R-:W-:Y:S02]  /*13750*/  ISETP.GE.AND P4, PT, R9, c[0x0][0x3c8], PT ;  /* 0x0000f20009007a0c */ /* 0x000fe40003f86270 */
[C---:B------:R-:W-:Y:S02]  /*13760*/  IADD3 R7, R5.reuse, 0x18, RZ ;  /* 0x0000001805077810 */ /* 0x040fe40007ffe0ff */
[C---:B------:R-:W-:Y:S02]  /*13770*/  IADD3 R6, R5.reuse, 0x20, RZ ;  /* 0x0000002005067810 */ /* 0x040fe40007ffe0ff */
[C---:B------:R-:W-:Y:S02]  /*13780*/  IADD3 R0, R5.reuse, 0x28, RZ ;  /* 0x0000002805007810 */ /* 0x040fe40007ffe0ff */
[----:B------:R-:W-:Y:S02]  /*13790*/  ISETP.GE.AND P3, PT, R8, c[0x0][0x3c8], PT ;  /* 0x0000f20008007a0c */ /* 0x000fe40003f66270 */
[----:B------:R-:W-:-:S02]  /*137a0*/  ISETP.GE.AND P5, PT, R5, c[0x0][0x3c8], PT ;  /* 0x0000f20005007a0c */ /* 0x000fc40003fa6270 */
[----:B------:R-:W-:Y:S02]  /*137b0*/  ISETP.GE.AND P2, PT, R7, c[0x0][0x3c8], PT ;  /* 0x0000f20007007a0c */ /* 0x000fe40003f46270 */
[----:B------:R-:W-:Y:S02]  /*137c0*/  ISETP.GE.AND P1, PT, R6, c[0x0][0x3c8], PT ;  /* 0x0000f20006007a0c */ /* 0x000fe40003f26270 */
[----:B------:R-:W-:Y:S02]  /*137d0*/  ISETP.GE.AND P0, PT, R0, c[0x0][0x3c8], PT ;  /* 0x0000f20000007a0c */ /* 0x000fe40003f06270 */
[----:B------:R-:W-:Y:S02]  /*137e0*/  @!P4 LEA.HI R9, R9, R9, RZ, 0x1 ;  /* 0x000000090909c211 */ /* 0x000fe400078f08ff */
[C---:B------:R-:W-:Y:S02]  /*137f0*/  IADD3 R18, R5.reuse, 0x38, RZ ;  /* 0x0000003805127810 */ /* 0x040fe40007ffe0ff */
[----:B------:R-:W-:Y:S01]  /*13800*/  @!P3 LEA.HI R8, R8, R8, RZ, 0x1 ;  /* 0x000000080808b211 */ /* 0x000fe200078f08ff */
[----:B---34-:R-:W-:Y:S01]  /*13810*/  @!P5 IMAD.WIDE R12, R5, 0x4, R10 ;  /* 0x00000004050cd825 */ /* 0x018fe200078e020a */
[----:B------:R-:W-:-:S02]  /*13820*/  @!P4 LOP3.LUT R9, R9, 0xfffffffe, RZ, 0xc0, !PT ;  /* 0xfffffffe0909c812 */ /* 0x000fc400078ec0ff */
[----:B------:R-:W-:Y:S02]  /*13830*/  @!P2 LEA.HI R7, R7, R7, RZ, 0x1 ;  /* 0x000000070707a211 */ /* 0x000fe400078f08ff */
[----:B------:R-:W-:Y:S01]  /*13840*/  @!P1 LEA.HI R6, R6, R6, RZ, 0x1 ;  /* 0x0000000606069211 */ /* 0x000fe200078f08ff */
[--C-:B------:R-:W-:Y:S01]  /*13850*/  @!P4 IMAD.WIDE R16, R9, 0x4, R10.reuse ;  /* 0x000000040910c825 */ /* 0x100fe200078e020a */
[----:B------:R-:W-:Y:S01]  /*13860*/  @!P0 LEA.HI R0, R0, R0, RZ, 0x1 ;  /* 0x0000000000008211 */ /* 0x000fe200078f08ff */
[----:B------:R2:W-:Y:S01]  /*13870*/  @!P5 ST.E.64 [R12.64], R140 ;  /* 0x0000008c0c00d985 */ /* 0x0005e2000c101b0c */
[----:B------:R-:W-:Y:S02]  /*13880*/  @!P3 LOP3.LUT R15, R8, 0xfffffffe, RZ, 0xc0, !PT ;  /* 0xfffffffe080fb812 */ /* 0x000fe400078ec0ff */
[----:B------:R-:W-:Y:S01]  /*13890*/  @!P2 LOP3.LUT R7, R7, 0xfffffffe, RZ, 0xc0, !PT ;  /* 0xfffffffe0707a812 */ /* 0x000fe200078ec0ff */
[----:B------:R3:W-:Y:S01]  /*138a0*/  @!P4 ST.E.64 [R16.64], R136 ;  /* 0x000000881000c985 */ /* 0x0007e2000c101b0c */
[----:B------:R-:W-:Y:S01]  /*138b0*/  @!P1 LOP3.LUT R9, R6, 0xfffffffe, RZ, 0xc0, !PT ;  /* 0xfffffffe06099812 */ /* 0x000fe200078ec0ff */
[----:B------:R-:W-:Y:S01]  /*138c0*/  @!P3 IMAD.WIDE R14, R15, 0x4, R10 ;  /* 0x000000040f0eb825 */ /* 0x000fe200078e020a */
[----:B------:R-:W-:-:S02]  /*138d0*/  IADD3 R20, R5, 0x40, RZ ;  /* 0x0000004005147810 */ /* 0x000fc40007ffe0ff */
[----:B------:R-:W-:Y:S01]  /*138e0*/  IADD3 R19, R5, 0x48, RZ ;  /* 0x0000004805137810 */ /* 0x000fe20007ffe0ff */
[--C-:B------:R-:W-:Y:S01]  /*138f0*/  @!P2 IMAD.WIDE R6, R7, 0x4, R10.reuse ;  /* 0x000000040706a825 */ /* 0x100fe200078e020a */
[----:B------:R-:W-:Y:S01]  /*13900*/  @!P3 ST.E.64 [R14.64], R124 ;  /* 0x0000007c0e00b985 */ /* 0x000fe2000c101b0c */
[----:B------:R-:W-:Y:S02]  /*13910*/  ISETP.GE.AND P4, PT, R18, c[0x0][0x3c8], PT ;  /* 0x0000f20012007a0c */ /* 0x000fe40003f86270 */
[----:B------:R-:W-:Y:S01]  /*13920*/  @!P1 IMAD.WIDE R8, R9, 0x4, R10 ;  /* 0x0000000409089825 */ /* 0x000fe200078e020a */
[----:B------:R-:W-:Y:S01]  /*13930*/  @!P2 ST.E.64 [R6.64], R120 ;  /* 0x000000780600a985 */ /* 0x000fe2000c101b0c */
[----:B------:R-:W-:Y:S02]  /*13940*/  ISETP.GE.AND P3, PT, R20, c[0x0][0x3c8], PT ;  /* 0x0000f20014007a0c */ /* 0x000fe40003f66270 */
[----:B------:R-:W-:Y:S01]  /*13950*/  ISETP.GE.AND P2, PT, R19, c[0x0][0x3c8], PT ;  /* 0x0000f20013007a0c */ /* 0x000fe20003f46270 */
[----:B------:R4:W-:Y:S06]  /*13960*/  @!P1 ST.E.64 [R8.64], R108 ;  /* 0x0000006c08009985 */ /* 0x0009ec000c101b0c */
[----:B------:R-:W-:-:S02]  /*13970*/  @!P4 LEA.HI R18, R18, R18, RZ, 0x1 ;  /* 0x000000121212c211 */ /* 0x000fc400078f08ff */
[----:B--2---:R-:W-:Y:S02]  /*13980*/  @!P0 LOP3.LUT R13, R0, 0xfffffffe, RZ, 0xc0, !PT ;  /* 0xfffffffe000d8812 */ /* 0x004fe400078ec0ff */
[C---:B------:R-:W-:Y:S02]  /*13990*/  IADD3 R0, R5.reuse, 0x30, RZ ;  /* 0x0000003005007810 */ /* 0x040fe40007ffe0ff */
[----:B---3--:R-:W-:Y:S01]  /*139a0*/  IADD3 R17, R5, 0x50, RZ ;  /* 0x0000005005117810 */ /* 0x008fe20007ffe0ff */
[----:B------:R-:W-:Y:S01]  /*139b0*/  @!P0 IMAD.WIDE R12, R13, 0x4, R10 ;  /* 0x000000040d0c8825 */ /* 0x000fe200078e020a */
[----:B------:R-:W-:Y:S02]  /*139c0*/  ISETP.GE.AND P5, PT, R0, c[0x0][0x3c8], PT ;  /* 0x0000f20000007a0c */ /* 0x000fe40003fa6270 */
[----:B------:R-:W-:Y:S02]  /*139d0*/  IADD3 R16, R5, 0x58, RZ ;  /* 0x0000005805107810 */ /* 0x000fe40007ffe0ff */
[----:B------:R2:W-:Y:S01]  /*139e0*/  @!P0 ST.E.64 [R12.64], R104 ;  /* 0x000000680c008985 */ /* 0x0005e2000c101b0c */
[----:B------:R-:W-:-:S02]  /*139f0*/  ISETP.GE.AND P1, PT, R17, c[0x0][0x3c8], PT ;  /* 0x0000f20011007a0c */ /* 0x000fc40003f26270 */
[----:B------:R-:W-:Y:S02]  /*13a00*/  ISETP.GE.AND P0, PT, R16, c[0x0][0x3c8], PT ;  /* 0x0000f20010007a0c */ /* 0x000fe40003f06270 */
[----:B------:R-:W-:Y:S02]  /*13a10*/  @!P3 LEA.HI R20, R20, R20, RZ, 0x1 ;  /* 0x000000141414b211 */ /* 0x000fe400078f08ff */
[----:B------:R-:W-:Y:S02]  /*13a20*/  @!P2 LEA.HI R19, R19, R19, RZ, 0x1 ;  /* 0x000000131313a211 */ /* 0x000fe400078f08ff */
[----:B------:R-:W-:Y:S02]  /*13a30*/  @!P5 LEA.HI R0, R0, R0, RZ, 0x1 ;  /* 0x000000000000d211 */ /* 0x000fe400078f08ff */
[----:B----4-:R-:W-:Y:S02]  /*13a40*/  @!P4 LOP3.LUT R9, R18, 0xfffffffe, RZ, 0xc0, !PT ;  /* 0xfffffffe1209c812 */ /* 0x010fe400078ec0ff */
[----:B------:R-:W-:-:S02]  /*13a50*/  @!P5 LOP3.LUT R7, R0, 0xfffffffe, RZ, 0xc0, !PT ;  /* 0xfffffffe0007d812 */ /* 0x000fc400078ec0ff */
[----:B------:R-:W-:Y:S01]  /*13a60*/  @!P1 LEA.HI R17, R17, R17, RZ, 0x1 ;  /* 0x0000001111119211 */ /* 0x000fe200078f08ff */
[--C-:B------:R-:W-:Y:S01]  /*13a70*/  @!P4 IMAD.WIDE R8, R9, 0x4, R10.reuse ;  /* 0x000000040908c825 */ /* 0x100fe200078e020a */
[----:B------:R-:W-:Y:S02]  /*13a80*/  @!P0 LEA.HI R16, R16, R16, RZ, 0x1 ;  /* 0x0000001010108211 */ /* 0x000fe400078f08ff */
[----:B------:R-:W-:Y:S01]  /*13a90*/  @!P2 LOP3.LUT R19, R19, 0xfffffffe, RZ, 0xc0, !PT ;  /* 0xfffffffe1313a812 */ /* 0x000fe200078ec0ff */
[--C-:B------:R-:W-:Y:S01]  /*13aa0*/  @!P5 IMAD.WIDE R6, R7, 0x4, R10.reuse ;  /* 0x000000040706d825 */ /* 0x100fe200078e020a */
[----:B------:R-:W-:Y:S02]  /*13ab0*/  @!P1 LOP3.LUT R17, R17, 0xfffffffe, RZ, 0xc0, !PT ;  /* 0xfffffffe11119812 */ /* 0x000fe400078ec0ff */
[----:B------:R-:W-:Y:S01]  /*13ac0*/  @!P0 LOP3.LUT R15, R16, 0xfffffffe, RZ, 0xc0, !PT ;  /* 0xfffffffe100f8812 */ /* 0x000fe200078ec0ff */
[--C-:B------:R-:W-:Y:S01]  /*13ad0*/  @!P2 IMAD.WIDE R18, R19, 0x4, R10.reuse ;  /* 0x000000041312a825 */ /* 0x100fe200078e020a */
[----:B------:R3:W-:Y:S03]  /*13ae0*/  @!P5 ST.E.64 [R6.64], R56 ;  /* 0x000000380600d985 */ /* 0x0007e6000c101b0c */
[--C-:B------:R-:W-:Y:S01]  /*13af0*/  @!P1 IMAD.WIDE R16, R17, 0x4, R10.reuse ;  /* 0x0000000411109825 */ /* 0x100fe200078e020a */
[----:B--2---:R-:W-:Y:S01]  /*13b00*/  @!P3 LOP3.LUT R13, R20, 0xfffffffe, RZ, 0xc0, !PT ;  /* 0xfffffffe140db812 */ /* 0x004fe200078ec0ff */
[----:B------:R3:W-:Y:S04]  /*13b10*/  @!P4 ST.E.64 [R8.64], R60 ;  /* 0x0000003c0800c985 */ /* 0x0007e8000c101b0c */
[----:B------:R-:W-:-:S04]  /*13b20*/  @!P3 IMAD.WIDE R12, R13, 0x4, R10 ;  /* 0x000000040d0cb825 */ /* 0x000fc800078e020a */
[----:B------:R-:W-:Y:S01]  /*13b30*/  @!P0 IMAD.WIDE R10, R15, 0x4, R10 ;  /* 0x000000040f0a8825 */ /* 0x000fe200078e020a */
[----:B------:R3:W-:Y:S04]  /*13b40*/  @!P3 ST.E.64 [R12.64], R72 ;  /* 0x000000480c00b985 */ /* 0x0007e8000c101b0c */
[----:B------:R3:W-:Y:S04]  /*13b50*/  @!P2 ST.E.64 [R18.64], R76 ;  /* 0x0000004c1200a985 */ /* 0x0007e8000c101b0c */
[----:B------:R3:W-:Y:S04]  /*13b60*/  @!P1 ST.E.64 [R16.64], R88 ;  /* 0x0000005810009985 */ /* 0x0007e8000c101b0c */
[----:B------:R3:W-:Y:S02]  /*13b70*/  @!P0 ST.E.64 [R10.64], R92 ;  /* 0x0000005c0a008985 */ /* 0x0007e4000c101b0c */
.L_x_538:
[----:B------:R-:W-:Y:S05]  /*13b80*/  BSYNC B0 ;  /* 0x0000000000007941 */ /* 0x000fea0003800000 */
.L_x_537:
[----:B------:R-:W-:Y:S01]  /*13b90*/  ISETP.NE.AND P0, PT, R2, RZ, PT ;  /* 0x000000ff0200720c */ /* 0x000fe20003f05270 */
[----:B---3--:R3:W1:Y:S04]  /*13ba0*/  SHFL.IDX PT, R9, R3, 0x3, 0x1c1f ;  /* 0x007c1f0003097f89 */ /* 0x00866800000e0000 */
[----:B--2---:R3:W2:Y:S08]  /*13bb0*/  SHFL.IDX PT, R8, R4, 0x3, 0x1c1f ;  /* 0x007c1f0004087f89 */ /* 0x0046b000000e0000 */
[----:B------:R-:W-:Y:S05]  /*13bc0*/  @P0 EXIT ;  /* 0x000000000000094d */ /* 0x000fea0003800000 */
[C---:B------:R-:W-:Y:S02]  /*13bd0*/  IADD3 R6, R5.reuse, 0x8, RZ ;  /* 0x0000000805067810 */ /* 0x040fe40007ffe0ff */
[----:B-1-3--:R-:W-:-:S02]  /*13be0*/  IADD3 R4, R5, 0x10, RZ ;  /* 0x0000001005047810 */ /* 0x00afc40007ffe0ff */
        /* <DEDUP_REMOVED lines=11> */
[----:B--2-4-:R-:W-:Y:S01]  /*13ca0*/  @!P3 IMAD.WIDE R10, R5, 0x4, R8 ;  /* 0x00000004050ab825 */ /* 0x014fe200078e0208 */
[----:B------:R-:W-:-:S02]  /*13cb0*/  @!P2 LOP3.LUT R6, R6, 0xfffffffe, RZ, 0xc0, !PT ;  /* 0xfffffffe0606a812 */ /* 0x000fc400078ec0ff */
[----:B------:R-:W-:Y:S02]  /*13cc0*/  @!P1 LOP3.LUT R4, R4, 0xfffffffe, RZ, 0xc0, !PT ;  /* 0xfffffffe04049812 */ /* 0x000fe400078ec0ff */
[----:B------:R-:W-:Y:S01]  /*13cd0*/  @!P0 LOP3.LUT R3, R3, 0xfffffffe, RZ, 0xc0, !PT ;  /* 0xfffffffe03038812 */ /* 0x000fe200078ec0ff */
[--C-:B------:R-:W-:Y:S01]  /*13ce0*/  @!P2 IMAD.WIDE R6, R6, 0x4, R8.reuse ;  /* 0x000000040606a825 */ /* 0x100fe200078e0208 */
[----:B------:R-:W-:Y:S01]  /*13cf0*/  ISETP.GE.AND P5, PT, R0, c[0x0][0x3c8], PT ;  /* 0x0000f20000007a0c */ /* 0x000fe20003fa6270 */
[----:B------:R1:W-:Y:S01]  /*13d00*/  @!P3 ST.E.64 [R10.64], R142 ;  /* 0x0000008e0a00b985 */ /* 0x0003e2000c101b0c */
[C---:B------:R-:W-:Y:S01]  /*13d10*/  IADD3 R18, R5.reuse, 0x30, RZ ;  /* 0x0000003005127810 */ /* 0x040fe20007ffe0ff */
[--C-:B------:R-:W-:Y:S01]  /*13d20*/  @!P1 IMAD.WIDE R12, R4, 0x4, R8.reuse ;  /* 0x00000004040c9825 */ /* 0x100fe200078e0208 */
[C---:B------:R-:W-:Y:S01]  /*13d30*/  IADD3 R17, R5.reuse, 0x38, RZ ;  /* 0x0000003805117810 */ /* 0x040fe20007ffe0ff */
[----:B------:R2:W-:Y:S01]  /*13d40*/  @!P2 ST.E.64 [R6.64], R138 ;  /* 0x0000008a0600a985 */ /* 0x0005e2000c101b0c */
[----:B------:R-:W-:Y:S01]  /*13d50*/  IADD3 R16, R5, 0x40, RZ ;  /* 0x0000004005107810 */ /* 0x000fe20007ffe0ff */
[----:B------:R-:W-:Y:S01]  /*13d60*/  @!P0 IMAD.WIDE R14, R3, 0x4, R8 ;  /* 0x00000004030e8825 */ /* 0x000fe200078e0208 */
[C---:B------:R-:W-:Y:S01]  /*13d70*/  IADD3 R4, R5.reuse, 0x48, RZ ;  /* 0x0000004805047810 */ /* 0x040fe20007ffe0ff */
[----:B------:R3:W-:Y:S01]  /*13d80*/  @!P1 ST.E.64 [R12.64], R126 ;  /* 0x0000007e0c009985 */ /* 0x0007e2000c101b0c */
[----:B------:R-:W-:-:S02]  /*13d90*/  IADD3 R3, R5, 0x50, RZ ;  /* 0x0000005005037810 */ /* 0x000fc40007ffe0ff */
[----:B------:R-:W-:Y:S01]  /*13da0*/  ISETP.GE.AND P4, PT, R18, c[0x0][0x3c8], PT ;  /* 0x0000f20012007a0c */ /* 0x000fe20003f86270 */
[----:B------:R4:W-:Y:S01]  /*13db0*/  @!P0 ST.E.64 [R14.64], R122 ;  /* 0x0000007a0e008985 */ /* 0x0009e2000c101b0c */
[----:B------:R-:W-:Y:S02]  /*13dc0*/  ISETP.GE.AND P3, PT, R17, c[0x0][0x3c8], PT ;  /* 0x0000f20011007a0c */ /* 0x000fe40003f66270 */
[----:B------:R-:W-:Y:S02]  /*13dd0*/  ISETP.GE.AND P2, PT, R16, c[0x0][0x3c8], PT ;  /* 0x0000f20010007a0c */ /* 0x000fe40003f46270 */
[----:B------:R-:W-:Y:S02]  /*13de0*/  ISETP.GE.AND P1, PT, R4, c[0x0][0x3c8], PT ;  /* 0x0000f20004007a0c */ /* 0x000fe40003f26270 */
[----:B------:R-:W-:Y:S02]  /*13df0*/  ISETP.GE.AND P0, PT, R3, c[0x0][0x3c8], PT ;  /* 0x0000f20003007a0c */ /* 0x000fe40003f06270 */
[----:B------:R-:W-:-:S02]  /*13e00*/  @!P6 LEA.HI R2, R2, R2, RZ, 0x1 ;  /* 0x000000020202e211 */ /* 0x000fc400078f08ff */
[----:B------:R-:W-:Y:S02]  /*13e10*/  @!P5 LEA.HI R0, R0, R0, RZ, 0x1 ;  /* 0x000000000000d211 */ /* 0x000fe400078f08ff */
[----:B------:R-:W-:Y:S02]  /*13e20*/  @!P4 LEA.HI R18, R18, R18, RZ, 0x1 ;  /* 0x000000121212c211 */ /* 0x000fe400078f08ff */
[----:B------:R-:W-:Y:S02]  /*13e30*/  @!P3 LEA.HI R17, R17, R17, RZ, 0x1 ;  /* 0x000000111111b211 */ /* 0x000fe400078f08ff */
[----:B-1----:R-:W-:Y:S02]  /*13e40*/  @!P5 LOP3.LUT R11, R0, 0xfffffffe, RZ, 0xc0, !PT ;  /* 0xfffffffe000bd812 */ /* 0x002fe400078ec0ff */
[----:B------:R-:W-:Y:S02]  /*13e50*/  @!P2 LEA.HI R16, R16, R16, RZ, 0x1 ;  /* 0x000000101010a211 */ /* 0x000fe400078f08ff */
[----:B--2---:R-:W-:Y:S01]  /*13e60*/  @!P6 LOP3.LUT R7, R2, 0xfffffffe, RZ, 0xc0, !PT ;  /* 0xfffffffe0207e812 */ /* 0x004fe200078ec0ff */
[----:B------:R-:W-:Y:S01]  /*13e70*/  @!P5 IMAD.WIDE R10, R11, 0x4, R8 ;  /* 0x000000040b0ad825 */ /* 0x000fe200078e0208 */
[----:B------:R-:W-:-:S02]  /*13e80*/  @!P1 LEA.HI R4, R4, R4, RZ, 0x1 ;  /* 0x0000000404049211 */ /* 0x000fc400078f08ff */
[----:B------:R-:W-:Y:S01]  /*13e90*/  @!P0 LEA.HI R3, R3, R3, RZ, 0x1 ;  /* 0x0000000303038211 */ /* 0x000fe200078f08ff */
[----:B------:R-:W-:Y:S01]  /*13ea0*/  @!P6 IMAD.WIDE R6, R7, 0x4, R8 ;  /* 0x000000040706e825 */ /* 0x000fe200078e0208 */
[----:B---3--:R-:W-:Y:S02]  /*13eb0*/  @!P4 LOP3.LUT R13, R18, 0xfffffffe, RZ, 0xc0, !PT ;  /* 0xfffffffe120dc812 */ /* 0x008fe400078ec0ff */
[----:B------:R-:W-:Y:S02]  /*13ec0*/  @!P3 LOP3.LUT R17, R17, 0xfffffffe, RZ, 0xc0, !PT ;  /* 0xfffffffe1111b812 */ /* 0x000fe400078ec0ff */
[----:B----4-:R-:W-:Y:S01]  /*13ed0*/  @!P2 LOP3.LUT R15, R16, 0xfffffffe, RZ, 0xc0, !PT ;  /* 0xfffffffe100fa812 */ /* 0x010fe200078ec0ff */
[----:B------:R1:W-:Y:S01]  /*13ee0*/  @!P6 ST.E.64 [R6.64], R110 ;  /* 0x0000006e0600e985 */ /* 0x0003e2000c101b0c */
[----:B------:R-:W-:Y:S02]  /*13ef0*/  @!P1 LOP3.LUT R19, R4, 0xfffffffe, RZ, 0xc0, !PT ;  /* 0xfffffffe04139812 */ /* 0x000fe400078ec0ff */
[----:B------:R-:W-:Y:S01]  /*13f00*/  @!P0 LOP3.LUT R3, R3, 0xfffffffe, RZ, 0xc0, !PT ;  /* 0xfffffffe03038812 */ /* 0x000fe200078ec0ff */
[----:B------:R2:W-:Y:S01]  /*13f10*/  @!P5 ST.E.64 [R10.64], R106 ;  /* 0x0000006a0a00d985 */ /* 0x0005e2000c101b0c */
[----:B------:R-:W-:-:S03]  /*13f20*/  IADD3 R5, R5, 0x58, RZ ;  /* 0x0000005805057810 */ /* 0x000fc60007ffe0ff */
[----:B------:R-:W-:-:S04]  /*13f30*/  @!P0 IMAD.WIDE R2, R3, 0x4, R8 ;  /* 0x0000000403028825 */ /* 0x000fc800078e0208 */
[----:B-1----:R-:W-:-:S04]  /*13f40*/  @!P4 IMAD.WIDE R6, R13, 0x4, R8 ;  /* 0x000000040d06c825 */ /* 0x002fc800078e0208 */
[--C-:B--2---:R-:W-:Y:S01]  /*13f50*/  @!P3 IMAD.WIDE R10, R17, 0x4, R8.reuse ;  /* 0x00000004110ab825 */ /* 0x104fe200078e0208 */
[----:B------:R1:W-:Y:S03]  /*13f60*/  @!P4 ST.E.64 [R6.64], R58 ;  /* 0x0000003a0600c985 */ /* 0x0003e6000c101b0c */
[--C-:B------:R-:W-:Y:S01]  /*13f70*/  @!P2 IMAD.WIDE R12, R15, 0x4, R8.reuse ;  /* 0x000000040f0ca825 */ /* 0x100fe200078e0208 */
[----:B------:R1:W-:Y:S03]  /*13f80*/  @!P3 ST.E.64 [R10.64], R62 ;  /* 0x0000003e0a00b985 */ /* 0x0003e6000c101b0c */
[----:B------:R-:W-:Y:S01]  /*13f90*/  @!P1 IMAD.WIDE R14, R19, 0x4, R8 ;  /* 0x00000004130e9825 */ /* 0x000fe200078e0208 */
[----:B------:R1:W-:Y:S04]  /*13fa0*/  @!P2 ST.E.64 [R12.64], R74 ;  /* 0x0000004a0c00a985 */ /* 0x0003e8000c101b0c */
[----:B------:R1:W-:Y:S04]  /*13fb0*/  @!P1 ST.E.64 [R14.64], R78 ;  /* 0x0000004e0e009985 */ /* 0x0003e8000c101b0c */
[----:B------:R1:W-:Y:S01]  /*13fc0*/  @!P0 ST.E.64 [R2.64], R90 ;  /* 0x0000005a02008985 */ /* 0x0003e2000c101b0c */
[----:B------:R-:W-:-:S13]  /*13fd0*/  ISETP.GE.AND P0, PT, R5, c[0x0][0x3c8], PT ;  /* 0x0000f20005007a0c */ /* 0x000fda0003f06270 */
[----:B------:R-:W-:Y:S05]  /*13fe0*/  @P0 EXIT ;  /* 0x000000000000094d */ /* 0x000fea0003800000 */
[----:B-1----:R-:W-:-:S04]  /*13ff0*/  LEA.HI R3, R5, R5, RZ, 0x1 ;  /* 0x0000000505037211 */ /* 0x002fc800078f08ff */
[----:B------:R-:W-:-:S05]  /*14000*/  LOP3.LUT R3, R3, 0xfffffffe, RZ, 0xc0, !PT ;  /* 0xfffffffe03037812 */ /* 0x000fca00078ec0ff */
[----:B------:R-:W-:-:S05]  /*14010*/  IMAD.WIDE R8, R3, 0x4, R8 ;  /* 0x0000000403087825 */ /* 0x000fca00078e0208 */
[----:B------:R-:W-:Y:S01]  /*14020*/  ST.E.64 [R8.64], R94 ;  /* 0x0000005e08007985 */ /* 0x000fe2000c101b0c */
[----:B------:R-:W-:Y:S05]  /*14030*/  EXIT ;  /* 0x000000000000794d */ /* 0x000fea0003800000 */
.L_x_532:
[----:B------:R-:W1:Y:S02]  /*14040*/  S2R R4, SR_TID.X ;  /* 0x0000000000047919 */ /* 0x000e640000002100 */
[----:B-1----:R-:W-:-:S13]  /*14050*/  ISETP.GT.AND P0, PT, R4, 0x7f, PT ;  /* 0x0000007f0400780c */ /* 0x002fda0003f04270 */
[----:B------:R-:W-:Y:S05]  /*14060*/  @P0 EXIT ;  /* 0x000000000000094d */ /* 0x000fea0003800000 */
[----:B------:R-:W1:Y:S01]  /*14070*/  S2R R7, SR_CTAID.X ;  /* 0x0000000000077919 */ /* 0x000e620000002500 */
[----:B------:R-:W-:-:S05]  /*14080*/  MOV R0, c[0x0][0x4e8] ;  /* 0x00013a0000007a02 */ /* 0x000fca0000000f00 */
[----:B------:R-:W-:Y:S01]  /*14090*/  IMAD R2, R0, c[0x0][0x388], RZ ;  /* 0x0000e20000027a24 */ /* 0x000fe200078e02ff */
[----:B-1----:R-:W-:-:S04]  /*140a0*/  LEA R7, R7, R4, 0x7 ;  /* 0x0000000407077211 */ /* 0x002fc800078e38ff */
[----:B------:R-:W-:-:S13]  /*140b0*/  ISETP.GE.AND P0, PT, R7, R2, PT ;  /* 0x000000020700720c */ /* 0x000fda0003f06270 */
[----:B------:R-:W-:Y:S05]  /*140c0*/  @P0 EXIT ;  /* 0x000000000000094d */ /* 0x000fea0003800000 */
[----:B------:R-:W1:Y:S01]  /*140d0*/  S2R R5, SR_CTAID.Z ;  /* 0x0000000000057919 */ /* 0x000e620000002700 */
[----:B------:R-:W-:Y:S01]  /*140e0*/  USHF.R.S32.HI UR6, URZ, 0x1f, UR8 ;  /* 0x0000001f3f067899 */ /* 0x000fe20008011408 */
[----:B------:R-:W-:Y:S01]  /*140f0*/  ISETP.NE.AND P0, PT, R0, 0x1, PT ;  /* 0x000000010000780c */ /* 0x000fe20003f05270 */
[----:B------:R-:W-:Y:S01]  /*14100*/  ULDC.64 UR4, c[0x0][0x4d0] ;  /* 0x0001340000047ab9 */ /* 0x000fe20000000a00 */
[----:B------:R-:W2:Y:S01]  /*14110*/  S2R R3, SR_CTAID.Y ;  /* 0x0000000000037919 */ /* 0x000ea20000002600 */
[----:B------:R-:W-:Y:S01]  /*14120*/  UIMAD UR6, UR6, UR4, URZ ;  /* 0x00000004060672a4 */ /* 0x000fe2000f8e023f */
[----:B------:R-:W-:Y:S01]  /*14130*/  IADD3 R2, RZ, -UR8, RZ ;  /* 0x80000008ff027c10 */ /* 0x000fe2000fffe0ff */
[----:B------:R-:W-:Y:S01]  /*14140*/  UIMAD.WIDE.U32 UR10, UR8, UR4, URZ ;  /* 0x00000004080a72a5 */ /* 0x000fe2000f8e003f */
[----:B------:R-:W-:Y:S01]  /*14150*/  MOV R6, R7 ;  /* 0x0000000700067202 */ /* 0x000fe20000000f00 */
[----:B------:R-:W-:-:S04]  /*14160*/  UIMAD UR4, UR8, UR5, UR6 ;  /* 0x00000005080472a4 */ /* 0x000fc8000f8e0206 */
[----:B------:R-:W-:Y:S01]  /*14170*/  UIADD3 UR4, UR11, UR4, URZ ;  /* 0x000000040b047290 */ /* 0x000fe2000fffe03f */
[----:B------:R-:W-:Y:S01]  /*14180*/  MOV R9, UR11 ;  /* 0x0000000b00097c02 */ /* 0x000fe20008000f00 */
[----:B------:R-:W-:-:S04]  /*14190*/  @P0 IMAD.HI.U32 R4, R7, c[0x0][0x4ec], RZ ;  /* 0x00013b0007040a27 */ /* 0x000fc800078e00ff */
[----:B------:R-:W-:Y:S01]  /*141a0*/  IMAD.U32 R8, RZ, RZ, UR10 ;  /* 0x0000000aff087e24 */ /* 0x000fe2000f8e00ff */
[----:B------:R-:W-:Y:S01]  /*141b0*/  @P0 SHF.R.U32.HI R6, RZ, c[0x0][0x4f0], R4 ;  /* 0x00013c00ff060a19 */ /* 0x000fe20000011604 */
[----:B------:R-:W-:Y:S01]  /*141c0*/  IMAD.U32 R9, RZ, RZ, UR4 ;  /* 0x00000004ff097e24 */ /* 0x000fe2000f8e00ff */
[----:B-1----:R-:W-:-:S03]  /*141d0*/  SHF.R.S32.HI R0, RZ, 0x1f, R5 ;  /* 0x0000001fff007819 */ /* 0x002fc60000011405 */
[----:B------:R-:W-:Y:S01]  /*141e0*/  IMAD.WIDE.U32 R8, R5, c[0x0][0x4d8], R8 ;  /* 0x0001360005087a25 */ /* 0x000fe200078e0008 */
[----:B------:R-:W-:-:S03]  /*141f0*/  IADD3 R4, -R6, RZ, RZ ;  /* 0x000000ff06047210 */ /* 0x000fc60007ffe1ff */
[----:B------:R-:W-:Y:S02]  /*14200*/  IMAD R0, R0, c[0x0][0x4d8], RZ ;  /* 0x0001360000007a24 */ /* 0x000fe400078e02ff */
[----:B--2---:R-:W-:Y:S02]  /*14210*/  IMAD R2, R2, c[0x0][0x550], R3 ;  /* 0x0001540002027a24 */ /* 0x004fe400078e0203 */
[----:B------:R-:W-:Y:S02]  /*14220*/  IMAD R0, R5, c[0x0][0x4dc], R0 ;  /* 0x0001370005007a24 */ /* 0x000fe400078e0200 */
[----:B------:R-:W-:Y:S01]  /*14230*/  IMAD R4, R4, c[0x0][0x4e8], R7 ;  /* 0x00013a0004047a24 */ /* 0x000fe200078e0207 */
[----:B------:R-:W-:Y:S01]  /*14240*/  SHF.R.S32.HI R3, RZ, 0x1f, R2 ;  /* 0x0000001fff037819 */ /* 0x000fe20000011402 */
[----:B------:R-:W-:Y:S01]  /*14250*/  IMAD.IADD R9, R0, 0x1, R9 ;  /* 0x0000000100097824 */ /* 0x000fe200078e0209 */
[----:B------:R-:W-:-:S03]  /*14260*/  SHF.R.S32.HI R0, RZ, 0x1f, R6 ;  /* 0x0000001fff007819 */ /* 0x000fc60000011406 */
[----:B------:R-:W-:Y:S02]  /*14270*/  IMAD R3, R3, c[0x0][0x4e0], RZ ;  /* 0x0001380003037a24 */ /* 0x000fe400078e02ff */
[----:B------:R-:W-:-:S04]  /*14280*/  IMAD.WIDE.U32 R8, R2, c[0x0][0x4e0], R8 ;  /* 0x0001380002087a25 */ /* 0x000fc800078e0008 */
[----:B------:R-:W-:Y:S01]  /*14290*/  IMAD R3, R2, c[0x0][0x4e4], R3 ;  /* 0x0001390002037a24 */ /* 0x000fe200078e0203 */
[----:B------:R-:W-:Y:S02]  /*142a0*/  SHF.R.S32.HI R2, RZ, 0x1f, R4 ;  /* 0x0000001fff027819 */ /* 0x000fe40000011404 */
[----:B------:R-:W-:-:S03]  /*142b0*/  IADD3 R6, P0, R6, R8, RZ ;  /* 0x0000000806067210 */ /* 0x000fc60007f1e0ff */
[----:B------:R-:W-:Y:S01]  /*142c0*/  IMAD R5, R2, c[0x0][0x4c8], RZ ;  /* 0x0001320002057a24 */ /* 0x000fe200078e02ff */
[----:B------:R-:W-:-:S03]  /*142d0*/  IADD3.X R7, R0, R9, R3, P0, !PT ;  /* 0x0000000900077210 */ /* 0x000fc600007fe403 */
[C---:B------:R-:W-:Y:S02]  /*142e0*/  IMAD R5, R4.reuse, c[0x0][0x4cc], R5 ;  /* 0x0001330004057a24 */ /* 0x040fe400078e0205 */
[----:B------:R-:W-:-:S05]  /*142f0*/  IMAD.WIDE.U32 R6, R4, c[0x0][0x4c8], R6 ;  /* 0x0001320004067a25 */ /* 0x000fca00078e0006 */
[----:B------:R-:W-:Y:S02]  /*14300*/  IADD3 R5, R7, R5, RZ ;  /* 0x0000000507057210 */ /* 0x000fe40007ffe0ff */
[----:B------:R-:W-:-:S04]  /*14310*/  LEA R2, P0, R6, c[0x0][0x4a8], 0x2 ;  /* 0x00012a0006027a11 */ /* 0x000fc800078010ff */
[----:B------:R-:W-:Y:S02]  /*14320*/  LEA.HI.X R3, R6, c[0x0][0x4ac], R5, 0x2, P0 ;  /* 0x00012b0006037a11 */ /* 0x000fe400000f1405 */
[----:B------:R-:W-:-:S05]  /*14330*/  MOV R5, 0xff800000 ;  /* 0xff80000000057802 */ /* 0x000fca0000000f00 */
[----:B------:R-:W-:Y:S01]  /*14340*/  STG.E [R2.64], R5 ;  /* 0x0000000502007986 */ /* 0x000fe2000c10190c */
[----:B------:R-:W-:Y:S05]  /*14350*/  EXIT ;  /* 0x000000000000794d */ /* 0x000fea0003800000 */
.L_x_455:
[----:B------:R-:W-:Y:S01]  /*14360*/  IMAD.MOV.U32 R7, RZ, RZ, 0x1 ;  /* 0x00000001ff077424 */ /* 0x000fe200078e00ff */
[----:B------:R-:W-:Y:S02]  /*14370*/  MOV R10, 0x1c1f ;  /* 0x00001c1f000a7802 */ /* 0x000fe40000000f00 */
[----:B------:R-:W-:Y:S02]  /*14380*/  MOV R8, 0x143a0 ;  /* 0x000143a000087802 */ /* 0x000fe40000000f00 */
[----:B-1----:R-:W-:Y:S05]  /*14390*/  CALL.REL.NOINC `($__internal_8_$__cuda_sm70_shflsync_idx_p) ;  /* 0x0000028000007944 */ /* 0x002fea0003c00000 */
[----:B--2---:R-:W-:Y:S01]  /*143a0*/  IMAD.MOV.U32 R14, RZ, RZ, R7 ;  /* 0x000000ffff0e7224 */ /* 0x004fe200078e0007 */
[----:B------:R-:W-:Y:S01]  /*143b0*/  MOV R7, 0x1 ;  /* 0x0000000100077802 */ /* 0x000fe20000000f00 */
[----:B-1----:R-:W-:Y:S01]  /*143c0*/  IMAD.MOV.U32 R12, RZ, RZ, R11 ;  /* 0x000000ffff0c7224 */ /* 0x002fe200078e000b */
[----:B------:R-:W-:Y:S02]  /*143d0*/  MOV R10, 0x1c1f ;  /* 0x00001c1f000a7802 */ /* 0x000fe40000000f00 */
[----:B------:R-:W-:Y:S02]  /*143e0*/  MOV R8, 0x14400 ;  /* 0x0001440000087802 */ /* 0x000fe40000000f00 */
[----:B------:R-:W-:Y:S05]  /*143f0*/  CALL.REL.NOINC `($__internal_8_$__cuda_sm70_shflsync_idx_p) ;  /* 0x0000022000007944 */ /* 0x000fea0003c00000 */
[----:B-12---:R-:W-:Y:S05]  /*14400*/  BRA `(.L_x_539) ;  /* 0xfffedf4000007947 */ /* 0x006fea000383ffff */
.L_x_482:
[----:B----4-:R-:W-:Y:S01]  /*14410*/  MOV R10, 0x1c1f ;  /* 0x00001c1f000a7802 */ /* 0x010fe20000000f00 */
[----:B------:R-:W-:Y:S01]  /*14420*/  IMAD.MOV.U32 R7, RZ, RZ, 0x1 ;  /* 0x00000001ff077424 */ /* 0x000fe200078e00ff */
[----:B------:R-:W-:Y:S02]  /*14430*/  MOV R8, 0x14450 ;  /* 0x0001445000087802 */ /* 0x000fe40000000f00 */
[----:B-123--:R-:W-:Y:S05]  /*14440*/  CALL.REL.NOINC `($__internal_8_$__cuda_sm70_shflsync_idx_p) ;  /* 0x000001d000007944 */ /* 0x00efea0003c00000 */
[----:B-1----:R-:W-:Y:S01]  /*14450*/  MOV R10, 0x1c1f ;  /* 0x00001c1f000a7802 */ /* 0x002fe20000000f00 */
[----:B--2---:R-:W-:Y:S01]  /*14460*/  IMAD.MOV.U32 R3, RZ, RZ, R7 ;  /* 0x000000ffff037224 */ /* 0x004fe200078e0007 */
[----:B------:R-:W-:Y:S01]  /*14470*/  MOV R7, 0x1 ;  /* 0x0000000100077802 */ /* 0x000fe20000000f00 */
[----:B------:R-:W-:Y:S01]  /*14480*/  IMAD.MOV.U32 R12, RZ, RZ, R0 ;  /* 0x000000ffff0c7224 */ /* 0x000fe200078e0000 */
[----:B------:R-:W-:Y:S02]  /*14490*/  MOV R8, 0x144b0 ;  /* 0x000144b000087802 */ /* 0x000fe40000000f00 */
[----:B------:R-:W-:Y:S05]  /*144a0*/  CALL.REL.NOINC `($__internal_8_$__cuda_sm70_shflsync_idx_p) ;  /* 0x0000017000007944 */ /* 0x000fea0003c00000 */
[----:B-12---:R-:W-:-:S05]  /*144b0*/  BRA `(.L_x_540) ;  /* 0xffff1e9000007947 */ /* 0x006fca000383ffff */
.L_x_507:
        /* <DEDUP_REMOVED lines=11> */
.L_x_513:
[----:B--2---:R-:W-:Y:S01]  /*14570*/  MOV R10, 0x1c1f ;  /* 0x00001c1f000a7802 */ /* 0x004fe20000000f00 */
[----:B------:R-:W-:Y:S01]  /*14580*/  IMAD.MOV.U32 R7, RZ, RZ, 0x1 ;  /* 0x00000001ff077424 */ /* 0x000fe200078e00ff */
[----:B------:R-:W-:Y:S02]  /*14590*/  MOV R8, 0x145b0 ;  /* 0x000145b000087802 */ /* 0x000fe40000000f00 */
[----:B-1-3--:R-:W-:Y:S05]  /*145a0*/  CALL.REL.NOINC `($__internal_8_$__cuda_sm70_shflsync_idx_p) ;  /* 0x0000007000007944 */ /* 0x00afea0003c00000 */
[----:B-1----:R-:W-:Y:S01]  /*145b0*/  MOV R10, 0x1c1f ;  /* 0x00001c1f000a7802 */ /* 0x002fe20000000f00 */
[----:B--2---:R-:W-:Y:S01]  /*145c0*/  IMAD.MOV.U32 R6, RZ, RZ, R7 ;  /* 0x000000ffff067224 */ /* 0x004fe200078e0007 */
[----:B------:R-:W-:Y:S01]  /*145d0*/  MOV R7, 0x1 ;  /* 0x0000000100077802 */ /* 0x000fe20000000f00 */
[----:B------:R-:W-:Y:S01]  /*145e0*/  IMAD.MOV.U32 R12, RZ, RZ, R4 ;  /* 0x000000ffff0c7224 */ /* 0x000fe200078e0004 */
[----:B------:R-:W-:Y:S02]  /*145f0*/  MOV R8, 0x14610 ;  /* 0x0001461000087802 */ /* 0x000fe40000000f00 */
[----:B------:R-:W-:Y:S05]  /*14600*/  CALL.REL.NOINC `($__internal_8_$__cuda_sm70_shflsync_idx_p) ;  /* 0x0000001000007944 */ /* 0x000fea0003c00000 */
[----:B-12---:R-:W-:-:S05]  /*14610*/  BRA `(.L_x_542) ;  /* 0xffff952000007947 */ /* 0x006fca000383ffff */
        .weak           $__internal_8_$__cuda_sm70_shflsync_idx_p
        .type           $__internal_8_$__cuda_sm70_shflsync_idx_p,@function
        .size           $__internal_8_$__cuda_sm70_shflsync_idx_p,(.L_x_3639 - $__internal_8_$__cuda_sm70_shflsync_idx_p)
$__internal_8_$__cuda_sm70_shflsync_idx_p:
[----:B------:R-:W-:Y:S01]  /*14620*/  MOV R9, 0x0 ;  /* 0x0000000000097802 */ /* 0x000fe20000000f00 */
[----:B------:R-:W-:Y:S04]  /*14630*/  WARPSYNC R223 ;  /* 0x000000df00007348 */ /* 0x000fe80003800000 */
[----:B------:R1:W2:Y:S01]  /*14640*/  SHFL.IDX PT, R7, R12, R7, R10 ;  /* 0x000000070c077389 */ /* 0x0002a200000e000a */
[----:B------:R-:W-:Y:S05]  /*14650*/  RET.REL.NODEC R8 `(_ZN7cutlass13device_kernelIN5flash19enable_sm80_to_sm89INS1_16FlashAttnFwdSm80INS1_25CollectiveMainloopFwdSm80ILi4ELi1ELb0EN4cute5tupleIJNS5_1CILi128EEENS7_ILi48EEENS7_ILi96EEEEEELi96ENS_10bfloat16_tEfNS_4arch4Sm80ELb0ELb1ELb1ELb0ELb1ELb0ELb1ELb1EEENS1_21CollectiveEpilogueFwdINS6_IJS8_SA_S9_EEENS6_IJNS7_ILi1EEESI_SI_EEESC_SE_Li128ELb0ELb1ELb1ELb0EEENS1_19SingleTileSchedulerILb0ELb1ELb1ELi128EEEEEEEEEvNT_6ParamsE) ;  /* 0xfffeb9a008007950 */ /* 0x000fea0003c3ffff */
.L_x_543:
        /* <DEDUP_REMOVED lines=10> */
.L_x_3639:


//--------------------- .text._ZN7cutlass13device_kernelIN5flash19enable_sm80_to_sm89INS1_16FlashAttnFwdSm80INS1_25CollectiveMainloopFwdSm80ILi4ELi1ELb0EN4cute5tupleIJNS5_1CILi128EEENS7_ILi48EEENS7_ILi96EEEEEELi96ENS_10bfloat16_tEfNS_4arch4Sm80ELb0ELb1ELb1ELb1ELb1ELb0ELb1ELb1EEENS1_21CollectiveEpilogueFwdINS6_IJS8_SA_S9_EEENS6_IJNS7_ILi1EEESI_SI_EEESC_SE_Li128ELb1ELb1ELb1ELb0EEENS1_36VarlenDynamicPersistentTileSchedulerILi128ELi48ELi128ELi128ELb1ELb1ELb0ELb1ELb0ELb1EEEEEEEEEvNT_6ParamsE --------------------------
	.section	.text._ZN7cutlass13device_kernelIN5flash19enable_sm80_to_sm89INS1_16FlashAttnFwdSm80INS1_25CollectiveMainloopFwdSm80ILi4ELi1ELb0EN4cute5tupleIJNS5_1CILi128EEENS7_ILi48EEENS7_ILi96EEEEEELi96ENS_10bfloat16_tEfNS_4arch4Sm80ELb0ELb1ELb1ELb1ELb1ELb0ELb1ELb1EEENS1_21CollectiveEpilogueFwdINS6_IJS8_SA_S9_EEENS6_IJNS7_ILi1EEESI_SI_EEESC_SE_Li128ELb1ELb1ELb1ELb0EEENS1_36VarlenDynamicPersistentTileSchedulerILi128ELi48ELi128ELi128ELb1ELb1ELb0ELb1ELb0ELb1EEEEEEEEEvNT_6ParamsE,"ax",@progbits
	.sectioninfo	@"SHI_REGISTERS=255"
	.align	128
.text._ZN7cutlass13device_kernelIN5flash19enable_sm80_to_sm89INS1_16FlashAttnFwdSm80INS1_25CollectiveMainloopFwdSm80ILi4ELi1ELb0EN4cute5tupleIJNS5_1CILi128EEENS7_ILi48EEENS7_ILi96EEEEEELi96ENS_10bfloat16_tEfNS_4arch4Sm80ELb0ELb1ELb1ELb1ELb1ELb0ELb1ELb1EEENS1_21CollectiveEpilogueFwdINS6_IJS8_SA_S9_EEENS6_IJNS7_ILi1EEESI_SI_EEESC_SE_Li128ELb1ELb1ELb1ELb0EEENS1_36VarlenDynamicPersistentTileSchedulerILi128ELi48ELi128ELi128ELb1ELb1ELb0ELb1ELb0ELb1EEEEEEEEEvNT_6ParamsE:
        .type           _ZN7cutlass13device_kernelIN5flash19enable_sm80_to_sm89INS1_16FlashAttnFwdSm80INS1_25CollectiveMainloopFwdSm80ILi4ELi1ELb0EN4cute5tupleIJNS5_1CILi128EEENS7_ILi48EEENS7_ILi96EEEEEELi96ENS_10bfloat16_tEfNS_4arch4Sm80ELb0ELb1ELb1ELb1ELb1ELb0ELb1ELb1EEENS1_21CollectiveEpilogueFwdINS6_IJS8_SA_S9_EEENS6_IJNS7_ILi1EEESI_SI_EEESC_SE_Li128ELb1ELb1ELb1ELb0EEENS1_36VarlenDynamicPersistentTileSchedulerILi128ELi48ELi128ELi128ELb1ELb1ELb0ELb1ELb0ELb1EEEEEEEEEvNT_6ParamsE,@function
        .size           _ZN7cutlass13device_kernelIN5flash19enable_sm80_to_sm89INS1_16FlashAttnFwdSm80INS1_25CollectiveMainloopFwdSm80ILi4ELi1ELb0EN4cute5tupleIJNS5_1CILi128EEENS7_ILi48EEENS7_ILi96EEEEEELi96ENS_10bfloat16_tEfNS_4arch4Sm80ELb0ELb1ELb1ELb1ELb1ELb0ELb1ELb1EEENS1_21CollectiveEpilogueFwdINS6_IJS8_SA_S9_EEENS6_IJNS7_ILi1EEESI_SI_EEESC_SE_Li128ELb1ELb1ELb1ELb0EEENS1_36VarlenDynamicPersistentTileSchedulerILi128ELi48ELi128ELi128ELb1ELb1ELb0ELb1ELb0ELb1EEEEEEEEEvNT_6ParamsE,(.L_x_3641 - _ZN7cutlass13device_kernelIN5flash19enable_sm80_to_sm89INS1_16FlashAttnFwdSm80INS1_25CollectiveMainloopFwdSm80ILi4ELi1ELb0EN4cute5tupleIJNS5_1CILi128EEENS7_ILi48EEENS7_ILi96EEEEEELi96ENS_10bfloat16_tEfNS_4arch4Sm80ELb0ELb1ELb1ELb1ELb1ELb0ELb1ELb1EEENS1_21CollectiveEpilogueFwdINS6_IJS8_SA_S9_EEENS6_IJNS7_ILi1EEESI_SI_EEESC_SE_Li128ELb1ELb1ELb1ELb0EEENS1_36VarlenDynamicPersistentTileSchedulerILi128ELi48ELi128ELi128ELb1ELb1ELb0ELb1ELb0ELb1EEEEEEEEEvNT_6ParamsE)
        .other          _ZN7cutlass13device_kernelIN5flash19enable_sm80_to_sm89INS1_16FlashAttnFwdSm80INS1_25CollectiveMainloopFwdSm80ILi4ELi1ELb0EN4cute5tupleIJNS5_1CILi128EEENS7_ILi48EEENS7_ILi96EEEEEELi96ENS_10bfloat16_tEfNS_4arch4Sm80ELb0ELb1ELb1ELb1ELb1ELb0ELb1ELb1EEENS1_21CollectiveEpilogueFwdINS6_IJS8_SA_S9_EEENS6_IJNS7_ILi1EEESI_SI_EEESC_SE_Li128ELb1ELb1ELb1ELb0EEENS1_36VarlenDynamicPersistentTileSchedulerILi128ELi48ELi128ELi128ELb1ELb1ELb0ELb1ELb0ELb1EEEEEEEEEvNT_6ParamsE,@"STO_CUDA_ENTRY STV_DEFAULT"
_ZN7cutlass13device_kernelIN5flash19enable_sm80_to_sm89INS1_16FlashAttnFwdSm80INS1_25CollectiveMainloopFwdSm80ILi4ELi1ELb0EN4cute5tupleIJNS5_1CILi128EEENS7_ILi48EEENS7_ILi96EEEEEELi96ENS_10bfloat16_tEfNS_4arch4Sm80ELb0ELb1ELb1ELb1ELb1ELb0ELb1ELb1EEENS1_21CollectiveEpilogueFwdINS6_IJS8_SA_S9_EEENS6_IJNS7_ILi1EEESI_SI_EEESC_SE_Li128ELb1ELb1ELb1ELb0EEENS1_36VarlenDynamicPersistentTileSchedulerILi128ELi48ELi128ELi128ELb1ELb1ELb0ELb1ELb0ELb1EEEEEEEEEvNT_6ParamsE:
        /* <DEDUP_REMOVED lines=15> */
[----:B------:R-:W-:-:S03]  /*00f0*/  CS2R R8, SRZ ;  /* 0x0000000000087805 */ /* 0x000fc6000001ff00 */
[----:B------:R-:W-:-:S04]  /*0100*/  ISETP.NE.AND P6, PT, R13, 0x1f, PT ;  /* 0x0000001f0d00780c */ /* 0x000fc80003fc5270 */
[----:B------:R-:W-:-:S13]  /*0110*/  ISETP.GE.OR P0, PT, R13, c[0x0][0x53c], !P6 ;  /* 0x00014f000d007a0c */ /* 0x000fda0007706670 */
[----:B-1----:R-:W-:Y:S02]  /*0120*/  @!P0 IMAD.MOV.U32 R4, RZ, RZ, 0x4 ;  /* 0x00000004ff048424 */ /* 0x002fe400078e00ff */
[----:B------:R-:W-:Y:S02]  /*0130*/  @!P0 IMAD.MOV.U32 R2, RZ, RZ, 0x4 ;  /* 0x00000004ff028424 */ /* 0x000fe400078e00ff */
[----:B------:R-:W-:-:S04]  /*0140*/  @!P0 IMAD.WIDE.U32 R4, R13, R4, c[0x0][0x580] ;  /* 0x000160000d048625 */ /* 0x000fc800078e0004 */
[C---:B------:R-:W-:Y:S01]  /*0150*/  @!P0 IMAD.WIDE.U32 R2, R13.reuse, R2, c[0x0][0x578] ;  /* 0x00015e000d028625 */ /* 0x040fe200078e0002 */
[----:B------:R-:W2:Y:S04]  /*0160*/  @!P0 LDG.E R9, [R4.64] ;  /* 0x0000000604098981 */ /* 0x000ea8000c1e1900 */
[----:B------:R-:W2:Y:S01]  /*0170*/  @!P0 LDG.E R8, [R2.64] ;  /* 0x0000000602088981 */ /* 0x000ea2000c1e1900 */
[C---:B------:R-:W-:Y:S01]  /*0180*/  ISETP.NE.AND P5, PT, R13.reuse, RZ, PT ;  /* 0x000000ff0d00720c */ /* 0x040fe20003fa5270 */
[----:B------:R-:W1:Y:S01]  /*0190*/  S2UR UR4, SR_CTAID.X ;  /* 0x00000000000479c3 */ /* 0x000e620000002500 */
[C---:B------:R-:W-:Y:S01]  /*01a0*/  ISETP.GE.U32.AND P4, PT, R13.reuse, 0x2, PT ;  /* 0x000000020d00780c */ /* 0x040fe20003f86070 */
[----:B------:R-:W-:Y:S01]  /*01b0*/  IMAD.MOV.U32 R6, RZ, RZ, RZ ;  /* 0x000000ffff067224 */ /* 0x000fe200078e00ff */
        /* <DEDUP_REMOVED lines=26> */
.L_x_549:
[----:B------:R-:W-:-:S04]  /*0360*/  IADD3 R0, R6, 0x1f, RZ ;  /* 0x0000001f06007810 */ /* 0x000fc80007ffe0ff */
[----:B------:R-:W-:-:S13]  /*0370*/  ISETP.GE.AND P0, PT, R0, c[0x0][0x53c], PT ;  /* 0x00014f0000007a0c */ /* 0x000fda0003f06270 */
[----:B------:R-:W-:Y:S05]  /*0380*/  @P0 BRA `(.L_x_546) ;  /* 0x00000c4000000947 */ /* 0x000fea0003800000 */
[----:B------:R-:W-:Y:S01]  /*0390*/  MOV R6, R0 ;  /* 0x0000000000067202 */ /* 0x000fe20000000f00 */
[----:B------:R-:W-:-:S03]  /*03a0*/  CS2R R8, SRZ ;  /* 0x0000000000087805 */ /* 0x000fc6000001ff00 */
[----:B------:R-:W-:-:S04]  /*03b0*/  IADD3 R0, R13, R6, RZ ;  /* 0x000000060d007210 */ /* 0x000fc80007ffe0ff */
[----:B------:R-:W-:-:S13]  /*03c0*/  ISETP.GE.OR P0, PT, R0, c[0x0][0x53c], !P6 ;  /* 0x00014f0000007a0c */ /* 0x000fda0007706670 */
[----:B------:R-:W-:Y:S02]  /*03d0*/  @!P0 MOV R2, 0x4 ;  /* 0x0000000400028802 */ /* 0x000fe40000000f00 */
[----:B------:R-:W-:-:S03]  /*03e0*/  @!P0 MOV R3, 0x4 ;  /* 0x0000000400038802 */ /* 0x000fc60000000f00 */
[----:B------:R-:W-:-:S04]  /*03f0*/  @!P0 IMAD.WIDE R4, R0, R2, c[0x0][0x580] ;  /* 0x0001600000048625 */ /* 0x000fc800078e0202 */
[----:B------:R-:W-:Y:S01]  /*0400*/  @!P0 IMAD.WIDE R2, R0, R3, c[0x0][0x578] ;  /* 0x00015e0000028625 */ /* 0x000fe200078e0203 */
[----:B------:R-:W2:Y:S04]  /*0410*/  @!P0 LDG.E R9, [R4.64] ;  /* 0x0000000604098981 */ /* 0x000ea8000c1e1900 */
[----:B------:R-:W2:Y:S02]  /*0420*/  @!P0 LDG.E R8, [R2.64] ;  /* 0x0000000602088981 */ /* 0x000ea4000c1e1900 */
[----:B--2---:R-:W-:Y:S01]  /*0430*/  IMAD R5, R9, R8, RZ ;  /* 0x0000000809057224 */ /* 0x004fe200078e02ff */
[----:B------:R-:W-:Y:S05]  /*0440*/  BRA.DIV ~URZ, `(.L_x_547) ;  /* 0x00018cb27f007947 */ /* 0x000fea000b800000 */
[----:B------:R1:W2:Y:S02]  /*0450*/  SHFL.UP PT, R0, R5, 0x1, RZ ;  /* 0x0420000005007989 */ /* 0x0002a400000e00ff */
.L_x_776:
        /* <DEDUP_REMOVED lines=16> */
.L_x_777:
[----:B--2---:R-:W-:-:S05]  /*0560*/  IMAD R0, R0, c[0x0][0x538], RZ ;  /* 0x00014e0000007a24 */ /* 0x004fca00078e02ff */
[----:B------:R-:W-:-:S04]  /*0570*/  IADD3 R7, R0, R7, RZ ;  /* 0x0000000700077210 */ /* 0x000fc80007ffe0ff */
[----:B------:R-:W-:-:S13]  /*0580*/  ISETP.GT.AND P0, PT, R7, UR4, PT ;  /* 0x0000000407007c0c */ /* 0x000fda000bf04270 */
[----:B-1----:R-:W-:Y:S05]  /*0590*/  @!P0 BRA `(.L_x_549) ;  /* 0xfffffdc000008947 */ /* 0x002fea000383ffff */
.L_x_545:
[----:B------:R-:W-:-:S05]  /*05a0*/  IADD3 R10, -R0, R7, RZ ;  /* 0x00000007000a7210 */ /* 0x000fca0007ffe1ff */
[----:B------:R-:W-:-:S05]  /*05b0*/  IMAD R0, R4, c[0x0][0x538], R10 ;  /* 0x00014e0004007a24 */ /* 0x000fca00078e020a */
[----:B------:R-:W-:Y:S01]  /*05c0*/  ISETP.GT.AND P0, PT, R0, UR4, PT ;  /* 0x0000000400007c0c */ /* 0x000fe2000bf04270 */
[----:B------:R-:W-:-:S12]  /*05d0*/  BRA.DIV ~URZ, `(.L_x_550) ;  /* 0x00018d427f007947 */ /* 0x000fd8000b800000 */
[----:B------:R-:W-:-:S04]  /*05e0*/  VOTE.ANY R7, PT, !P0 ;  /* 0x0000000000077806 */ /* 0x000fc800040e0100 */
.L_x_778:
[----:B------:R-:W1:Y:S02]  /*05f0*/  POPC R0, R7 ;  /* 0x0000000700007309 */ /* 0x000e640000000000 */
[----:B-1----:R-:W-:-:S05]  /*0600*/  IADD3 R2, R0, R6, RZ ;  /* 0x0000000600027210 */ /* 0x002fca0007ffe0ff */
[----:B------:R1:W-:Y:S01]  /*0610*/  STL [R1+0xc], R2 ;  /* 0x00000c0201007387 */ /* 0x0003e20000100800 */
[----:B------:R-:W-:Y:S05]  /*0620*/  BRA.DIV ~URZ, `(.L_x_551) ;  /* 0x00018d427f007947 */ /* 0x000fea000b800000 */
[----:B------:R2:W3:Y:S01]  /*0630*/  SHFL.IDX PT, R12, R9, R0, 0x1f ;  /* 0x00001f00090c7589 */ /* 0x0004e200000e0000 */
[----:B------:R-:W-:-:S03]  /*0640*/  MOV R6, RZ ;  /* 0x000000ff00067202 */ /* 0x000fc60000000f00 */
[----:B------:R2:W4:Y:S04]  /*0650*/  SHFL.IDX PT, R9, R8, R0, 0x1f ;  /* 0x00001f0008097589 */ /* 0x00052800000e0000 */
.L_x_779:
[----:B------:R-:W-:Y:S01]  /*0660*/  ISETP.NE.AND P0, PT, R7, RZ, PT ;  /* 0x000000ff0700720c */ /* 0x000fe20003f05270 */
[----:B------:R-:W-:-:S12]  /*0670*/  BSSY B0, `(.L_x_552) ;  /* 0x0000005000007945 */ /* 0x000fd80003800000 */
[----:B------:R-:W-:Y:S05]  /*0680*/  @!P0 BRA `(.L_x_553) ;  /* 0x0000003000008947 */ /* 0x000fea0003800000 */
[----:B--2---:R-:W-:Y:S01]  /*0690*/  IADD3 R0, R0, -0x1, RZ ;  /* 0xffffffff00007810 */ /* 0x004fe20007ffe0ff */
[----:B------:R-:W-:Y:S05]  /*06a0*/  BRA.DIV ~URZ, `(.L_x_554) ;  /* 0x00018da27f007947 */ /* 0x000fea000b800000 */
[----:B------:R2:W1:Y:S02]  /*06b0*/  SHFL.IDX PT, R6, R4, R0, 0x1f ;  /* 0x00001f0004067589 */ /* 0x00046400000e0000 */
.L_x_553:
[----:B------:R-:W-:Y:S05]  /*06c0*/  BSYNC B0 ;  /* 0x0000000000007941 */ /* 0x000fea0003800000 */
.L_x_552:
[----:B-12---:R-:W-:Y:S01]  /*06d0*/  IMAD R0, R6, c[0x0][0x538], R10 ;  /* 0x00014e0006007a24 */ /* 0x006fe200078e020a */
[----:B----4-:R-:W-:Y:S01]  /*06e0*/  ISETP.NE.AND P0, PT, R9, 0x1, PT ;  /* 0x000000010900780c */ /* 0x010fe20003f05270 */
[----:B------:R-:W-:Y:S03]  /*06f0*/  BSSY B0, `(.L_x_555) ;  /* 0x0000089000007945 */ /* 0x000fe60003800000 */
[----:B------:R1:W-:Y:S01]  /*0700*/  STL [R1], R0 ;  /* 0x0000000001007387 */ /* 0x0003e20000100800 */
[----:B------:R-:W-:-:S08]  /*0710*/  IADD3 R11, -R0, UR4, RZ ;  /* 0x00000004000b7c10 */ /* 0x000fd0000fffe1ff */
[----:B------:R-:W-:Y:S05]  /*0720*/  @!P0 BRA `(.L_x_556) ;  /* 0x000003f000008947 */ /* 0x000fea0003800000 */
[-C--:B-1-3--:R-:W-:Y:S02]  /*0730*/  IABS R0, R12.reuse ;  /* 0x0000000c00007213 */ /* 0x08afe40000000000 */
[----:B------:R-:W-:-:S03]  /*0740*/  IABS R6, R12 ;  /* 0x0000000c00067213 */ /* 0x000fc60000000000 */
[----:B------:R-:W-:Y:S01]  /*0750*/  IMAD.MOV.U32 R5, RZ, RZ, R0 ;  /* 0x000000ffff057224 */ /* 0x000fe200078e0000 */
[----:B------:R-:W-:-:S03]  /*0760*/  IABS R0, R9 ;  /* 0x0000000900007213 */ /* 0x000fc60000000000 */
[----:B------:R-:W1:Y:S02]  /*0770*/  I2F.RP R2, R5 ;  /* 0x0000000500027306 */ /* 0x000e640000209400 */
[----:B------:R-:W-:Y:S01]  /*0780*/  IMAD.MOV.U32 R8, RZ, RZ, R0 ;  /* 0x000000ffff087224 */ /* 0x000fe200078e0000 */
[----:B------:R-:W-:-:S05]  /*0790*/  IABS R0, R11 ;  /* 0x0000000b00007213 */ /* 0x000fca0000000000 */
[----:B------:R-:W-:Y:S08]  /*07a0*/  I2F.RP R7, R8 ;  /* 0x0000000800077306 */ /* 0x000ff00000209400 */
[----:B-1----:R-:W1:Y:S02]  /*07b0*/  MUFU.RCP R2, R2 ;  /* 0x0000000200027308 */ /* 0x002e640000001000 */
[----:B-1----:R-:W-:-:S06]  /*07c0*/  IADD3 R2, R2, 0xffffffe, RZ ;  /* 0x0ffffffe02027810 */ /* 0x002fcc0007ffe0ff */
[----:B------:R-:W1:Y:S02]  /*07d0*/  F2I.FTZ.U32.TRUNC.NTZ R3, R2 ;  /* 0x0000000200037305 */ /* 0x000e64000021f000 */
[----:B-1----:R-:W-:-:S04]  /*07e0*/  IMAD.MOV R2, RZ, RZ, -R3 ;  /* 0x000000ffff027224 */ /* 0x002fc800078e0a03 */
[----:B------:R-:W-:Y:S02]  /*07f0*/  IMAD R4, R2, R5, RZ ;  /* 0x0000000502047224 */ /* 0x000fe400078e02ff */
[----:B------:R-:W-:-:S04]  /*0800*/  IMAD.MOV.U32 R2, RZ, RZ, RZ ;  /* 0x000000ffff027224 */ /* 0x000fc800078e00ff */
[----:B------:R-:W-:Y:S01]  /*0810*/  IMAD.HI.U32 R2, R3, R4, R2 ;  /* 0x0000000403027227 */ /* 0x000fe200078e0002 */
[----:B------:R-:W-:-:S03]  /*0820*/  MOV R3, R0 ;  /* 0x0000000000037202 */ /* 0x000fc60000000f00 */
[----:B------:R-:W-:Y:S02]  /*0830*/  IMAD.MOV R0, RZ, RZ, -R6 ;  /* 0x000000ffff007224 */ /* 0x000fe400078e0a06 */
        /* <DEDUP_REMOVED lines=28> */
[----:B------:R-:W-:-:S03]  /*0a00*/  IMAD.MOV R5, RZ, RZ, -R4 ;  /* 0x000000ffff057224 */ /* 0x000fc600078e0a04 */
        /* <DEDUP_REMOVED lines=10> */
[----:B------:R-:W-:-:S04]  /*0ab0*/  IMAD.MOV R2, RZ, RZ, -R0 ;  /* 0x000000ffff027224 */ /* 0x000fc800078e0a00 */
[C---:B------:R-:W-:Y:S01]  /*0ac0*/  IMAD R3, R9.reuse, R2, R4 ;  /* 0x0000000209037224 */ /* 0x040fe200078e0204 */
[----:B------:R-:W-:Y:S01]  /*0ad0*/  LEA R2, R9, R0, 0x18 ;  /* 0x0000000009027211 */ /* 0x000fe200078ec0ff */
[----:B------:R-:W-:-:S04]  /*0ae0*/  IMAD R0, R12, R5, R11 ;  /* 0x000000050c007224 */ /* 0x000fc800078e020b */
[----:B------:R-:W-:-:S05]  /*0af0*/  IMAD R2, R3, 0x10000, R2 ;  /* 0x0001000003027824 */ /* 0x000fca00078e0202 */
[----:B------:R1:W-:Y:S01]  /*0b00*/  STL [R1+0x8], R2 ;  /* 0x0000080201007387 */ /* 0x0003e20000100800 */
[----:B------:R-:W-:Y:S05]  /*0b10*/  BRA `(.L_x_557) ;  /* 0x0000046000007947 */ /* 0x000fea0003800000 */
.L_x_556:
[----:B------:R-:W2:Y:S01]  /*0b20*/  LDL R3, [R1+0xc] ;  /* 0x00000c0001037983 */ /* 0x000ea20000100800 */
[----:B------:R-:W-:-:S04]  /*0b30*/  IMAD.MOV.U32 R2, RZ, RZ, 0x4 ;  /* 0x00000004ff027424 */ /* 0x000fc800078e00ff */
[----:B--2---:R-:W-:-:S05]  /*0b40*/  IMAD.WIDE R2, R3, R2, c[0x0][0x590] ;  /* 0x0001640003027625 */ /* 0x004fca00078e0202 */
[----:B------:R-:W2:Y:S02]  /*0b50*/  LDG.E R7, [R2.64] ;  /* 0x0000000602077981 */ /* 0x000ea4000c1e1900 */
[----:B--23--:R-:W-:-:S05]  /*0b60*/  IMAD R9, R7, R12, RZ ;  /* 0x0000000c07097224 */ /* 0x00cfca00078e02ff */
[-C--:B-1----:R-:W-:Y:S02]  /*0b70*/  IABS R0, R9.reuse ;  /* 0x0000000900007213 */ /* 0x082fe40000000000 */
[----:B------:R-:W-:-:S03]  /*0b80*/  IABS R8, R9 ;  /* 0x0000000900087213 */ /* 0x000fc60000000000 */
[----:B------:R-:W-:-:S04]  /*0b90*/  IMAD.MOV.U32 R6, RZ, RZ, R0 ;  /* 0x000000ffff067224 */ /* 0x000fc800078e0000 */
[----:B------:R-:W1:Y:S08]  /*0ba0*/  I2F.RP R2, R6 ;  /* 0x0000000600027306 */ /* 0x000e700000209400 */
[----:B-1----:R-:W1:Y:S02]  /*0bb0*/  MUFU.RCP R2, R2 ;  /* 0x0000000200027308 */ /* 0x002e640000001000 */
[----:B-1----:R-:W-:-:S06]  /*0bc0*/  IADD3 R2, R2, 0xffffffe, RZ ;  /* 0x0ffffffe02027810 */ /* 0x002fcc0007ffe0ff */
[----:B------:R-:W1:Y:S02]  /*0bd0*/  F2I.FTZ.U32.TRUNC.NTZ R3, R2 ;  /* 0x0000000200037305 */ /* 0x000e64000021f000 */
[----:B-1----:R-:W-:-:S04]  /*0be0*/  IMAD.MOV R0, RZ, RZ, -R3 ;  /* 0x000000ffff007224 */ /* 0x002fc800078e0a03 */
[----:B------:R-:W-:Y:S01]  /*0bf0*/  IMAD.MOV.U32 R2, RZ, RZ, R0 ;  /* 0x000000ffff027224 */ /* 0x000fe200078e0000 */
[----:B------:R-:W-:-:S03]  /*0c00*/  IABS R0, R11 ;  /* 0x0000000b00007213 */ /* 0x000fc60000000000 */
[----:B------:R-:W-:Y:S01]  /*0c10*/  IMAD R4, R2, R6, RZ ;  /* 0x0000000602047224 */ /* 0x000fe200078e02ff */
[----:B------:R-:W-:Y:S01]  /*0c20*/  MOV R5, R0 ;  /* 0x0000000000057202 */ /* 0x000fe20000000f00 */
[----:B------:R-:W-:-:S04]  /*0c30*/  IMAD.MOV.U32 R2, RZ, RZ, RZ ;  /* 0x000000ffff027224 */ /* 0x000fc800078e00ff */
[----:B------:R-:W-:-:S04]  /*0c40*/  IMAD.HI.U32 R0, R3, R4, R2 ;  /* 0x0000000403007227 */ /* 0x000fc800078e0002 */
[----:B------:R-:W-:Y:S02]  /*0c50*/  IMAD.MOV R2, RZ, RZ, -R8 ;  /* 0x000000ffff027224 */ /* 0x000fe400078e0a08 */
        /* <DEDUP_REMOVED lines=9> */
[----:B------:R-:W-:-:S04]  /*0cf0*/  @P2 IADD3 R0, R0, 0x1, RZ ;  /* 0x0000000100002810 */ /* 0x000fc80007ffe0ff */
[----:B------:R-:W-:-:S05]  /*0d00*/  MOV R4, R0 ;  /* 0x0000000000047202 */ /* 0x000fca0000000f00 */
[----:B------:R-:W-:Y:S01]  /*0d10*/  @!P1 IMAD.MOV R4, RZ, RZ, -R4 ;  /* 0x000000ffff049224 */ /* 0x000fe200078e0a04 */
[----:B------:R-:W-:-:S05]  /*0d20*/  @!P0 LOP3.LUT R4, RZ, R9, RZ, 0x33, !PT ;  /* 0x00000009ff048212 */ /* 0x000fca00078e33ff */
[----:B------:R-:W-:-:S05]  /*0d30*/  IMAD R10, R7, R4, RZ ;  /* 0x00000004070a7224 */ /* 0x000fca00078e02ff */
[----:B------:R-:W-:-:S04]  /*0d40*/  IADD3 R0, -R10, c[0x0][0x538], RZ ;  /* 0x00014e000a007a10 */ /* 0x000fc80007ffe1ff */
[----:B------:R-:W-:-:S04]  /*0d50*/  IMNMX R6, R7, R0, PT ;  /* 0x0000000007067217 */ /* 0x000fc80003800200 */
[----:B------:R-:W-:-:S05]  /*0d60*/  IABS R0, R6 ;  /* 0x0000000600007213 */ /* 0x000fca0000000000 */
[----:B------:R-:W-:-:S04]  /*0d70*/  IMAD.MOV.U32 R5, RZ, RZ, R0 ;  /* 0x000000ffff057224 */ /* 0x000fc800078e0000 */
[----:B------:R-:W1:Y:S08]  /*0d80*/  I2F.RP R2, R5 ;  /* 0x0000000500027306 */ /* 0x000e700000209400 */
[----:B-1----:R-:W1:Y:S02]  /*0d90*/  MUFU.RCP R2, R2 ;  /* 0x0000000200027308 */ /* 0x002e640000001000 */
[----:B-1----:R-:W-:-:S06]  /*0da0*/  IADD3 R2, R2, 0xffffffe, RZ ;  /* 0x0ffffffe02027810 */ /* 0x002fcc0007ffe0ff */
[----:B------:R1:W2:Y:S02]  /*0db0*/  F2I.FTZ.U32.TRUNC.NTZ R3, R2 ;  /* 0x0000000200037305 */ /* 0x0002a4000021f000 */
[----:B-1----:R-:W-:Y:S01]  /*0dc0*/  IMAD.MOV R2, RZ, RZ, -R4 ;  /* 0x000000ffff027224 */ /* 0x002fe200078e0a04 */
[----:B--2---:R-:W-:-:S03]  /*0dd0*/  IADD3 R0, RZ, -R3, RZ ;  /* 0x80000003ff007210 */ /* 0x004fc60007ffe0ff */
[----:B------:R-:W-:Y:S01]  /*0de0*/  IMAD R8, R9, R2, R11 ;  /* 0x0000000209087224 */ /* 0x000fe200078e020b */
[----:B------:R-:W-:Y:S01]  /*0df0*/  IABS R9, R6 ;  /* 0x0000000600097213 */ /* 0x000fe20000000000 */
[----:B------:R-:W-:-:S03]  /*0e00*/  IMAD.MOV.U32 R2, RZ, RZ, R0 ;  /* 0x000000ffff027224 */ /* 0x000fc600078e0000 */
[----:B------:R-:W-:Y:S01]  /*0e10*/  IABS R0, R8 ;  /* 0x0000000800007213 */ /* 0x000fe20000000000 */
[----:B------:R-:W-:Y:S02]  /*0e20*/  IMAD R7, R2, R5, RZ ;  /* 0x0000000502077224 */ /* 0x000fe400078e02ff */
[----:B------:R-:W-:Y:S02]  /*0e30*/  IMAD.MOV.U32 R2, RZ, RZ, RZ ;  /* 0x000000ffff027224 */ /* 0x000fe400078e00ff */
[----:B------:R-:W-:Y:S01]  /*0e40*/  IMAD.MOV.U32 R4, RZ, RZ, R0 ;  /* 0x000000ffff047224 */ /* 0x000fe200078e0000 */
[----:B------:R-:W-:Y:S01]  /*0e50*/  IADD3 R0, RZ, -R9, RZ ;  /* 0x80000009ff007210 */ /* 0x000fe20007ffe0ff */
[----:B------:R-:W-:-:S04]  /*0e60*/  IMAD.HI.U32 R3, R3, R7, R2 ;  /* 0x0000000703037227 */ /* 0x000fc800078e0002 */
[----:B------:R-:W-:Y:S02]  /*0e70*/  IMAD.MOV.U32 R2, RZ, RZ, R0 ;  /* 0x000000ffff027224 */ /* 0x000fe400078e0000 */
[----:B------:R-:W-:Y:S01]  /*0e80*/  IMAD.HI.U32 R0, R3, R4, RZ ;  /* 0x0000000403007227 */ /* 0x000fe200078e00ff */
[----:B------:R-:W-:-:S03]  /*0e90*/  IADD3 R3, R10, 0x1000000, R8 ;  /* 0x010000000a037810 */ /* 0x000fc60007ffe008 */
[----:B------:R-:W-:-:S05]  /*0ea0*/  IMAD R2, R0, R2, R4 ;  /* 0x0000000200027224 */ /* 0x000fca00078e0204 */
[----:B------:R-:W-:-:S13]  /*0eb0*/  ISETP.GT.U32.AND P0, PT, R5, R2, PT ;  /* 0x000000020500720c */ /* 0x000fda0003f04070 */
[----:B------:R-:W-:Y:S01]  /*0ec0*/  @!P0 IMAD.IADD R2, R2, 0x1, -R5 ;  /* 0x0000000102028824 */ /* 0x000fe200078e0a05 */
[----:B------:R-:W-:Y:S02]  /*0ed0*/  @!P0 IADD3 R0, R0, 0x1, RZ ;  /* 0x0000000100008810 */ /* 0x000fe40007ffe0ff */
[----:B------:R-:W-:Y:S02]  /*0ee0*/  ISETP.NE.AND P0, PT, R6, RZ, PT ;  /* 0x000000ff0600720c */ /* 0x000fe40003f05270 */
[----:B------:R-:W-:Y:S02]  /*0ef0*/  ISETP.GE.U32.AND P2, PT, R2, R5, PT ;  /* 0x000000050200720c */ /* 0x000fe40003f46070 */
[----:B------:R-:W-:-:S04]  /*0f00*/  LOP3.LUT R2, R8, R6, RZ, 0x3c, !PT ;  /* 0x0000000608027212 */ /* 0x000fc800078e3cff */
[----:B------:R-:W-:Y:S01]  /*0f10*/  ISETP.GE.AND P1, PT, R2, RZ, PT ;  /* 0x000000ff0200720c */ /* 0x000fe20003f26270 */
[----:B------:R-:W-:-:S06]  /*0f20*/  IMAD.MOV R2, RZ, RZ, -R6 ;  /* 0x000000ffff027224 */ /* 0x000fcc00078e0a06 */
[----:B------:R-:W-:-:S06]  /*0f30*/  @P2 IADD3 R0, R0, 0x1, RZ ;  /* 0x0000000100002810 */ /* 0x000fcc0007ffe0ff */
[----:B------:R-:W-:Y:S02]  /*0f40*/  @!P1 IADD3 R0, -R0, RZ, RZ ;  /* 0x000000ff00009210 */ /* 0x000fe40007ffe1ff */
[----:B------:R-:W-:-:S05]  /*0f50*/  @!P0 LOP3.LUT R0, RZ, R6, RZ, 0x33, !PT ;  /* 0x00000006ff008212 */ /* 0x000fca00078e33ff */
[----:B------:R-:W-:-:S05]  /*0f60*/  IMAD R2, R0, R2, R3 ;  /* 0x0000000200027224 */ /* 0x000fca00078e0203 */
[----:B------:R1:W-:Y:S02]  /*0f70*/  STL [R1+0x8], R2 ;  /* 0x0000080201007387 */ /* 0x0003e40000100800 */
.L_x_557:
[----:B------:R-:W-:Y:S05]  /*0f80*/  BSYNC B0 ;  /* 0x0000000000007941 */ /* 0x000fea0003800000 */
.L_x_555:
[----:B------:R-:W-:-:S04]  /*0f90*/  LOP3.LUT R0, RZ, R0, RZ, 0x33, !PT ;  /* 0x00000000ff007212 */ /* 0x000fc800078e33ff */
[----:B------:R-:W-:-:S05]  /*0fa0*/  IADD3 R0, R0, R12, RZ ;  /* 0x0000000c00007210 */ /* 0x000fca0007ffe0ff */
[----:B------:R2:W-:Y:S01]  /*0fb0*/  STL [R1+0x4], R0 ;  /* 0x0000040001007387 */ /* 0x0005e20000100800 */
[----:B------:R-:W-:Y:S05]  /*0fc0*/  BRA `(.L_x_558) ;  /* 0x0000006000007947 */ /* 0x000fea0003800000 */
.L_x_546:
[----:B------:R-:W-:Y:S01]  /*0fd0*/  MOV R0, UR4 ;  /* 0x0000000400007c02 */ /* 0x000fe20008000f00 */
[----:B------:R-:W-:Y:S04]  /*0fe0*/  STL [R1+0x4], RZ ;  /* 0x000004ff01007387 */ /* 0x000fe80000100800 */
[----:B------:R1:W-:Y:S04]  /*0ff0*/  STL [R1], R0 ;  /* 0x0000000001007387 */ /* 0x0003e80000100800 */
[----:B------:R2:W-:Y:S01]  /*1000*/  STL [R1+0x8], RZ ;  /* 0x000008ff01007387 */ /* 0x0005e20000100800 */
[----:B-1----:R-:W-:-:S05]  /*1010*/  MOV R0, c[0x0][0x53c] ;  /* 0x00014f0000007a02 */ /* 0x002fca0000000f00 */
[----:B------:R2:W-:Y:S02]  /*1020*/  STL [R1+0xc], R0 ;  /* 0x00000c0001007387 */ /* 0x0005e40000100800 */
.L_x_558:
[----:B------:R-:W3:Y:S04]  /*1030*/  LDL R4, [R1] ;  /* 0x0000000001047983 */ /* 0x000ee80000100800 */
[----:B------:R-:W3:Y:S04]  /*1040*/  LDL R5, [R1+0x4] ;  /* 0x0000040001057983 */ /* 0x000ee80000100800 */
[----:B------:R-:W3:Y:S04]  /*1050*/  LDL R6, [R1+0x8] ;  /* 0x0000080001067983 */ /* 0x000ee80000100800 */
[----:B------:R-:W3:Y:S01]  /*1060*/  LDL R7, [R1+0xc] ;  /* 0x00000c0001077983 */ /* 0x000ee20000100800 */
[----:B------:R-:W-:Y:S01]  /*1070*/  ISETP.NE.AND P0, PT, R13, RZ, PT ;  /* 0x000000ff0d00720c */ /* 0x000fe20003f05270 */
[----:B------:R-:W-:-:S12]  /*1080*/  WARPSYNC 0xffffffff ;  /* 0xffffffff00007948 */ /* 0x000fd80003800000 */
[----:B---3--:R3:W-:Y:S04]  /*1090*/  @!P0 STS.128 [0xc080], R4 ;  /* 0x00c08004ff008388 */ /* 0x0087e80000000c00 */
[----:B------:R-:W-:Y:S06]  /*10a0*/  BAR.ARV 0x5, 0x80 ;  /* 0x0142000000007b1d */ /* 0x000fec0000002000 */
.L_x_544:
[----:B--2---:R-:W2:Y:S02]  /*10b0*/  LDL R0, [R1+0xc] ;  /* 0x00000c0001007983 */ /* 0x004ea40000100800 */
[----:B--2---:R-:W-:-:S13]  /*10c0*/  ISETP.GE.AND P0, PT, R0, c[0x0][0x53c], PT ;  /* 0x00014f0000007a0c */ /* 0x004fda0003f06270 */
[----:B------:R-:W-:Y:S05]  /*10d0*/  @P0 EXIT ;  /* 0x000000000000094d */ /* 0x000fea0003800000 */
[----:B------:R-:W2:Y:S01]  /*10e0*/  S2R R17, SR_TID.X ;  /* 0x0000000000117919 */ /* 0x000ea20000002100 */
[----:B------:R-:W-:Y:S02]  /*10f0*/  ULDC UR5, c[0x0][0x2ac] ;  /* 0x0000ab0000057ab9 */ /* 0x000fe40000000800 */
[----:B------:R-:W-:Y:S02]  /*1100*/  ULDC UR4, c[0x0][0x1d0] ;  /* 0x0000740000047ab9 */ /* 0x000fe40000000800 */
[----:B------:R-:W-:Y:S01]  /*1110*/  UIMAD UR5, UR5, UR4, URZ ;  /* 0x00000004050572a4 */ /* 0x000fe2000f8e023f */
[----:B-123--:R-:W-:-:S04]  /*1120*/  SHF.R.S32.HI R6, RZ, 0x1f, R17 ;  /* 0x0000001fff067819 */ /* 0x00efc80000011411 */
[CC--:B------:R-:W-:Y:S02]  /*1130*/  LEA.HI R16, R6.reuse, R17.reuse, RZ, 0x3 ;  /* 0x0000001106107211 */ /* 0x0c0fe400078f18ff */
[-C--:B------:R-:W-:Y:S02]  /*1140*/  LEA.HI R8, R6, R17.reuse, RZ, 0x2 ;  /* 0x0000001106087211 */ /* 0x080fe400078f10ff */
[----:B------:R-:W-:Y:S02]  /*1150*/  SHF.R.S32.HI R0, RZ, 0x3, R16 ;  /* 0x00000003ff007819 */ /* 0x000fe40000011410 */
[----:B------:R-:W-:Y:S02]  /*1160*/  LOP3.LUT R2, R8, 0xfffffffc, RZ, 0xc0, !PT ;  /* 0xfffffffc08027812 */ /* 0x000fe400078ec0ff */
[----:B------:R-:W-:Y:S01]  /*1170*/  LEA.HI R4, R6, R17, RZ, 0x4 ;  /* 0x0000001106047211 */ /* 0x000fe200078f20ff */
[----:B------:R-:W-:Y:S01]  /*1180*/  IMAD.SHL.U32 R0, R0, 0x40, RZ ;  /* 0x0000004000007824 */ /* 0x000fe200078e00ff */
[----:B------:R-:W-:Y:S01]  /*1190*/  SHF.R.S32.HI R239, RZ, 0x2, R8 ;  /* 0x00000002ffef7819 */ /* 0x000fe20000011408 */
[----:B------:R-:W-:Y:S01]  /*11a0*/  IMAD.IADD R238, R17, 0x1, -R2 ;  /* 0x0000000111ee7824 */ /* 0x000fe200078e0a02 */
[----:B------:R-:W-:-:S02]  /*11b0*/  SHF.R.S32.HI R5, RZ, 0x4, R4 ;  /* 0x00000004ff057819 */ /* 0x000fc40000011404 */
[----:B------:R-:W-:Y:S01]  /*11c0*/  LOP3.LUT R0, R0, 0xc0, RZ, 0xc0, !PT ;  /* 0x000000c000007812 */ /* 0x000fe200078ec0ff */
[----:B------:R-:W-:Y:S01]  /*11d0*/  IMAD.SHL.U32 R210, R238, 0x8, RZ ;  /* 0x00000008eed27824 */ /* 0x000fe200078e00ff */
[----:B------:R-:W-:Y:S02]  /*11e0*/  LEA.HI R3, R4, R5, RZ, 0x1 ;  /* 0x0000000504037211 */ /* 0x000fe400078f08ff */
[----:B------:R-:W-:Y:S02]  /*11f0*/  SHF.R.U32.HI R2, RZ, 0x3, R0 ;  /* 0x00000003ff027819 */ /* 0x000fe40000011600 */
[----:B------:R-:W-:Y:S02]  /*1200*/  LOP3.LUT R0, R0, 0x18, R210, 0xf8, !PT ;  /* 0x0000001800007812 */ /* 0x000fe400078ef8d2 */
[----:B------:R-:W-:Y:S02]  /*1210*/  LOP3.LUT R3, R3, 0xfffffffe, RZ, 0xc0, !PT ;  /* 0xfffffffe03037812 */ /* 0x000fe400078ec0ff */
[----:B------:R-:W-:-:S02]  /*1220*/  LOP3.LUT R7, R0, R2, RZ, 0x3c, !PT ;  /* 0x0000000200077212 */ /* 0x000fc400078e3cff */
[----:B------:R-:W-:Y:S01]  /*1230*/  LOP3.LUT R0, R4, 0xfffffff0, RZ, 0xc0, !PT ;  /* 0xfffffff004007812 */ /* 0x000fe200078ec0ff */
[----:B------:R-:W-:Y:S01]  /*1240*/  IMAD.IADD R12, R5, 0x1, -R3 ;  /* 0x00000001050c7824 */ /* 0x000fe200078e0a03 */
[----:B------:R-:W-:Y:S02]  /*1250*/  LOP3.LUT R3, R16, 0xfffffff8, RZ, 0xc0, !PT ;  /* 0xfffffff810037812 */ /* 0x000fe400078ec0ff */
[----:B------:R-:W-:Y:S01]  /*1260*/  LEA.HI R2, R8, R239, RZ, 0x1 ;  /* 0x000000ef08027211 */ /* 0x000fe200078f08ff */
[C---:B------:R-:W-:Y:S01]  /*1270*/  IMAD.IADD R0, R17.reuse, 0x1, -R0 ;  /* 0x0000000111007824 */ /* 0x040fe200078e0a00 */
[----:B------:R-:W-:Y:S01]  /*1280*/  LEA.HI R11, R6, R17, RZ, 0x5 ;  /* 0x00000011060b7211 */ /* 0x000fe200078f28ff */
[----:B------:R-:W-:Y:S01]  /*1290*/  IMAD.IADD R3, R17, 0x1, -R3 ;  /* 0x0000000111037824 */ /* 0x000fe200078e0a03 */
[----:B------:R-:W-:Y:S02]  /*12a0*/  LOP3.LUT R2, R2, 0x7fffffe, RZ, 0xc0, !PT ;  /* 0x07fffffe02027812 */ /* 0x000fe400078ec0ff */
[----:B------:R-:W-:-:S02]  /*12b0*/  LEA.HI R6, R0, R0, RZ, 0x1 ;  /* 0x0000000000067211 */ /* 0x000fc400078f08ff */
[----:B------:R-:W-:Y:S01]  /*12c0*/  SHF.R.S32.HI R5, RZ, 0x1f, R0 ;  /* 0x0000001fff057819 */ /* 0x000fe20000011400 */
[----:B------:R-:W-:Y:S01]  /*12d0*/  IMAD.IADD R2, R239, 0x1, -R2 ;  /* 0x00000001ef027824 */ /* 0x000fe200078e0a02 */
[----:B------:R-:W-:Y:S02]  /*12e0*/  LEA.HI R9, R3, R3, RZ, 0x1 ;  /* 0x0000000303097211 */ /* 0x000fe400078f08ff */
[----:B------:R-:W-:Y:S02]  /*12f0*/  SHF.R.S32.HI R10, RZ, 0x5, R11 ;  /* 0x00000005ff0a7819 */ /* 0x000fe4000001140b */
[----:B------:R-:W-:Y:S02]  /*1300*/  LOP3.LUT R4, R6, 0x7fffffe, RZ, 0xc0, !PT ;  /* 0x07fffffe06047812 */ /* 0x000fe400078ec0ff */
[----:B------:R-:W-:Y:S01]  /*1310*/  LEA.HI R15, R5, R0, RZ, 0x3 ;  /* 0x00000000050f7211 */ /* 0x000fe200078f18ff */
[----:B------:R-:W-:Y:S01]  /*1320*/  IMAD R2, R10, 0x8, R2 ;  /* 0x000000080a027824 */ /* 0x000fe200078e0202 */
[----:B------:R-:W-:Y:S01]  /*1330*/  LOP3.LUT R5, R9, 0x3fffffe, RZ, 0xc0, !PT ;  /* 0x03fffffe09057812 */ /* 0x000fe200078ec0ff */
[----:B------:R-:W-:Y:S01]  /*1340*/  IMAD.IADD R13, R0, 0x1, -R4 ;  /* 0x00000001000d7824 */ /* 0x000fe200078e0a04 */
[----:B------:R-:W-:-:S02]  /*1350*/  LEA.HI R0, R238, R238, RZ, 0x1 ;  /* 0x000000eeee007211 */ /* 0x000fc400078f08ff */
[----:B------:R-:W-:Y:S01]  /*1360*/  SHF.R.S32.HI R4, RZ, 0x1f, R11 ;  /* 0x0000001fff047819 */ /* 0x000fe2000001140b */
[----:B------:R-:W-:Y:S01]  /*1370*/  IMAD.IADD R14, R3, 0x1, -R5 ;  /* 0x00000001030e7824 */ /* 0x000fe200078e0a05 */
[----:B------:R-:W-:Y:S01]  /*1380*/  SHF.R.S32.HI R5, RZ, 0x1f, R8 ;  /* 0x0000001fff057819 */ /* 0x000fe20000011408 */
[----:B------:R-:W-:Y:S01]  /*1390*/  IMAD.U32 R3, R2, 0x20, R7 ;  /* 0x0000002002037824 */ /* 0x000fe200078e0007 */
[C---:B------:R-:W-:Y:S01]  /*13a0*/  LOP3.LUT R2, R0.reuse, 0x1ffffffe, RZ, 0xc0, !PT ;  /* 0x1ffffffe00027812 */ /* 0x040fe200078ec0ff */
[----:B------:R-:W-:Y:S01]  /*13b0*/  IMAD.SHL.U32 R0, R0, 0x20, RZ ;  /* 0x0000002000007824 */ /* 0x000fe200078e00ff */
[----:B------:R-:W-:Y:S02]  /*13c0*/  LOP3.LUT R7, R11, 0xffffffe0, RZ, 0xc0, !PT ;  /* 0xffffffe00b077812 */ /* 0x000fe400078ec0ff */
[----:B------:R1:W-:Y:S01]  /*13d0*/  STL [R1+0x28], R3 ;  /* 0x0000280301007387 */ /* 0x0003e20000100800 */
[----:B------:R-:W-:Y:S02]  /*13e0*/  LEA.HI R4, R4, R10, RZ, 0x2 ;  /* 0x0000000a04047211 */ /* 0x000fe400078f10ff */
[----:B------:R-:W-:Y:S01]  /*13f0*/  LOP3.LUT R0, R0, 0xffffffc0, RZ, 0xc0, !PT ;  /* 0xffffffc000007812 */ /* 0x000fe200078ec0ff */
[----:B------:R-:W-:Y:S01]  /*1400*/  IMAD.IADD R20, R17, 0x1, -R7 ;  /* 0x0000000111147824 */ /* 0x000fe200078e0a07 */
[----:B------:R-:W-:-:S02]  /*1410*/  SHF.R.S32.HI R8, RZ, 0x1, R6 ;  /* 0x00000001ff087819 */ /* 0x000fc40000011406 */
[----:B------:R-:W-:Y:S02]  /*1420*/  SHF.R.S32.HI R7, RZ, 0x1f, R6 ;  /* 0x0000001fff077819 */ /* 0x000fe40000011406 */
[C---:B------:R-:W-:Y:S02]  /*1430*/  IADD3 R235, R210.reuse, 0x20, RZ ;  /* 0x00000020d2eb7810 */ /* 0x040fe40007ffe0ff */
[----:B------:R-:W-:Y:S01]  /*1440*/  IADD3 R236, R210, 0x40, RZ ;  /* 0x00000040d2ec7810 */ /* 0x000fe20007ffe0ff */
[----:B-1----:R-:W-:Y:S01]  /*1450*/  IMAD.IADD R3, R238, 0x1, -R2 ;  /* 0x00000001ee037824 */ /* 0x002fe200078e0a02 */
[----:B------:R-:W-:-:S03]  /*1460*/  LEA.HI R2, R5, R239, RZ, 0x3 ;  /* 0x000000ef05027211 */ /* 0x000fc600078f18ff */
[----:B------:R-:W-:Y:S01]  /*1470*/  IMAD R251, R3, 0x8, R0 ;  /* 0x0000000803fb7824 */ /* 0x000fe200078e0200 */
[----:B------:R-:W-:Y:S02]  /*1480*/  LOP3.LUT R0, R2, 0xfffffff8, RZ, 0xc0, !PT ;  /* 0xfffffff802007812 */ /* 0x000fe400078ec0ff */
[----:B------:R-:W-:Y:S02]  /*1490*/  LOP3.LUT R3, R4, 0xffffffc, RZ, 0xc0, !PT ;  /* 0x0ffffffc04037812 */ /* 0x000fe400078ec0ff */
[----:B------:R-:W-:Y:S01]  /*14a0*/  SHF.R.S32.HI R2, RZ, 0x1f, R20 ;  /* 0x0000001fff027819 */ /* 0x000fe20000011414 */
[----:B------:R-:W-:Y:S01]  /*14b0*/  IMAD.IADD R4, R239, 0x1, -R0 ;  /* 0x00000001ef047824 */ /* 0x000fe200078e0a00 */
[----:B------:R-:W-:Y:S01]  /*14c0*/  SHF.R.S32.HI R0, RZ, 0x1, R9 ;  /* 0x00000001ff007819 */ /* 0x000fe20000011409 */
[----:B------:R-:W-:Y:S01]  /*14d0*/  IMAD.IADD R3, R10, 0x1, -R3 ;  /* 0x000000010a037824 */ /* 0x000fe200078e0a03 */
[----:B------:R-:W-:Y:S02]  /*14e0*/  LEA.HI R11, R2, R20, RZ, 0x2 ;  /* 0x00000014020b7211 */ /* 0x000fe400078f10ff */
[----:B------:R-:W-:-:S02]  /*14f0*/  LEA.HI R6, R4, R4, RZ, 0x1 ;  /* 0x0000000404067211 */ /* 0x000fc400078f08ff */
[C---:B------:R-:W-:Y:S01]  /*1500*/  LOP3.LUT P2, RZ, R0.reuse, 0x2, RZ, 0xc0, !PT ;  /* 0x0000000200ff7812 */ /* 0x040fe2000784c0ff */
[----:B------:R-:W-:Y:S01]  /*1510*/  IMAD.SHL.U32 R0, R0, 0x40, RZ ;  /* 0x0000004000007824 */ /* 0x000fe200078e00ff */
[----:B------:R-:W-:Y:S02]  /*1520*/  SHF.R.S32.HI R2, RZ, 0x2, R11 ;  /* 0x00000002ff027819 */ /* 0x000fe4000001140b */
[----:B------:R-:W-:Y:S02]  /*1530*/  LOP3.LUT R5, R6, 0x3fffffe, RZ, 0xc0, !PT ;  /* 0x03fffffe06057812 */ /* 0x000fe400078ec0ff */
[----:B------:R-:W-:Y:S01]  /*1540*/  LOP3.LUT R0, R0, 0xc0, RZ, 0xc0, !PT ;  /* 0x000000c000007812 */ /* 0x000fe200078ec0ff */
[----:B------:R-:W-:Y:S01]  /*1550*/  IMAD R19, R3, 0x10, R2 ;  /* 0x0000001003137824 */ /* 0x000fe200078e0202 */
[----:B------:R-:W-:Y:S01]  /*1560*/  LEA.HI R2, R7, R8, RZ, 0x2 ;  /* 0x0000000807027211 */ /* 0x000fe200078f10ff */
[----:B------:R-:W-:Y:S01]  /*1570*/  IMAD.IADD R5, R4, 0x1, -R5 ;  /* 0x0000000104057824 */ /* 0x000fe200078e0a05 */
[----:B------:R-:W-:Y:S01]  /*1580*/  LOP3.LUT R4, R0, 0x8, R16, 0xf8, !PT ;  /* 0x0000000800047812 */ /* 0x000fe200078ef810 */
[----:B------:R-:W-:Y:S01]  /*1590*/  IMAD.SHL.U32 R7, R10, 0x200, RZ ;  /* 0x000002000a077824 */ /* 0x000fe200078e00ff */
[----:B------:R-:W-:Y:S01]  /*15a0*/  SHF.R.U32.HI R3, RZ, 0x3, R0 ;  /* 0x00000003ff037819 */ /* 0x000fe20000011600 */
[----:B------:R1:W-:Y:S01]  /*15b0*/  STL [R1+0x34], R19 ;  /* 0x0000341301007387 */ /* 0x0003e20000100800 */
[----:B------:R-:W-:Y:S01]  /*15c0*/  SHF.R.S32.HI R0, RZ, 0x1, R6 ;  /* 0x00000001ff007819 */ /* 0x000fe20000011406 */
[----:B------:R-:W-:Y:S01]  /*15d0*/  IMAD R9, R238, 0x2, R7 ;  /* 0x00000002ee097824 */ /* 0x000fe200078e0207 */
[----:B------:R-:W-:Y:S01]  /*15e0*/  LOP3.LUT R10, R4, R3, RZ, 0x3c, !PT ;  /* 0x00000003040a7212 */ /* 0x000fe200078e3cff */
[----:B------:R-:W-:Y:S01]  /*15f0*/  IMAD.IADD R251, R19, 0x1, R251 ;  /* 0x0000000113fb7824 */ /* 0x000fe200078e02fb */
[----:B------:R-:W-:Y:S01]  /*1600*/  LOP3.LUT R2, R2, 0xfffffffc, RZ, 0xc0, !PT ;  /* 0xfffffffc02027812 */ /* 0x000fe200078ec0ff */
[C---:B------:R-:W-:Y:S01]  /*1610*/  IMAD.SHL.U32 R3, R0.reuse, 0x40, RZ ;  /* 0x0000004000037824 */ /* 0x040fe200078e00ff */
[C---:B------:R-:W-:Y:S01]  /*1620*/  LOP3.LUT R4, R0.reuse, 0x1, RZ, 0xc0, !PT ;  /* 0x0000000100047812 */ /* 0x040fe200078ec0ff */
[----:B------:R-:W-:Y:S01]  /*1630*/  IMAD R6, R5, 0x20, R9 ;  /* 0x0000002005067824 */ /* 0x000fe200078e0209 */
[----:B------:R-:W-:Y:S01]  /*1640*/  LOP3.LUT P0, RZ, R0, 0x2, RZ, 0xc0, !PT ;  /* 0x0000000200ff7812 */ /* 0x000fe2000780c0ff */
[----:B------:R-:W-:Y:S01]  /*1650*/  IMAD.IADD R2, R8, 0x1, -R2 ;  /* 0x0000000108027824 */ /* 0x000fe200078e0a02 */
[----:B------:R-:W-:Y:S01]  /*1660*/  LOP3.LUT R3, R3, 0xc0, RZ, 0xc0, !PT ;  /* 0x000000c003037812 */ /* 0x000fe200078ec0ff */
[----:B------:R-:W-:Y:S01]  /*1670*/  IMAD.SHL.U32 R5, R15, 0x20, RZ ;  /* 0x000000200f057824 */ /* 0x000fe200078e00ff */
[----:B------:R-:W-:Y:S01]  /*1680*/  ISETP.NE.U32.AND P1, PT, R4, 0x1, PT ;  /* 0x000000010400780c */ /* 0x000fe20003f25070 */
[C---:B------:R-:W-:Y:S01]  /*1690*/  IMAD.SHL.U32 R8, R12.reuse, 0x8, RZ ;  /* 0x000000080c087824 */ /* 0x040fe200078e00ff */
[----:B------:R-:W-:Y:S01]  /*16a0*/  LEA.HI R3, R3, R3, RZ, 0x1d ;  /* 0x0000000303037211 */ /* 0x000fe200078fe8ff */
[----:B------:R-:W-:Y:S01]  /*16b0*/  IMAD R9, R12, 0x8, R14 ;  /* 0x000000080c097824 */ /* 0x000fe200078e020e */
[C---:B------:R-:W-:Y:S01]  /*16c0*/  LOP3.LUT P3, RZ, R2.reuse, 0x2, RZ, 0xc0, !PT ;  /* 0x0000000202ff7812 */ /* 0x040fe2000786c0ff */
[----:B------:R-:W-:Y:S01]  /*16d0*/  IMAD.SHL.U32 R2, R2, 0x40, RZ ;  /* 0x0000004002027824 */ /* 0x000fe200078e00ff */
[----:B------:R-:W-:Y:S01]  /*16e0*/  LOP3.LUT R0, R5, 0xffffff00, RZ, 0xc0, !PT ;  /* 0xffffff0005007812 */ /* 0x000fe200078ec0ff */
[----:B------:R-:W-:-:S02]  /*16f0*/  IMAD.IADD R3, R3, 0x1, R6 ;  /* 0x0000000103037824 */ /* 0x000fc400078e0206 */
[----:B------:R-:W-:Y:S01]  /*1700*/  IMAD R238, R238, 0x20, R239 ;  /* 0x00000020eeee7824 */ /* 0x000fe200078e02ef */
[----:B------:R-:W-:Y:S01]  /*1710*/  LOP3.LUT R2, R2, 0xc0, RZ, 0xc0, !PT ;  /* 0x000000c002027812 */ /* 0x000fe200078ec0ff */
[----:B------:R-:W-:Y:S02]  /*1720*/  IMAD.IADD R4, R0, 0x1, R7 ;  /* 0x0000000100047824 */ /* 0x000fe400078e0207 */
[----:B------:R-:W-:Y:S01]  /*1730*/  IMAD.SHL.U32 R18, R3, 0x2, RZ ;  /* 0x0000000203127824 */ /* 0x000fe200078e00ff */
[----:B------:R-:W-:Y:S01]  /*1740*/  LOP3.LUT R6, R2, 0x8, R8, 0xf8, !PT ;  /* 0x0000000802067812 */ /* 0x000fe200078ef808 */
[C---:B------:R-:W-:Y:S01]  /*1750*/  IMAD R7, R13.reuse, 0x20, R0 ;  /* 0x000000200d077824 */ /* 0x040fe200078e0200 */
[----:B------:R-:W-:Y:S01]  /*1760*/  SHF.R.U32.HI R5, RZ, 0x3, R2 ;  /* 0x00000003ff057819 */ /* 0x000fe20000011602 */
[----:B------:R-:W-:Y:S01]  /*1770*/  IMAD R2, R13, 0x20, R4 ;  /* 0x000000200d027824 */ /* 0x000fe200078e0204 */
[C---:B------:R-:W-:Y:S01]  /*1780*/  IADD3 R4, R18.reuse, 0x80, RZ ;  /* 0x0000008012047810 */ /* 0x040fe20007ffe0ff */
[----:B------:R-:W-:Y:S01]  /*1790*/  IMAD.U32 R0, R9, 0x20, R10 ;  /* 0x0000002009007824 */ /* 0x000fe200078e000a */
[----:B------:R-:W-:Y:S01]  /*17a0*/  IADD3 R17, R18, 0x70, RZ ;  /* 0x0000007012117810 */ /* 0x000fe20007ffe0ff */
[----:B------:R-:W-:Y:S01]  /*17b0*/  STL [R1+0x10], R18 ;  /* 0x0000101201007387 */ /* 0x000fe20000100800 */
[----:B------:R-:W-:-:S02]  /*17c0*/  @P1 IADD3 R17, R4, 0x10, RZ ;  /* 0x0000001004111810 */ /* 0x000fc40007ffe0ff */
[----:B------:R-:W-:Y:S02]  /*17d0*/  LOP3.LUT R4, R11, 0x7ffffffc, RZ, 0xc0, !PT ;  /* 0x7ffffffc0b047812 */ /* 0x000fe400078ec0ff */
[----:B------:R-:W-:Y:S01]  /*17e0*/  LOP3.LUT R3, R6, R5, RZ, 0x3c, !PT ;  /* 0x0000000506037212 */ /* 0x000fe200078e3cff */
[----:B------:R-:W-:Y:S01]  /*17f0*/  IMAD.MOV.U32 R6, RZ, RZ, 0x20 ;  /* 0x00000020ff067424 */ /* 0x000fe200078e00ff */
[----:B------:R-:W-:Y:S01]  /*1800*/  SHF.R.S32.HI R5, RZ, 0x1f, R235 ;  /* 0x0000001fff057819 */ /* 0x000fe200000114eb */
[----:B------:R-:W-:Y:S01]  /*1810*/  IMAD.IADD R4, R20, 0x1, -R4 ;  /* 0x0000000114047824 */ /* 0x000fe200078e0a04 */
[----:B------:R-:W-:Y:S01]  /*1820*/  LEA R180, R0, 0x3c80, 0x1 ;  /* 0x00003c8000b47811 */ /* 0x000fe200078e08ff */
[----:B------:R-:W-:Y:S01]  /*1830*/  STL [R1+0x14], R17 ;  /* 0x0000141101007387 */ /* 0x000fe20000100800 */
[----:B------:R-:W-:Y:S01]  /*1840*/  SEL R5, R6, 0xffffffe0, !P0 ;  /* 0xffffffe006057807 */ /* 0x000fe20004000000 */
[----:B------:R-:W-:Y:S01]  /*1850*/  IMAD.SHL.U32 R234, R4, 0x2, RZ ;  /* 0x0000000204ea7824 */ /* 0x000fe200078e00ff */
[----:B------:R-:W-:Y:S01]  /*1860*/  SHF.R.S32.HI R4, RZ, 0x1f, R236 ;  /* 0x0000001fff047819 */ /* 0x000fe200000114ec */
[C---:B------:R-:W-:Y:S01]  /*1870*/  IMAD.IADD R2, R3.reuse, 0x1, R2 ;  /* 0x0000000103027824 */ /* 0x040fe200078e0202 */
[----:B------:R-:W-:Y:S01]  /*1880*/  IADD3 R185, R180, 0x20, RZ ;  /* 0x00000020b4b97810 */ /* 0x000fe20007ffe0ff */
[----:B------:R-:W-:Y:S01]  /*1890*/  IMAD.IADD R3, R3, 0x1, R7 ;  /* 0x0000000103037824 */ /* 0x000fe200078e0207 */
[----:B------:R-:W-:-:S02]  /*18a0*/  IADD3 R10, R234, 0x40, RZ ;  /* 0x00000040ea0a7810 */ /* 0x000fc40007ffe0ff */
[----:B------:R-:W-:Y:S02]  /*18b0*/  IADD3 R8, R234, 0x50, RZ ;  /* 0x00000050ea087810 */ /* 0x000fe40007ffe0ff */
[----:B------:R-:W-:Y:S02]  /*18c0*/  SHF.R.S32.HI R0, RZ, 0x1f, R10 ;  /* 0x0000001fff007819 */ /* 0x000fe4000001140a */
[----:B------:R-:W-:Y:S01]  /*18d0*/  SHF.R.S32.HI R0, RZ, 0x1f, R8 ;  /* 0x0000001fff007819 */ /* 0x000fe20000011408 */
[----:B------:R-:W-:Y:S01]  /*18e0*/  IMAD.IADD R0, R18, 0x1, R5 ;  /* 0x0000000112007824 */ /* 0x000fe200078e0205 */
[C---:B------:R-:W-:Y:S02]  /*18f0*/  IADD3 R16, R234.reuse, 0x10, RZ ;  /* 0x00000010ea107810 */ /* 0x040fe40007ffe0ff */
[----:B------:R-:W-:Y:S02]  /*1900*/  SHF.R.S32.HI R4, RZ, 0x1f, R234 ;  /* 0x0000001fff047819 */ /* 0x000fe400000114ea */
[----:B------:R2:W-:Y:S01]  /*1910*/  STL [R1+0x1c], R0 ;  /* 0x00001c0001007387 */ /* 0x0005e20000100800 */
[----:B------:R-:W-:-:S02]  /*1920*/  IADD3 R13, R234, 0x28, RZ ;  /* 0x00000028ea0d7810 */ /* 0x000fc40007ffe0ff */
[----:B------:R-:W-:Y:S02]  /*1930*/  SHF.R.S32.HI R7, RZ, 0x1f, R210 ;  /* 0x0000001fff077819 */ /* 0x000fe400000114d2 */
[----:B------:R-:W-:Y:S02]  /*1940*/  IADD3 R11, R234, 0x38, RZ ;  /* 0x00000038ea0b7810 */ /* 0x000fe40007ffe0ff */
[----:B------:R-:W-:Y:S02]  /*1950*/  SEL R4, R6, 0xffffffe0, !P3 ;  /* 0xffffffe006047807 */ /* 0x000fe40005800000 */
[----:B------:R-:W-:Y:S02]  /*1960*/  LEA R183, R2, 0x6080, 0x1 ;  /* 0x0000608002b77811 */ /* 0x000fe400078e08ff */
[----:B------:R-:W-:Y:S02]  /*1970*/  LEA R181, R3, 0x1880, 0x1 ;  /* 0x0000188003b57811 */ /* 0x000fe400078e08ff */
[C---:B-1----:R-:W-:Y:S01]  /*1980*/  IADD3 R19, R234.reuse, 0x8, RZ ;  /* 0x00000008ea137810 */ /* 0x042fe20007ffe0ff */
[----:B------:R-:W-:Y:S01]  /*1990*/  IMAD.IADD R184, R183, 0x1, R4 ;  /* 0x00000001b7b87824 */ /* 0x000fe200078e0204 */
[----:B------:R-:W-:Y:S01]  /*19a0*/  IADD3 R15, R234, 0x18, RZ ;  /* 0x00000018ea0f7810 */ /* 0x000fe20007ffe0ff */
[----:B------:R-:W-:Y:S01]  /*19b0*/  IMAD.IADD R182, R4, 0x1, R181 ;  /* 0x0000000104b67824 */ /* 0x000fe200078e02b5 */
[----:B------:R-:W-:-:S02]  /*19c0*/  IADD3 R14, R234, 0x20, RZ ;  /* 0x00000020ea0e7810 */ /* 0x000fc40007ffe0ff */
[C---:B------:R-:W-:Y:S02]  /*19d0*/  IADD3 R12, R234.reuse, 0x30, RZ ;  /* 0x00000030ea0c7810 */ /* 0x040fe40007ffe0ff */
[C---:B------:R-:W-:Y:S02]  /*19e0*/  IADD3 R9, R234.reuse, 0x48, RZ ;  /* 0x00000048ea097810 */ /* 0x040fe40007ffe0ff */
[----:B------:R-:W-:Y:S01]  /*19f0*/  IADD3 R7, R234, 0x58, RZ ;  /* 0x00000058ea077810 */ /* 0x000fe20007ffe0ff */
[----:B--2---:R-:W-:Y:S01]  /*1a00*/  IMAD.IADD R0, R5, 0x1, R17 ;  /* 0x0000000105007824 */ /* 0x004fe200078e0211 */
[----:B------:R-:W-:Y:S02]  /*1a10*/  @P2 IADD3 R185, R180, -0x20, RZ ;  /* 0xffffffe0b4b92810 */ /* 0x000fe40007ffe0ff */
[----:B------:R-:W-:Y:S02]  /*1a20*/  SHF.R.S32.HI R6, RZ, 0x1f, R16 ;  /* 0x0000001fff067819 */ /* 0x000fe40000011410 */
[----:B------:R1:W-:Y:S01]  /*1a30*/  STL [R1+0x18], R0 ;  /* 0x0000180001007387 */ /* 0x0003e20000100800 */
[----:B------:R-:W-:-:S02]  /*1a40*/  SHF.R.S32.HI R6, RZ, 0x1f, R13 ;  /* 0x0000001fff067819 */ /* 0x000fc4000001140d */
[----:B------:R-:W-:Y:S02]  /*1a50*/  SHF.R.S32.HI R6, RZ, 0x1f, R11 ;  /* 0x0000001fff067819 */ /* 0x000fe4000001140b */
[----:B------:R-:W-:Y:S02]  /*1a60*/  SHF.R.S32.HI R19, RZ, 0x1f, R19 ;  /* 0x0000001fff137819 */ /* 0x000fe40000011413 */
[----:B------:R-:W-:Y:S02]  /*1a70*/  SHF.R.S32.HI R15, RZ, 0x1f, R15 ;  /* 0x0000001fff0f7819 */ /* 0x000fe4000001140f */
[----:B------:R-:W-:Y:S02]  /*1a80*/  SHF.R.S32.HI R14, RZ, 0x1f, R14 ;  /* 0x0000001fff0e7819 */ /* 0x000fe4000001140e */
[----:B------:R-:W-:Y:S02]  /*1a90*/  SHF.R.S32.HI R12, RZ, 0x1f, R12 ;  /* 0x0000001fff0c7819 */ /* 0x000fe4000001140c */
[----:B------:R-:W-:-:S02]  /*1aa0*/  SHF.R.S32.HI R9, RZ, 0x1f, R9 ;  /* 0x0000001fff097819 */ /* 0x000fc40000011409 */
[----:B------:R-:W-:Y:S02]  /*1ab0*/  SHF.R.S32.HI R6, RZ, 0x1f, R7 ;  /* 0x0000001fff067819 */ /* 0x000fe40000011407 */
[C---:B------:R-:W-:Y:S02]  /*1ac0*/  IADD3 R193, R185.reuse, 0x400, RZ ;  /* 0x00000400b9c17810 */ /* 0x040fe40007ffe0ff */
[C---:B------:R-:W-:Y:S02]  /*1ad0*/  IADD3 R192, R185.reuse, 0x800, RZ ;  /* 0x00000800b9c07810 */ /* 0x040fe40007ffe0ff */
[C---:B------:R-:W-:Y:S02]  /*1ae0*/  IADD3 R191, R185.reuse, 0xc00, RZ ;  /* 0x00000c00b9bf7810 */ /* 0x040fe40007ffe0ff */
[C---:B------:R-:W-:Y:S02]  /*1af0*/  IADD3 R190, R185.reuse, 0x1000, RZ ;  /* 0x00001000b9be7810 */ /* 0x040fe40007ffe0ff */
[----:B------:R-:W-:-:S02]  /*1b00*/  IADD3 R189, R185, 0x1400, RZ ;  /* 0x00001400b9bd7810 */ /* 0x000fc40007ffe0ff */
[C---:B------:R-:W-:Y:S02]  /*1b10*/  IADD3 R188, R185.reuse, 0x1800, RZ ;  /* 0x00001800b9bc7810 */ /* 0x040fe40007ffe0ff */
[C---:B------:R-:W-:Y:S02]  /*1b20*/  IADD3 R187, R185.reuse, 0x1c00, RZ ;  /* 0x00001c00b9bb7810 */ /* 0x040fe40007ffe0ff */
[----:B-1----:R-:W-:Y:S02]  /*1b30*/  IADD3 R186, R185, 0x2000, RZ ;  /* 0x00002000b9ba7810 */ /* 0x002fe40007ffe0ff */
.L_x_775:
[----:B------:R-:W2:Y:S01]  /*1b40*/  LDL R16, [R1+0xc] ;  /* 0x00000c0001107983 */ /* 0x000ea20000100800 */
[----:B------:R-:W-:Y:S01]  /*1b50*/  ISETP.NE.U32.AND P0, PT, RZ, c[0x0][0x370], PT ;  /* 0x0000dc00ff007a0c */ /* 0x000fe20003f05070 */
[----:B------:R-:W-:Y:S01]  /*1b60*/  IMAD.MOV.U32 R13, RZ, RZ, 0x4 ;  /* 0x00000004ff0d7424 */ /* 0x000fe200078e00ff */
[----:B------:R-:W-:Y:S01]  /*1b70*/  ISETP.NE.U32.AND P2, PT, RZ, c[0x0][0x360], PT ;  /* 0x0000d800ff007a0c */ /* 0x000fe20003f45070 */
[----:B------:R-:W-:Y:S01]  /*1b80*/  IMAD.MOV.U32 R240, RZ, RZ, RZ ;  /* 0x000000fffff07224 */ /* 0x000fe200078e00ff */
[----:B------:R-:W-:Y:S01]  /*1b90*/  ISETP.NE.AND.EX P1, PT, RZ, c[0x0][0x374], PT, P0 ;  /* 0x0000dd00ff007a0c */ /* 0x000fe20003f25300 */
[----:B------:R-:W-:Y:S01]  /*1ba0*/  IMAD.MOV.U32 R12, RZ, RZ, RZ ;  /* 0x000000ffff0c7224 */ /* 0x000fe200078e00ff */
[----:B------:R-:W-:-:S02]  /*1bb0*/  ISETP.NE.AND.EX P0, PT, RZ, c[0x0][0x364], PT, P2 ;  /* 0x0000d900ff007a0c */ /* 0x000fc40003f05320 */
[----:B------:R-:W-:-:S04]  /*1bc0*/  ISETP.NE.U32.AND P3, PT, RZ, c[0x0][0x348], PT ;  /* 0x0000d200ff007a0c */ /* 0x000fc80003f65070 */
[----:B------:R-:W-:Y:S01]  /*1bd0*/  ISETP.NE.AND.EX P3, PT, RZ, c[0x0][0x34c], PT, P3 ;  /* 0x0000d300ff007a0c */ /* 0x000fe20003f65330 */
[----:B--2---:R-:W-:-:S04]  /*1be0*/  IMAD.WIDE R2, R16, R13, c[0x0][0x348] ;  /* 0x0000d20010027625 */ /* 0x004fc800078e020d */
[----:B------:R-:W-:-:S08]  /*1bf0*/  @P1 IMAD.WIDE R6, R16, R13, c[0x0][0x370] ;  /* 0x0000dc0010061625 */ /* 0x000fd000078e020d */
[----:B------:R1:W5:Y:S01]  /*1c00*/  @P3 LDG.E R12, [R2.64] ;  /* 0x00000006020c3981 */ /* 0x000362000c1e1900 */
[----:B------:R-:W-:-:S03]  /*1c10*/  @P0 IMAD.WIDE R4, R16, R13, c[0x0][0x360] ;  /* 0x0000d80010040625 */ /* 0x000fc600078e020d */
[----:B------:R1:W5:Y:S04]  /*1c20*/  @P1 LDG.E R240, [R6.64] ;  /* 0x0000000606f01981 */ /* 0x000368000c1e1900 */
[----:B------:R1:W5:Y:S01]  /*1c30*/  @P0 LDG.E R232, [R4.64] ;  /* 0x0000000604e80981 */ /* 0x000362000c1e1900 */
[----:B------:R-:W-:Y:S01]  /*1c40*/  YIELD ;  /* 0x0000000000007946 */ /* 0x000fe20003800000 */
[----:B------:R-:W-:Y:S05]  /*1c50*/  @P0 BRA `(.L_x_559) ;  /* 0x0000005000000947 */ /* 0x000fea0003800000 */
[----:B-----5:R-:W-:Y:S01]  /*1c60*/  MOV R232, c[0x0][0x168] ;  /* 0x00005a0000e87a02 */ /* 0x020fe20000000f00 */
[----:B------:R-:W-:Y:S05]  /*1c70*/  @!P3 BRA `(.L_x_559) ;  /* 0x000000300000b947 */ /* 0x000fea0003800000 */
[----:B------:R2:W3:Y:S04]  /*1c80*/  LDG.E R0, [R2.64] ;  /* 0x0000000602007981 */ /* 0x0004e8000c1e1900 */
[----:B-12---:R-:W3:Y:S02]  /*1c90*/  LDG.E R2, [R2.64+0x4] ;  /* 0x0000040602027981 */ /* 0x006ee4000c1e1900 */
[----:B---3--:R-:W-:-:S02]  /*1ca0*/  IADD3 R232, -R0, R2, RZ ;  /* 0x0000000200e87210 */ /* 0x008fc40007ffe1ff */
.L_x_559:
[----:B------:R-:W-:-:S04]  /*1cb0*/  ISETP.NE.U32.AND P0, PT, RZ, c[0x0][0x368], PT ;  /* 0x0000da00ff007a0c */ /* 0x000fc80003f05070 */
[----:B------:R-:W-:-:S13]  /*1cc0*/  ISETP.NE.AND.EX P0, PT, RZ, c[0x0][0x36c], PT, P0 ;  /* 0x0000db00ff007a0c */ /* 0x000fda0003f05300 */
[----:B------:R-:W-:Y:S05]  /*1cd0*/  @!P0 BRA `(.L_x_560) ;  /* 0x0000003000008947 */ /* 0x000fea0003800000 */
[----:B-1----:R-:W-:-:S05]  /*1ce0*/  IMAD.WIDE R2, R16, R13, c[0x0][0x368] ;  /* 0x0000da0010027625 */ /* 0x002fca00078e020d */
[----:B------:R1:W5:Y:S01]  /*1cf0*/  LDG.E R0, [R2.64] ;  /* 0x0000000602007981 */ /* 0x000362000c1e1900 */
[----:B------:R-:W-:Y:S05]  /*1d00*/  BRA `(.L_x_561) ;  /* 0x0000008000007947 */ /* 0x000fea0003800000 */
.L_x_560:
[----:B------:R-:W-:Y:S01]  /*1d10*/  ISETP.NE.U32.AND P0, PT, RZ, c[0x0][0x350], PT ;  /* 0x0000d400ff007a0c */ /* 0x000fe20003f05070 */
[----:B------:R-:W-:-:S03]  /*1d20*/  IMAD.U32 R0, RZ, RZ, UR5 ;  /* 0x00000005ff007e24 */ /* 0x000fc6000f8e00ff */
[----:B------:R-:W-:-:S13]  /*1d30*/  ISETP.NE.AND.EX P0, PT, RZ, c[0x0][0x354], PT, P0 ;  /* 0x0000d500ff007a0c */ /* 0x000fda0003f05300 */
[----:B------:R-:W-:Y:S05]  /*1d40*/  @!P0 BRA `(.L_x_561) ;  /* 0x0000004000008947 */ /* 0x000fea0003800000 */
[----:B-1----:R-:W-:-:S05]  /*1d50*/  IMAD.WIDE R2, R16, R13, c[0x0][0x350] ;  /* 0x0000d40010027625 */ /* 0x002fca00078e020d */
[----:B------:R-:W2:Y:S04]  /*1d60*/  LDG.E R4, [R2.64] ;  /* 0x0000000602047981 */ /* 0x000ea8000c1e1900 */
[----:B------:R-:W2:Y:S02]  /*1d70*/  LDG.E R0, [R2.64+0x4] ;  /* 0x0000040602007981 */ /* 0x000ea4000c1e1900 */
[----:B--2---:R-:W-:Y:S02]  /*1d80*/  IADD3 R0, -R4, R0, RZ ;  /* 0x0000000004007210 */ /* 0x004fe40007ffe1ff */
.L_x_561:
[----:B-1----:R-:W2:Y:S01]  /*1d90*/  LDL.LU R2, [R1+0x4] ;  /* 0x0000040001027983 */ /* 0x002ea20000300800 */
[----:B------:R-:W-:Y:S01]  /*1da0*/  IMAD.MOV.U32 R3, RZ, RZ, c[0x0][0x2c4] ;  /* 0x0000b100ff037624 */ /* 0x000fe200078e00ff */
[----:B------:R-:W-:Y:S01]  /*1db0*/  LOP3.LUT R194, R194, 0xfffffdff, RZ, 0xc0, !PT ;  /* 0xfffffdffc2c27812 */ /* 0x000fe200078ec0ff */
[----:B------:R-:W-:Y:S02]  /*1dc0*/  IMAD.MOV.U32 R6, RZ, RZ, c[0x0][0x32c] ;  /* 0x0000cb00ff067624 */ /* 0x000fe400078e00ff */
[----:B-----5:R-:W-:Y:S01]  /*1dd0*/  IMAD.IADD R233, R0, 0x1, -R240 ;  /* 0x0000000100e97824 */ /* 0x020fe200078e0af0 */
[----:B------:R-:W-:-:S02]  /*1de0*/  ISETP.NE.AND P4, PT, R3, 0x1, PT ;  /* 0x000000010300780c */ /* 0x000fc40003f85270 */
[----:B------:R-:W-:-:S11]  /*1df0*/  ISETP.GE.AND P1, PT, R6, 0x1, PT ;  /* 0x000000010600780c */ /* 0x000fd60003f26270 */
[----:B------:R-:W-:-:S04]  /*1e00*/  @P4 LOP3.LUT R194, R194, 0x200, RZ, 0xfc, !PT ;  /* 0x00000200c2c24812 */ /* 0x000fc800078efcff */
[----:B------:R-:W-:-:S04]  /*1e10*/  LOP3.LUT R194, R194, 0xffffff7f, RZ, 0xc0, !PT ;  /* 0xffffff7fc2c27812 */ /* 0x000fc800078ec0ff */
[----:B------:R-:W-:Y:S01]  /*1e20*/  @P1 LOP3.LUT R194, R194, 0x80, RZ, 0xfc, !PT ;  /* 0x00000080c2c21812 */ /* 0x000fe200078efcff */
[----:B--2---:R-:W-:-:S05]  /*1e30*/  IMAD.SHL.U32 R250, R2, 0x80, RZ ;  /* 0x0000008002fa7824 */ /* 0x004fca00078e00ff */
[----:B------:R-:W-:-:S05]  /*1e40*/  IADD3 R2, R250, 0x7f, RZ ;  /* 0x0000007ffa027810 */ /* 0x000fca0007ffe0ff */
[----:B------:R-:W-:-:S04]  /*1e50*/  @P4 IMAD.HI.U32 R3, R2, c[0x0][0x2c8], RZ ;  /* 0x0000b20002034a27 */ /* 0x000fc800078e00ff */
[----:B------:R-:W-:Y:S01]  /*1e60*/  IMAD.MOV.U32 R0, RZ, RZ, R2 ;  /* 0x000000ffff007224 */ /* 0x000fe200078e0002 */
[----:B------:R-:W-:Y:S02]  /*1e70*/  IADD3 R2, R233, 0x1, -R232 ;  /* 0x00000001e9027810 */ /* 0x000fe40007ffe8e8 */
[----:B------:R-:W-:-:S05]  /*1e80*/  @P4 SHF.R.U32.HI R0, RZ, c[0x0][0x2cc], R3 ;  /* 0x0000b300ff004a19 */ /* 0x000fca0000011603 */
[----:B------:R-:W-:-:S05]  /*1e90*/  IMAD.IADD R0, R2, 0x1, R0 ;  /* 0x0000000102007824 */ /* 0x000fca00078e0200 */
[----:B------:R-:W-:Y:S01]  /*1ea0*/  IADD3 R3, R0, c[0x0][0x328], RZ ;  /* 0x0000ca0000037a10 */ /* 0x000fe20007ffe0ff */
[----:B------:R-:W-:Y:S05]  /*1eb0*/  @!P1 BRA `(.L_x_562) ;  /* 0x0000010000009947 */ /* 0x000fea0003800000 */
[C---:B------:R-:W-:Y:S01]  /*1ec0*/  ISETP.GT.AND P0, PT, R0.reuse, RZ, PT ;  /* 0x000000ff0000720c */ /* 0x040fe20003f04270 */
[----:B------:R-:W-:Y:S01]  /*1ed0*/  BSSY B0, `(.L_x_563) ;  /* 0x000000c000007945 */ /* 0x000fe20003800000 */
[----:B------:R-:W-:-:S11]  /*1ee0*/  IADD3 R2, R0, -0x1, RZ ;  /* 0xffffffff00027810 */ /* 0x000fd60007ffe0ff */
[----:B------:R-:W-:Y:S05]  /*1ef0*/  @P0 BRA `(.L_x_564) ;  /* 0x0000006000000947 */ /* 0x000fea0003800000 */
[----:B------:R-:W-:Y:S01]  /*1f00*/  ISETP.NE.AND P0, PT, R6, 0x1, PT ;  /* 0x000000010600780c */ /* 0x000fe20003f05270 */
[----:B------:R-:W-:-:S12]  /*1f10*/  IMAD.MOV R0, RZ, RZ, -R0 ;  /* 0x000000ffff007224 */ /* 0x000fd800078e0a00 */
[----:B------:R-:W-:-:S05]  /*1f20*/  @P0 IMAD.HI.U32 R2, R0, c[0x0][0x330], RZ ;  /* 0x0000cc0000020a27 */ /* 0x000fca00078e00ff */
[----:B------:R-:W-:-:S04]  /*1f30*/  @P0 SHF.R.U32.HI R0, RZ, c[0x0][0x334], R2 ;  /* 0x0000cd00ff000a19 */ /* 0x000fc80000011602 */
[----:B------:R-:W-:Y:S01]  /*1f40*/  LOP3.LUT R2, RZ, R0, RZ, 0x33, !PT ;  /* 0x00000000ff027212 */ /* 0x000fe200078e33ff */
[----:B------:R-:W-:Y:S05]  /*1f50*/  BRA `(.L_x_565) ;  /* 0x0000003000007947 */ /* 0x000fea0003800000 */
.L_x_564:
[----:B------:R-:W-:-:S13]  /*1f60*/  ISETP.NE.AND P0, PT, R6, 0x1, PT ;  /* 0x000000010600780c */ /* 0x000fda0003f05270 */
[----:B------:R-:W-:-:S05]  /*1f70*/  @P0 IMAD.HI.U32 R0, R2, c[0x0][0x330], RZ ;  /* 0x0000cc0002000a27 */ /* 0x000fca00078e00ff */
[----:B------:R-:W-:Y:S02]  /*1f80*/  @P0 SHF.R.U32.HI R2, RZ, c[0x0][0x334], R0 ;  /* 0x0000cd00ff020a19 */ /* 0x000fe40000011600 */
.L_x_565:
[----:B------:R-:W-:Y:S05]  /*1f90*/  BSYNC B0 ;  /* 0x0000000000007941 */ /* 0x000fea0003800000 */
.L_x_563:
[----:B------:R-:W-:-:S05]  /*1fa0*/  IMAD R2, R2, R6, c[0x0][0x32c] ;  /* 0x0000cb0002027624 */ /* 0x000fca00078e0206 */
[----:B------:R-:W-:-:S03]  /*1fb0*/  IMNMX R3, R3, R2, PT ;  /* 0x0000000203037217 */ /* 0x000fc60003800200 */
.L_x_562:
[----:B------:R-:W-:Y:S01]  /*1fc0*/  IMAD.IADD R7, R233, 0x1, -R232 ;  /* 0x00000001e9077824 */ /* 0x000fe200078e0ae8 */
[----:B------:R-:W-:Y:S01]  /*1fd0*/  IADD3 R3, R3, 0x2f, RZ ;  /* 0x0000002f03037810 */ /* 0x000fe20007ffe0ff */
[----:B------:R-:W-:Y:S01]  /*1fe0*/  @P4 IMAD.HI.U32 R4, R250, c[0x0][0x2c8], RZ ;  /* 0x0000b200fa044a27 */ /* 0x000fe200078e00ff */
[----:B------:R-:W-:Y:S02]  /*1ff0*/  IADD3 R2, R233, 0x2f, RZ ;  /* 0x0000002fe9027810 */ /* 0x000fe40007ffe0ff */
[----:B------:R1:W-:Y:S01]  /*2000*/  STL [R1+0x20], R7 ;  /* 0x0000200701007387 */ /* 0x0003e20000100800 */
[----:B------:R-:W-:-:S04]  /*2010*/  IMAD.HI R5, R3, 0x2aaaaaab, RZ ;  /* 0x2aaaaaab03057827 */ /* 0x000fc800078e02ff */
[----:B------:R-:W-:-:S04]  /*2020*/  IMAD.HI R2, R2, 0x2aaaaaab, RZ ;  /* 0x2aaaaaab02027827 */ /* 0x000fc800078e02ff */
[----:B------:R-:W-:Y:S01]  /*2030*/  IMAD.MOV.U32 R0, RZ, RZ, R250 ;  /* 0x000000ffff007224 */ /* 0x000fe200078e00fa */
[----:B------:R-:W-:Y:S02]  /*2040*/  @P4 SHF.R.U32.HI R0, RZ, c[0x0][0x2cc], R4 ;  /* 0x0000b300ff004a19 */ /* 0x000fe40000011604 */
[----:B------:R-:W-:Y:S02]  /*2050*/  SHF.R.U32.HI R4, RZ, 0x1f, R5 ;  /* 0x0000001fff047819 */ /* 0x000fe40000011605 */
[----:B------:R-:W-:Y:S01]  /*2060*/  SHF.R.U32.HI R3, RZ, 0x1f, R2 ;  /* 0x0000001fff037819 */ /* 0x000fe20000011602 */
[----:B------:R-:W-:Y:S01]  /*2070*/  IMAD.IADD R0, R7, 0x1, R0 ;  /* 0x0000000107007824 */ /* 0x000fe200078e0200 */
[----:B------:R-:W-:Y:S02]  /*2080*/  LEA.HI.SX32 R4, R5, R4, 0x1d ;  /* 0x0000000405047211 */ /* 0x000fe400078feaff */
[----:B------:R-:W-:Y:S02]  /*2090*/  LEA.HI.SX32 R3, R2, R3, 0x1d ;  /* 0x0000000302037211 */ /* 0x000fe400078feaff */
[----:B------:R-:W-:-:S02]  /*20a0*/  IADD3 R2, R0, -c[0x0][0x324], RZ ;  /* 0x8000c90000027a10 */ /* 0x000fc40007ffe0ff */
[----:B------:R-:W-:Y:S01]  /*20b0*/  IMNMX R10, R3, R4, PT ;  /* 0x00000004030a7217 */ /* 0x000fe20003800200 */
[----:B------:R-:W-:Y:S05]  /*20c0*/  @!P1 BRA `(.L_x_566) ;  /* 0x000000f000009947 */ /* 0x000fea0003800000 */
[----:B------:R-:W-:Y:S01]  /*20d0*/  ISETP.GT.AND P0, PT, R0, -0x1, PT ;  /* 0xffffffff0000780c */ /* 0x000fe20003f04270 */
[----:B------:R-:W-:-:S12]  /*20e0*/  BSSY B0, `(.L_x_567) ;  /* 0x000000b000007945 */ /* 0x000fd80003800000 */
[----:B------:R-:W-:Y:S05]  /*20f0*/  @P0 BRA `(.L_x_568) ;  /* 0x0000006000000947 */ /* 0x000fea0003800000 */
[----:B------:R-:W-:Y:S02]  /*2100*/  ISETP.NE.AND P0, PT, R6, 0x1, PT ;  /* 0x000000010600780c */ /* 0x000fe40003f05270 */
[----:B------:R-:W-:-:S11]  /*2110*/  LOP3.LUT R0, RZ, R0, RZ, 0x33, !PT ;  /* 0x00000000ff007212 */ /* 0x000fd600078e33ff */
[----:B------:R-:W-:-:S05]  /*2120*/  @P0 IMAD.HI.U32 R3, R0, c[0x0][0x330], RZ ;  /* 0x0000cc0000030a27 */ /* 0x000fca00078e00ff */
[----:B------:R-:W-:-:S04]  /*2130*/  @P0 SHF.R.U32.HI R0, RZ, c[0x0][0x334], R3 ;  /* 0x0000cd00ff000a19 */ /* 0x000fc80000011603 */
[----:B------:R-:W-:Y:S01]  /*2140*/  LOP3.LUT R0, RZ, R0, RZ, 0x33, !PT ;  /* 0x00000000ff007212 */ /* 0x000fe200078e33ff */
[----:B------:R-:W-:Y:S05]  /*2150*/  BRA `(.L_x_569) ;  /* 0x0000003000007947 */ /* 0x000fea0003800000 */
.L_x_568:
[----:B------:R-:W-:-:S13]  /*2160*/  ISETP.NE.AND P0, PT, R6, 0x1, PT ;  /* 0x000000010600780c */ /* 0x000fda0003f05270 */
[----:B------:R-:W-:-:S05]  /*2170*/  @P0 IMAD.HI.U32 R3, R0, c[0x0][0x330], RZ ;  /* 0x0000cc0000030a27 */ /* 0x000fca00078e00ff */
[----:B------:R-:W-:Y:S02]  /*2180*/  @P0 SHF.R.U32.HI R0, RZ, c[0x0][0x334], R3 ;  /* 0x0000cd00ff000a19 */ /* 0x000fe40000011603 */
.L_x_569:
[----:B------:R-:W-:Y:S05]  /*2190*/  BSYNC B0 ;  /* 0x0000000000007941 */ /* 0x000fea0003800000 */
.L_x_567:
[----:B------:R-:W-:-:S05]  /*21a0*/  IMAD R0, R0, c[0x0][0x32c], RZ ;  /* 0x0000cb0000007a24 */ /* 0x000fca00078e02ff */
[----:B------:R-:W-:-:S04]  /*21b0*/  IMNMX R2, R2, R0, !PT ;  /* 0x0000000002027217 */ /* 0x000fc80007800200 */
.L_x_566:
[----:B------:R-:W2:Y:S01]  /*21c0*/  LDL R15, [R1+0x8] ;  /* 0x00000800010f7983 */ /* 0x000ea20000100800 */
[----:B------:R-:W-:Y:S01]  /*21d0*/  IMAD.HI R2, R2, 0x2aaaaaab, RZ ;  /* 0x2aaaaaab02027827 */ /* 0x000fe200078e02ff */
[----:B------:R-:W-:Y:S04]  /*21e0*/  BSSY B0, `(.L_x_570) ;  /* 0x000002e000007945 */ /* 0x000fe80003800000 */
[----:B------:R-:W-:-:S04]  /*21f0*/  SHF.R.U32.HI R0, RZ, 0x1f, R2 ;  /* 0x0000001fff007819 */ /* 0x000fc80000011602 */
[----:B------:R-:W-:-:S04]  /*2200*/  LEA.HI.SX32 R2, R2, R0, 0x1d ;  /* 0x0000000002027211 */ /* 0x000fc800078feaff */
[----:B------:R-:W-:Y:S01]  /*2210*/  IMNMX R6, RZ, R2, !PT ;  /* 0x00000002ff067217 */ /* 0x000fe20007800200 */
[----:B------:R-:W-:-:S03]  /*2220*/  IMAD.MOV.U32 R2, RZ, RZ, RZ ;  /* 0x000000ffff027224 */ /* 0x000fc600078e00ff */
[----:B------:R-:W-:Y:S02]  /*2230*/  ISETP.GT.AND P0, PT, R10, R6, PT ;  /* 0x000000060a00720c */ /* 0x000fe40003f04270 */
        /* <DEDUP_REMOVED lines=9> */
[----:B------:R-:W-:-:S04]  /*22d0*/  ISETP.NE.AND P0, PT, R5, RZ, PT ;  /* 0x000000ff0500720c */ /* 0x000fc80003f05270 */
[----:B------:R-:W-:-:S04]  /*22e0*/  SEL R0, R5, c[0x0][0x338], P0 ;  /* 0x0000ce0005007a07 */ /* 0x000fc80000000000 */
[----:B------:R-:W-:Y:S02]  /*22f0*/  IABS R3, R0 ;  /* 0x0000000000037213 */ /* 0x000fe40000000000 */
[----:B-1----:R-:W-:Y:S02]  /*2300*/  IADD3 R7, R0, -0x1, R10 ;  /* 0xffffffff00077810 */ /* 0x002fe40007ffe00a */
[----:B------:R-:W1:Y:S03]  /*2310*/  I2F.RP R2, R3 ;  /* 0x0000000300027306 */ /* 0x000e660000209400 */
[----:B------:R-:W-:-:S05]  /*2320*/  IMAD.IADD R7, R7, 0x1, -R6 ;  /* 0x0000000107077824 */ /* 0x000fca00078e0a06 */
[----:B------:R-:W-:Y:S01]  /*2330*/  IABS R11, R7 ;  /* 0x00000007000b7213 */ /* 0x000fe20000000000 */
[----:B-1----:R-:W1:Y:S02]  /*2340*/  MUFU.RCP R2, R2 ;  /* 0x0000000200027308 */ /* 0x002e640000001000 */
[----:B-1----:R-:W-:-:S06]  /*2350*/  IADD3 R2, R2, 0xffffffe, RZ ;  /* 0x0ffffffe02027810 */ /* 0x002fcc0007ffe0ff */
[----:B--2---:R-:W1:Y:S02]  /*2360*/  F2I.FTZ.U32.TRUNC.NTZ R5, R2 ;  /* 0x0000000200057305 */ /* 0x004e64000021f000 */
        /* <DEDUP_REMOVED lines=21> */
.L_x_571:
[----:B------:R-:W-:Y:S05]  /*24c0*/  BSYNC B0 ;  /* 0x0000000000007941 */ /* 0x000fea0003800000 */
.L_x_570:
[----:B------:R-:W-:Y:S01]  /*24d0*/  IMAD R237, R14, R2, R6 ;  /* 0x000000020eed7224 */ /* 0x000fe200078e0206 */
[----:B------:R-:W-:Y:S01]  /*24e0*/  PRMT R0, RZ, 0x7610, R0 ;  /* 0x00007610ff007816 */ /* 0x000fe20000000000 */
[----:B------:R-:W-:Y:S01]  /*24f0*/  CS2R R22, SRZ ;  /* 0x0000000000167805 */ /* 0x000fe2000001ff00 */
[----:B------:R-:W-:Y:S01]  /*2500*/  CS2R R24, SRZ ;  /* 0x0000000000187805 */ /* 0x000fe2000001ff00 */
        /* <DEDUP_REMOVED lines=52> */
[----:B------:R-:W-:-:S04]  /*2850*/  ISETP.NE.U32.AND P0, PT, RZ, c[0x0][0x340], PT ;  /* 0x0000d000ff007a0c */ /* 0x000fc80003f05070 */
[----:B------:R-:W-:-:S13]  /*2860*/  ISETP.NE.AND.EX P1, PT, RZ, c[0x0][0x344], PT, P0 ;  /* 0x0000d100ff007a0c */ /* 0x000fda0003f25300 */
[----:B------:R-:W-:-:S05]  /*2870*/  @P1 IMAD.WIDE R2, R16, R13, c[0x0][0x340] ;  /* 0x0000d00010021625 */ /* 0x000fca00078e020d */
[----:B--2---:R2:W5:Y:S01]  /*2880*/  @P1 LDG.E R14, [R2.64] ;  /* 0x00000006020e1981 */ /* 0x004562000c1e1900 */
[----:B------:R-:W-:Y:S01]  /*2890*/  SHF.R.S32.HI R0, RZ, 0x1f, R12 ;  /* 0x0000001fff007819 */ /* 0x000fe2000001140c */
[----:B------:R-:W-:Y:S01]  /*28a0*/  IMAD.IADD R5, R238, 0x1, R250 ;  /* 0x00000001ee057824 */ /* 0x000fe200078e02fa */
[----:B------:R-:W-:Y:S02]  /*28b0*/  LOP3.LUT R15, R15, 0xffff, RZ, 0xc0, !PT ;  /* 0x0000ffff0f0f7812 */ /* 0x000fe400078ec0ff */
[----:B------:R-:W-:Y:S01]  /*28c0*/  SEL R4, R16, RZ, !P3 ;  /* 0x000000ff10047207 */ /* 0x000fe20005800000 */
[----:B------:R-:W-:Y:S01]  /*28d0*/  IMAD R0, R0, c[0x0][0x178], RZ ;  /* 0x00005e0000007a24 */ /* 0x000fe200078e02ff */
[----:B------:R-:W-:Y:S01]  /*28e0*/  ISETP.GE.AND P2, PT, R236, c[0x0][0x198], PT ;  /* 0x00006600ec007a0c */ /* 0x000fe20003f46270 */
[----:B-1----:R-:W-:Y:S01]  /*28f0*/  @P4 IMAD.HI.U32 R7, R5, c[0x0][0x2c8], RZ ;  /* 0x0000b20005074a27 */ /* 0x002fe200078e00ff */
[----:B------:R-:W-:-:S03]  /*2900*/  IADD3 R137, R208, -0x1, RZ ;  /* 0xffffffffd0897810 */ /* 0x000fc60007ffe0ff */
[C---:B------:R-:W-:Y:S02]  /*2910*/  IMAD R0, R12.reuse, c[0x0][0x17c], R0 ;  /* 0x00005f000c007a24 */ /* 0x040fe400078e0200 */
[----:B--2---:R-:W-:-:S05]  /*2920*/  IMAD.WIDE.U32 R2, R12, c[0x0][0x178], RZ ;  /* 0x00005e000c027a25 */ /* 0x004fca00078e00ff */
[----:B------:R-:W-:Y:S02]  /*2930*/  IADD3 R3, R3, R0, RZ ;  /* 0x0000000003037210 */ /* 0x000fe40007ffe0ff */
[----:B------:R-:W-:-:S03]  /*2940*/  SHF.R.S32.HI R0, RZ, 0x1f, R16 ;  /* 0x0000001fff007819 */ /* 0x000fc60000011410 */
[C---:B------:R-:W-:Y:S01]  /*2950*/  IMAD.WIDE.U32 R2, R15.reuse, c[0x0][0x1b8], R2 ;  /* 0x00006e000f027a25 */ /* 0x040fe200078e0002 */
[----:B------:R-:W-:Y:S02]  /*2960*/  SEL R6, R0, RZ, !P3 ;  /* 0x000000ff00067207 */ /* 0x000fe40005800000 */
[----:B------:R-:W-:Y:S01]  /*2970*/  MOV R0, R5 ;  /* 0x0000000500007202 */ /* 0x000fe20000000f00 */
[----:B------:R-:W-:Y:S01]  /*2980*/  IMAD R3, R15, c[0x0][0x1bc], R3 ;  /* 0x00006f000f037a24 */ /* 0x000fe200078e0203 */
[----:B------:R-:W-:Y:S01]  /*2990*/  @P4 SHF.R.U32.HI R0, RZ, c[0x0][0x2cc], R7 ;  /* 0x0000b300ff004a19 */ /* 0x000fe20000011607 */
[----:B------:R-:W-:Y:S01]  /*29a0*/  IMAD R6, R6, c[0x0][0x1c0], RZ ;  /* 0x0000700006067a24 */ /* 0x000fe200078e02ff */
[----:B------:R-:W-:Y:S01]  /*29b0*/  ISETP.GE.AND P4, PT, R210, c[0x0][0x198], PT ;  /* 0x00006600d2007a0c */ /* 0x000fe20003f86270 */
[C---:B------:R-:W-:Y:S01]  /*29c0*/  IMAD.WIDE.U32 R2, R4.reuse, c[0x0][0x1c0], R2 ;  /* 0x0000700004027a25 */ /* 0x040fe200078e0002 */
[----:B------:R-:W-:Y:S02]  /*29d0*/  SHF.R.S32.HI R7, RZ, 0x1f, R0 ;  /* 0x0000001fff077819 */ /* 0x000fe40000011400 */
[----:B------:R-:W-:Y:S01]  /*29e0*/  ISETP.GE.AND P3, PT, R235, c[0x0][0x198], PT ;  /* 0x00006600eb007a0c */ /* 0x000fe20003f66270 */
[----:B------:R-:W-:-:S02]  /*29f0*/  IMAD R6, R4, c[0x0][0x1c4], R6 ;  /* 0x0000710004067a24 */ /* 0x000fc400078e0206 */
[----:B------:R-:W-:-:S03]  /*2a00*/  IMAD.MOV R4, RZ, RZ, -R0 ;  /* 0x000000ffff047224 */ /* 0x000fc600078e0a00 */
[----:B------:R-:W-:Y:S01]  /*2a10*/  IADD3 R3, R3, R6, RZ ;  /* 0x0000000603037210 */ /* 0x000fe20007ffe0ff */
[----:B------:R-:W-:Y:S02]  /*2a20*/  IMAD R4, R4, c[0x0][0x2c4], R5 ;  /* 0x0000b10004047a24 */ /* 0x000fe400078e0205 */
[----:B------:R-:W-:Y:S02]  /*2a30*/  IMAD R5, R7, c[0x0][0x1b0], RZ ;  /* 0x00006c0007057a24 */ /* 0x000fe400078e02ff */
[----:B------:R-:W-:-:S04]  /*2a40*/  IMAD.WIDE.U32 R2, R0, c[0x0][0x1b0], R2 ;  /* 0x00006c0000027a25 */ /* 0x000fc800078e0002 */
[----:B------:R-:W-:Y:S01]  /*2a50*/  IMAD R6, R0, c[0x0][0x1b4], R5 ;  /* 0x00006d0000067a24 */ /* 0x000fe200078e0205 */
[----:B------:R-:W-:-:S03]  /*2a60*/  SHF.R.S32.HI R5, RZ, 0x1f, R4 ;  /* 0x0000001fff057819 */ /* 0x000fc60000011404 */
[----:B------:R-:W-:Y:S02]  /*2a70*/  IMAD.IADD R3, R3, 0x1, R6 ;  /* 0x0000000103037824 */ /* 0x000fe400078e0206 */
[----:B------:R-:W-:Y:S02]  /*2a80*/  IMAD R0, R5, c[0x0][0x1a8], RZ ;  /* 0x00006a0005007a24 */ /* 0x000fe400078e02ff */
[----:B------:R-:W-:-:S04]  /*2a90*/  IMAD.WIDE.U32 R2, R4, c[0x0][0x1a8], R2 ;  /* 0x00006a0004027a25 */ /* 0x000fc800078e0002 */
[----:B------:R-:W-:Y:S01]  /*2aa0*/  IMAD R0, R4, c[0x0][0x1ac], R0 ;  /* 0x00006b0004007a24 */ /* 0x000fe200078e0200 */
[----:B------:R-:W-:-:S04]  /*2ab0*/  LEA R13, P0, R2, c[0x0][0x160], 0x1 ;  /* 0x00005800020d7a11 */ /* 0x000fc800078008ff */
[----:B------:R-:W-:-:S04]  /*2ac0*/  IADD3 R0, R3, R0, RZ ;  /* 0x0000000003007210 */ /* 0x000fc80007ffe0ff */
[----:B------:R-:W-:Y:S02]  /*2ad0*/  LEA.HI.X R10, R2, c[0x0][0x164], R0, 0x1, P0 ;  /* 0x00005900020a7a11 */ /* 0x000fe400000f0c00 */
[----:B------:R-:W-:Y:S01]  /*2ae0*/  @!P1 MOV R14, R16 ;  /* 0x00000010000e9202 */ /* 0x000fe20000000f00 */
[----:B------:R-:W-:Y:S05]  /*2af0*/  BRA.DIV ~URZ, `(.L_x_573) ;  /* 0x000169c27f007947 */ /* 0x000fea000b800000 */
[----:B------:R1:W2:Y:S02]  /*2b00*/  SHFL.IDX PT, R4, R10, RZ, 0x1c1f ;  /* 0x001c1fff0a047589 */ /* 0x0002a400000e0000 */
.L_x_780:
[----:B------:R-:W-:Y:S05]  /*2b10*/  BRA.DIV ~URZ, `(.L_x_574) ;  /* 0x00016a127f007947 */ /* 0x000fea000b800000 */
[----:B------:R3:W4:Y:S02]  /*2b20*/  SHFL.IDX PT, R0, R13, RZ, 0x1c1f ;  /* 0x001c1fff0d007589 */ /* 0x00072400000e0000 */
.L_x_781:
[----:B------:R-:W-:Y:S01]  /*2b30*/  IMAD R12, R232, c[0x0][0x2c4], RZ ;  /* 0x0000b100e80c7a24 */ /* 0x000fe200078e02ff */
[----:B------:R-:W-:Y:S01]  /*2b40*/  IADD3 R11, R239, R250, RZ ;  /* 0x000000faef0b7210 */ /* 0x000fe20007ffe0ff */
[----:B------:R-:W-:Y:S03]  /*2b50*/  BSSY B0, `(.L_x_575) ;  /* 0x0000014000007945 */ /* 0x000fe60003800000 */
[----:B------:R-:W-:-:S13]  /*2b60*/  ISETP.GE.AND P0, PT, R11, R12, PT ;  /* 0x0000000c0b00720c */ /* 0x000fda0003f06270 */
[----:B------:R-:W-:Y:S05]  /*2b70*/  @P0 BRA `(.L_x_576) ;  /* 0x0000011000000947 */ /* 0x000fea0003800000 */
[----:B---3--:R-:W3:Y:S01]  /*2b80*/  LDL R5, [R1+0x28] ;  /* 0x0000280001057983 */ /* 0x008ee20000100800 */
[CC--:B----4-:R-:W-:Y:S02]  /*2b90*/  LEA R8, P0, R210.reuse, R0.reuse, 0x1 ;  /* 0x00000000d2087211 */ /* 0x0d0fe400078008ff */
[----:B------:R-:W-:Y:S02]  /*2ba0*/  SHF.R.S32.HI R2, RZ, 0x1f, R210 ;  /* 0x0000001fff027819 */ /* 0x000fe400000114d2 */
[----:B------:R-:W-:Y:S02]  /*2bb0*/  LEA R6, P1, R235, R0, 0x1 ;  /* 0x00000000eb067211 */ /* 0x000fe400078208ff */
[----:B------:R-:W-:Y:S02]  /*2bc0*/  SHF.R.S32.HI R17, RZ, 0x1f, R235 ;  /* 0x0000001fff117819 */ /* 0x000fe400000114eb */
[----:B--2---:R-:W-:Y:S02]  /*2bd0*/  LEA.HI.X R9, R210, R4, R2, 0x1, P0 ;  /* 0x00000004d2097211 */ /* 0x004fe400000f0c02 */
[----:B------:R-:W-:-:S02]  /*2be0*/  SHF.R.S32.HI R16, RZ, 0x1f, R236 ;  /* 0x0000001fff107819 */ /* 0x000fc400000114ec */
[C---:B------:R-:W-:Y:S02]  /*2bf0*/  LEA R2, P0, R236.reuse, R0, 0x1 ;  /* 0x00000000ec027211 */ /* 0x040fe400078008ff */
        /* <DEDUP_REMOVED lines=9> */
.L_x_576:
[----:B------:R-:W-:Y:S05]  /*2c90*/  BSYNC B0 ;  /* 0x0000000000007941 */ /* 0x000fea0003800000 */
.L_x_575:
[----:B------:R-:W-:Y:S05]  /*2ca0*/  BRA.DIV ~URZ, `(.L_x_577) ;  /* 0x000168f27f007947 */ /* 0x000fea000b800000 */
[----:B--2---:R2:W1:Y:S04]  /*2cb0*/  SHFL.IDX PT, R4, R10, 0x1, 0x1c1f ;  /* 0x003c1f000a047f89 */ /* 0x00446800000e0000 */
[----:B----4-:R2:W4:Y:S02]  /*2cc0*/  SHFL.IDX PT, R0, R13, 0x1, 0x1c1f ;  /* 0x003c1f000d007f89 */ /* 0x01052400000e0000 */
.L_x_782:
[----:B------:R-:W-:Y:S01]  /*2cd0*/  IADD3 R2, R11, 0x20, RZ ;  /* 0x000000200b027810 */ /* 0x000fe20007ffe0ff */
[----:B------:R-:W-:Y:S03]  /*2ce0*/  BSSY B0, `(.L_x_578) ;  /* 0x0000014000007945 */ /* 0x000fe60003800000 */
[----:B------:R-:W-:-:S13]  /*2cf0*/  ISETP.GE.AND P0, PT, R2, R12, PT ;  /* 0x0000000c0200720c */ /* 0x000fda0003f06270 */
[----:B------:R-:W-:Y:S05]  /*2d00*/  @P0 BRA `(.L_x_579) ;  /* 0x0000011000000947 */ /* 0x000fea0003800000 */
[----:B--2---:R-:W2:Y:S01]  /*2d10*/  LDL R5, [R1+0x28] ;  /* 0x0000280001057983 */ /* 0x004ea20000100800 */
[CC--:B----4-:R-:W-:Y:S02]  /*2d20*/  LEA R8, P0, R210.reuse, R0.reuse, 0x1 ;  /* 0x00000000d2087211 */ /* 0x0d0fe400078008ff */
[----:B------:R-:W-:Y:S02]  /*2d30*/  SHF.R.S32.HI R3, RZ, 0x1f, R210 ;  /* 0x0000001fff037819 */ /* 0x000fe400000114d2 */
[----:B------:R-:W-:Y:S02]  /*2d40*/  LEA R6, P1, R235, R0, 0x1 ;  /* 0x00000000eb067211 */ /* 0x000fe400078208ff */
[----:B------:R-:W-:Y:S02]  /*2d50*/  SHF.R.S32.HI R17, RZ, 0x1f, R235 ;  /* 0x0000001fff117819 */ /* 0x000fe400000114eb */
[----:B-1----:R-:W-:Y:S02]  /*2d60*/  LEA.HI.X R9, R210, R4, R3, 0x1, P0 ;  /* 0x00000004d2097211 */ /* 0x002fe400000f0c03 */
[----:B------:R-:W-:-:S02]  /*2d70*/  SHF.R.S32.HI R16, RZ, 0x1f, R236 ;  /* 0x0000001fff107819 */ /* 0x000fc400000114ec */
[C---:B------:R-:W-:Y:S02]  /*2d80*/  LEA R2, P0, R236.reuse, R0, 0x1 ;  /* 0x00000000ec027211 */ /* 0x040fe400078008ff */
        /* <DEDUP_REMOVED lines=9> */
.L_x_579:
[----:B------:R-:W-:Y:S05]  /*2e20*/  BSYNC B0 ;  /* 0x0000000000007941 */ /* 0x000fea0003800000 */
.L_x_578:
[----:B------:R-:W-:Y:S05]  /*2e30*/  BRA.DIV ~URZ, `(.L_x_580) ;  /* 0x000168327f007947 */ /* 0x000fea000b800000 */
[----:B-1----:R1:W2:Y:S02]  /*2e40*/  SHFL.IDX PT, R4, R10, 0x2, 0x1c1f ;  /* 0x005c1f000a047f89 */ /* 0x0022a400000e0000 */
.L_x_783:
[----:B------:R-:W-:Y:S05]  /*2e50*/  BRA.DIV ~URZ, `(.L_x_581) ;  /* 0x000168827f007947 */ /* 0x000fea000b800000 */
[----:B----4-:R4:W1:Y:S02]  /*2e60*/  SHFL.IDX PT, R0, R13, 0x2, 0x1c1f ;  /* 0x005c1f000d007f89 */ /* 0x01086400000e0000 */
.L_x_784:
[----:B------:R-:W-:Y:S01]  /*2e70*/  IADD3 R2, R11, 0x40, RZ ;  /* 0x000000400b027810 */ /* 0x000fe20007ffe0ff */
[----:B------:R-:W-:Y:S03]  /*2e80*/  BSSY B0, `(.L_x_582) ;  /* 0x0000014000007945 */ /* 0x000fe60003800000 */
[----:B------:R-:W-:-:S13]  /*2e90*/  ISETP.GE.AND P0, PT, R2, R12, PT ;  /* 0x0000000c0200720c */ /* 0x000fda0003f06270 */
[----:B------:R-:W-:Y:S05]  /*2ea0*/  @P0 BRA `(.L_x_583) ;  /* 0x0000011000000947 */ /* 0x000fea0003800000 */
[----:B---3--:R-:W3:Y:S01]  /*2eb0*/  LDL R5, [R1+0x28] ;  /* 0x0000280001057983 */ /* 0x008ee20000100800 */
[CC--:B-1----:R-:W-:Y:S02]  /*2ec0*/  LEA R8, P0, R210.reuse, R0.reuse, 0x1 ;  /* 0x00000000d2087211 */ /* 0x0c2fe400078008ff */
        /* <DEDUP_REMOVED lines=15> */
.L_x_583:
[----:B------:R-:W-:Y:S05]  /*2fc0*/  BSYNC B0 ;  /* 0x0000000000007941 */ /* 0x000fea0003800000 */
.L_x_582:
[----:B------:R-:W-:Y:S05]  /*2fd0*/  BRA.DIV ~URZ, `(.L_x_584) ;  /* 0x000167727f007947 */ /* 0x000fea000b800000 */
[----:B--2---:R2:W3:Y:S04]  /*2fe0*/  SHFL.IDX PT, R4, R10, 0x3, 0x1c1f ;  /* 0x007c1f000a047f89 */ /* 0x0044e800000e0000 */
[----:B-1----:R2:W1:Y:S02]  /*2ff0*/  SHFL.IDX PT, R0, R13, 0x3, 0x1c1f ;  /* 0x007c1f000d007f89 */ /* 0x00246400000e0000 */
.L_x_785:
[----:B--2---:R-:W2:Y:S01]  /*3000*/  LDL R20, [R1+0x28] ;  /* 0x0000280001147983 */ /* 0x004ea20000100800 */
[----:B------:R-:W-:Y:S01]  /*3010*/  IADD3 R2, R11, 0x60, RZ ;  /* 0x000000600b027810 */ /* 0x000fe20007ffe0ff */
[----:B-----5:R-:W-:Y:S01]  /*3020*/  IMAD.WIDE.U32 R244, R14, c[0x0][0x2b0], RZ ;  /* 0x0000ac000ef47a25 */ /* 0x020fe200078e00ff */
[----:B---34-:R-:W-:-:S02]  /*3030*/  SHF.R.S32.HI R13, RZ, 0x1f, R210 ;  /* 0x0000001fff0d7819 */ /* 0x018fc400000114d2 */
[----:B------:R-:W-:Y:S02]  /*3040*/  ISETP.GE.AND P0, PT, R2, R12, PT ;  /* 0x0000000c0200720c */ /* 0x000fe40003f06270 */
[----:B------:R-:W-:Y:S02]  /*3050*/  SHF.R.S32.HI R19, RZ, 0x1f, R235 ;  /* 0x0000001fff137819 */ /* 0x000fe400000114eb */
[----:B------:R-:W-:-:S09]  /*3060*/  SHF.R.S32.HI R18, RZ, 0x1f, R236 ;  /* 0x0000001fff127819 */ /* 0x000fd200000114ec */
[----:B-1----:R-:W-:-:S04]  /*3070*/  @!P0 LEA R8, P1, R210, R0, 0x1 ;  /* 0x00000000d2088211 */ /* 0x002fc800078208ff */
[----:B------:R-:W-:Y:S02]  /*3080*/  @!P0 LEA.HI.X R9, R210, R4, R13, 0x1, P1 ;  /* 0x00000004d2098211 */ /* 0x000fe400008f0c0d */
[----:B------:R-:W-:-:S04]  /*3090*/  @!P0 LEA R6, P1, R235, R0, 0x1 ;  /* 0x00000000eb068211 */ /* 0x000fc800078208ff */
[----:B------:R-:W-:Y:S02]  /*30a0*/  @!P0 LEA.HI.X R7, R235, R4, R19, 0x1, P1 ;  /* 0x00000004eb078211 */ /* 0x000fe400008f0c13 */
[C---:B------:R-:W-:Y:S02]  /*30b0*/  @!P0 LEA R2, P1, R236.reuse, R0, 0x1 ;  /* 0x00000000ec028211 */ /* 0x040fe400078208ff */
[----:B------:R-:W-:Y:S02]  /*30c0*/  SHF.R.S32.HI R0, RZ, 0x1f, R14 ;  /* 0x0000001fff007819 */ /* 0x000fe4000001140e */
[----:B------:R-:W-:-:S03]  /*30d0*/  @!P0 LEA.HI.X R3, R236, R4, R18, 0x1, P1 ;  /* 0x00000004ec038211 */ /* 0x000fc600008f0c12 */
[----:B------:R-:W-:-:S04]  /*30e0*/  IMAD R0, R0, c[0x0][0x2b0], RZ ;  /* 0x0000ac0000007a24 */ /* 0x000fc800078e02ff */
[----:B------:R-:W-:-:S04]  /*30f0*/  IMAD R0, R14, c[0x0][0x2b4], R0 ;  /* 0x0000ad000e007a24 */ /* 0x000fc800078e0200 */
[----:B------:R-:W-:Y:S02]  /*3100*/  IMAD.IADD R248, R245, 0x1, R0 ;  /* 0x00000001f5f87824 */ /* 0x000fe400078e0200 */
[----:B--2---:R-:W-:-:S05]  /*3110*/  IMAD.SHL.U32 R195, R20, 0x2, RZ ;  /* 0x0000000214c37824 */ /* 0x004fca00078e00ff */
[----:B------:R-:W-:Y:S01]  /*3120*/  @!PT LDS RZ, [RZ] ;  /* 0x00000000fffff984 */ /* 0x000fe20000000800 */
[----:B------:R-:W-:Y:S01]  /*3130*/  @!PT LDS RZ, [RZ] ;  /* 0x00000000fffff984 */ /* 0x000fe20000000800 */
[----:B------:R-:W-:Y:S01]  /*3140*/  @!PT LDS RZ, [RZ] ;  /* 0x00000000fffff984 */ /* 0x000fe20000000800 */
[----:B------:R1:W-:Y:S04]  /*3150*/  @!P0 LDGSTS.E.BYPASS.LTC128B.128 [R195+0x7880], [R8.64], !P4 ;  /* 0x0788000008c38fae */ /* 0x0003e8000e101d46 */
[----:B------:R1:W-:Y:S04]  /*3160*/  @!P0 LDGSTS.E.BYPASS.LTC128B.128 [R195+0x9880], [R6.64], !P3 ;  /* 0x0988000006c38fae */ /* 0x0003e8000d901d46 */
[----:B------:R1:W-:Y:S04]  /*3170*/  @!P0 LDGSTS.E.BYPASS.LTC128B.128 [R195+0xb880], [R2.64], !P2 ;  /* 0x0b88000002c38fae */ /* 0x0003e8000d101d46 */
[----:B------:R-:W0:Y:S01]  /*3180*/  LDGDEPBAR ;  /* 0x00000000000079af */ /* 0x000e220000000000 */
[----:B------:R-:W-:Y:S02]  /*3190*/  WARPSYNC 0xffffffff ;  /* 0xffffffff00007948 */ /* 0x000fe40003800000 */
[----:B------:R-:W-:Y:S01]  /*31a0*/  IMAD.MOV.U32 R40, RZ, RZ, 0x30 ;  /* 0x00000030ff287424 */ /* 0x000fe200078e00ff */
[----:B------:R-:W-:Y:S01]  /*31b0*/  BAR.SYNC.DEFER_BLOCKING 0x0 ;  /* 0x0000000000007b1d */ /* 0x000fe20000010000 */
[----:B------:R-:W-:Y:S01]  /*31c0*/  IMAD.MOV.U32 R0, RZ, RZ, c[0x0][0x2b8] ;  /* 0x0000ae00ff007624 */ /* 0x000fe200078e00ff */
[----:B------:R-:W-:Y:S01]  /*31d0*/  LOP3.LUT R194, R194, 0xfffffeff, RZ, 0xc0, !PT ;  /* 0xfffffeffc2c27812 */ /* 0x000fe200078ec0ff */
[----:B------:R-:W-:-:S02]  /*31e0*/  IMAD R136, R208, R40, -0x30 ;  /* 0xffffffd0d0887424 */ /* 0x000fc400078e0228 */
[----:B------:R-:W-:Y:S01]  /*31f0*/  IMAD.MOV.U32 R207, RZ, RZ, RZ ;  /* 0x000000ffffcf7224 */ /* 0x000fe200078e00ff */
[----:B------:R-:W-:Y:S01]  /*3200*/  ISETP.NE.AND P1, PT, R0, 0x1, PT ;  /* 0x000000010000780c */ /* 0x000fe20003f25270 */
[----:B-1----:R-:W-:-:S05]  /*3210*/  IMAD.IADD R2, R238, 0x1, R136 ;  /* 0x00000001ee027824 */ /* 0x002fca00078e0288 */
[C---:B------:R-:W-:Y:S01]  /*3220*/  ISETP.GE.AND P0, PT, R2.reuse, R233, PT ;  /* 0x000000e90200720c */ /* 0x040fe20003f06270 */
[----:B------:R-:W-:-:S03]  /*3230*/  IMAD.IADD R2, R2, 0x1, R240 ;  /* 0x0000000102027824 */ /* 0x000fc600078e02f0 */
[----:B------:R-:W-:Y:S01]  /*3240*/  ISETP.GT.OR P0, PT, R238, 0x2f, P0 ;  /* 0x0000002fee00780c */ /* 0x000fe20000704670 */
[----:B------:R-:W-:Y:S02]  /*3250*/  IMAD.MOV.U32 R0, RZ, RZ, R2 ;  /* 0x000000ffff007224 */ /* 0x000fe400078e0002 */
[----:B------:R-:W-:Y:S01]  /*3260*/  @P1 IMAD.HI.U32 R3, R2, c[0x0][0x2bc], RZ ;  /* 0x0000af0002031a27 */ /* 0x000fe200078e00ff */
[----:B------:R-:W-:-:S04]  /*3270*/  @P1 LOP3.LUT R194, R194, 0x100, RZ, 0xfc, !PT ;  /* 0x00000100c2c21812 */ /* 0x000fc800078efcff */
[----:B------:R-:W-:-:S05]  /*3280*/  @P1 SHF.R.U32.HI R0, RZ, c[0x0][0x2c0], R3 ;  /* 0x0000b000ff001a19 */ /* 0x000fca0000011603 */
[----:B------:R-:W-:-:S04]  /*3290*/  @!P0 IADD3 R3, P1, R0, R244, RZ ;  /* 0x000000f400038210 */ /* 0x000fc80007f3e0ff */
[----:B------:R-:W-:Y:S02]  /*32a0*/  @!P0 LEA.HI.X.SX32 R5, R0, R248, 0x1, P1 ;  /* 0x000000f800058211 */ /* 0x000fe400008f0eff */
[----:B------:R-:W-:-:S04]  /*32b0*/  @!P0 LEA R4, P1, R3, c[0x0][0x2a0], 0x2 ;  /* 0x0000a80003048a11 */ /* 0x000fc800078210ff */
[----:B------:R-:W-:-:S05]  /*32c0*/  @!P0 LEA.HI.X R5, R3, c[0x0][0x2a4], R5, 0x2, P1 ;  /* 0x0000a90003058a11 */ /* 0x000fca00008f1405 */
[----:B------:R1:W2:Y:S01]  /*32d0*/  @!P0 LDG.E R207, [R4.64] ;  /* 0x0000000604cf8981 */ /* 0x0002a2000c1e1900 */
[----:B------:R-:W-:Y:S01]  /*32e0*/  IMAD.MOV R0, RZ, RZ, -R0 ;  /* 0x000000ffff007224 */ /* 0x000fe200078e0a00 */
[----:B------:R-:W-:Y:S01]  /*32f0*/  SHF.L.U64.HI R217, R210, 0x1, R13 ;  /* 0x00000001d2d97819 */ /* 0x000fe2000001020d */
[----:B------:R-:W-:Y:S01]  /*3300*/  IMAD.WIDE.U32 R242, R15, c[0x0][0x1e8], RZ ;  /* 0x00007a000ff27a25 */ /* 0x000fe200078e00ff */
[----:B------:R-:W-:Y:S01]  /*3310*/  SHF.L.U64.HI R215, R235, 0x1, R19 ;  /* 0x00000001ebd77819 */ /* 0x000fe20000010213 */
[----:B------:R-:W-:Y:S01]  /*3320*/  BSSY B0, `(.L_x_585) ;  /* 0x0000085000007945 */ /* 0x000fe20003800000 */
[----:B------:R-:W-:Y:S01]  /*3330*/  SHF.L.U64.HI R216, R236, 0x1, R18 ;  /* 0x00000001ecd87819 */ /* 0x000fe20000010212 */
[----:B------:R-:W-:Y:S01]  /*3340*/  IMAD R209, R0, c[0x0][0x2b8], R2 ;  /* 0x0000ae0000d17a24 */ /* 0x000fe200078e0202 */
[----:B------:R-:W-:Y:S01]  /*3350*/  LOP3.LUT R194, R194, 0xfffffbff, RZ, 0xc0, !PT ;  /* 0xfffffbffc2c27812 */ /* 0x000fe200078ec0ff */
[----:B------:R-:W-:Y:S02]  /*3360*/  IMAD R40, R208, -0x30, R40 ;  /* 0xffffffd0d0287824 */ /* 0x000fe400078e0228 */
[----:B------:R-:W-:Y:S01]  /*3370*/  IMAD.WIDE.U32 R2, R209, c[0x0][0x1e0], RZ ;  /* 0x00007800d1027a25 */ /* 0x000fe200078e00ff */
[----:B------:R-:W-:-:S03]  /*3380*/  LOP3.LUT R194, R194, 0xffffffbf, RZ, 0xc0, !PT ;  /* 0xffffffbfc2c27812 */ /* 0x000fc600078ec0ff */
[----:B------:R-:W-:Y:S02]  /*3390*/  IMAD R241, R15, c[0x0][0x1ec], R243 ;  /* 0x00007b000ff17a24 */ /* 0x000fe400078e02f3 */
[----:B------:R-:W-:Y:S02]  /*33a0*/  IMAD.IADD R41, R233, 0x1, R40 ;  /* 0x00000001e9297824 */ /* 0x000fe400078e0228 */
[----:B------:R-:W-:-:S03]  /*33b0*/  IMAD.WIDE.U32 R246, R15, c[0x0][0x210], RZ ;  /* 0x000084000ff67a25 */ /* 0x000fc600078e00ff */
[----:B------:R-:W-:Y:S01]  /*33c0*/  IMNMX R7, R41, 0x30, PT ;  /* 0x0000003029077817 */ /* 0x000fe20003800200 */
[----:B------:R-:W-:Y:S01]  /*33d0*/  IMAD R249, R15, c[0x0][0x214], R247 ;  /* 0x000085000ff97a24 */ /* 0x000fe200078e02f7 */
[----:B-1----:R-:W-:-:S03]  /*33e0*/  SHF.R.S32.HI R4, RZ, 0x1f, R209 ;  /* 0x0000001fff047819 */ /* 0x002fc600000114d1 */
[----:B------:R-:W-:Y:S02]  /*33f0*/  IMAD.IADD R7, R7, 0x1, -R239 ;  /* 0x0000000107077824 */ /* 0x000fe400078e0aef */
[----:B------:R-:W-:-:S03]  /*3400*/  IMAD R0, R4, c[0x0][0x1e0], RZ ;  /* 0x0000780004007a24 */ /* 0x000fc600078e02ff */
[----:B------:R-:W-:Y:S01]  /*3410*/  ISETP.GE.AND P1, PT, R7, 0x1, PT ;  /* 0x000000010700780c */ /* 0x000fe20003f26270 */
[----:B------:R-:W-:-:S04]  /*3420*/  IMAD R0, R209, c[0x0][0x1e4], R0 ;  /* 0x00007900d1007a24 */ /* 0x000fc800078e0200 */
[----:B------:R-:W-:-:S08]  /*3430*/  IMAD.IADD R3, R3, 0x1, R0 ;  /* 0x0000000103037824 */ /* 0x000fd000078e0200 */
[----:B------:R-:W-:Y:S01]  /*3440*/  @P1 ISETP.GE.AND P3, PT, R210, c[0x0][0x1d4], PT ;  /* 0x00007500d2001a0c */ /* 0x000fe20003f66270 */
[----:B------:R-:W-:Y:S01]  /*3450*/  @P1 IMAD.SHL.U32 R9, R20, 0x2, RZ ;  /* 0x0000000214091824 */ /* 0x000fe200078e00ff */
[----:B------:R-:W-:Y:S02]  /*3460*/  @P1 ISETP.GE.AND P4, PT, R235, c[0x0][0x1d4], PT ;  /* 0x00007500eb001a0c */ /* 0x000fe40003f86270 */
[----:B--2---:R-:W-:Y:S01]  /*3470*/  SHF.R.S32.HI R12, RZ, 0x1f, R207 ;  /* 0x0000001fff0c7819 */ /* 0x004fe200000114cf */
[----:B------:R-:W-:-:S04]  /*3480*/  IMAD.WIDE.U32 R2, R207, c[0x0][0x1f0], R2 ;  /* 0x00007c00cf027a25 */ /* 0x000fc800078e0002 */
[----:B------:R-:W-:-:S04]  /*3490*/  IMAD R0, R12, c[0x0][0x1f0], RZ ;  /* 0x00007c000c007a24 */ /* 0x000fc800078e02ff */
[----:B------:R-:W-:Y:S01]  /*34a0*/  IMAD R5, R207, c[0x0][0x1f4], R0 ;  /* 0x00007d00cf057a24 */ /* 0x000fe200078e0200 */
[----:B------:R-:W-:-:S04]  /*34b0*/  IADD3 R0, P0, R2, R242, RZ ;  /* 0x000000f202007210 */ /* 0x000fc80007f1e0ff */
[----:B------:R-:W-:Y:S01]  /*34c0*/  IADD3.X R3, R241, R3, R5, P0, !PT ;  /* 0x00000003f1037210 */ /* 0x000fe200007fe405 */
[----:B------:R-:W-:Y:S01]  /*34d0*/  IMAD R5, R4, c[0x0][0x208], RZ ;  /* 0x0000820004057a24 */ /* 0x000fe200078e02ff */
[----:B------:R-:W-:-:S03]  /*34e0*/  LEA R2, P0, R0, c[0x0][0x1c8], 0x1 ;  /* 0x0000720000027a11 */ /* 0x000fc600078008ff */
[C---:B------:R-:W-:Y:S01]  /*34f0*/  IMAD R6, R209.reuse, c[0x0][0x20c], R5 ;  /* 0x00008300d1067a24 */ /* 0x040fe200078e0205 */
[----:B------:R-:W-:Y:S01]  /*3500*/  LEA.HI.X R11, R0, c[0x0][0x1cc], R3, 0x1, P0 ;  /* 0x00007300000b7a11 */ /* 0x000fe200000f0c03 */
[----:B------:R-:W-:Y:S04]  /*3510*/  SHFL.IDX PT, R10, R2, 0x1, 0x1c1f ;  /* 0x003c1f00020a7f89 */ /* 0x000fe800000e0000 */
[----:B------:R1:W2:Y:S04]  /*3520*/  SHFL.IDX PT, R0, R2, RZ, 0x1c1f ;  /* 0x001c1fff02007589 */ /* 0x0002a800000e0000 */
[----:B------:R-:W3:Y:S04]  /*3530*/  SHFL.IDX PT, R8, R11, RZ, 0x1c1f ;  /* 0x001c1fff0b087589 */ /* 0x000ee800000e0000 */
[----:B------:R-:W4:Y:S01]  /*3540*/  SHFL.IDX PT, R11, R11, 0x1, 0x1c1f ;  /* 0x003c1f000b0b7f89 */ /* 0x000f2200000e0000 */
[----:B-1----:R-:W-:Y:S01]  /*3550*/  IMAD.WIDE.U32 R2, R209, c[0x0][0x208], RZ ;  /* 0x00008200d1027a25 */ /* 0x002fe200078e00ff */
[----:B--2---:R-:W-:-:S03]  /*3560*/  @P1 LEA R4, P0, R210, R0, 0x1 ;  /* 0x00000000d2041211 */ /* 0x004fc600078008ff */
[----:B------:R-:W-:Y:S01]  /*3570*/  IMAD.IADD R3, R3, 0x1, R6 ;  /* 0x0000000103037824 */ /* 0x000fe200078e0206 */
[----:B---3--:R-:W-:Y:S02]  /*3580*/  @P1 LEA.HI.X R5, R210, R8, R13, 0x1, P0 ;  /* 0x00000008d2051211 */ /* 0x008fe400000f0c0d */
[----:B------:R-:W-:Y:S01]  /*3590*/  @P1 LEA R6, P2, R235, R0, 0x1 ;  /* 0x00000000eb061211 */ /* 0x000fe200078408ff */
[----:B------:R-:W-:Y:S01]  /*35a0*/  IMAD.WIDE.U32 R2, R207, c[0x0][0x218], R2 ;  /* 0x00008600cf027a25 */ /* 0x000fe200078e0002 */
[----:B------:R-:W-:Y:S01]  /*35b0*/  ISETP.GE.AND P0, PT, R7, 0x21, PT ;  /* 0x000000210700780c */ /* 0x000fe20003f06270 */
[----:B------:R1:W-:Y:S01]  /*35c0*/  @P1 LDGSTS.E.BYPASS.LTC128B.128 [R9+0x3c80], [R4.64], !P3 ;  /* 0x03c8000004091fae */ /* 0x0003e2000d901d46 */
[----:B------:R-:W-:-:S05]  /*35d0*/  @P1 LEA.HI.X R7, R235, R8, R19, 0x1, P2 ;  /* 0x00000008eb071211 */ /* 0x000fca00010f0c13 */
[----:B------:R2:W-:Y:S01]  /*35e0*/  @P1 LDGSTS.E.BYPASS.LTC128B.128 [R9+0x4880], [R6.64], !P4 ;  /* 0x0488000006091fae */ /* 0x0005e2000e101d46 */
[----:B------:R-:W-:Y:S01]  /*35f0*/  ISETP.GE.AND P4, PT, R235, c[0x0][0x1d4], PT ;  /* 0x00007500eb007a0c */ /* 0x000fe20003f86270 */
[----:B-1----:R-:W-:Y:S01]  /*3600*/  IMAD R5, R12, c[0x0][0x218], RZ ;  /* 0x000086000c057a24 */ /* 0x002fe200078e02ff */
[----:B------:R-:W-:Y:S02]  /*3610*/  @P1 LEA R4, P2, R236, R0, 0x1 ;  /* 0x00000000ec041211 */ /* 0x000fe400078408ff */
[----:B------:R-:W-:Y:S01]  /*3620*/  IADD3 R0, P3, R2, R246, RZ ;  /* 0x000000f602007210 */ /* 0x000fe20007f7e0ff */
[----:B--2---:R-:W-:Y:S01]  /*3630*/  IMAD R6, R207, c[0x0][0x21c], R5 ;  /* 0x00008700cf067a24 */ /* 0x004fe200078e0205 */
[----:B------:R-:W-:Y:S01]  /*3640*/  @P1 LEA.HI.X R5, R236, R8, R18, 0x1, P2 ;  /* 0x00000008ec051211 */ /* 0x000fe200010f0c12 */
[C---:B------:R-:W-:Y:S01]  /*3650*/  IMAD.SHL.U32 R8, R210.reuse, 0x2, RZ ;  /* 0x00000002d2087824 */ /* 0x040fe200078e00ff */
[----:B------:R-:W-:Y:S02]  /*3660*/  @P0 LEA R2, P2, R210, R10, 0x1 ;  /* 0x0000000ad2020211 */ /* 0x000fe400078408ff */
[----:B------:R-:W-:-:S02]  /*3670*/  IADD3.X R6, R249, R3, R6, P3, !PT ;  /* 0x00000003f9067210 */ /* 0x000fc40001ffe406 */
[----:B------:R-:W-:Y:S02]  /*3680*/  @P1 ISETP.GE.AND P3, PT, R236, c[0x0][0x1d4], PT ;  /* 0x00007500ec001a0c */ /* 0x000fe40003f66270 */
[----:B----4-:R-:W-:Y:S02]  /*3690*/  @P0 LEA.HI.X R3, R210, R11, R13, 0x1, P2 ;  /* 0x0000000bd2030211 */ /* 0x010fe400010f0c0d */
[----:B------:R-:W-:-:S04]  /*36a0*/  LEA R17, P2, R0, c[0x0][0x1f8], 0x1 ;  /* 0x00007e0000117a11 */ /* 0x000fc800078408ff */
[----:B------:R-:W-:Y:S01]  /*36b0*/  LEA.HI.X R16, R0, c[0x0][0x1fc], R6, 0x1, P2 ;  /* 0x00007f0000107a11 */ /* 0x000fe200010f0c06 */
[----:B------:R-:W-:Y:S01]  /*36c0*/  @P0 IMAD.SHL.U32 R0, R20, 0x2, RZ ;  /* 0x0000000214000824 */ /* 0x000fe200078e00ff */
[----:B------:R-:W-:Y:S01]  /*36d0*/  @P0 ISETP.GE.AND P2, PT, R210, c[0x0][0x1d4], PT ;  /* 0x00007500d2000a0c */ /* 0x000fe20003f46270 */
[----:B------:R-:W1:Y:S04]  /*36e0*/  SHFL.IDX PT, R7, R17, RZ, 0x1c1f ;  /* 0x001c1fff11077589 */ /* 0x000e6800000e0000 */
[----:B------:R2:W-:Y:S01]  /*36f0*/  @P1 LDGSTS.E.BYPASS.LTC128B.128 [R9+0x5480], [R4.64], !P3 ;  /* 0x0548000004091fae */ /* 0x0005e2000d901d46 */
[----:B------:R-:W-:-:S03]  /*3700*/  @P0 ISETP.GE.AND P3, PT, R235, c[0x0][0x1d4], PT ;  /* 0x00007500eb000a0c */ /* 0x000fc60003f66270 */
[----:B------:R-:W3:Y:S04]  /*3710*/  SHFL.IDX PT, R6, R16, RZ, 0x1c1f ;  /* 0x001c1fff10067589 */ /* 0x000ee800000e0000 */
[----:B------:R4:W-:Y:S01]  /*3720*/  @P0 LDGSTS.E.BYPASS.LTC128B.128 [R0+0x4480], [R2.64], !P2 ;  /* 0x0448000002000fae */ /* 0x0009e2000d101d46 */
[----:B--2---:R-:W-:-:S04]  /*3730*/  @P0 LEA R4, P1, R235, R10, 0x1 ;  /* 0x0000000aeb040211 */ /* 0x004fc800078208ff */
[-C--:B------:R-:W-:Y:S02]  /*3740*/  @P0 LEA.HI.X R5, R235, R11.reuse, R19, 0x1, P1 ;  /* 0x0000000beb050211 */ /* 0x080fe400008f0c13 */
[C---:B------:R-:W-:Y:S02]  /*3750*/  @P0 ISETP.GE.AND P1, PT, R236.reuse, c[0x0][0x1d4], PT ;  /* 0x00007500ec000a0c */ /* 0x040fe40003f26270 */
[----:B----4-:R-:W-:Y:S01]  /*3760*/  @P0 LEA R2, P2, R236, R10, 0x1 ;  /* 0x0000000aec020211 */ /* 0x010fe200078408ff */
[----:B------:R2:W-:Y:S01]  /*3770*/  @P0 LDGSTS.E.BYPASS.LTC128B.128 [R0+0x5080], [R4.64], !P3 ;  /* 0x0508000004000fae */ /* 0x0005e2000d901d46 */
[----:B------:R-:W-:Y:S02]  /*3780*/  ISETP.GE.AND P3, PT, R210, c[0x0][0x1d4], PT ;  /* 0x00007500d2007a0c */ /* 0x000fe40003f66270 */
[C---:B------:R-:W-:Y:S02]  /*3790*/  @P0 LEA.HI.X R3, R236.reuse, R11, R18, 0x1, P2 ;  /* 0x0000000bec030211 */ /* 0x040fe400010f0c12 */
[----:B------:R-:W4:Y:S01]  /*37a0*/  S2R R18, SR_TID.X ;  /* 0x0000000000127919 */ /* 0x000f220000002100 */
[----:B------:R-:W-:-:S04]  /*37b0*/  ISETP.GE.AND P2, PT, R236, c[0x0][0x1d4], PT ;  /* 0x00007500ec007a0c */ /* 0x000fc80003f46270 */
[----:B------:R1:W-:Y:S04]  /*37c0*/  @P0 LDGSTS.E.BYPASS.LTC128B.128 [R0+0x5c80], [R2.64], !P1 ;  /* 0x05c8000002000fae */ /* 0x0003e8000c901d46 */
[----:B------:R-:W0:Y:S01]  /*37d0*/  LDGDEPBAR ;  /* 0x00000000000079af */ /* 0x000e220000000000 */
[----:B--2---:R-:W-:Y:S01]  /*37e0*/  IMAD.SHL.U32 R4, R235, 0x2, RZ ;  /* 0x00000002eb047824 */ /* 0x004fe200078e00ff */
[----:B-1----:R-:W-:Y:S01]  /*37f0*/  IADD3 R2, P0, R7, R8, RZ ;  /* 0x0000000807027210 */ /* 0x002fe20007f1e0ff */
[----:B------:R-:W-:-:S04]  /*3800*/  DEPBAR.LE SB0, 0x1 ;  /* 0x000080400000791a */ /* 0x000fc80000000000 */
[----:B------:R-:W-:-:S04]  /*3810*/  DEPBAR.LE SB0, 0x0 ;  /* 0x000080000000791a */ /* 0x000fc80000000000 */
[----:B------:R-:W-:Y:S01]  /*3820*/  BAR.SYNC.DEFER_BLOCKING 0x0 ;  /* 0x0000000000007b1d */ /* 0x000fe20000010000 */
[----:B------:R-:W-:Y:S02]  /*3830*/  IMAD.IADD R0, R41, 0x1, -R239 ;  /* 0x0000000129007824 */ /* 0x000fe400078e0aef */
[----:B---3--:R-:W-:-:S03]  /*3840*/  IMAD.X R3, R6, 0x1, R217, P0 ;  /* 0x0000000106037824 */ /* 0x008fc600000e06d9 */
[C---:B------:R-:W-:Y:S02]  /*3850*/  ISETP.LT.OR P0, PT, R0.reuse, 0x1, P3 ;  /* 0x000000010000780c */ /* 0x040fe40001f01670 */
[----:B------:R-:W-:Y:S01]  /*3860*/  ISETP.LT.OR P1, PT, R0, 0x1, P4 ;  /* 0x000000010000780c */ /* 0x000fe20002721670 */
[----:B------:R1:W2:Y:S04]  /*3870*/  LDSM.16.M88.4 R12, [R183] ;  /* 0x00000000b70c783b */ /* 0x0002a80000000200 */
[----:B------:R1:W3:Y:S04]  /*3880*/  LDSM.16.M88.4 R8, [R183+0x1000] ;  /* 0x00100000b708783b */ /* 0x0002e80000000200 */
[----:B------:R1:W1:Y:S04]  /*3890*/  LDSM.16.M88.4 R20, [R180] ;  /* 0x00000000b414783b */ /* 0x0002680000000200 */
        /* <DEDUP_REMOVED lines=11> */
[----:B------:R-:W-:-:S05]  /*3950*/  IADD3 R4, P0, R7, R4, RZ ;  /* 0x0000000407047210 */ /* 0x000fca0007f1e0ff */
[----:B------:R-:W-:-:S05]  /*3960*/  IMAD.X R5, R6, 0x1, R215, P0 ;  /* 0x0000000106057824 */ /* 0x000fca00000e06d7 */
[----:B------:R1:W-:Y:S01]  /*3970*/  LDGSTS.E.BYPASS.LTC128B.128 [R195+0x2480], [R4.64], !P1 ;  /* 0x0248000004c37fae */ /* 0x0003e2000c901d46 */
[----:B------:R-:W-:-:S13]  /*3980*/  ISETP.GT.AND P1, PT, R238, 0x2f, PT ;  /* 0x0000002fee00780c */ /* 0x000fda0003f24270 */
[----:B------:R-:W-:Y:S01]  /*3990*/  @P1 LOP3.LUT R194, R194, 0x40, RZ, 0xfc, !PT ;  /* 0x00000040c2c21812 */ /* 0x000fe200078efcff */
[----:B-----5:R-:W-:-:S05]  /*39a0*/  IMAD.SHL.U32 R2, R236, 0x2, RZ ;  /* 0x00000002ec027824 */ /* 0x020fca00078e00ff */
[----:B------:R-:W-:-:S05]  /*39b0*/  IADD3 R2, P0, R7, R2, RZ ;  /* 0x0000000207027210 */ /* 0x000fca0007f1e0ff */
[----:B------:R-:W-:Y:S01]  /*39c0*/  IMAD.X R3, R6, 0x1, R216, P0 ;  /* 0x0000000106037824 */ /* 0x000fe200000e06d8 */
[----:B------:R-:W-:-:S13]  /*39d0*/  ISETP.LT.OR P0, PT, R0, 0x1, P2 ;  /* 0x000000010000780c */ /* 0x000fda0001701670 */
[----:B------:R1:W-:Y:S01]  /*39e0*/  LDGSTS.E.BYPASS.LTC128B.128 [R195+0x3080], [R2.64], !P0 ;  /* 0x0308000002c37fae */ /* 0x0003e2000c101d46 */
[----:B----4-:R-:W-:-:S13]  /*39f0*/  ISETP.GT.AND P0, PT, R18, 0x3f, PT ;  /* 0x0000003f1200780c */ /* 0x010fda0003f04270 */
[----:B------:R-:W-:Y:S01]  /*3a00*/  @P0 LOP3.LUT R194, R194, 0x400, RZ, 0xfc, !PT ;  /* 0x00000400c2c20812 */ /* 0x000fe200078efcff */
[----:B------:R-:W-:Y:S05]  /*3a10*/  @P0 BRA `(.L_x_586) ;  /* 0x0000015000000947 */ /* 0x000fea0003800000 */
[----:B--23--:R-:W-:Y:S05]  /*3a20*/  BRA.DIV ~URZ, `(.L_x_587) ;  /* 0x00015df27f007947 */ /* 0x00cfea000b800000 */
[----:B-1----:R1:W2:Y:S04]  /*3a30*/  SHFL.IDX PT, R4, R16, 0x1, 0x1c1f ;  /* 0x003c1f0010047f89 */ /* 0x0022a800000e0000 */
[----:B------:R1:W3:Y:S02]  /*3a40*/  SHFL.IDX PT, R2, R17, 0x1, 0x1c1f ;  /* 0x003c1f0011027f89 */ /* 0x0002e400000e0000 */
.L_x_786:
[----:B------:R-:W-:Y:S01]  /*3a50*/  IMAD.SHL.U32 R3, R210, 0x2, RZ ;  /* 0x00000002d2037824 */ /* 0x000fe200078e00ff */
[----:B------:R-:W-:Y:S01]  /*3a60*/  ISETP.LT.OR P1, PT, R0, 0x21, P4 ;  /* 0x000000210000780c */ /* 0x000fe20002721670 */
[----:B------:R-:W-:-:S03]  /*3a70*/  IMAD.SHL.U32 R5, R235, 0x2, RZ ;  /* 0x00000002eb057824 */ /* 0x000fc600078e00ff */
[----:B-1-3--:R-:W-:Y:S01]  /*3a80*/  IADD3 R16, P0, R2, R3, RZ ;  /* 0x0000000302107210 */ /* 0x00afe20007f1e0ff */
[----:B------:R-:W-:-:S04]  /*3a90*/  IMAD.SHL.U32 R3, R236, 0x2, RZ ;  /* 0x00000002ec037824 */ /* 0x000fc800078e00ff */
[----:B--2---:R-:W-:Y:S01]  /*3aa0*/  IMAD.X R17, R4, 0x1, R217, P0 ;  /* 0x0000000104117824 */ /* 0x004fe200000e06d9 */
[----:B------:R-:W-:-:S05]  /*3ab0*/  IADD3 R6, P0, R2, R5, RZ ;  /* 0x0000000502067210 */ /* 0x000fca0007f1e0ff */
[----:B------:R-:W-:Y:S01]  /*3ac0*/  IMAD.X R7, R4, 0x1, R215, P0 ;  /* 0x0000000104077824 */ /* 0x000fe200000e06d7 */
[----:B------:R-:W-:-:S05]  /*3ad0*/  IADD3 R2, P0, R2, R3, RZ ;  /* 0x0000000302027210 */ /* 0x000fca0007f1e0ff */
[----:B------:R-:W-:Y:S01]  /*3ae0*/  IMAD.X R3, R4, 0x1, R216, P0 ;  /* 0x0000000104037824 */ /* 0x000fe200000e06d8 */
[----:B------:R-:W-:-:S13]  /*3af0*/  ISETP.LT.OR P0, PT, R0, 0x21, P3 ;  /* 0x000000210000780c */ /* 0x000fda0001f01670 */
[----:B------:R-:W-:Y:S01]  /*3b00*/  @!PT LDS RZ, [RZ] ;  /* 0x00000000fffff984 */ /* 0x000fe20000000800 */
[----:B------:R-:W-:Y:S01]  /*3b10*/  @!PT LDS RZ, [RZ] ;  /* 0x00000000fffff984 */ /* 0x000fe20000000800 */
[----:B------:R-:W-:Y:S01]  /*3b20*/  @!PT LDS RZ, [RZ] ;  /* 0x00000000fffff984 */ /* 0x000fe20000000800 */
[----:B------:R1:W-:Y:S01]  /*3b30*/  LDGSTS.E.BYPASS.LTC128B.128 [R195+0x2080], [R16.64], !P0 ;  /* 0x0208000010c37fae */ /* 0x0003e2000c101d46 */
[----:B------:R-:W-:-:S03]  /*3b40*/  ISETP.LT.OR P0, PT, R0, 0x21, P2 ;  /* 0x000000210000780c */ /* 0x000fc60001701670 */
[----:B------:R1:W-:Y:S10]  /*3b50*/  LDGSTS.E.BYPASS.LTC128B.128 [R195+0x2c80], [R6.64], !P1 ;  /* 0x02c8000006c37fae */ /* 0x0003f4000c901d46 */
[----:B------:R1:W-:Y:S02]  /*3b60*/  LDGSTS.E.BYPASS.LTC128B.128 [R195+0x3880], [R2.64], !P0 ;  /* 0x0388000002c37fae */ /* 0x0003e4000c101d46 */
.L_x_586:
[----:B--23--:R-:W-:Y:S05]  /*3b70*/  BSYNC B0 ;  /* 0x0000000000007941 */ /* 0x00cfea0003800000 */
.L_x_585:
[----:B------:R-:W0:Y:S01]  /*3b80*/  LDGDEPBAR ;  /* 0x00000000000079af */ /* 0x000e220000000000 */
[----:B------:R-:W-:Y:S01]  /*3b90*/  WARPSYNC 0xffffffff ;  /* 0xffffffff00007948 */ /* 0x000fe20003800000 */
[-C--:B-1----:R-:W-:Y:S01]  /*3ba0*/  HMMA.16816.F32.BF16 R4, R12, R20.reuse, RZ ;  /* 0x000000140c04723c */ /* 0x082fe200000418ff */
[----:B------:R-:W-:Y:S01]  /*3bb0*/  ISETP.GT.AND P0, PT, R137, R237, PT ;  /* 0x000000ed8900720c */ /* 0x000fe20003f04270 */
[----:B------:R-:W-:Y:S01]  /*3bc0*/  LDSM.16.M88.4 R64, [R180+0xc00] ;  /* 0x000c0000b440783b */ /* 0x000fe20000000200 */
[----:B------:R-:W-:Y:S03]  /*3bd0*/  BSSY B1, `(.L_x_588) ;  /* 0x000010d000017945 */ /* 0x000fe60003800000 */
[----:B------:R-:W1:Y:S02]  /*3be0*/  LDSM.16.M88.4 R36, [R183+0x2000] ;  /* 0x00200000b724783b */ /* 0x000e640000000200 */
[C---:B------:R-:W-:Y:S02]  /*3bf0*/  HMMA.16816.F32.BF16 R16, R8.reuse, R20, RZ ;  /* 0x000000140810723c */ /* 0x040fe400000418ff */
[----:B------:R-:W2:Y:S04]  /*3c00*/  LDSM.16.M88.4 R32, [R183+0x3000] ;  /* 0x00300000b720783b */ /* 0x000ea80000000200 */
[----:B------:R-:W-:Y:S02]  /*3c10*/  LDSM.16.M88.4 R56, [R191] ;  /* 0x00000000bf38783b */ /* 0x000fe40000000200 */
[----:B------:R-:W-:Y:S08]  /*3c20*/  HMMA.16816.F32.BF16 R84, R8, R28, RZ ;  /* 0x0000001c0854723c */ /* 0x000ff000000418ff */
[----:B------:R-:W-:Y:S08]  /*3c30*/  HMMA.16816.F32.BF16 R4, R44, R52, R4 ;  /* 0x000000342c04723c */ /* 0x000ff00000041804 */
[----:B------:R-:W-:Y:S08]  /*3c40*/  HMMA.16816.F32.BF16 R80, R8, R30, RZ ;  /* 0x0000001e0850723c */ /* 0x000ff000000418ff */
[C---:B------:R-:W-:Y:S08]  /*3c50*/  HMMA.16816.F32.BF16 R108, R12.reuse, R28, RZ ;  /* 0x0000001c0c6c723c */ /* 0x040ff000000418ff */
[C---:B------:R-:W-:Y:S08]  /*3c60*/  HMMA.16816.F32.BF16 R60, R12.reuse, R22, RZ ;  /* 0x000000160c3c723c */ /* 0x040ff000000418ff */
[----:B------:R-:W-:Y:S01]  /*3c70*/  HMMA.16816.F32.BF16 R120, R12, R30, RZ ;  /* 0x0000001e0c78723c */ /* 0x000fe200000418ff */
[----:B------:R-:W3:Y:S07]  /*3c80*/  LDSM.16.M88.4 R28, [R184+0x2000] ;  /* 0x00200000b81c783b */ /* 0x000eee0000000200 */
[C---:B------:R-:W-:Y:S08]  /*3c90*/  HMMA.16816.F32.BF16 R72, R8.reuse, R48, RZ ;  /* 0x000000300848723c */ /* 0x040ff000000418ff */
[C---:B------:R-:W-:Y:S01]  /*3ca0*/  HMMA.16816.F32.BF16 R68, R8.reuse, R22, RZ ;  /* 0x000000160844723c */ /* 0x040fe200000418ff */
[----:B------:R-:W4:Y:S07]  /*3cb0*/  LDSM.16.M88.4 R20, [R184+0x3000] ;  /* 0x00300000b814783b */ /* 0x000f2e0000000200 */
[----:B------:R-:W-:Y:S08]  /*3cc0*/  HMMA.16816.F32.BF16 R88, R8, R50, RZ ;  /* 0x000000320858723c */ /* 0x000ff000000418ff */
[----:B------:R-:W-:Y:S01]  /*3cd0*/  HMMA.16816.F32.BF16 R8, R24, R52, R16 ;  /* 0x000000341808723c */ /* 0x000fe20000041810 */
[----:B------:R-:W-:Y:S07]  /*3ce0*/  LDSM.16.M88.4 R16, [R183+0x4000] ;  /* 0x00400000b710783b */ /* 0x000fee0000000200 */
[----:B-1----:R-:W-:Y:S08]  /*3cf0*/  HMMA.16816.F32.BF16 R4, R36, R64, R4 ;  /* 0x000000402404723c */ /* 0x002ff00000041804 */
[-C--:B------:R-:W-:Y:S01]  /*3d00*/  HMMA.16816.F32.BF16 R76, R44, R54.reuse, R60 ;  /* 0x000000362c4c723c */ /* 0x080fe2000004183c */
[----:B------:R-:W1:Y:S07]  /*3d10*/  LDSM.16.M88.4 R60, [R180+0x1800] ;  /* 0x00180000b43c783b */ /* 0x000e6e0000000200 */
[----:B------:R-:W-:Y:S08]  /*3d20*/  HMMA.16816.F32.BF16 R100, R24, R54, R68 ;  /* 0x000000361864723c */ /* 0x000ff00000041844 */
[----:B--2---:R-:W-:Y:S01]  /*3d30*/  HMMA.16816.F32.BF16 R52, R32, R64, R8 ;  /* 0x000000402034723c */ /* 0x004fe20000041808 */
[----:B------:R-:W-:Y:S07]  /*3d40*/  LDSM.16.M88.4 R8, [R184+0x4000] ;  /* 0x00400000b808783b */ /* 0x000fee0000000200 */
[C---:B------:R-:W-:Y:S08]  /*3d50*/  HMMA.16816.F32.BF16 R112, R12.reuse, R48, RZ ;  /* 0x000000300c70723c */ /* 0x040ff000000418ff */
[----:B------:R-:W-:Y:S01]  /*3d60*/  HMMA.16816.F32.BF16 R116, R12, R50, RZ ;  /* 0x000000320c74723c */ /* 0x000fe200000418ff */
[----:B------:R-:W2:Y:S04]  /*3d70*/  LDSM.16.M88.4 R12, [R183+0x5000] ;  /* 0x00500000b70c783b */ /* 0x000ea80000000200 */
[----:B------:R-:W5:Y:S03]  /*3d80*/  LDSM.16.M88.4 R48, [R188] ;  /* 0x00000000bc30783b */ /* 0x000f660000000200 */
[----:B---3--:R-:W-:Y:S01]  /*3d90*/  HMMA.16816.F32.BF16 R68, R28, R56, R4 ;  /* 0x000000381c44723c */ /* 0x008fe20000041804 */
[----:B------:R-:W-:Y:S07]  /*3da0*/  LDSM.16.M88.4 R4, [R184+0x5000] ;  /* 0x00500000b804783b */ /* 0x000fee0000000200 */
[C---:B------:R-:W-:Y:S08]  /*3db0*/  HMMA.16816.F32.BF16 R104, R24.reuse, R92, R84 ;  /* 0x0000005c1868723c */ /* 0x040ff00000041854 */
[C---:B------:R-:W-:Y:S08]  /*3dc0*/  HMMA.16816.F32.BF16 R128, R24.reuse, R96, R72 ;  /* 0x000000601880723c */ /* 0x040ff00000041848 */
[C---:B------:R-:W-:Y:S08]  /*3dd0*/  HMMA.16816.F32.BF16 R124, R24.reuse, R94, R80 ;  /* 0x0000005e187c723c */ /* 0x040ff00000041850 */
[----:B------:R-:W-:Y:S08]  /*3de0*/  HMMA.16816.F32.BF16 R132, R24, R98, R88 ;  /* 0x000000621884723c */ /* 0x000ff00000041858 */
[----:B----4-:R-:W-:Y:S01]  /*3df0*/  HMMA.16816.F32.BF16 R24, R20, R56, R52 ;  /* 0x000000381418723c */ /* 0x010fe20000041834 */
[----:B------:R-:W3:Y:S07]  /*3e00*/  LDSM.16.M88.4 R52, [R180+0x1000] ;  /* 0x00100000b434783b */ /* 0x000eee0000000200 */
[-C--:B------:R-:W-:Y:S08]  /*3e10*/  HMMA.16816.F32.BF16 R76, R36, R66.reuse, R76 ;  /* 0x00000042244c723c */ /* 0x080ff0000004184c */
[----:B------:R-:W-:Y:S01]  /*3e20*/  HMMA.16816.F32.BF16 R80, R32, R66, R100 ;  /* 0x000000422050723c */ /* 0x000fe20000041864 */
[----:B------:R-:W4:Y:S07]  /*3e30*/  LDSM.16.M88.4 R64, [R190] ;  /* 0x00000000be40783b */ /* 0x000f2e0000000200 */
[----:B-1----:R-:W-:Y:S08]  /*3e40*/  HMMA.16816.F32.BF16 R72, R16, R60, R68 ;  /* 0x0000003c1048723c */ /* 0x002ff00000041844 */
[----:B------:R-:W-:Y:S08]  /*3e50*/  HMMA.16816.F32.BF16 R88, R44, R92, R108 ;  /* 0x0000005c2c58723c */ /* 0x000ff0000004186c */
[----:B--2---:R-:W-:Y:S08]  /*3e60*/  HMMA.16816.F32.BF16 R24, R12, R60, R24 ;  /* 0x0000003c0c18723c */ /* 0x004ff00000041818 */
[-C--:B------:R-:W-:Y:S08]  /*3e70*/  HMMA.16816.F32.BF16 R68, R28, R58.reuse, R76 ;  /* 0x0000003a1c44723c */ /* 0x080ff0000004184c */
[----:B------:R-:W-:Y:S08]  /*3e80*/  HMMA.16816.F32.BF16 R76, R20, R58, R80 ;  /* 0x0000003a144c723c */ /* 0x000ff00000041850 */
[----:B-----5:R-:W-:Y:S08]  /*3e90*/  HMMA.16816.F32.BF16 R84, R8, R48, R72 ;  /* 0x000000300854723c */ /* 0x020ff00000041848 */
[----:B---3--:R-:W-:Y:S08]  /*3ea0*/  HMMA.16816.F32.BF16 R72, R36, R52, R88 ;  /* 0x000000342448723c */ /* 0x008ff00000041858 */
[----:B------:R-:W-:Y:S01]  /*3eb0*/  HMMA.16816.F32.BF16 R80, R4, R48, R24 ;  /* 0x000000300450723c */ /* 0x000fe20000041818 */
[----:B------:R-:W1:Y:S07]  /*3ec0*/  LDSM.16.M88.4 R24, [R180+0x1c00] ;  /* 0x001c0000b418783b */ /* 0x000e6e0000000200 */
[----:B------:R-:W-:Y:S01]  /*3ed0*/  HMMA.16816.F32.BF16 R56, R16, R62, R68 ;  /* 0x0000003e1038723c */ /* 0x000fe20000041844 */
[----:B------:R-:W-:-:S04]  /*3ee0*/  FMUL.FTZ R0, R84, c[0x0][0x320] ;  /* 0x0000c80054007a20 */ /* 0x000fc80000410000 */
[----:B------:R2:W3:Y:S03]  /*3ef0*/  MUFU.TANH R108, R0 ;  /* 0x00000000006c7308 */ /* 0x0004e60000002400 */
[C---:B------:R-:W-:Y:S08]  /*3f00*/  HMMA.16816.F32.BF16 R112, R44.reuse, R96, R112 ;  /* 0x000000602c70723c */ /* 0x040ff00000041870 */
[----:B------:R-:W-:Y:S01]  /*3f10*/  HMMA.16816.F32.BF16 R92, R44, R94, R120 ;  /* 0x0000005e2c5c723c */ /* 0x000fe20000041878 */
[----:B--2---:R-:W-:-:S07]  /*3f20*/  FMUL.FTZ R0, R85, c[0x0][0x320] ;  /* 0x0000c80055007a20 */ /* 0x004fce0000410000 */
[----:B------:R-:W-:Y:S01]  /*3f30*/  HMMA.16816.F32.BF16 R116, R44, R98, R116 ;  /* 0x000000622c74723c */ /* 0x000fe20000041874 */
[----:B------:R2:W1:Y:S07]  /*3f40*/  MUFU.TANH R101, R0 ;  /* 0x0000000000657308 */ /* 0x00046e0000002400 */
[----:B------:R-:W-:Y:S01]  /*3f50*/  HMMA.16816.F32.BF16 R68, R12, R62, R76 ;  /* 0x0000003e0c44723c */ /* 0x000fe2000004184c */
[----:B------:R-:W5:Y:S07]  /*3f60*/  LDSM.16.M88.4 R60, [R187] ;  /* 0x00000000bb3c783b */ /* 0x000f6e0000000200 */
[----:B------:R-:W-:Y:S01]  /*3f70*/  HMMA.16816.F32.BF16 R44, R32, R52, R104 ;  /* 0x00000034202c723c */ /* 0x000fe20000041868 */
[----:B--2---:R-:W-:-:S04]  /*3f80*/  FMUL.FTZ R0, R86, c[0x0][0x320] ;  /* 0x0000c80056007a20 */ /* 0x004fc80000410000 */
[----:B------:R2:W1:Y:S03]  /*3f90*/  MUFU.TANH R105, R0 ;  /* 0x0000000000697308 */ /* 0x0004660000002400 */
[----:B----4-:R-:W-:Y:S08]  /*3fa0*/  HMMA.16816.F32.BF16 R72, R28, R64, R72 ;  /* 0x000000401c48723c */ /* 0x010ff00000041848 */
[----:B------:R-:W-:Y:S01]  /*3fb0*/  HMMA.16816.F32.BF16 R76, R8, R50, R56 ;  /* 0x00000032084c723c */ /* 0x000fe20000041838 */
[----:B------:R-:W4:Y:S01]  /*3fc0*/  LDSM.16.M88.4 R56, [R180+0x1400] ;  /* 0x00140000b438783b */ /* 0x000f220000000200 */
[----:B--2---:R-:W-:-:S06]  /*3fd0*/  FMUL.FTZ R0, R87, c[0x0][0x320] ;  /* 0x0000c80057007a20 */ /* 0x004fcc0000410000 */
[----:B------:R-:W-:Y:S01]  /*3fe0*/  HMMA.16816.F32.BF16 R84, R4, R50, R68 ;  /* 0x000000320454723c */ /* 0x000fe20000041844 */
[----:B------:R2:W1:Y:S07]  /*3ff0*/  MUFU.TANH R102, R0 ;  /* 0x0000000000667308 */ /* 0x00046e0000002400 */
[----:B------:R-:W-:Y:S08]  /*4000*/  HMMA.16816.F32.BF16 R44, R20, R64, R44 ;  /* 0x00000040142c723c */ /* 0x000ff0000004182c */
[----:B------:R-:W-:Y:S01]  /*4010*/  HMMA.16816.F32.BF16 R48, R36, R54, R92 ;  /* 0x000000362430723c */ /* 0x000fe2000004185c */
[----:B--2---:R-:W-:-:S04]  /*4020*/  FMUL.FTZ R0, R80, c[0x0][0x320] ;  /* 0x0000c80050007a20 */ /* 0x004fc80000410000 */
[----:B------:R2:W2:Y:S03]  /*4030*/  MUFU.TANH R106, R0 ;  /* 0x00000000006a7308 */ /* 0x0004a60000002400 */
[----:B-1----:R-:W-:Y:S08]  /*4040*/  HMMA.16816.F32.BF16 R68, R16, R24, R72 ;  /* 0x000000181044723c */ /* 0x002ff00000041848 */
[----:B------:R-:W-:Y:S01]  /*4050*/  HMMA.16816.F32.BF16 R72, R32, R54, R124 ;  /* 0x000000362048723c */ /* 0x000fe2000004187c */
[----:B--2---:R-:W-:-:S07]  /*4060*/  FMUL.FTZ R0, R81, c[0x0][0x320] ;  /* 0x0000c80051007a20 */ /* 0x004fce0000410000 */
[----:B------:R-:W-:Y:S01]  /*4070*/  HMMA.16816.F32.BF16 R44, R12, R24, R44 ;  /* 0x000000180c2c723c */ /* 0x000fe2000004182c */
[----:B------:R1:W2:Y:S07]  /*4080*/  MUFU.TANH R103, R0 ;  /* 0x0000000000677308 */ /* 0x0002ae0000002400 */
[----:B------:R-:W-:Y:S01]  /*4090*/  HMMA.16816.F32.BF16 R52, R28, R66, R48 ;  /* 0x000000421c34723c */ /* 0x000fe20000041830 */
[----:B------:R-:W2:Y:S01]  /*40a0*/  LDSM.16.M88.4 R48, [R189] ;  /* 0x00000000bd30783b */ /* 0x000ea20000000200 */
[----:B-1----:R-:W-:-:S04]  /*40b0*/  FMUL.FTZ R0, R82, c[0x0][0x320] ;  /* 0x0000c80052007a20 */ /* 0x002fc80000410000 */
[----:B------:R1:W1:Y:S10]  /*40c0*/  MUFU.TANH R109, R0 ;  /* 0x00000000006d7308 */ /* 0x0002740000002400 */
[----:B-----5:R-:W-:Y:S01]  /*40d0*/  HMMA.16816.F32.BF16 R88, R4, R60, R44 ;  /* 0x0000003c0458723c */ /* 0x020fe2000004182c */
[----:B------:R-:W5:Y:S07]  /*40e0*/  LDSM.16.M88.4 R44, [R180+0x2000] ;  /* 0x00200000b42c783b */ /* 0x000f6e0000000200 */
[----:B------:R-:W-:Y:S01]  /*40f0*/  HMMA.16816.F32.BF16 R52, R16, R26, R52 ;  /* 0x0000001a1034723c */ /* 0x000fe20000041834 */
[----:B-1----:R-:W-:-:S07]  /*4100*/  FMUL.FTZ R0, R83, c[0x0][0x320] ;  /* 0x0000c80053007a20 */ /* 0x002fce0000410000 */
[----:B------:R-:W-:Y:S01]  /*4110*/  HMMA.16816.F32.BF16 R80, R8, R60, R68 ;  /* 0x0000003c0850723c */ /* 0x000fe20000041844 */
[----:B------:R1:W1:Y:S07]  /*4120*/  MUFU.TANH R104, R0 ;  /* 0x0000000000687308 */ /* 0x00026e0000002400 */
[----:B------:R-:W-:Y:S08]  /*4130*/  HMMA.16816.F32.BF16 R68, R20, R66, R72 ;  /* 0x000000421444723c */ /* 0x000ff00000041848 */
[----:B----4-:R-:W-:Y:S01]  /*4140*/  HMMA.16816.F32.BF16 R64, R36, R56, R112 ;  /* 0x000000382440723c */ /* 0x010fe20000041870 */
[----:B-1----:R-:W-:-:S04]  /*4150*/  FMUL.FTZ R0, R76, c[0x0][0x320] ;  /* 0x0000c8004c007a20 */ /* 0x002fc80000410000 */
[----:B------:R1:W4:Y:S03]  /*4160*/  MUFU.TANH R94, R0 ;  /* 0x00000000005e7308 */ /* 0x0003260000002400 */
[----:B------:R-:W-:Y:S08]  /*4170*/  HMMA.16816.F32.BF16 R36, R36, R58, R116 ;  /* 0x0000003a2424723c */ /* 0x000ff00000041874 */
[----:B------:R-:W-:Y:S01]  /*4180*/  HMMA.16816.F32.BF16 R72, R12, R26, R68 ;  /* 0x0000001a0c48723c */ /* 0x000fe20000041844 */
[----:B------:R-:W3:Y:S01]  /*4190*/  LDSM.16.M88.4 R24, [R186] ;  /* 0x00000000ba18783b */ /* 0x000ee20000000200 */
[----:B------:R-:W-:-:S04]  /*41a0*/  DEPBAR.LE SB0, 0x0 ;  /* 0x000080000000791a */ /* 0x000fc80000000000 */
[----:B-1----:R-:W-:Y:S02]  /*41b0*/  FMUL.FTZ R0, R77, c[0x0][0x320] ;  /* 0x0000c8004d007a20 */ /* 0x002fe40000410000 */
[C---:B--2---:R-:W-:Y:S02]  /*41c0*/  HMMA.16816.F32.BF16 R64, R28.reuse, R48, R64 ;  /* 0x000000301c40723c */ /* 0x044fe40000041840 */
[----:B------:R1:W2:Y:S06]  /*41d0*/  MUFU.TANH R93, R0 ;  /* 0x00000000005d7308 */ /* 0x0002ac0000002400 */
[----:B------:R-:W-:Y:S08]  /*41e0*/  HMMA.16816.F32.BF16 R28, R28, R50, R36 ;  /* 0x000000321c1c723c */ /* 0x000ff00000041824 */
[----:B------:R-:W-:Y:S01]  /*41f0*/  HMMA.16816.F32.BF16 R72, R4, R62, R72 ;  /* 0x0000003e0448723c */ /* 0x000fe20000041848 */
[----:B-1----:R-:W-:-:S04]  /*4200*/  FMUL.FTZ R0, R78, c[0x0][0x320] ;  /* 0x0000c8004e007a20 */ /* 0x002fc80000410000 */
[----:B------:R1:W1:Y:S02]  /*4210*/  MUFU.TANH R96, R0 ;  /* 0x0000000000607308 */ /* 0x0002640000002400 */
[----:B-1----:R-:W-:Y:S02]  /*4220*/  FMUL.FTZ R0, R79, c[0x0][0x320] ;  /* 0x0000c8004f007a20 */ /* 0x002fe40000410000 */
[C---:B------:R-:W-:Y:S04]  /*4230*/  HMMA.16816.F32.BF16 R76, R32.reuse, R56, R128 ;  /* 0x00000038204c723c */ /* 0x040fe80000041880 */
[----:B------:R1:W1:Y:S04]  /*4240*/  MUFU.TANH R95, R0 ;  /* 0x00000000005f7308 */ /* 0x0002680000002400 */
[----:B------:R-:W-:Y:S01]  /*4250*/  HMMA.16816.F32.BF16 R32, R32, R58, R132 ;  /* 0x0000003a2020723c */ /* 0x000fe20000041884 */
[----:B-1----:R-:W-:-:S04]  /*4260*/  FMUL.FTZ R0, R84, c[0x0][0x320] ;  /* 0x0000c80054007a20 */ /* 0x002fc80000410000 */
[----:B------:R1:W1:Y:S11]  /*4270*/  MUFU.TANH R98, R0 ;  /* 0x0000000000627308 */ /* 0x0002760000002400 */
[C---:B------:R-:W-:Y:S08]  /*4280*/  HMMA.16816.F32.BF16 R68, R20.reuse, R48, R76 ;  /* 0x000000301444723c */ /* 0x040ff0000004184c */
[----:B------:R-:W-:Y:S01]  /*4290*/  HMMA.16816.F32.BF16 R48, R20, R50, R32 ;  /* 0x000000321430723c */ /* 0x000fe20000041820 */
[----:B-1----:R-:W-:-:S04]  /*42a0*/  FMUL.FTZ R0, R85, c[0x0][0x320] ;  /* 0x0000c80055007a20 */ /* 0x002fc80000410000 */
[----:B------:R1:W1:Y:S11]  /*42b0*/  MUFU.TANH R97, R0 ;  /* 0x0000000000617308 */ /* 0x0002760000002400 */
[C---:B-----5:R-:W-:Y:S08]  /*42c0*/  HMMA.16816.F32.BF16 R36, R12.reuse, R44, R68 ;  /* 0x0000002c0c24723c */ /* 0x060ff00000041844 */
[----:B------:R-:W-:Y:S01]  /*42d0*/  HMMA.16816.F32.BF16 R12, R12, R46, R48 ;  /* 0x0000002e0c0c723c */ /* 0x000fe20000041830 */
[----:B-1----:R-:W-:-:S04]  /*42e0*/  FMUL.FTZ R0, R86, c[0x0][0x320] ;  /* 0x0000c80056007a20 */ /* 0x002fc80000410000 */
[----:B------:R1:W1:Y:S11]  /*42f0*/  MUFU.TANH R100, R0 ;  /* 0x0000000000647308 */ /* 0x0002760000002400 */
[----:B---3--:R-:W-:Y:S01]  /*4300*/  HMMA.16816.F32.BF16 R20, R4, R24, R36 ;  /* 0x000000180414723c */ /* 0x008fe20000041824 */
[----:B-1----:R-:W-:-:S07]  /*4310*/  FMUL.FTZ R0, R87, c[0x0][0x320] ;  /* 0x0000c80057007a20 */ /* 0x002fce0000410000 */
[----:B------:R-:W-:Y:S01]  /*4320*/  HMMA.16816.F32.BF16 R4, R4, R26, R12 ;  /* 0x0000001a0404723c */ /* 0x000fe2000004180c */
[----:B------:R1:W3:Y:S02]  /*4330*/  MUFU.TANH R99, R0 ;  /* 0x0000000000637308 */ /* 0x0002e40000002400 */
        /* <DEDUP_REMOVED lines=71> */
[----:B--234-:R-:W-:Y:S01]  /*47b0*/  IMAD.MOV.U32 R2, RZ, RZ, c[0x0][0x2b8] ;  /* 0x0000ae00ff027624 */ /* 0x01cfe200078e00ff */
[----:B------:R-:W-:Y:S01]  /*47c0*/  ISETP.GT.AND P1, PT, R238, 0x2f, PT ;  /* 0x0000002fee00780c */ /* 0x000fe20003f24270 */
[----:B------:R-:W-:-:S03]  /*47d0*/  IMAD.MOV.U32 R207, RZ, RZ, RZ ;  /* 0x000000ffffcf7224 */ /* 0x000fc600078e00ff */
[----:B------:R-:W-:Y:S02]  /*47e0*/  ISETP.NE.AND P2, PT, R2, 0x1, PT ;  /* 0x000000010200780c */ /* 0x000fe40003f45270 */
[----:B------:R-:W-:-:S04]  /*47f0*/  IADD3 R2, R238, R136, R240 ;  /* 0x00000088ee027210 */ /* 0x000fc80007ffe0f0 */
[----:B------:R-:W-:-:S05]  /*4800*/  IADD3 R2, R2, -0x30, RZ ;  /* 0xffffffd002027810 */ /* 0x000fca0007ffe0ff */
[----:B-1----:R-:W-:Y:S02]  /*4810*/  IMAD.MOV.U32 R0, RZ, RZ, R2 ;  /* 0x000000ffff007224 */ /* 0x002fe400078e0002 */
        /* <DEDUP_REMOVED lines=18> */
[----:B------:R-:W-:-:S04]  /*4940*/  IMAD R0, R0, c[0x0][0x1f0], RZ ;  /* 0x00007c0000007a24 */ /* 0x000fc800078e02ff */
[----:B------:R-:W-:Y:S01]  /*4950*/  IMAD R4, R207, c[0x0][0x1f4], R0 ;  /* 0x00007d00cf047a24 */ /* 0x000fe200078e0200 */
[----:B------:R-:W-:-:S04]  /*4960*/  IADD3 R0, P0, R242, R2, RZ ;  /* 0x00000002f2007210 */ /* 0x000fc80007f1e0ff */
[----:B------:R-:W-:Y:S02]  /*4970*/  IADD3.X R2, R241, R3, R4, P0, !PT ;  /* 0x00000003f1027210 */ /* 0x000fe400007fe404 */
[----:B------:R-:W-:-:S04]  /*4980*/  LEA R9, P0, R0, c[0x0][0x1c8], 0x1 ;  /* 0x0000720000097a11 */ /* 0x000fc800078008ff */
[----:B------:R-:W-:Y:S01]  /*4990*/  LEA.HI.X R8, R0, c[0x0][0x1cc], R2, 0x1, P0 ;  /* 0x0000730000087a11 */ /* 0x000fe200000f0c02 */
[----:B------:R-:W-:Y:S06]  /*49a0*/  BRA.DIV ~URZ, `(.L_x_590) ;  /* 0x00014f427f007947 */ /* 0x000fec000b800000 */
[----:B------:R1:W2:Y:S02]  /*49b0*/  SHFL.IDX PT, R4, R8, RZ, 0x1c1f ;  /* 0x001c1fff08047589 */ /* 0x0002a400000e0000 */
.L_x_787:
[----:B------:R-:W-:Y:S05]  /*49c0*/  BRA.DIV ~URZ, `(.L_x_591) ;  /* 0x00014f927f007947 */ /* 0x000fea000b800000 */
[----:B------:R3:W4:Y:S02]  /*49d0*/  SHFL.IDX PT, R0, R9, RZ, 0x1c1f ;  /* 0x001c1fff09007589 */ /* 0x00072400000e0000 */
.L_x_788:
[----:B------:R-:W-:Y:S01]  /*49e0*/  BSSY B0, `(.L_x_592) ;  /* 0x0000014000007945 */ /* 0x000fe20003800000 */
[----:B------:R-:W-:Y:S05]  /*49f0*/  @!P1 BRA `(.L_x_593) ;  /* 0x0000012000009947 */ /* 0x000fea0003800000 */
[C---:B------:R-:W-:Y:S01]  /*4a00*/  IMAD.SHL.U32 R2, R210.reuse, 0x2, RZ ;  /* 0x00000002d2027824 */ /* 0x040fe200078e00ff */
[----:B------:R-:W-:Y:S01]  /*4a10*/  ISETP.GE.AND P0, PT, R210, c[0x0][0x1d4], PT ;  /* 0x00007500d2007a0c */ /* 0x000fe20003f06270 */
[----:B------:R-:W-:Y:S02]  /*4a20*/  IMAD.SHL.U32 R6, R235, 0x2, RZ ;  /* 0x00000002eb067824 */ /* 0x000fe400078e00ff */
[----:B------:R-:W-:Y:S01]  /*4a30*/  IMAD.SHL.U32 R5, R236, 0x2, RZ ;  /* 0x00000002ec057824 */ /* 0x000fe200078e00ff */
[----:B----4-:R-:W-:-:S05]  /*4a40*/  IADD3 R2, P1, R0, R2, RZ ;  /* 0x0000000200027210 */ /* 0x010fca0007f3e0ff */
[----:B--2---:R-:W-:Y:S01]  /*4a50*/  IMAD.X R3, R4, 0x1, R217, P1 ;  /* 0x0000000104037824 */ /* 0x004fe200008e06d9 */
[----:B------:R-:W-:-:S04]  /*4a60*/  IADD3 R6, P1, R0, R6, RZ ;  /* 0x0000000600067210 */ /* 0x000fc80007f3e0ff */
[----:B------:R-:W-:Y:S01]  /*4a70*/  @!PT LDS RZ, [RZ] ;  /* 0x00000000fffff984 */ /* 0x000fe20000000800 */
[----:B------:R-:W-:Y:S01]  /*4a80*/  @!PT LDS RZ, [RZ] ;  /* 0x00000000fffff984 */ /* 0x000fe20000000800 */
[----:B------:R-:W-:Y:S01]  /*4a90*/  @!PT LDS RZ, [RZ] ;  /* 0x00000000fffff984 */ /* 0x000fe20000000800 */
[----:B------:R2:W-:Y:S01]  /*4aa0*/  LDGSTS.E.BYPASS.LTC128B.128 [R195+0x3c80], [R2.64], !P0 ;  /* 0x03c8000002c37fae */ /* 0x0005e2000c101d46 */
[----:B------:R-:W-:Y:S01]  /*4ab0*/  IMAD.X R7, R4, 0x1, R215, P1 ;  /* 0x0000000104077824 */ /* 0x000fe200008e06d7 */
[----:B------:R-:W-:-:S13]  /*4ac0*/  ISETP.GE.AND P1, PT, R235, c[0x0][0x1d4], PT ;  /* 0x00007500eb007a0c */ /* 0x000fda0003f26270 */
[----:B------:R4:W-:Y:S01]  /*4ad0*/  LDGSTS.E.BYPASS.LTC128B.128 [R195+0x4880], [R6.64], !P1 ;  /* 0x0488000006c37fae */ /* 0x0009e2000c901d46 */
[----:B--2---:R-:W-:-:S05]  /*4ae0*/  IADD3 R2, P0, R0, R5, RZ ;  /* 0x0000000500027210 */ /* 0x004fca0007f1e0ff */
[----:B------:R-:W-:Y:S01]  /*4af0*/  IMAD.X R3, R4, 0x1, R216, P0 ;  /* 0x0000000104037824 */ /* 0x000fe200000e06d8 */
[----:B------:R-:W-:-:S13]  /*4b00*/  ISETP.GE.AND P0, PT, R236, c[0x0][0x1d4], PT ;  /* 0x00007500ec007a0c */ /* 0x000fda0003f06270 */
[----:B------:R4:W-:Y:S02]  /*4b10*/  LDGSTS.E.BYPASS.LTC128B.128 [R195+0x5480], [R2.64], !P0 ;  /* 0x0548000002c37fae */ /* 0x0009e4000c101d46 */
.L_x_593:
[----:B------:R-:W-:Y:S05]  /*4b20*/  BSYNC B0 ;  /* 0x0000000000007941 */ /* 0x000fea0003800000 */
.L_x_592:
[----:B------:R-:W-:Y:S01]  /*4b30*/  ISETP.GE.AND P0, PT, R10, 0x21, PT ;  /* 0x000000210a00780c */ /* 0x000fe20003f06270 */
[----:B------:R-:W-:Y:S06]  /*4b40*/  BRA.DIV ~URZ, `(.L_x_594) ;  /* 0x00014e827f007947 */ /* 0x000fec000b800000 */
[----:B--2---:R2:W1:Y:S04]  /*4b50*/  SHFL.IDX PT, R4, R8, 0x1, 0x1c1f ;  /* 0x003c1f0008047f89 */ /* 0x00446800000e0000 */
[----:B----4-:R2:W4:Y:S02]  /*4b60*/  SHFL.IDX PT, R0, R9, 0x1, 0x1c1f ;  /* 0x003c1f0009007f89 */ /* 0x01052400000e0000 */
.L_x_789:
[----:B------:R-:W-:Y:S05]  /*4b70*/  @!P0 BRA `(.L_x_589) ;  /* 0x0000012000008947 */ /* 0x000fea0003800000 */
[C---:B------:R-:W-:Y:S01]  /*4b80*/  IMAD.SHL.U32 R2, R210.reuse, 0x2, RZ ;  /* 0x00000002d2027824 */ /* 0x040fe200078e00ff */
[----:B------:R-:W-:Y:S01]  /*4b90*/  ISETP.GE.AND P0, PT, R210, c[0x0][0x1d4], PT ;  /* 0x00007500d2007a0c */ /* 0x000fe20003f06270 */
[----:B------:R-:W-:Y:S02]  /*4ba0*/  IMAD.SHL.U32 R6, R235, 0x2, RZ ;  /* 0x00000002eb067824 */ /* 0x000fe400078e00ff */
[----:B------:R-:W-:Y:S01]  /*4bb0*/  IMAD.SHL.U32 R5, R236, 0x2, RZ ;  /* 0x00000002ec057824 */ /* 0x000fe200078e00ff */
[----:B----4-:R-:W-:-:S05]  /*4bc0*/  IADD3 R2, P1, R0, R2, RZ ;  /* 0x0000000200027210 */ /* 0x010fca0007f3e0ff */
[----:B-1----:R-:W-:Y:S01]  /*4bd0*/  IMAD.X R3, R4, 0x1, R217, P1 ;  /* 0x0000000104037824 */ /* 0x002fe200008e06d9 */
        /* <DEDUP_REMOVED lines=8> */
[----:B-1----:R-:W-:-:S05]  /*4c60*/  IADD3 R2, P0, R0, R5, RZ ;  /* 0x0000000500027210 */ /* 0x002fca0007f1e0ff */
[----:B------:R-:W-:Y:S01]  /*4c70*/  IMAD.X R3, R4, 0x1, R216, P0 ;  /* 0x0000000104037824 */ /* 0x000fe200000e06d8 */
[----:B------:R-:W-:-:S13]  /*4c80*/  ISETP.GE.AND P0, PT, R236, c[0x0][0x1d4], PT ;  /* 0x00007500ec007a0c */ /* 0x000fda0003f06270 */
[----:B------:R4:W-:Y:S02]  /*4c90*/  LDGSTS.E.BYPASS.LTC128B.128 [R195+0x5c80], [R2.64], !P0 ;  /* 0x05c8000002c37fae */ /* 0x0009e4000c101d46 */
.L_x_589:
[----:B--234-:R-:W-:Y:S05]  /*4ca0*/  BSYNC B1 ;  /* 0x0000000000017941 */ /* 0x01cfea0003800000 */
.L_x_588:
[----:B-1----:R-:W-:Y:S01]  /*4cb0*/  IMAD.MOV.U32 R0, RZ, RZ, c[0x0][0x2c4] ;  /* 0x0000b100ff007624 */ /* 0x002fe200078e00ff */
[----:B------:R-:W-:Y:S01]  /*4cc0*/  ULDC UR4, c[0x0][0x324] ;  /* 0x0000c90000047ab9 */ /* 0x000fe20000000800 */
[----:B------:R-:W-:Y:S01]  /*4cd0*/  IADD3 R2, -R234, 0x1, R41 ;  /* 0x00000001ea027810 */ /* 0x000fe20007ffe129 */
[----:B------:R-:W-:Y:S01]  /*4ce0*/  ULOP3.LUT UR4, URZ, UR4, URZ, 0x33, !UPT ;  /* 0x000000043f047292 */ /* 0x000fe2000f8e333f */
[----:B------:R-:W0:Y:S01]  /*4cf0*/  LDGDEPBAR ;  /* 0x00000000000079af */ /* 0x000e220000000000 */
[----:B------:R-:W-:Y:S01]  /*4d00*/  ISETP.NE.AND P0, PT, R0, 0x1, PT ;  /* 0x000000010000780c */ /* 0x000fe20003f05270 */
[----:B------:R-:W-:Y:S01]  /*4d10*/  IMAD.IADD R0, R251, 0x1, R250 ;  /* 0x00000001fb007824 */ /* 0x000fe200078e02fa */
[----:B------:R-:W-:Y:S01]  /*4d20*/  IADD3 R8, -R234, R40, RZ ;  /* 0x00000028ea087210 */ /* 0x000fe20007ffe1ff */
[----:B------:R-:W-:Y:S02]  /*4d30*/  IMAD.IADD R7, R41, 0x1, -R234 ;  /* 0x0000000129077824 */ /* 0x000fe400078e0aea */
[----:B------:R-:W-:-:S08]  /*4d40*/  IMAD.MOV.U32 R5, RZ, RZ, R0 ;  /* 0x000000ffff057224 */ /* 0x000fd000078e0000 */
[----:B------:R-:W-:Y:S01]  /*4d50*/  @P0 IMAD.HI.U32 R3, R0, c[0x0][0x2c8], RZ ;  /* 0x0000b20000030a27 */ /* 0x000fe200078e00ff */
[----:B------:R-:W-:-:S04]  /*4d60*/  IADD3 R0, R2, -R232, RZ ;  /* 0x800000e802007210 */ /* 0x000fc80007ffe0ff */
[C---:B------:R-:W-:Y:S02]  /*4d70*/  IADD3 R6, R0.reuse, UR4, RZ ;  /* 0x0000000400067c10 */ /* 0x040fe4000fffe0ff */
[----:B------:R-:W-:Y:S02]  /*4d80*/  @P0 SHF.R.U32.HI R5, RZ, c[0x0][0x2cc], R3 ;  /* 0x0000b300ff050a19 */ /* 0x000fe40000011603 */
[----:B------:R-:W-:Y:S01]  /*4d90*/  IADD3 R4, R0, c[0x0][0x328], RZ ;  /* 0x0000ca0000047a10 */ /* 0x000fe20007ffe0ff */
[----:B------:R-:W-:Y:S05]  /*4da0*/  BRA.DIV ~URZ, `(.L_x_595) ;  /* 0x00014cf27f007947 */ /* 0x000fea000b800000 */
[----:B------:R1:W2:Y:S02]  /*4db0*/  SHFL.IDX PT, R3, R5, RZ, 0x1c1f ;  /* 0x001c1fff05037589 */ /* 0x0002a400000e0000 */
.L_x_790:
[----:B------:R-:W-:Y:S01]  /*4dc0*/  IMAD.MOV.U32 R0, RZ, RZ, c[0x0][0x32c] ;  /* 0x0000cb00ff007624 */ /* 0x000fe200078e00ff */
[----:B--2---:R-:W-:-:S04]  /*4dd0*/  IADD3 R2, R4, R3, RZ ;  /* 0x0000000304027210 */ /* 0x004fc80007ffe0ff */
[----:B------:R-:W-:Y:S01]  /*4de0*/  ISETP.GE.AND P0, PT, R0, 0x1, PT ;  /* 0x000000010000780c */ /* 0x000fe20003f06270 */
[----:B------:R-:W-:Y:S01]  /*4df0*/  IMAD.IADD R0, R6, 0x1, R3 ;  /* 0x0000000106007824 */ /* 0x000fe200078e0203 */
[----:B------:R-:W-:-:S11]  /*4e00*/  IMNMX R2, R7, R2, PT ;  /* 0x0000000207027217 */ /* 0x000fd60003800200 */
[----:B------:R-:W-:Y:S05]  /*4e10*/  @!P0 BRA `(.L_x_596) ;  /* 0x0000014000008947 */ /* 0x000fea0003800000 */
[----:B------:R-:W-:Y:S01]  /*4e20*/  IADD3 R3, -R232, R233, R3 ;  /* 0x000000e9e8037210 */ /* 0x000fe20007ffe103 */
[----:B------:R-:W-:Y:S03]  /*4e30*/  BSSY B0, `(.L_x_597) ;  /* 0x000000e000007945 */ /* 0x000fe60003800000 */
        /* <DEDUP_REMOVED lines=9> */
.L_x_598:
[----:B------:R-:W-:-:S04]  /*4ed0*/  MOV R9, 0x1 ;  /* 0x0000000100097802 */ /* 0x000fc80000000f00 */
[----:B------:R-:W-:-:S13]  /*4ee0*/  ISETP.NE.AND P0, PT, R9, c[0x0][0x32c], PT ;  /* 0x0000cb0009007a0c */ /* 0x000fda0003f05270 */
[----:B------:R-:W-:-:S05]  /*4ef0*/  @P0 IMAD.HI.U32 R9, R3, c[0x0][0x330], RZ ;  /* 0x0000cc0003090a27 */ /* 0x000fca00078e00ff */
[----:B------:R-:W-:Y:S02]  /*4f00*/  @P0 SHF.R.U32.HI R3, RZ, c[0x0][0x334], R9 ;  /* 0x0000cd00ff030a19 */ /* 0x000fe40000011609 */
.L_x_599:
[----:B------:R-:W-:Y:S05]  /*4f10*/  BSYNC B0 ;  /* 0x0000000000007941 */ /* 0x000fea0003800000 */
.L_x_597:
[----:B------:R-:W-:-:S05]  /*4f20*/  IMAD R3, R3, c[0x0][0x32c], R8 ;  /* 0x0000cb0003037a24 */ /* 0x000fca00078e0208 */
[----:B------:R-:W-:Y:S02]  /*4f30*/  IADD3 R9, R3, c[0x0][0x32c], RZ ;  /* 0x0000cb0003097a10 */ /* 0x000fe40007ffe0ff */
[----:B------:R-:W-:Y:S02]  /*4f40*/  IMNMX R0, R0, R3, !PT ;  /* 0x0000000300007217 */ /* 0x000fe40007800200 */
[----:B------:R-:W-:Y:S02]  /*4f50*/  IMNMX R2, R2, R9, PT ;  /* 0x0000000902027217 */ /* 0x000fe40003800200 */
.L_x_596:
[----:B------:R-:W-:Y:S02]  /*4f60*/  ISETP.GE.AND P0, PT, R40, 0x2, PT ;  /* 0x000000022800780c */ /* 0x000fe40003f06270 */
[----:B------:R-:W-:Y:S02]  /*4f70*/  LOP3.LUT R194, R194, 0xfffffff7, RZ, 0xc0, !PT ;  /* 0xfffffff7c2c27812 */ /* 0x000fe400078ec0ff */
[C---:B------:R-:W-:Y:S02]  /*4f80*/  ISETP.GE.AND P1, PT, R40.reuse, 0x9, PT ;  /* 0x000000092800780c */ /* 0x040fe40003f26270 */
[----:B------:R-:W-:-:S02]  /*4f90*/  ISETP.GE.AND P6, PT, R40, 0x12, PT ;  /* 0x000000122800780c */ /* 0x000fc40003fc6270 */
[C---:B------:R-:W-:Y:S02]  /*4fa0*/  ISETP.GE.AND P5, PT, R40.reuse, 0x19, PT ;  /* 0x000000192800780c */ /* 0x040fe40003fa6270 */
[C---:B------:R-:W-:Y:S02]  /*4fb0*/  ISETP.GE.AND P4, PT, R40.reuse, 0x1a, PT ;  /* 0x0000001a2800780c */ /* 0x040fe40003f86270 */
[----:B------:R-:W-:Y:S02]  /*4fc0*/  ISETP.GE.AND P3, PT, R40, 0x21, PT ;  /* 0x000000212800780c */ /* 0x000fe40003f66270 */
[----:B------:R-:W-:Y:S02]  /*4fd0*/  @P0 LOP3.LUT R194, R194, 0x8, RZ, 0xfc, !PT ;  /* 0x00000008c2c20812 */ /* 0x000fe400078efcff */
[----:B------:R-:W-:Y:S02]  /*4fe0*/  ISETP.GT.AND P0, PT, R0, 0x1, !P0 ;  /* 0x000000010000780c */ /* 0x000fe40004704270 */
[----:B------:R-:W-:-:S02]  /*4ff0*/  LOP3.LUT R194, R194, 0xfffffffb, RZ, 0xc0, !PT ;  /* 0xfffffffbc2c27812 */ /* 0x000fc400078ec0ff */
[----:B------:R-:W-:Y:S02]  /*5000*/  ISETP.LT.OR P0, PT, R2, 0x2, P0 ;  /* 0x000000020200780c */ /* 0x000fe40000701670 */
[----:B------:R-:W-:Y:S02]  /*5010*/  @P1 LOP3.LUT R194, R194, 0x4, RZ, 0xfc, !PT ;  /* 0x00000004c2c21812 */ /* 0x000fe400078efcff */
[----:B------:R-:W-:Y:S02]  /*5020*/  FSEL R19, R101, -INF , !P0 ;  /* 0xff80000065137808 */ /* 0x000fe40004000000 */
[----:B------:R-:W-:Y:S02]  /*5030*/  ISETP.GT.AND P0, PT, R0, 0x8, !P1 ;  /* 0x000000080000780c */ /* 0x000fe40004f04270 */
[----:B------:R-:W-:Y:S02]  /*5040*/  ISETP.GE.AND P1, PT, R40, 0xa, PT ;  /* 0x0000000a2800780c */ /* 0x000fe40003f26270 */
[----:B------:R-:W-:-:S02]  /*5050*/  ISETP.LT.OR P0, PT, R2, 0x9, P0 ;  /* 0x000000090200780c */ /* 0x000fc40000701670 */
[----:B------:R-:W-:Y:S02]  /*5060*/  LOP3.LUT R194, R194, 0xfffffffd, RZ, 0xc0, !PT ;  /* 0xfffffffdc2c27812 */ /* 0x000fe400078ec0ff */
[----:B------:R-:W-:Y:S02]  /*5070*/  FSEL R27, R94, -INF , !P0 ;  /* 0xff8000005e1b7808 */ /* 0x000fe40004000000 */
[----:B------:R-:W-:Y:S02]  /*5080*/  ISETP.GT.AND P0, PT, R0, 0x9, !P1 ;  /* 0x000000090000780c */ /* 0x000fe40004f04270 */
[----:B------:R-:W-:Y:S02]  /*5090*/  ISETP.GE.AND P2, PT, R40, 0x22, PT ;  /* 0x000000222800780c */ /* 0x000fe40003f46270 */
[----:B------:R-:W-:Y:S02]  /*50a0*/  ISETP.LT.OR P0, PT, R2, 0xa, P0 ;  /* 0x0000000a0200780c */ /* 0x000fe40000701670 */
[----:B------:R-:W-:-:S02]  /*50b0*/  @P1 LOP3.LUT R194, R194, 0x2, RZ, 0xfc, !PT ;  /* 0x00000002c2c21812 */ /* 0x000fc400078efcff */
[----:B------:R-:W-:Y:S02]  /*50c0*/  ISETP.GE.AND P1, PT, R40, 0x11, PT ;  /* 0x000000112800780c */ /* 0x000fe40003f26270 */
[----:B------:R-:W-:Y:S02]  /*50d0*/  FSEL R30, R93, -INF , !P0 ;  /* 0xff8000005d1e7808 */ /* 0x000fe40004000000 */
[----:B------:R-:W-:Y:S02]  /*50e0*/  ISETP.GT.AND P0, PT, R0, 0x10, !P1 ;  /* 0x000000100000780c */ /* 0x000fe40004f04270 */
[----:B------:R-:W-:Y:S02]  /*50f0*/  LOP3.LUT R194, R194, 0xfffffffe, RZ, 0xc0, !PT ;  /* 0xfffffffec2c27812 */ /* 0x000fe400078ec0ff */
[----:B------:R-:W-:-:S04]  /*5100*/  ISETP.LT.OR P0, PT, R2, 0x11, P0 ;  /* 0x000000110200780c */ /* 0x000fc80000701670 */
[----:B------:R-:W-:Y:S02]  /*5110*/  FSEL R33, R85, -INF , !P0 ;  /* 0xff80000055217808 */ /* 0x000fe40004000000 */
[----:B------:R-:W-:Y:S02]  /*5120*/  ISETP.GT.AND P0, PT, R0, 0x11, !P6 ;  /* 0x000000110000780c */ /* 0x000fe40007704270 */
[----:B------:R-:W-:Y:S02]  /*5130*/  @P1 LOP3.LUT R194, R194, 0x1, RZ, 0xfc, !PT ;  /* 0x00000001c2c21812 */ /* 0x000fe400078efcff */
[----:B------:R-:W-:Y:S02]  /*5140*/  ISETP.LT.OR P0, PT, R2, 0x12, P0 ;  /* 0x000000120200780c */ /* 0x000fe40000701670 */
[----:B------:R-:W-:Y:S02]  /*5150*/  ISETP.GE.AND P1, PT, R40, 0x29, PT ;  /* 0x000000292800780c */ /* 0x000fe40003f26270 */
[----:B------:R-:W-:-:S02]  /*5160*/  FSEL R34, R84, -INF , !P0 ;  /* 0xff80000054227808 */ /* 0x000fc40004000000 */
[----:B------:R-:W-:Y:S02]  /*5170*/  ISETP.GT.AND P0, PT, R0, 0x18, !P5 ;  /* 0x000000180000780c */ /* 0x000fe40006f04270 */
[----:B------:R-:W-:Y:S02]  /*5180*/  LOP3.LUT R194, R194, 0xffffffef, RZ, 0xc0, !PT ;  /* 0xffffffefc2c27812 */ /* 0x000fe400078ec0ff */
[----:B------:R-:W-:-:S04]  /*5190*/  ISETP.LT.OR P0, PT, R2, 0x19, P0 ;  /* 0x000000190200780c */ /* 0x000fc80000701670 */
[----:B------:R-:W-:Y:S02]  /*51a0*/  FSEL R39, R60, -INF , !P0 ;  /* 0xff8000003c277808 */ /* 0x000fe40004000000 */
[----:B------:R-:W-:Y:S02]  /*51b0*/  ISETP.GT.AND P0, PT, R0, 0x19, !P4 ;  /* 0x000000190000780c */ /* 0x000fe40006704270 */
[----:B------:R-:W-:Y:S02]  /*51c0*/  @P1 LOP3.LUT R194, R194, 0x10, RZ, 0xfc, !PT ;  /* 0x00000010c2c21812 */ /* 0x000fe400078efcff */
[----:B------:R-:W-:Y:S02]  /*51d0*/  ISETP.LT.OR P0, PT, R2, 0x1a, P0 ;  /* 0x0000001a0200780c */ /* 0x000fe40000701670 */
[----:B------:R-:W-:Y:S02]  /*51e0*/  LOP3.LUT R194, R194, 0xffffffdf, RZ, 0xc0, !PT ;  /* 0xffffffdfc2c27812 */ /* 0x000fe400078ec0ff */
[----:B------:R-:W-:-:S02]  /*51f0*/  FSEL R41, R57, -INF , !P0 ;  /* 0xff80000039297808 */ /* 0x000fc40004000000 */
[----:B------:R-:W-:-:S04]  /*5200*/  ISETP.GT.AND P0, PT, R0, 0x20, !P3 ;  /* 0x000000200000780c */ /* 0x000fc80005f04270 */
[----:B------:R-:W-:-:S04]  /*5210*/  ISETP.LT.OR P0, PT, R2, 0x21, P0 ;  /* 0x000000210200780c */ /* 0x000fc80000701670 */
[----:B------:R-:W-:Y:S02]  /*5220*/  FSEL R139, R25, -INF , !P0 ;  /* 0xff800000198b7808 */ /* 0x000fe40004000000 */
[----:B------:R-:W-:-:S04]  /*5230*/  ISETP.GT.AND P0, PT, R0, 0x21, !P2 ;  /* 0x000000210000780c */ /* 0x000fc80005704270 */
[----:B------:R-:W-:-:S04]  /*5240*/  ISETP.LT.OR P0, PT, R2, 0x22, P0 ;  /* 0x000000220200780c */ /* 0x000fc80000701670 */
[----:B------:R-:W-:Y:S02]  /*5250*/  FSEL R138, R24, -INF , !P0 ;  /* 0xff800000188a7808 */ /* 0x000fe40004000000 */
[----:B------:R-:W-:Y:S02]  /*5260*/  ISETP.GT.AND P0, PT, R0, 0x28, !P1 ;  /* 0x000000280000780c */ /* 0x000fe40004f04270 */
[----:B------:R-:W-:Y:S02]  /*5270*/  ISETP.GE.AND P1, PT, R40, 0x1, PT ;  /* 0x000000012800780c */ /* 0x000fe40003f26270 */
[----:B------:R-:W-:-:S04]  /*5280*/  ISETP.LT.OR P0, PT, R2, 0x29, P0 ;  /* 0x000000290200780c */ /* 0x000fc80000701670 */
[----:B------:R-:W-:Y:S02]  /*5290*/  FSEL R137, R13, -INF , !P0 ;  /* 0xff8000000d897808 */ /* 0x000fe40004000000 */
[----:B------:R-:W-:-:S04]  /*52a0*/  ISETP.GT.AND P0, PT, R0, RZ, !P1 ;  /* 0x000000ff0000720c */ /* 0x000fc80004f04270 */
[----:B------:R-:W-:-:S04]  /*52b0*/  ISETP.LT.OR P0, PT, R2, 0x1, P0 ;  /* 0x000000010200780c */ /* 0x000fc80000701670 */
[----:B------:R-:W-:Y:S02]  /*52c0*/  FSEL R18, R108, -INF , !P0 ;  /* 0xff8000006c127808 */ /* 0x000fe40004000000 */
[----:B------:R-:W-:-:S13]  /*52d0*/  ISETP.GE.AND P0, PT, R40, 0x2a, PT ;  /* 0x0000002a2800780c */ /* 0x000fda0003f06270 */
[----:B------:R-:W-:Y:S02]  /*52e0*/  @P0 LOP3.LUT R194, R194, 0x20, RZ, 0xfc, !PT ;  /* 0x00000020c2c20812 */ /* 0x000fe400078efcff */
[----:B------:R-:W-:-:S04]  /*52f0*/  ISETP.GT.AND P0, PT, R0, 0x29, !P0 ;  /* 0x000000290000780c */ /* 0x000fc80004704270 */
[----:B------:R-:W-:-:S04]  /*5300*/  ISETP.LT.OR P0, PT, R2, 0x2a, P0 ;  /* 0x0000002a0200780c */ /* 0x000fc80000701670 */
[----:B------:R-:W-:Y:S01]  /*5310*/  FSEL R136, R12, -INF , !P0 ;  /* 0xff8000000c887808 */ /* 0x000fe20004000000 */
[----:B------:R-:W-:Y:S06]  /*5320*/  BRA.DIV ~URZ, `(.L_x_600) ;  /* 0x000147d27f007947 */ /* 0x000fec000b800000 */
[----:B------:R2:W3:Y:S02]  /*5330*/  SHFL.IDX PT, R3, R5, 0x1, 0x1c1f ;  /* 0x003c1f0005037f89 */ /* 0x0004e400000e0000 */
.L_x_791:
[----:B------:R-:W-:Y:S01]  /*5340*/  IMAD.MOV.U32 R0, RZ, RZ, c[0x0][0x32c] ;  /* 0x0000cb00ff007624 */ /* 0x000fe200078e00ff */
[----:B---3--:R-:W-:-:S04]  /*5350*/  IADD3 R2, R4, R3, RZ ;  /* 0x0000000304027210 */ /* 0x008fc80007ffe0ff */
        /* <DEDUP_REMOVED lines=15> */
.L_x_603:
[----:B------:R-:W-:-:S04]  /*5450*/  MOV R9, 0x1 ;  /* 0x0000000100097802 */ /* 0x000fc80000000f00 */
[----:B------:R-:W-:-:S13]  /*5460*/  ISETP.NE.AND P0, PT, R9, c[0x0][0x32c], PT ;  /* 0x0000cb0009007a0c */ /* 0x000fda0003f05270 */
[----:B------:R-:W-:-:S05]  /*5470*/  @P0 IMAD.HI.U32 R9, R3, c[0x0][0x330], RZ ;  /* 0x0000cc0003090a27 */ /* 0x000fca00078e00ff */
[----:B------:R-:W-:Y:S02]  /*5480*/  @P0 SHF.R.U32.HI R3, RZ, c[0x0][0x334], R9 ;  /* 0x0000cd00ff030a19 */ /* 0x000fe40000011609 */
.L_x_604:
[----:B------:R-:W-:Y:S05]  /*5490*/  BSYNC B0 ;  /* 0x0000000000007941 */ /* 0x000fea0003800000 */
.L_x_602:
[----:B------:R-:W-:-:S05]  /*54a0*/  IMAD R3, R3, c[0x0][0x32c], R8 ;  /* 0x0000cb0003037a24 */ /* 0x000fca00078e0208 */
[----:B------:R-:W-:Y:S02]  /*54b0*/  IADD3 R9, R3, c[0x0][0x32c], RZ ;  /* 0x0000cb0003097a10 */ /* 0x000fe40007ffe0ff */
[----:B------:R-:W-:Y:S02]  /*54c0*/  IMNMX R0, R0, R3, !PT ;  /* 0x0000000300007217 */ /* 0x000fe40007800200 */
[----:B------:R-:W-:Y:S02]  /*54d0*/  IMNMX R2, R2, R9, PT ;  /* 0x0000000902027217 */ /* 0x000fe40003800200 */
.L_x_601:
[----:B------:R-:W-:-:S04]  /*54e0*/  LOP3.LUT P0, RZ, R194, 0x8, RZ, 0xc0, !PT ;  /* 0x00000008c2ff7812 */ /* 0x000fc8000780c0ff */
[----:B------:R-:W-:-:S04]  /*54f0*/  ISETP.GT.AND P0, PT, R0, 0x1, !P0 ;  /* 0x000000010000780c */ /* 0x000fc80004704270 */
[----:B------:R-:W-:-:S04]  /*5500*/  ISETP.LT.OR P0, PT, R2, 0x2, P0 ;  /* 0x000000020200780c */ /* 0x000fc80000701670 */
[----:B------:R-:W-:Y:S02]  /*5510*/  FSEL R17, R102, -INF , !P0 ;  /* 0xff80000066117808 */ /* 0x000fe40004000000 */
        /* <DEDUP_REMOVED lines=27> */
[----:B------:R-:W-:-:S04]  /*56d0*/  LOP3.LUT P0, RZ, R194, 0x10, RZ, 0xc0, !PT ;  /* 0x00000010c2ff7812 */ /* 0x000fc8000780c0ff */
[----:B------:R-:W-:-:S04]  /*56e0*/  ISETP.GT.AND P0, PT, R0, 0x28, !P0 ;  /* 0x000000280000780c */ /* 0x000fc80004704270 */
[----:B------:R-:W-:-:S04]  /*56f0*/  ISETP.LT.OR P0, PT, R2, 0x29, P0 ;  /* 0x000000290200780c */ /* 0x000fc80000701670 */
[----:B------:R-:W-:Y:S02]  /*5700*/  FSEL R125, R14, -INF , !P0 ;  /* 0xff8000000e7d7808 */ /* 0x000fe40004000000 */
[----:B------:R-:W-:-:S04]  /*5710*/  ISETP.GT.AND P0, PT, R0, RZ, !P1 ;  /* 0x000000ff0000720c */ /* 0x000fc80004f04270 */
[----:B------:R-:W-:-:S04]  /*5720*/  ISETP.LT.OR P0, PT, R2, 0x1, P0 ;  /* 0x000000010200780c */ /* 0x000fc80000701670 */
[----:B------:R-:W-:Y:S02]  /*5730*/  FSEL R15, R105, -INF , !P0 ;  /* 0xff800000690f7808 */ /* 0x000fe40004000000 */
[----:B------:R-:W-:-:S04]  /*5740*/  LOP3.LUT P0, RZ, R194, 0x20, RZ, 0xc0, !PT ;  /* 0x00000020c2ff7812 */ /* 0x000fc8000780c0ff */
[----:B------:R-:W-:-:S04]  /*5750*/  ISETP.GT.AND P0, PT, R0, 0x29, !P0 ;  /* 0x000000290000780c */ /* 0x000fc80004704270 */
[----:B------:R-:W-:-:S04]  /*5760*/  ISETP.LT.OR P0, PT, R2, 0x2a, P0 ;  /* 0x0000002a0200780c */ /* 0x000fc80000701670 */
[----:B------:R-:W-:Y:S01]  /*5770*/  FSEL R124, R11, -INF , !P0 ;  /* 0xff8000000b7c7808 */ /* 0x000fe20004000000 */
[----:B------:R-:W-:Y:S06]  /*5780*/  BRA.DIV ~URZ, `(.L_x_605) ;  /* 0x000143d27f007947 */ /* 0x000fec000b800000 */
[----:B------:R3:W4:Y:S02]  /*5790*/  SHFL.IDX PT, R3, R5, 0x2, 0x1c1f ;  /* 0x005c1f0005037f89 */ /* 0x00072400000e0000 */
.L_x_792:
[----:B------:R-:W-:Y:S01]  /*57a0*/  IMAD.MOV.U32 R0, RZ, RZ, c[0x0][0x32c] ;  /* 0x0000cb00ff007624 */ /* 0x000fe200078e00ff */
[----:B----4-:R-:W-:-:S04]  /*57b0*/  IADD3 R2, R4, R3, RZ ;  /* 0x0000000304027210 */ /* 0x010fc80007ffe0ff */
        /* <DEDUP_REMOVED lines=15> */
.L_x_608:
[----:B------:R-:W-:-:S04]  /*58b0*/  MOV R9, 0x1 ;  /* 0x0000000100097802 */ /* 0x000fc80000000f00 */
[----:B------:R-:W-:-:S13]  /*58c0*/  ISETP.NE.AND P0, PT, R9, c[0x0][0x32c], PT ;  /* 0x0000cb0009007a0c */ /* 0x000fda0003f05270 */
[----:B------:R-:W-:-:S05]  /*58d0*/  @P0 IMAD.HI.U32 R9, R3, c[0x0][0x330], RZ ;  /* 0x0000cc0003090a27 */ /* 0x000fca00078e00ff */
[----:B------:R-:W-:Y:S02]  /*58e0*/  @P0 SHF.R.U32.HI R3, RZ, c[0x0][0x334], R9 ;  /* 0x0000cd00ff030a19 */ /* 0x000fe40000011609 */
.L_x_609:
[----:B------:R-:W-:Y:S05]  /*58f0*/  BSYNC B0 ;  /* 0x0000000000007941 */ /* 0x000fea0003800000 */
.L_x_607:
[----:B------:R-:W-:-:S05]  /*5900*/  IMAD R3, R3, c[0x0][0x32c], R8 ;  /* 0x0000cb0003037a24 */ /* 0x000fca00078e0208 */
[----:B------:R-:W-:Y:S02]  /*5910*/  IADD3 R9, R3, c[0x0][0x32c], RZ ;  /* 0x0000cb0003097a10 */ /* 0x000fe40007ffe0ff */
[----:B------:R-:W-:Y:S02]  /*5920*/  IMNMX R0, R0, R3, !PT ;  /* 0x0000000300007217 */ /* 0x000fe40007800200 */
[----:B------:R-:W-:Y:S02]  /*5930*/  IMNMX R2, R2, R9, PT ;  /* 0x0000000902027217 */ /* 0x000fe40003800200 */
.L_x_606:
        /* <DEDUP_REMOVED lines=43> */
[----:B------:R4:W1:Y:S02]  /*5bf0*/  SHFL.IDX PT, R3, R5, 0x3, 0x1c1f ;  /* 0x007c1f0005037f89 */ /* 0x00086400000e0000 */
.L_x_793:
[----:B------:R-:W-:Y:S01]  /*5c00*/  IMAD.MOV.U32 R0, RZ, RZ, c[0x0][0x32c] ;  /* 0x0000cb00ff007624 */ /* 0x000fe200078e00ff */
[----:B-1----:R-:W-:-:S04]  /*5c10*/  IADD3 R2, R4, R3, RZ ;  /* 0x0000000304027210 */ /* 0x002fc80007ffe0ff */
        /* <DEDUP_REMOVED lines=15> */
.L_x_613:
[----:B------:R-:W-:-:S04]  /*5d10*/  MOV R4, 0x1 ;  /* 0x0000000100047802 */ /* 0x000fc80000000f00 */
[----:B------:R-:W-:-:S13]  /*5d20*/  ISETP.NE.AND P0, PT, R4, c[0x0][0x32c], PT ;  /* 0x0000cb0004007a0c */ /* 0x000fda0003f05270 */
[----:B------:R-:W-:-:S05]  /*5d30*/  @P0 IMAD.HI.U32 R4, R3, c[0x0][0x330], RZ ;  /* 0x0000cc0003040a27 */ /* 0x000fca00078e00ff */
[----:B------:R-:W-:Y:S02]  /*5d40*/  @P0 SHF.R.U32.HI R3, RZ, c[0x0][0x334], R4 ;  /* 0x0000cd00ff030a19 */ /* 0x000fe40000011604 */
.L_x_614:
[----:B------:R-:W-:Y:S05]  /*5d50*/  BSYNC B0 ;  /* 0x0000000000007941 */ /* 0x000fea0003800000 */
.L_x_612:
[----:B------:R-:W-:-:S05]  /*5d60*/  IMAD R3, R3, c[0x0][0x32c], R8 ;  /* 0x0000cb0003037a24 */ /* 0x000fca00078e0208 */
[----:B------:R-:W-:Y:S02]  /*5d70*/  IADD3 R4, R3, c[0x0][0x32c], RZ ;  /* 0x0000cb0003047a10 */ /* 0x000fe40007ffe0ff */
[----:B------:R-:W-:Y:S02]  /*5d80*/  IMNMX R0, R0, R3, !PT ;  /* 0x0000000300007217 */ /* 0x000fe40007800200 */
[----:B------:R-:W-:Y:S02]  /*5d90*/  IMNMX R2, R2, R4, PT ;  /* 0x0000000402027217 */ /* 0x000fe40003800200 */
.L_x_611:
[----:B------:R-:W-:Y:S02]  /*5da0*/  LOP3.LUT P0, RZ, R194, 0x8, RZ, 0xc0, !PT ;  /* 0x00000008c2ff7812 */ /* 0x000fe4000780c0ff */
[----:B------:R-:W-:Y:S02]  /*5db0*/  FMNMX.FTZ R3, R14, R16, !PT ;  /* 0x000000100e037209 */ /* 0x000fe40007810000 */
        /* <DEDUP_REMOVED lines=15> */
[----:B------:R-:W-:Y:S02]  /*5eb0*/  ISETP.GT.AND P0, PT, R0, 0x11, !P6 ;  /* 0x000000110000780c */ /* 0x000fe40007704270 */
[----:B------:R-:W-:Y:S02]  /*5ec0*/  LOP3.LUT P6, RZ, R194, 0x20, RZ, 0xc0, !PT ;  /* 0x00000020c2ff7812 */ /* 0x000fe400078cc0ff */
[----:B------:R-:W-:-:S04]  /*5ed0*/  ISETP.LT.OR P0, PT, R2, 0x12, P0 ;  /* 0x000000120200780c */ /* 0x000fc80000701670 */
[----:B------:R-:W-:Y:S02]  /*5ee0*/  FSEL R21, R76, -INF , !P0 ;  /* 0xff8000004c157808 */ /* 0x000fe40004000000 */
[----:B------:R-:W-:Y:S02]  /*5ef0*/  ISETP.GT.AND P0, PT, R0, 0x18, !P5 ;  /* 0x000000180000780c */ /* 0x000fe40006f04270 */
[----:B------:R-:W-:Y:S02]  /*5f00*/  LOP3.LUT P5, RZ, R194, 0x10, RZ, 0xc0, !PT ;  /* 0x00000010c2ff7812 */ /* 0x000fe400078ac0ff */
        /* <DEDUP_REMOVED lines=11> */
[C---:B------:R-:W-:Y:S02]  /*5fc0*/  ISETP.GT.AND P0, PT, R0.reuse, RZ, !P1 ;  /* 0x000000ff0000720c */ /* 0x040fe40004f04270 */
[----:B------:R-:W-:Y:S02]  /*5fd0*/  ISETP.GT.AND P1, PT, R0, 0x28, !P5 ;  /* 0x000000280000780c */ /* 0x000fe40006f24270 */
[C---:B------:R-:W-:Y:S02]  /*5fe0*/  ISETP.LT.OR P0, PT, R2.reuse, 0x1, P0 ;  /* 0x000000010200780c */ /* 0x040fe40000701670 */
[----:B------:R-:W-:Y:S02]  /*5ff0*/  ISETP.LT.OR P1, PT, R2, 0x29, P1 ;  /* 0x000000290200780c */ /* 0x000fe40000f21670 */
[----:B------:R-:W-:-:S02]  /*6000*/  FSEL R9, R109, -INF , !P0 ;  /* 0xff8000006d097808 */ /* 0x000fc40004000000 */
[----:B------:R-:W-:Y:S02]  /*6010*/  ISETP.GT.AND P0, PT, R0, 0x29, !P6 ;  /* 0x000000290000780c */ /* 0x000fe40007704270 */
[----:B------:R-:W-:Y:S02]  /*6020*/  FMNMX.FTZ R0, R15, R17, !PT ;  /* 0x000000110f007209 */ /* 0x000fe40007810000 */
[----:B------:R-:W-:Y:S02]  /*6030*/  ISETP.LT.OR P0, PT, R2, 0x2a, P0 ;  /* 0x0000002a0200780c */ /* 0x000fe40000701670 */
[----:B------:R-:W-:Y:S02]  /*6040*/  FMNMX.FTZ R2, R18, R19, !PT ;  /* 0x0000001312027209 */ /* 0x000fe40007810000 */
[----:B------:R-:W-:Y:S02]  /*6050*/  FMNMX.FTZ R4, R24, R0, !PT ;  /* 0x0000000018047209 */ /* 0x000fe40007810000 */
[----:B------:R-:W-:-:S02]  /*6060*/  FMNMX.FTZ R0, R9, R10, !PT ;  /* 0x0000000a09007209 */ /* 0x000fc40007810000 */
[----:B--234-:R-:W-:Y:S02]  /*6070*/  FMNMX.FTZ R5, R27, R2, !PT ;  /* 0x000000021b057209 */ /* 0x01cfe40007810000 */
        /* <DEDUP_REMOVED lines=26> */
[----:B------:R-:W-:Y:S02]  /*6220*/  FSEL R105, R43, -INF , !P1 ;  /* 0xff8000002b697808 */ /* 0x000fe40004800000 */
[----:B------:R-:W-:Y:S02]  /*6230*/  FMNMX.FTZ R4, R138, R4, !PT ;  /* 0x000000048a047209 */ /* 0x000fe40007810000 */
[----:B------:R-:W-:-:S02]  /*6240*/  FMNMX.FTZ R3, R126, R3, !PT ;  /* 0x000000037e037209 */ /* 0x000fc40007810000 */
[----:B------:R-:W-:Y:S02]  /*6250*/  FMNMX.FTZ R2, R122, R2, !PT ;  /* 0x000000027a027209 */ /* 0x000fe40007810000 */
[----:B------:R-:W-:Y:S02]  /*6260*/  FMNMX.FTZ R0, R107, R0, !PT ;  /* 0x000000006b007209 */ /* 0x000fe40007810000 */
[----:B------:R-:W-:Y:S02]  /*6270*/  FSEL R100, R42, -INF , !P0 ;  /* 0xff8000002a647808 */ /* 0x000fe40004000000 */
[----:B------:R-:W-:Y:S02]  /*6280*/  FMNMX.FTZ R4, R137, R4, !PT ;  /* 0x0000000489047209 */ /* 0x000fe40007810000 */
[----:B------:R-:W-:Y:S02]  /*6290*/  FMNMX.FTZ R3, R125, R3, !PT ;  /* 0x000000037d037209 */ /* 0x000fe40007810000 */
[----:B------:R-:W-:-:S02]  /*62a0*/  FMNMX.FTZ R2, R121, R2, !PT ;  /* 0x0000000279027209 */ /* 0x000fc40007810000 */
[----:B------:R-:W-:Y:S02]  /*62b0*/  FMNMX.FTZ R0, R105, R0, !PT ;  /* 0x0000000069007209 */ /* 0x000fe40007810000 */
[----:B------:R-:W-:Y:S02]  /*62c0*/  FMNMX.FTZ R4, R136, R4, !PT ;  /* 0x0000000488047209 */ /* 0x000fe40007810000 */
[----:B------:R-:W-:Y:S02]  /*62d0*/  FMNMX.FTZ R5, R124, R3, !PT ;  /* 0x000000037c057209 */ /* 0x000fe40007810000 */
[----:B------:R-:W-:Y:S02]  /*62e0*/  FMNMX.FTZ R6, R120, R2, !PT ;  /* 0x0000000278067209 */ /* 0x000fe40007810000 */
[----:B------:R-:W-:Y:S01]  /*62f0*/  FMNMX.FTZ R7, R100, R0, !PT ;  /* 0x0000000064077209 */ /* 0x000fe20007810000 */
[----:B------:R-:W-:Y:S05]  /*6300*/  BRA.DIV ~URZ, `(.L_x_615) ;  /* 0x000139127f007947 */ /* 0x000fea000b800000 */
[----:B------:R1:W2:Y:S02]  /*6310*/  SHFL.BFLY PT, R0, R4, 0x2, 0x1f ;  /* 0x0c401f0004007f89 */ /* 0x0002a400000e0000 */
.L_x_794:
        /* <DEDUP_REMOVED lines=15> */
.L_x_795:
[C---:B------:R-:W-:Y:S01]  /*6410*/  FMUL.FTZ R0, R104.reuse, c[0x0][0x2d0] ;  /* 0x0000b40068007a20 */ /* 0x040fe20000410000 */
[----:B------:R-:W-:Y:S01]  /*6420*/  FSETP.NEU.FTZ.AND P0, PT, R104, -INF , PT ;  /* 0xff8000006800780b */ /* 0x000fe20003f1d000 */
[C---:B------:R-:W-:Y:S01]  /*6430*/  FMUL.FTZ R3, R103.reuse, c[0x0][0x2d0] ;  /* 0x0000b40067037a20 */ /* 0x040fe20000410000 */
[----:B----4-:R-:W-:Y:S01]  /*6440*/  FMNMX.FTZ R101, R8, R7, !PT ;  /* 0x0000000708657209 */ /* 0x010fe20007810000 */
[----:B------:R-:W-:Y:S01]  /*6450*/  WARPSYNC 0xffffffff ;  /* 0xffffffff00007948 */ /* 0x000fe20003800000 */
[----:B------:R-:W-:Y:S01]  /*6460*/  FSEL R20, R0, RZ, P0 ;  /* 0x000000ff00147208 */ /* 0x000fe20000000000 */
[----:B------:R-:W1:Y:S01]  /*6470*/  LDSM.16.MT88.4 R48, [R181+0xc00] ;  /* 0x000c0000b530783b */ /* 0x000e620000004200 */
[----:B------:R-:W-:-:S03]  /*6480*/  FSETP.NEU.FTZ.AND P0, PT, R103, -INF , PT ;  /* 0xff8000006700780b */ /* 0x000fc60003f1d000 */
        /* <DEDUP_REMOVED lines=9> */
[----:B------:R-:W-:Y:S04]  /*6520*/  LDSM.16.MT88.4 R56, [R182+0xc00] ;  /* 0x000c0000b638783b */ /* 0x000fe80000004200 */
[----:B------:R-:W-:Y:S01]  /*6530*/  LDSM.16.MT88.4 R52, [R181+0x1800] ;  /* 0x00180000b534783b */ /* 0x000fe20000004200 */
[----:B--2---:R-:W-:Y:S02]  /*6540*/  FFMA.FTZ R0, R19, c[0x0][0x2d0], -R20 ;  /* 0x0000b40013007a23 */ /* 0x004fe40000010814 */
[----:B------:R2:W-:Y:S01]  /*6550*/  MUFU.EX2 R6, R4 ;  /* 0x0000000400067308 */ /* 0x0005e20000000800 */
[----:B------:R-:W-:Y:S01]  /*6560*/  LDSM.16.MT88.4 R64, [R181+0x1c00] ;  /* 0x001c0000b540783b */ /* 0x000fe20000004200 */
[----:B----4-:R-:W-:-:S06]  /*6570*/  FMUL.FTZ R2, R102, c[0x0][0x2d0] ;  /* 0x0000b40066027a20 */ /* 0x010fcc0000410000 */
[----:B------:R4:W-:Y:S01]  /*6580*/  MUFU.EX2 R221, R0 ;  /* 0x0000000000dd7308 */ /* 0x0009e20000000800 */
[----:B------:R-:W-:Y:S02]  /*6590*/  FSEL R2, R2, RZ, P0 ;  /* 0x000000ff02027208 */ /* 0x000fe40000000000 */
[----:B------:R-:W-:-:S03]  /*65a0*/  FSETP.NEU.FTZ.AND P0, PT, R101, -INF , PT ;  /* 0xff8000006500780b */ /* 0x000fc60003f1d000 */
[----:B--2---:R-:W-:-:S04]  /*65b0*/  FFMA.FTZ R4, R35, c[0x0][0x2d0], -R2 ;  /* 0x0000b40023047a23 */ /* 0x004fc80000010802 */
[----:B------:R2:W-:Y:S01]  /*65c0*/  MUFU.EX2 R148, R4 ;  /* 0x0000000400947308 */ /* 0x0005e20000000800 */
[----:B----4-:R-:W-:-:S07]  /*65d0*/  FFMA.FTZ R0, R27, c[0x0][0x2d0], -R20 ;  /* 0x0000b4001b007a23 */ /* 0x010fce0000010814 */
[----:B------:R4:W-:Y:S01]  /*65e0*/  MUFU.EX2 R225, R0 ;  /* 0x0000000000e17308 */ /* 0x0009e20000000800 */
[----:B--2---:R-:W-:-:S07]  /*65f0*/  FFMA.FTZ R4, R37, c[0x0][0x2d0], -R2 ;  /* 0x0000b40025047a23 */ /* 0x004fce0000010802 */
[----:B------:R-:W-:Y:S01]  /*6600*/  MUFU.EX2 R73, R4 ;  /* 0x0000000400497308 */ /* 0x000fe20000000800 */
[----:B----4-:R-:W-:-:S07]  /*6610*/  FFMA.FTZ R0, R30, c[0x0][0x2d0], -R20 ;  /* 0x0000b4001e007a23 */ /* 0x010fce0000010814 */
[----:B------:R2:W4:Y:S02]  /*6620*/  MUFU.EX2 R226, R0 ;  /* 0x0000000000e27308 */ /* 0x0005240000000800 */
[----:B--2---:R-:W-:Y:S01]  /*6630*/  FFMA.FTZ R0, R33, c[0x0][0x2d0], -R20 ;  /* 0x0000b40021007a23 */ /* 0x004fe20000010814 */
[----:B----4-:R-:W-:-:S05]  /*6640*/  F2FP.BF16.PACK_AB R18, R226, R225 ;  /* 0x000000e1e212723e */ /* 0x010fca00000010ff */
[----:B------:R2:W-:Y:S02]  /*6650*/  MUFU.EX2 R5, R0 ;  /* 0x0000000000057308 */ /* 0x0005e40000000800 */
[----:B--2---:R-:W-:-:S06]  /*6660*/  FFMA.FTZ R0, R34, c[0x0][0x2d0], -R20 ;  /* 0x0000b40022007a23 */ /* 0x004fcc0000010814 */
[----:B------:R2:W-:Y:S02]  /*6670*/  MUFU.EX2 R154, R0 ;  /* 0x00000000009a7308 */ /* 0x0005e40000000800 */
[----:B--2---:R-:W-:Y:S02]  /*6680*/  FFMA.FTZ R0, R41, c[0x0][0x2d0], -R20 ;  /* 0x0000b40029007a23 */ /* 0x004fe40000010814 */
[----:B------:R-:W-:Y:S04]  /*6690*/  LDSM.16.MT88.4 R40, [R182] ;  /* 0x00000000b628783b */ /* 0x000fe80000004200 */
[----:B------:R2:W-:Y:S02]  /*66a0*/  MUFU.EX2 R149, R0 ;  /* 0x0000000000957308 */ /* 0x0005e40000000800 */
[----:B--2---:R-:W-:-:S06]  /*66b0*/  FFMA.FTZ R0, R15, c[0x0][0x2d0], -R3 ;  /* 0x0000b4000f007a23 */ /* 0x004fcc0000010803 */
[----:B------:R2:W-:Y:S02]  /*66c0*/  MUFU.EX2 R218, R0 ;  /* 0x0000000000da7308 */ /* 0x0005e40000000800 */
[----:B--2---:R-:W-:-:S06]  /*66d0*/  FFMA.FTZ R0, R17, c[0x0][0x2d0], -R3 ;  /* 0x0000b40011007a23 */ /* 0x004fcc0000010803 */
[----:B------:R2:W4:Y:S02]  /*66e0*/  MUFU.EX2 R214, R0 ;  /* 0x0000000000d67308 */ /* 0x0005240000000800 */
[----:B--2---:R-:W-:Y:S01]  /*66f0*/  FFMA.FTZ R0, R24, c[0x0][0x2d0], -R3 ;  /* 0x0000b40018007a23 */ /* 0x004fe20000010803 */
[----:B----4-:R-:W-:-:S05]  /*6700*/  F2FP.BF16.PACK_AB R17, R214, R218 ;  /* 0x000000dad611723e */ /* 0x010fca00000010ff */
[----:B------:R2:W-:Y:S02]  /*6710*/  MUFU.EX2 R219, R0 ;  /* 0x0000000000db7308 */ /* 0x0005e40000000800 */
[----:B--2---:R-:W-:-:S06]  /*6720*/  FFMA.FTZ R0, R26, c[0x0][0x2d0], -R3 ;  /* 0x0000b4001a007a23 */ /* 0x004fcc0000010803 */
[----:B------:R2:W4:Y:S02]  /*6730*/  MUFU.EX2 R223, R0 ;  /* 0x0000000000df7308 */ /* 0x0005240000000800 */
[----:B--2---:R-:W-:Y:S01]  /*6740*/  FFMA.FTZ R0, R29, c[0x0][0x2d0], -R3 ;  /* 0x0000b4001d007a23 */ /* 0x004fe20000010803 */
[----:B----4-:R-:W-:-:S05]  /*6750*/  F2FP.BF16.PACK_AB R19, R223, R219 ;  /* 0x000000dbdf13723e */ /* 0x010fca00000010ff */
[----:B------:R2:W-:Y:S02]  /*6760*/  MUFU.EX2 R153, R0 ;  /* 0x0000000000997308 */ /* 0x0005e40000000800 */
[----:B--2---:R-:W-:-:S06]  /*6770*/  FFMA.FTZ R0, R32, c[0x0][0x2d0], -R3 ;  /* 0x0000b40020007a23 */ /* 0x004fcc0000010803 */
[----:B------:R2:W-:Y:S02]  /*6780*/  MUFU.EX2 R155, R0 ;  /* 0x00000000009b7308 */ /* 0x0005e40000000800 */
[----:B--2---:R-:W-:Y:S02]  /*6790*/  FFMA.FTZ R0, R38, c[0x0][0x2d0], -R3 ;  /* 0x0000b40026007a23 */ /* 0x004fe40000010803 */
[----:B------:R-:W2:Y:S04]  /*67a0*/  LDSM.16.MT88.4 R36, [R181] ;  /* 0x00000000b524783b */ /* 0x000ea80000004200 */
[----:B------:R4:W-:Y:S02]  /*67b0*/  MUFU.EX2 R72, R0 ;  /* 0x0000000000487308 */ /* 0x0009e40000000800 */
[----:B----4-:R-:W-:-:S06]  /*67c0*/  FFMA.FTZ R0, R14, c[0x0][0x2d0], -R2 ;  /* 0x0000b4000e007a23 */ /* 0x010fcc0000010802 */
[----:B------:R4:W-:Y:S02]  /*67d0*/  MUFU.EX2 R211, R0 ;  /* 0x0000000000d37308 */ /* 0x0009e40000000800 */
[----:B----4-:R-:W-:Y:S01]  /*67e0*/  FFMA.FTZ R0, R16, c[0x0][0x2d0], -R2 ;  /* 0x0000b40010007a23 */ /* 0x010fe20000010802 */
[----:B------:R-:W-:-:S05]  /*67f0*/  F2FP.BF16.PACK_AB R16, R221, R224 ;  /* 0x000000e0dd10723e */ /* 0x000fca00000010ff */
[----:B------:R4:W-:Y:S02]  /*6800*/  MUFU.EX2 R206, R0 ;  /* 0x0000000000ce7308 */ /* 0x0009e40000000800 */
[C---:B-1----:R-:W-:Y:S08]  /*6810*/  HMMA.16816.F32.BF16 R112, R16.reuse, R48, RZ ;  /* 0x000000301070723c */ /* 0x042ff000000418ff */
[----:B--2---:R-:W-:Y:S01]  /*6820*/  HMMA.16816.F32.BF16 R32, R16, R36, RZ ;  /* 0x000000241020723c */ /* 0x004fe200000418ff */
[----:B----4-:R-:W-:Y:S01]  /*6830*/  FFMA.FTZ R0, R23, c[0x0][0x2d0], -R2 ;  /* 0x0000b40017007a23 */ /* 0x010fe20000010802 */
[----:B------:R-:W-:-:S02]  /*6840*/  MOV R23, R6 ;  /* 0x0000000600177202 */ /* 0x000fc40000000f00 */
[----:B------:R-:W-:Y:S01]  /*6850*/  F2FP.BF16.PACK_AB R6, R73, R148 ;  /* 0x000000944906723e */ /* 0x000fe200000010ff */
[----:B------:R1:W-:Y:S03]  /*6860*/  MUFU.EX2 R212, R0 ;  /* 0x0000000000d47308 */ /* 0x0003e60000000800 */
[C---:B------:R-:W-:Y:S08]  /*6870*/  HMMA.16816.F32.BF16 R84, R16.reuse, R52, RZ ;  /* 0x000000341054723c */ /* 0x040ff000000418ff */
[----:B------:R-:W-:Y:S01]  /*6880*/  HMMA.16816.F32.BF16 R76, R16, R68, RZ ;  /* 0x00000044104c723c */ /* 0x000fe200000418ff */
[----:B-1----:R-:W-:-:S07]  /*6890*/  FFMA.FTZ R0, R25, c[0x0][0x2d0], -R2 ;  /* 0x0000b40019007a23 */ /* 0x002fce0000010802 */
[C---:B------:R-:W-:Y:S01]  /*68a0*/  HMMA.16816.F32.BF16 R116, R16.reuse, R40, RZ ;  /* 0x000000281074723c */ /* 0x040fe200000418ff */
[----:B------:R1:W2:Y:S07]  /*68b0*/  MUFU.EX2 R220, R0 ;  /* 0x0000000000dc7308 */ /* 0x0002ae0000000800 */
[----:B------:R-:W-:Y:S01]  /*68c0*/  HMMA.16816.F32.BF16 R108, R16, R56, RZ ;  /* 0x00000038106c723c */ /* 0x000fe200000418ff */
[----:B-1----:R-:W-:Y:S01]  /*68d0*/  FFMA.FTZ R0, R28, c[0x0][0x2d0], -R2 ;  /* 0x0000b4001c007a23 */ /* 0x002fe20000010802 */
[----:B--2---:R-:W-:-:S03]  /*68e0*/  F2FP.BF16.PACK_AB R14, R220, R212 ;  /* 0x000000d4dc0e723e */ /* 0x004fc600000010ff */
[----:B------:R1:W-:Y:S02]  /*68f0*/  MUFU.EX2 R152, R0 ;  /* 0x0000000000987308 */ /* 0x0003e40000000800 */
[----:B-1----:R-:W-:Y:S02]  /*6900*/  FFMA.FTZ R0, R31, c[0x0][0x2d0], -R2 ;  /* 0x0000b4001f007a23 */ /* 0x002fe40000010802 */
[----:B------:R-:W1:Y:S04]  /*6910*/  LDSM.16.MT88.4 R28, [R181+0x400] ;  /* 0x00040000b51c783b */ /* 0x000e680000004200 */
[----:B------:R2:W-:Y:S02]  /*6920*/  MUFU.EX2 R222, R0 ;  /* 0x0000000000de7308 */ /* 0x0005e40000000800 */
[----:B--2---:R-:W-:-:S05]  /*6930*/  FMUL.FTZ R0, R101, c[0x0][0x2d0] ;  /* 0x0000b40065007a20 */ /* 0x004fca0000410000 */
[----:B------:R-:W-:-:S05]  /*6940*/  FSEL R0, R0, RZ, P0 ;  /* 0x000000ff00007208 */ /* 0x000fca0000000000 */
[----:B------:R-:W-:Y:S01]  /*6950*/  FFMA.FTZ R4, R9, c[0x0][0x2d0], -R0 ;  /* 0x0000b40009047a23 */ /* 0x000fe20000010800 */
[----:B------:R-:W-:-:S03]  /*6960*/  F2FP.BF16.PACK_AB R9, R155, R153 ;  /* 0x000000999b09723e */ /* 0x000fc600000010ff */
[----:B------:R2:W-:Y:S02]  /*6970*/  MUFU.EX2 R205, R4 ;  /* 0x0000000400cd7308 */ /* 0x0005e40000000800 */
[----:B--2---:R-:W-:Y:S01]  /*6980*/  FFMA.FTZ R4, R10, c[0x0][0x2d0], -R0 ;  /* 0x0000b4000a047a23 */ /* 0x004fe20000010800 */
[----:B------:R-:W-:-:S05]  /*6990*/  F2FP.BF16.PACK_AB R10, R149, R228 ;  /* 0x000000e4950a723e */ /* 0x000fca00000010ff */
[----:B------:R2:W4:Y:S02]  /*69a0*/  MUFU.EX2 R204, R4 ;  /* 0x0000000400cc7308 */ /* 0x0005240000000800 */
[----:B--2---:R-:W-:Y:S01]  /*69b0*/  FFMA.FTZ R4, R11, c[0x0][0x2d0], -R0 ;  /* 0x0000b4000b047a23 */ /* 0x004fe20000010800 */
[----:B------:R-:W-:-:S05]  /*69c0*/  F2FP.BF16.PACK_AB R11, R72, R23 ;  /* 0x00000017480b723e */ /* 0x000fca00000010ff */
[----:B------:R2:W-:Y:S02]  /*69d0*/  MUFU.EX2 R213, R4 ;  /* 0x0000000400d57308 */ /* 0x0005e40000000800 */
[----:B--2---:R-:W-:Y:S01]  /*69e0*/  FFMA.FTZ R4, R12, c[0x0][0x2d0], -R0 ;  /* 0x0000b4000c047a23 */ /* 0x004fe20000010800 */
[----:B------:R-:W-:-:S05]  /*69f0*/  F2FP.BF16.PACK_AB R12, R206, R211 ;  /* 0x000000d3ce0c723e */ /* 0x000fca00000010ff */
[----:B------:R2:W5:Y:S02]  /*6a00*/  MUFU.EX2 R227, R4 ;  /* 0x0000000400e37308 */ /* 0x0005640000000800 */
[----:B--2---:R-:W-:Y:S01]  /*6a10*/  FFMA.FTZ R4, R13, c[0x0][0x2d0], -R0 ;  /* 0x0000b4000d047a23 */ /* 0x004fe20000010800 */
[----:B----4-:R-:W-:Y:S02]  /*6a20*/  F2FP.BF16.PACK_AB R13, R204, R205 ;  /* 0x000000cdcc0d723e */ /* 0x010fe400000010ff */
[----:B-----5:R-:W-:-:S03]  /*6a30*/  F2FP.BF16.PACK_AB R15, R227, R213 ;  /* 0x000000d5e30f723e */ /* 0x020fc600000010ff */
[----:B------:R2:W-:Y:S04]  /*6a40*/  MUFU.EX2 R229, R4 ;  /* 0x0000000400e57308 */ /* 0x0005e80000000800 */
[C---:B------:R-:W-:Y:S07]  /*6a50*/  HMMA.16816.F32.BF16 R92, R12.reuse, R48, RZ ;  /* 0x000000300c5c723c */ /* 0x040fee00000418ff */
[----:B------:R-:W-:Y:S01]  /*6a60*/  MOV R49, R73 ;  /* 0x0000004900317202 */ /* 0x000fe20000000f00 */
[----:B------:R-:W-:Y:S01]  /*6a70*/  HMMA.16816.F32.BF16 R24, R12, R36, RZ ;  /* 0x000000240c18723c */ /* 0x000fe200000418ff */
[----:B------:R-:W-:Y:S01]  /*6a80*/  MOV R48, R72 ;  /* 0x0000004800307202 */ /* 0x000fe20000000f00 */
[----:B--2---:R-:W-:Y:S01]  /*6a90*/  FFMA.FTZ R4, R21, c[0x0][0x2d0], -R0 ;  /* 0x0000b40015047a23 */ /* 0x004fe20000010800 */
[----:B------:R-:W-:-:S03]  /*6aa0*/  MOV R21, R5 ;  /* 0x0000000500157202 */ /* 0x000fc60000000f00 */
[----:B------:R2:W4:Y:S01]  /*6ab0*/  MUFU.EX2 R230, R4 ;  /* 0x0000000400e67308 */ /* 0x0005220000000800 */
[----:B------:R-:W-:Y:S01]  /*6ac0*/  F2FP.BF16.PACK_AB R8, R154, R21 ;  /* 0x000000159a08723e */ /* 0x000fe200000010ff */
[C---:B------:R-:W-:Y:S08]  /*6ad0*/  HMMA.16816.F32.BF16 R72, R12.reuse, R68, RZ ;  /* 0x000000440c48723c */ /* 0x040ff000000418ff */
[----:B------:R-:W-:Y:S01]  /*6ae0*/  HMMA.16816.F32.BF16 R80, R12, R52, RZ ;  /* 0x000000340c50723c */ /* 0x000fe200000418ff */
[----:B--2---:R-:W-:Y:S01]  /*6af0*/  FFMA.FTZ R4, R22, c[0x0][0x2d0], -R0 ;  /* 0x0000b40016047a23 */ /* 0x004fe20000010800 */
[----:B----4-:R-:W-:-:S06]  /*6b00*/  F2FP.BF16.PACK_AB R5, R230, R229 ;  /* 0x000000e5e605723e */ /* 0x010fcc00000010ff */
[----:B-1----:R-:W-:Y:S01]  /*6b10*/  HMMA.16816.F32.BF16 R132, R8, R28, R32 ;  /* 0x0000001c0884723c */ /* 0x002fe20000041820 */
[----:B------:R-:W-:Y:S01]  /*6b20*/  LDSM.16.MT88.4 R32, [R182+0x400] ;  /* 0x00040000b620783b */ /* 0x000fe20000004200 */
[----:B------:R1:W-:Y:S06]  /*6b30*/  MUFU.EX2 R252, R4 ;  /* 0x0000000400fc7308 */ /* 0x0003ec0000000800 */
[----:B------:R-:W-:Y:S08]  /*6b40*/  HMMA.16816.F32.BF16 R96, R12, R40, RZ ;  /* 0x000000280c60723c */ /* 0x000ff000000418ff */
[----:B------:R-:W-:Y:S01]  /*6b50*/  HMMA.16816.F32.BF16 R168, R8, R64, R84 ;  /* 0x0000004008a8723c */ /* 0x000fe20000041854 */
[----:B-1----:R-:W-:-:S02]  /*6b60*/  FFMA.FTZ R4, R44, c[0x0][0x2d0], -R0 ;  /* 0x0000b4002c047a23 */ /* 0x002fc40000010800 */
[----:B------:R-:W1:Y:S02]  /*6b70*/  LDSM.16.MT88.4 R44, [R182+0x1000] ;  /* 0x00100000b62c783b */ /* 0x000e640000004200 */
[----:B------:R2:W4:Y:S03]  /*6b80*/  MUFU.EX2 R231, R4 ;  /* 0x0000000400e77308 */ /* 0x0005260000000800 */
[----:B------:R-:W-:Y:S08]  /*6b90*/  HMMA.16816.F32.BF16 R164, R8, R60, R76 ;  /* 0x0000003c08a4723c */ /* 0x000ff0000004184c */
[----:B------:R-:W-:Y:S01]  /*6ba0*/  HMMA.16816.F32.BF16 R88, R12, R56, RZ ;  /* 0x000000380c58723c */ /* 0x000fe200000418ff */
[----:B--2---:R-:W-:-:S02]  /*6bb0*/  F2FP.BF16.PACK_AB R4, R222, R152 ;  /* 0x00000098de04723e */ /* 0x004fc400000010ff */
[----:B---34-:R-:W-:-:S05]  /*6bc0*/  F2FP.BF16.PACK_AB R7, R231, R252 ;  /* 0x000000fce707723e */ /* 0x018fca00000010ff */
[----:B------:R-:W-:Y:S01]  /*6bd0*/  HMMA.16816.F32.BF16 R84, R12, R38, RZ ;  /* 0x000000260c54723c */ /* 0x000fe200000418ff */
[----:B------:R-:W-:Y:S02]  /*6be0*/  MOV R57, R153 ;  /* 0x0000009900397202 */ /* 0x000fe40000000f00 */
[----:B------:R-:W-:-:S05]  /*6bf0*/  MOV R56, R152 ;  /* 0x0000009800387202 */ /* 0x000fca0000000f00 */
[----:B------:R-:W-:Y:S08]  /*6c00*/  HMMA.16816.F32.BF16 R176, R4, R60, R72 ;  /* 0x0000003c04b0723c */ /* 0x000ff00000041848 */
[----:B------:R-:W-:Y:S08]  /*6c10*/  HMMA.16816.F32.BF16 R72, R12, R58, RZ ;  /* 0x0000003a0c48723c */ /* 0x000ff000000418ff */
[C---:B------:R-:W-:Y:S01]  /*6c20*/  HMMA.16816.F32.BF16 R128, R4.reuse, R28, R24 ;  /* 0x0000001c0480723c */ /* 0x040fe20000041818 */
[----:B------:R-:W2:Y:S07]  /*6c30*/  LDSM.16.MT88.4 R24, [R181+0x1000] ;  /* 0x00100000b518783b */ /* 0x000eae0000004200 */
[C---:B------:R-:W-:Y:S08]  /*6c40*/  HMMA.16816.F32.BF16 R196, R4.reuse, R64, R80 ;  /* 0x0000004004c4723c */ /* 0x040ff00000041850 */
[----:B-1----:R-:W-:Y:S08]  /*6c50*/  HMMA.16816.F32.BF16 R160, R4, R46, R72 ;  /* 0x0000002e04a0723c */ /* 0x002ff00000041848 */
[C---:B------:R-:W-:Y:S08]  /*6c60*/  HMMA.16816.F32.BF16 R80, R12.reuse, R42, RZ ;  /* 0x0000002a0c50723c */ /* 0x040ff000000418ff */
[C---:B------:R-:W-:Y:S08]  /*6c70*/  HMMA.16816.F32.BF16 R76, R12.reuse, R50, RZ ;  /* 0x000000320c4c723c */ /* 0x040ff000000418ff */
[C---:B------:R-:W-:Y:S08]  /*6c80*/  HMMA.16816.F32.BF16 R72, R12.reuse, R54, RZ ;  /* 0x000000360c48723c */ /* 0x040ff000000418ff */
[----:B------:R-:W-:Y:S08]  /*6c90*/  HMMA.16816.F32.BF16 R12, R12, R70, RZ ;  /* 0x000000460c0c723c */ /* 0x000ff000000418ff */
[-C--:B------:R-:W-:Y:S01]  /*6ca0*/  HMMA.16816.F32.BF16 R140, R8, R32.reuse, R116 ;  /* 0x00000020088c723c */ /* 0x080fe20000041874 */
[----:B------:R-:W-:Y:S07]  /*6cb0*/  LDSM.16.MT88.4 R116, [R182+0x800] ;  /* 0x00080000b674783b */ /* 0x000fee0000004200 */
[C---:B------:R-:W-:Y:S07]  /*6cc0*/  HMMA.16816.F32.BF16 R144, R4.reuse, R32, R96 ;  /* 0x000000200490723c */ /* 0x040fee0000041860 */
[----:B------:R-:W-:Y:S01]  /*6cd0*/  MOV R33, R149 ;  /* 0x0000009500217202 */ /* 0x000fe20000000f00 */
[----:B------:R-:W-:Y:S01]  /*6ce0*/  HMMA.16816.F32.BF16 R200, R4, R44, R88 ;  /* 0x0000002c04c8723c */ /* 0x000fe20000041858 */
[----:B------:R-:W-:-:S07]  /*6cf0*/  MOV R32, R148 ;  /* 0x0000009400207202 */ /* 0x000fce0000000f00 */
[-C--:B--2---:R-:W-:Y:S08]  /*6d00*/  HMMA.16816.F32.BF16 R148, R8, R24.reuse, R112 ;  /* 0x000000180894723c */ /* 0x084ff00000041870 */
[C---:B------:R-:W-:Y:S08]  /*6d10*/  HMMA.16816.F32.BF16 R112, R4.reuse, R24, R92 ;  /* 0x000000180470723c */ /* 0x040ff0000004185c */
[C---:B------:R-:W-:Y:S08]  /*6d20*/  HMMA.16816.F32.BF16 R84, R4.reuse, R30, R84 ;  /* 0x0000001e0454723c */ /* 0x040ff00000041854 */
[C---:B------:R-:W-:Y:S08]  /*6d30*/  HMMA.16816.F32.BF16 R88, R4.reuse, R34, R80 ;  /* 0x000000220458723c */ /* 0x040ff00000041850 */
[C---:B------:R-:W-:Y:S08]  /*6d40*/  HMMA.16816.F32.BF16 R76, R4.reuse, R26, R76 ;  /* 0x0000001a044c723c */ /* 0x040ff0000004184c */
[C---:B------:R-:W-:Y:S08]  /*6d50*/  HMMA.16816.F32.BF16 R156, R4.reuse, R66, R72 ;  /* 0x00000042049c723c */ /* 0x040ff00000041848 */
[----:B------:R-:W-:Y:S08]  /*6d60*/  HMMA.16816.F32.BF16 R12, R4, R62, R12 ;  /* 0x0000003e040c723c */ /* 0x000ff0000004180c */
[----:B------:R-:W-:Y:S07]  /*6d70*/  HMMA.16816.F32.BF16 R4, R16, R50, RZ ;  /* 0x000000321004723c */ /* 0x000fee00000418ff */
[----:B------:R-:W-:Y:S01]  /*6d80*/  MOV R51, R155 ;  /* 0x0000009b00337202 */ /* 0x000fe20000000f00 */
[----:B------:R-:W-:Y:S01]  /*6d90*/  HMMA.16816.F32.BF16 R172, R8, R44, R108 ;  /* 0x0000002c08ac723c */ /* 0x000fe2000004186c */
[----:B------:R-:W-:Y:S01]  /*6da0*/  MOV R50, R154 ;  /* 0x0000009a00327202 */ /* 0x000fe20000000f00 */
[----:B------:R-:W1:Y:S06]  /*6db0*/  LDSM.16.MT88.4 R108, [R181+0x1400] ;  /* 0x00140000b56c783b */ /* 0x000e6c0000004200 */
[----:B------:R-:W-:Y:S08]  /*6dc0*/  HMMA.16816.F32.BF16 R36, R16, R38, RZ ;  /* 0x000000261024723c */ /* 0x000ff000000418ff */
[----:B------:R-:W-:Y:S08]  /*6dd0*/  HMMA.16816.F32.BF16 R152, R8, R26, R4 ;  /* 0x0000001a0898723c */ /* 0x000ff00000041804 */
[C---:B------:R-:W-:Y:S08]  /*6de0*/  HMMA.16816.F32.BF16 R4, R16.reuse, R58, RZ ;  /* 0x0000003a1004723c */ /* 0x040ff000000418ff */
[----:B------:R-:W-:Y:S08]  /*6df0*/  HMMA.16816.F32.BF16 R40, R16, R42, RZ ;  /* 0x0000002a1028723c */ /* 0x000ff000000418ff */
[C---:B------:R-:W-:Y:S07]  /*6e00*/  HMMA.16816.F32.BF16 R36, R8.reuse, R30, R36 ;  /* 0x0000001e0824723c */ /* 0x040fee0000041824 */
[----:B------:R-:W-:Y:S01]  /*6e10*/  MOV R31, R23 ;  /* 0x00000017001f7202 */ /* 0x000fe20000000f00 */
[----:B------:R-:W-:Y:S08]  /*6e20*/  HMMA.16816.F32.BF16 R44, R8, R46, R4 ;  /* 0x0000002e082c723c */ /* 0x000ff00000041804 */
[----:B------:R-:W-:Y:S08]  /*6e30*/  HMMA.16816.F32.BF16 R4, R16, R54, RZ ;  /* 0x000000361004723c */ /* 0x000ff000000418ff */
[----:B------:R-:W-:Y:S07]  /*6e40*/  HMMA.16816.F32.BF16 R40, R8, R34, R40 ;  /* 0x000000220828723c */ /* 0x000fee0000041828 */
[----:B------:R-:W-:Y:S01]  /*6e50*/  MOV R34, R222 ;  /* 0x000000de00227202 */ /* 0x000fe20000000f00 */
[----:B------:R-:W-:Y:S01]  /*6e60*/  HMMA.16816.F32.BF16 R16, R16, R70, RZ ;  /* 0x000000461010723c */ /* 0x000fe200000418ff */
[----:B------:R-:W-:-:S07]  /*6e70*/  MOV R35, R228 ;  /* 0x000000e400237202 */ /* 0x000fce0000000f00 */
[----:B------:R-:W-:Y:S07]  /*6e80*/  HMMA.16816.F32.BF16 R80, R8, R66, R4 ;  /* 0x000000420850723c */ /* 0x000fee0000041804 */
[----:B------:R-:W-:Y:S02]  /*6e90*/  FFMA.FTZ R4, R139, c[0x0][0x2d0], -R20 ;  /* 0x0000b4008b047a23 */ /* 0x000fe40000010814 */
[----:B------:R-:W-:Y:S01]  /*6ea0*/  FADD.FTZ R5, R224, R221 ;  /* 0x000000dde0057221 */ /* 0x000fe20000010000 */
[----:B------:R-:W-:Y:S01]  /*6eb0*/  MOV R72, c[0x0][0x2c4] ;  /* 0x0000b10000487a02 */ /* 0x000fe20000000f00 */
[----:B------:R2:W-:Y:S01]  /*6ec0*/  MUFU.EX2 R28, R4 ;  /* 0x00000004001c7308 */ /* 0x0005e20000000800 */
[----:B------:R-:W-:Y:S01]  /*6ed0*/  FADD.FTZ R6, R211, R206 ;  /* 0x000000ced3067221 */ /* 0x000fe20000010000 */
[----:B------:R-:W-:-:S03]  /*6ee0*/  MOV R224, R56 ;  /* 0x0000003800e07202 */ /* 0x000fc60000000f00 */
[----:B------:R-:W-:Y:S01]  /*6ef0*/  HMMA.16816.F32.BF16 R16, R8, R62, R16 ;  /* 0x0000003e0810723c */ /* 0x000fe20000041810 */
[----:B--2---:R-:W-:Y:S02]  /*6f00*/  FFMA.FTZ R4, R138, c[0x0][0x2d0], -R20 ;  /* 0x0000b4008a047a23 */ /* 0x004fe40000010814 */
[----:B------:R-:W-:Y:S01]  /*6f10*/  FADD.FTZ R5, R225, R5 ;  /* 0x00000005e1057221 */ /* 0x000fe20000010000 */
[----:B------:R-:W-:Y:S01]  /*6f20*/  ISETP.NE.AND P1, PT, R72, 0x1, PT ;  /* 0x000000014800780c */ /* 0x000fe20003f25270 */
[----:B------:R2:W3:Y:S01]  /*6f30*/  MUFU.EX2 R29, R4 ;  /* 0x00000004001d7308 */ /* 0x0004e20000000800 */
[----:B------:R-:W-:Y:S01]  /*6f40*/  FADD.FTZ R6, R212, R6 ;  /* 0x00000006d4067221 */ /* 0x000fe20000010000 */
[----:B------:R-:W-:Y:S01]  /*6f50*/  LDSM.16.MT88.4 R60, [R182+0x1400] ;  /* 0x00140000b63c783b */ /* 0x000fe20000004200 */
[----:B--2---:R-:W-:-:S05]  /*6f60*/  FFMA.FTZ R4, R137, c[0x0][0x2d0], -R20 ;  /* 0x0000b40089047a23 */ /* 0x004fca0000010814 */
[----:B------:R2:W-:Y:S02]  /*6f70*/  MUFU.EX2 R30, R4 ;  /* 0x00000004001e7308 */ /* 0x0005e40000000800 */
[----:B--2---:R-:W-:-:S06]  /*6f80*/  FFMA.FTZ R4, R136, c[0x0][0x2d0], -R20 ;  /* 0x0000b40088047a23 */ /* 0x004fcc0000010814 */
[----:B------:R2:W-:Y:S02]  /*6f90*/  MUFU.EX2 R222, R4 ;  /* 0x0000000400de7308 */ /* 0x0005e40000000800 */
[----:B--2---:R-:W-:-:S06]  /*6fa0*/  FFMA.FTZ R4, R127, c[0x0][0x2d0], -R3 ;  /* 0x0000b4007f047a23 */ /* 0x004fcc0000010803 */
[----:B------:R2:W-:Y:S02]  /*6fb0*/  MUFU.EX2 R25, R4 ;  /* 0x0000000400197308 */ /* 0x0005e40000000800 */
[----:B--2---:R-:W-:-:S06]  /*6fc0*/  FFMA.FTZ R4, R126, c[0x0][0x2d0], -R3 ;  /* 0x0000b4007e047a23 */ /* 0x004fcc0000010803 */
[----:B------:R2:W4:Y:S02]  /*6fd0*/  MUFU.EX2 R26, R4 ;  /* 0x00000004001a7308 */ /* 0x0005240000000800 */
[--C-:B--2---:R-:W-:Y:S02]  /*6fe0*/  FFMA.FTZ R4, R125, c[0x0][0x2d0], -R3.reuse ;  /* 0x0000b4007d047a23 */ /* 0x104fe40000010803 */
[----:B------:R-:W-:-:S04]  /*6ff0*/  FFMA.FTZ R3, R124, c[0x0][0x2d0], -R3 ;  /* 0x0000b4007c037a23 */ /* 0x000fc80000010803 */
[----:B------:R2:W-:Y:S01]  /*7000*/  MUFU.EX2 R27, R4 ;  /* 0x00000004001b7308 */ /* 0x0005e20000000800 */
[----:B------:R-:W5:Y:S07]  /*7010*/  LDSM.16.MT88.4 R124, [R181+0x800] ;  /* 0x00080000b57c783b */ /* 0x000f6e0000004200 */
[----:B------:R1:W1:Y:S01]  /*7020*/  MUFU.EX2 R228, R3 ;  /* 0x0000000300e47308 */ /* 0x0002620000000800 */
[----:B--2---:R-:W-:Y:S01]  /*7030*/  FADD.FTZ R4, R218, R214 ;  /* 0x000000d6da047221 */ /* 0x004fe20000010000 */
[----:B------:R-:W-:Y:S01]  /*7040*/  MOV R218, R21 ;  /* 0x0000001500da7202 */ /* 0x000fe20000000f00 */
[----:B------:R-:W-:-:S02]  /*7050*/  FADD.FTZ R9, R226, R5 ;  /* 0x00000005e2097221 */ /* 0x000fc40000010000 */
[----:B------:R-:W-:Y:S01]  /*7060*/  FADD.FTZ R8, R220, R6 ;  /* 0x00000006dc087221 */ /* 0x000fe20000010000 */
[----:B---3--:R-:W-:Y:S01]  /*7070*/  F2FP.BF16.PACK_AB R96, R29, R28 ;  /* 0x0000001c1d60723e */ /* 0x008fe200000010ff */
[--C-:B-1----:R-:W-:Y:S01]  /*7080*/  FFMA.FTZ R3, R123, c[0x0][0x2d0], -R2.reuse ;  /* 0x0000b4007b037a23 */ /* 0x102fe20000010802 */
[----:B----4-:R-:W-:Y:S02]  /*7090*/  F2FP.BF16.PACK_AB R97, R26, R25 ;  /* 0x000000191a61723e */ /* 0x010fe400000010ff */
[----:B------:R-:W-:Y:S01]  /*70a0*/  F2FP.BF16.PACK_AB R98, R222, R30 ;  /* 0x0000001ede62723e */ /* 0x000fe200000010ff */
[----:B------:R1:W-:Y:S01]  /*70b0*/  MUFU.EX2 R22, R3 ;  /* 0x0000000300167308 */ /* 0x0003e20000000800 */
[----:B------:R-:W-:Y:S02]  /*70c0*/  F2FP.BF16.PACK_AB R99, R228, R27 ;  /* 0x0000001be463723e */ /* 0x000fe400000010ff */
[----:B------:R-:W-:Y:S01]  /*70d0*/  MOV R214, R57 ;  /* 0x0000003900d67202 */ /* 0x000fe20000000f00 */
[----:B-1----:R-:W-:-:S04]  /*70e0*/  FFMA.FTZ R3, R122, c[0x0][0x2d0], -R2 ;  /* 0x0000b4007a037a23 */ /* 0x002fc80000010802 */
[----:B------:R1:W2:Y:S02]  /*70f0*/  MUFU.EX2 R23, R3 ;  /* 0x0000000300177308 */ /* 0x0002a40000000800 */
[--C-:B-1----:R-:W-:Y:S02]  /*7100*/  FFMA.FTZ R3, R121, c[0x0][0x2d0], -R2.reuse ;  /* 0x0000b40079037a23 */ /* 0x102fe40000010802 */
[----:B------:R-:W-:Y:S02]  /*7110*/  FFMA.FTZ R2, R120, c[0x0][0x2d0], -R2 ;  /* 0x0000b40078027a23 */ /* 0x000fe40000010802 */
[----:B------:R-:W-:Y:S02]  /*7120*/  FADD.FTZ R4, R219, R4 ;  /* 0x00000004db047221 */ /* 0x000fe40000010000 */
[----:B------:R-:W-:Y:S08]  /*7130*/  MUFU.EX2 R24, R3 ;  /* 0x0000000300187308 */ /* 0x000ff00000000800 */
[----:B------:R1:W3:Y:S02]  /*7140*/  MUFU.EX2 R221, R2 ;  /* 0x0000000200dd7308 */ /* 0x0002e40000000800 */
[----:B-1----:R-:W-:-:S02]  /*7150*/  FFMA.FTZ R2, R106, c[0x0][0x2d0], -R0 ;  /* 0x0000b4006a027a23 */ /* 0x002fc40000010800 */
[----:B------:R-:W4:Y:S01]  /*7160*/  LDL.LU R106, [R1+0x20] ;  /* 0x00002000016a7983 */ /* 0x000f220000300800 */
[----:B------:R-:W-:-:S03]  /*7170*/  FFMA.FTZ R3, R105, c[0x0][0x2d0], -R0 ;  /* 0x0000b40069037a23 */ /* 0x000fc60000010800 */
[----:B------:R1:W-:Y:S01]  /*7180*/  MUFU.EX2 R21, R2 ;  /* 0x0000000200157308 */ /* 0x0003e20000000800 */
[----:B------:R-:W-:Y:S01]  /*7190*/  FADD.FTZ R10, R223, R4 ;  /* 0x00000004df0a7221 */ /* 0x000fe20000010000 */
[----:B--2---:R-:W-:Y:S01]  /*71a0*/  F2FP.BF16.PACK_AB R92, R23, R22 ;  /* 0x00000016175c723e */ /* 0x004fe200000010ff */
[----:B------:R-:W2:Y:S01]  /*71b0*/  LDSM.16.MT88.4 R4, [R182+0x2000] ;  /* 0x00200000b604783b */ /* 0x000ea20000004200 */
[----:B---3--:R-:W-:Y:S01]  /*71c0*/  F2FP.BF16.PACK_AB R94, R221, R24 ;  /* 0x00000018dd5e723e */ /* 0x008fe200000010ff */
[C---:B------:R-:W-:Y:S01]  /*71d0*/  HMMA.16816.F32.BF16 R148, R96.reuse, R108, R148 ;  /* 0x0000006c6094723c */ /* 0x040fe20000041894 */
[----:B------:R-:W-:Y:S02]  /*71e0*/  IADD3 R208, R208, -0x2, RZ ;  /* 0xfffffffed0d07810 */ /* 0x000fe40007ffe0ff */
[----:B------:R-:W-:Y:S05]  /*71f0*/  MUFU.EX2 R20, R3 ;  /* 0x0000000300147308 */ /* 0x000fea0000000800 */
[----:B------:R-:W-:Y:S01]  /*7200*/  HMMA.16816.F32.BF16 R152, R96, R110, R152 ;  /* 0x0000006e6098723c */ /* 0x000fe20000041898 */
[----:B-1----:R-:W-:-:S02]  /*7210*/  FFMA.FTZ R2, R107, c[0x0][0x2d0], -R0 ;  /* 0x0000b4006b027a23 */ /* 0x002fc40000010800 */
[----:B------:R-:W-:Y:S02]  /*7220*/  FFMA.FTZ R0, R100, c[0x0][0x2d0], -R0 ;  /* 0x0000b40064007a23 */ /* 0x000fe40000010800 */
[----:B------:R-:W1:Y:S03]  /*7230*/  MUFU.EX2 R11, R2 ;  /* 0x00000002000b7308 */ /* 0x000e660000000800 */
[C---:B-----5:R-:W-:Y:S05]  /*7240*/  HMMA.16816.F32.BF16 R132, R96.reuse, R124, R132 ;  /* 0x0000007c6084723c */ /* 0x060fea0000041884 */
[----:B------:R-:W3:Y:S03]  /*7250*/  MUFU.EX2 R223, R0 ;  /* 0x0000000000df7308 */ /* 0x000ee60000000800 */
[----:B------:R-:W-:Y:S01]  /*7260*/  HMMA.16816.F32.BF16 R136, R96, R126, R36 ;  /* 0x0000007e6088723c */ /* 0x000fe20000041824 */
[----:B-1----:R-:W-:Y:S01]  /*7270*/  F2FP.BF16.PACK_AB R93, R11, R21 ;  /* 0x000000150b5d723e */ /* 0x002fe200000010ff */
[----:B------:R-:W-:-:S06]  /*7280*/  FADD.FTZ R2, R205, R204 ;  /* 0x000000cccd027221 */ /* 0x000fcc0000010000 */
[C---:B------:R-:W-:Y:S01]  /*7290*/  HMMA.16816.F32.BF16 R140, R96.reuse, R116, R140 ;  /* 0x00000074608c723c */ /* 0x040fe2000004188c */
[----:B------:R-:W-:Y:S02]  /*72a0*/  FADD.FTZ R3, R213, R2 ;  /* 0x00000002d5037221 */ /* 0x000fe40000010000 */
[----:B------:R-:W-:Y:S01]  /*72b0*/  @P1 IMAD.HI.U32 R2, R250, c[0x0][0x2c8], RZ ;  /* 0x0000b200fa021a27 */ /* 0x000fe200078e00ff */
[----:B---3--:R-:W-:Y:S02]  /*72c0*/  F2FP.BF16.PACK_AB R95, R223, R20 ;  /* 0x00000014df5f723e */ /* 0x008fe400000010ff */
[----:B------:R-:W-:Y:S02]  /*72d0*/  MOV R0, R250 ;  /* 0x000000fa00007202 */ /* 0x000fe40000000f00 */
[----:B------:R-:W-:Y:S01]  /*72e0*/  HMMA.16816.F32.BF16 R52, R96, R60, R172 ;  /* 0x0000003c6034723c */ /* 0x000fe200000418ac */
[----:B------:R-:W-:-:S07]  /*72f0*/  @P1 SHF.R.U32.HI R0, RZ, c[0x0][0x2cc], R2 ;  /* 0x0000b300ff001a19 */ /* 0x000fce0000011602 */
[C---:B------:R-:W-:Y:S08]  /*7300*/  HMMA.16816.F32.BF16 R112, R92.reuse, R108, R112 ;  /* 0x0000006c5c70723c */ /* 0x040ff00000041870 */
[C---:B------:R-:W-:Y:S01]  /*7310*/  HMMA.16816.F32.BF16 R108, R92.reuse, R110, R76 ;  /* 0x0000006e5c6c723c */ /* 0x040fe2000004184c */
[----:B------:R-:W1:Y:S07]  /*7320*/  LDSM.16.MT88.4 R76, [R181+0x2000] ;  /* 0x00200000b54c783b */ /* 0x000e6e0000004200 */
[C---:B------:R-:W-:Y:S08]  /*7330*/  HMMA.16816.F32.BF16 R120, R92.reuse, R116, R144 ;  /* 0x000000745c78723c */ /* 0x040ff00000041890 */
[----:B------:R-:W-:Y:S08]  /*7340*/  HMMA.16816.F32.BF16 R128, R92, R124, R128 ;  /* 0x0000007c5c80723c */ /* 0x000ff00000041880 */
[----:B------:R-:W-:Y:S08]  /*7350*/  HMMA.16816.F32.BF16 R144, R96, R118, R40 ;  /* 0x000000766090723c */ /* 0x000ff00000041828 */
[C---:B------:R-:W-:Y:S08]  /*7360*/  HMMA.16816.F32.BF16 R124, R92.reuse, R126, R84 ;  /* 0x0000007e5c7c723c */ /* 0x040ff00000041854 */
[----:B------:R-:W-:Y:S08]  /*7370*/  HMMA.16816.F32.BF16 R116, R92, R118, R88 ;  /* 0x000000765c74723c */ /* 0x000ff00000041858 */
[-C--:B--2---:R-:W-:Y:S08]  /*7380*/  HMMA.16816.F32.BF16 R84, R96, R4.reuse, R164 ;  /* 0x000000046054723c */ /* 0x084ff000000418a4 */
[----:B------:R-:W-:Y:S07]  /*7390*/  HMMA.16816.F32.BF16 R88, R92, R4, R176 ;  /* 0x000000045c58723c */ /* 0x000fee00000418b0 */
[----:B------:R-:W-:Y:S01]  /*73a0*/  FADD.FTZ R5, R227, R3 ;  /* 0x00000003e3057221 */ /* 0x000fe20000010000 */
[----:B-1----:R-:W-:Y:S01]  /*73b0*/  HMMA.16816.F32.BF16 R68, R96, R76, R168 ;  /* 0x0000004c6044723c */ /* 0x002fe200000418a8 */
        /* <DEDUP_REMOVED lines=29> */
[----:B------:R-:W-:Y:S08]  /*7590*/  HMMA.16816.F32.BF16 R76, R92, R78, R156 ;  /* 0x0000004e5c4c723c */ /* 0x000ff0000004189c */
[-C--:B------:R-:W-:Y:S08]  /*75a0*/  HMMA.16816.F32.BF16 R96, R96, R6.reuse, R16 ;  /* 0x000000066060723c */ /* 0x080ff00000041810 */
[----:B------:R-:W-:Y:S01]  /*75b0*/  HMMA.16816.F32.BF16 R92, R92, R6, R12 ;  /* 0x000000065c5c723c */ /* 0x000fe2000004180c */
[----:B----4-:R-:W-:Y:S01]  /*75c0*/  IADD3 R2, R106, R0, RZ ;  /* 0x000000006a027210 */ /* 0x010fe20007ffe0ff */
[----:B------:R-:W-:Y:S01]  /*75d0*/  FADD.FTZ R0, R218, R9 ;  /* 0x00000009da007221 */ /* 0x000fe20000010000 */
[----:B------:R-:W-:-:S02]  /*75e0*/  MOV R9, c[0x0][0x32c] ;  /* 0x0000cb0000097a02 */ /* 0x000fc40000000f00 */
[----:B------:R-:W-:Y:S01]  /*75f0*/  IADD3 R3, R2, c[0x0][0x328], RZ ;  /* 0x0000ca0002037a10 */ /* 0x000fe20007ffe0ff */
[----:B------:R-:W-:Y:S01]  /*7600*/  FADD.FTZ R0, R50, R0 ;  /* 0x0000000032007221 */ /* 0x000fe20000010000 */
[----:B------:R-:W-:-:S03]  /*7610*/  ISETP.GE.AND P0, PT, R9, 0x1, PT ;  /* 0x000000010900780c */ /* 0x000fc60003f06270 */
[----:B------:R-:W-:-:S04]  /*7620*/  FADD.FTZ R0, R35, R0 ;  /* 0x0000000023007221 */ /* 0x000fc80000010000 */
[----:B------:R-:W-:-:S04]  /*7630*/  FADD.FTZ R0, R33, R0 ;  /* 0x0000000021007221 */ /* 0x000fc80000010000 */
[----:B------:R-:W-:-:S04]  /*7640*/  FADD.FTZ R0, R28, R0 ;  /* 0x000000001c007221 */ /* 0x000fc80000010000 */
[----:B------:R-:W-:-:S04]  /*7650*/  FADD.FTZ R0, R29, R0 ;  /* 0x000000001d007221 */ /* 0x000fc80000010000 */
[----:B------:R-:W-:-:S04]  /*7660*/  FADD.FTZ R0, R30, R0 ;  /* 0x000000001e007221 */ /* 0x000fc80000010000 */
[----:B------:R-:W-:Y:S01]  /*7670*/  FADD.FTZ R222, R222, R0 ;  /* 0x00000000dede7221 */ /* 0x000fe20000010000 */
[----:B------:R-:W-:Y:S05]  /*7680*/  @!P0 BRA `(.L_x_617) ;  /* 0x0000013000008947 */ /* 0x000fea0003800000 */
[C---:B------:R-:W-:Y:S01]  /*7690*/  ISETP.GT.AND P0, PT, R2.reuse, RZ, PT ;  /* 0x000000ff0200720c */ /* 0x040fe20003f04270 */
[----:B------:R-:W-:Y:S01]  /*76a0*/  BSSY B0, `(.L_x_618) ;  /* 0x000000e000007945 */ /* 0x000fe20003800000 */
[----:B------:R-:W-:-:S11]  /*76b0*/  IADD3 R0, R2, -0x1, RZ ;  /* 0xffffffff02007810 */ /* 0x000fd60007ffe0ff */
[----:B------:R-:W-:Y:S05]  /*76c0*/  @P0 BRA `(.L_x_619) ;  /* 0x0000007000000947 */ /* 0x000fea0003800000 */
[----:B------:R-:W-:-:S05]  /*76d0*/  IMAD.MOV.U32 R0, RZ, RZ, 0x1 ;  /* 0x00000001ff007424 */ /* 0x000fca00078e00ff */
[----:B------:R-:W-:Y:S01]  /*76e0*/  ISETP.NE.AND P0, PT, R0, c[0x0][0x32c], PT ;  /* 0x0000cb0000007a0c */ /* 0x000fe20003f05270 */
[----:B------:R-:W-:-:S12]  /*76f0*/  IMAD.MOV R0, RZ, RZ, -R2 ;  /* 0x000000ffff007224 */ /* 0x000fd800078e0a02 */
[----:B------:R-:W-:-:S05]  /*7700*/  @P0 IMAD.HI.U32 R2, R0, c[0x0][0x330], RZ ;  /* 0x0000cc0000020a27 */ /* 0x000fca00078e00ff */
[----:B------:R-:W-:-:S04]  /*7710*/  @P0 SHF.R.U32.HI R0, RZ, c[0x0][0x334], R2 ;  /* 0x0000cd00ff000a19 */ /* 0x000fc80000011602 */
[----:B------:R-:W-:Y:S01]  /*7720*/  LOP3.LUT R0, RZ, R0, RZ, 0x33, !PT ;  /* 0x00000000ff007212 */ /* 0x000fe200078e33ff */
[----:B------:R-:W-:Y:S05]  /*7730*/  BRA `(.L_x_620) ;  /* 0x0000004000007947 */ /* 0x000fea0003800000 */
.L_x_619:
[----:B------:R-:W-:-:S04]  /*7740*/  MOV R2, 0x1 ;  /* 0x0000000100027802 */ /* 0x000fc80000000f00 */
[----:B------:R-:W-:-:S13]  /*7750*/  ISETP.NE.AND P0, PT, R2, c[0x0][0x32c], PT ;  /* 0x0000cb0002007a0c */ /* 0x000fda0003f05270 */
[----:B------:R-:W-:-:S05]  /*7760*/  @P0 IMAD.HI.U32 R2, R0, c[0x0][0x330], RZ ;  /* 0x0000cc0000020a27 */ /* 0x000fca00078e00ff */
[----:B------:R-:W-:Y:S02]  /*7770*/  @P0 SHF.R.U32.HI R0, RZ, c[0x0][0x334], R2 ;  /* 0x0000cd00ff000a19 */ /* 0x000fe40000011602 */
.L_x_620:
[----:B------:R-:W-:Y:S05]  /*7780*/  BSYNC B0 ;  /* 0x0000000000007941 */ /* 0x000fea0003800000 */
.L_x_618:
[----:B------:R-:W-:-:S05]  /*7790*/  MOV R2, c[0x0][0x32c] ;  /* 0x0000cb0000027a02 */ /* 0x000fca0000000f00 */
[----:B------:R-:W-:-:S05]  /*77a0*/  IMAD R0, R0, R2, c[0x0][0x32c] ;  /* 0x0000cb0000007624 */ /* 0x000fca00078e0202 */
[----:B------:R-:W-:-:S05]  /*77b0*/  IMNMX R3, R3, R0, PT ;  /* 0x0000000003037217 */ /* 0x000fca0003800200 */
.L_x_617:
        /* <DEDUP_REMOVED lines=9> */
[----:B------:R-:W-:Y:S02]  /*7850*/  MOV R106, R102 ;  /* 0x00000066006a7202 */ /* 0x000fe40000000f00 */
.L_x_654:
[----:B------:R-:W-:Y:S04]  /*7860*/  DEPBAR.LE SB0, 0x0 ;  /* 0x000080000000791a */ /* 0x000fe80000000000 */
[----:B------:R-:W-:Y:S01]  /*7870*/  WARPSYNC 0xffffffff ;  /* 0xffffffff00007948 */ /* 0x000fe20003800000 */
[----:B------:R-:W-:Y:S01]  /*7880*/  BAR.SYNC.DEFER_BLOCKING 0x0 ;  /* 0x0000000000007b1d */ /* 0x000fe20000010000 */
[----:B------:R-:W-:Y:S05]  /*7890*/  ISETP.GT.AND P0, PT, R237, R208, PT ;  /* 0x000000d0ed00720c */ /* 0x000fea0003f04270 */
[----:B------:R1:W2:Y:S01]  /*78a0*/  LDSM.16.M88.4 R48, [R183] ;  /* 0x00000000b730783b */ /* 0x0002a20000000200 */
[----:B------:R-:W-:Y:S03]  /*78b0*/  BSSY B0, `(.L_x_622) ;  /* 0x0000044000007945 */ /* 0x000fe60003800000 */
[----:B------:R1:W3:Y:S04]  /*78c0*/  LDSM.16.M88.4 R44, [R183+0x1000] ;  /* 0x00100000b72c783b */ /* 0x0002e80000000200 */
[----:B------:R1:W4:Y:S04]  /*78d0*/  LDSM.16.M88.4 R16, [R180] ;  /* 0x00000000b410783b */ /* 0x0003280000000200 */
[----:B------:R1:W1:Y:S04]  /*78e0*/  LDSM.16.M88.4 R32, [R180+0x400] ;  /* 0x00040000b420783b */ /* 0x0002680000000200 */
[----:B------:R1:W1:Y:S04]  /*78f0*/  LDSM.16.M88.4 R156, [R180+0x800] ;  /* 0x00080000b49c783b */ /* 0x0002680000000200 */
[----:B------:R1:W1:Y:S04]  /*7900*/  LDSM.16.M88.4 R160, [R184] ;  /* 0x00000000b8a0783b */ /* 0x0002680000000200 */
[----:B------:R1:W1:Y:S04]  /*7910*/  LDSM.16.M88.4 R168, [R184+0x1000] ;  /* 0x00100000b8a8783b */ /* 0x0002680000000200 */
[----:B------:R1:W1:Y:S04]  /*7920*/  LDSM.16.M88.4 R164, [R185] ;  /* 0x00000000b9a4783b */ /* 0x0002680000000200 */
[----:B------:R1:W1:Y:S04]  /*7930*/  LDSM.16.M88.4 R172, [R193] ;  /* 0x00000000c1ac783b */ /* 0x0002680000000200 */
[----:B------:R1:W1:Y:S01]  /*7940*/  LDSM.16.M88.4 R176, [R192] ;  /* 0x00000000c0b0783b */ /* 0x0002620000000200 */
[----:B------:R-:W-:-:S05]  /*7950*/  @P0 BRA `(.L_x_623) ;  /* 0x0000039000000947 */ /* 0x000fca0003800000 */
[C---:B------:R-:W-:Y:S01]  /*7960*/  IMAD.WIDE.U32 R2, R209.reuse, c[0x0][0x208], RZ ;  /* 0x00008200d1027a25 */ /* 0x040fe200078e00ff */
[----:B------:R-:W-:Y:S05]  /*7970*/  SHF.R.S32.HI R0, RZ, 0x1f, R209 ;  /* 0x0000001fff007819 */ /* 0x000fea00000114d1 */
[----:B------:R-:W-:Y:S04]  /*7980*/  IMAD R0, R0, c[0x0][0x208], RZ ;  /* 0x0000820000007a24 */ /* 0x000fe800078e02ff */
[----:B------:R-:W-:Y:S05]  /*7990*/  IMAD R0, R209, c[0x0][0x20c], R0 ;  /* 0x00008300d1007a24 */ /* 0x000fea00078e0200 */
[----:B------:R-:W-:Y:S02]  /*79a0*/  IADD3 R3, R3, R0, RZ ;  /* 0x0000000003037210 */ /* 0x000fe40007ffe0ff */
[----:B------:R-:W-:Y:S03]  /*79b0*/  SHF.R.S32.HI R0, RZ, 0x1f, R207 ;  /* 0x0000001fff007819 */ /* 0x000fe600000114cf */
[C---:B------:R-:W-:Y:S04]  /*79c0*/  IMAD.WIDE.U32 R2, R207.reuse, c[0x0][0x218], R2 ;  /* 0x00008600cf027a25 */ /* 0x040fe800078e0002 */
[----:B------:R-:W-:Y:S01]  /*79d0*/  IMAD R4, R0, c[0x0][0x218], RZ ;  /* 0x0000860000047a24 */ /* 0x000fe200078e02ff */
[----:B------:R-:W-:Y:S03]  /*79e0*/  IADD3 R0, P1, R246, R2, RZ ;  /* 0x00000002f6007210 */ /* 0x000fe60007f3e0ff */
[----:B------:R-:W-:Y:S01]  /*79f0*/  IMAD R4, R207, c[0x0][0x21c], R4 ;  /* 0x00008700cf047a24 */ /* 0x000fe200078e0204 */
[C---:B------:R-:W-:Y:S04]  /*7a00*/  LEA R11, P0, R0.reuse, c[0x0][0x1f8], 0x1 ;  /* 0x00007e00000b7a11 */ /* 0x040fe800078008ff */
[----:B------:R-:W-:Y:S04]  /*7a10*/  IADD3.X R2, R249, R3, R4, P1, !PT ;  /* 0x00000003f9027210 */ /* 0x000fe80000ffe404 */
[----:B------:R-:W-:Y:S01]  /*7a20*/  LEA.HI.X R10, R0, c[0x0][0x1fc], R2, 0x1, P0 ;  /* 0x00007f00000a7a11 */ /* 0x000fe200000f0c02 */
[----:B------:R-:W-:-:S05]  /*7a30*/  BRA.DIV ~URZ, `(.L_x_624) ;  /* 0x000124527f007947 */ /* 0x000fca000b800000 */
[----:B------:R4:W3:Y:S02]  /*7a40*/  SHFL.IDX PT, R4, R10, RZ, 0x1c1f ;  /* 0x001c1fff0a047589 */ /* 0x0008e400000e0000 */
.L_x_796:
[----:B------:R-:W-:-:S05]  /*7a50*/  BRA.DIV ~URZ, `(.L_x_625) ;  /* 0x000124a27f007947 */ /* 0x000fca000b800000 */
[----:B------:R4:W3:Y:S02]  /*7a60*/  SHFL.IDX PT, R0, R11, RZ, 0x1c1f ;  /* 0x001c1fff0b007589 */ /* 0x0008e400000e0000 */
.L_x_797:
[C---:B------:R-:W-:Y:S01]  /*7a70*/  IMAD.SHL.U32 R5, R210.reuse, 0x2, RZ ;  /* 0x00000002d2057824 */ /* 0x040fe200078e00ff */
[----:B------:R-:W-:Y:S01]  /*7a80*/  ISETP.GE.AND P3, PT, R210, c[0x0][0x1d4], PT ;  /* 0x00007500d2007a0c */ /* 0x000fe20003f66270 */
[C---:B------:R-:W-:Y:S01]  /*7a90*/  IMAD.SHL.U32 R3, R235.reuse, 0x2, RZ ;  /* 0x00000002eb037824 */ /* 0x040fe200078e00ff */
[----:B------:R-:W-:Y:S01]  /*7aa0*/  ISETP.GE.AND P2, PT, R235, c[0x0][0x1d4], PT ;  /* 0x00007500eb007a0c */ /* 0x000fe20003f46270 */
[----:B------:R-:W-:Y:S01]  /*7ab0*/  IMAD.SHL.U32 R2, R236, 0x2, RZ ;  /* 0x00000002ec027824 */ /* 0x000fe200078e00ff */
[C---:B---3--:R-:W-:Y:S02]  /*7ac0*/  IADD3 R8, P0, R0.reuse, R5, RZ ;  /* 0x0000000500087210 */ /* 0x048fe40007f1e0ff */
[----:B------:R-:W3:Y:S01]  /*7ad0*/  S2R R5, SR_TID.X ;  /* 0x0000000000057919 */ /* 0x000ee20000002100 */
[----:B------:R-:W-:Y:S02]  /*7ae0*/  IADD3 R6, P1, R0, R3, RZ ;  /* 0x0000000300067210 */ /* 0x000fe40007f3e0ff */
[----:B------:R-:W-:Y:S01]  /*7af0*/  IMAD.X R9, R4, 0x1, R217, P0 ;  /* 0x0000000104097824 */ /* 0x000fe200000e06d9 */
[----:B------:R-:W-:Y:S02]  /*7b00*/  IADD3 R2, P0, R0, R2, RZ ;  /* 0x0000000200027210 */ /* 0x000fe40007f1e0ff */
[----:B------:R-:W-:Y:S01]  /*7b10*/  IMAD.X R7, R4, 0x1, R215, P1 ;  /* 0x0000000104077824 */ /* 0x000fe200008e06d7 */
[----:B------:R-:W-:Y:S01]  /*7b20*/  ISETP.GE.AND P1, PT, R236, c[0x0][0x1d4], PT ;  /* 0x00007500ec007a0c */ /* 0x000fe20003f26270 */
[----:B------:R-:W-:Y:S01]  /*7b30*/  @!PT LDS RZ, [RZ] ;  /* 0x00000000fffff984 */ /* 0x000fe20000000800 */
[----:B------:R-:W-:Y:S01]  /*7b40*/  @!PT LDS RZ, [RZ] ;  /* 0x00000000fffff984 */ /* 0x000fe20000000800 */
[----:B------:R-:W-:Y:S01]  /*7b50*/  @!PT LDS RZ, [RZ] ;  /* 0x00000000fffff984 */ /* 0x000fe20000000800 */
[----:B------:R4:W-:Y:S01]  /*7b60*/  LDGSTS.E.BYPASS.LTC128B.128 [R195+0x1880], [R8.64], !P3 ;  /* 0x0188000008c37fae */ /* 0x0009e2000d901d46 */
[----:B------:R-:W-:Y:S03]  /*7b70*/  IMAD.X R3, R4, 0x1, R216, P0 ;  /* 0x0000000104037824 */ /* 0x000fe600000e06d8 */
[----:B------:R4:W-:Y:S08]  /*7b80*/  LDGSTS.E.BYPASS.LTC128B.128 [R195+0x2480], [R6.64], !P2 ;  /* 0x0248000006c37fae */ /* 0x0009f0000d101d46 */
[----:B------:R4:W-:Y:S01]  /*7b90*/  LDGSTS.E.BYPASS.LTC128B.128 [R195+0x3080], [R2.64], !P1 ;  /* 0x0308000002c37fae */ /* 0x0009e2000c901d46 */
[----:B---3--:R-:W-:Y:S11]  /*7ba0*/  ISETP.GT.AND P4, PT, R5, 0x3f, PT ;  /* 0x0000003f0500780c */ /* 0x008ff60003f84270 */
[----:B------:R-:W-:Y:S02]  /*7bb0*/  @!UPT UIADD3 URZ, URZ, URZ, URZ ;  /* 0x0000003f3f3ff290 */ /* 0x000fe4000fffe03f */
[----:B------:R-:W-:-:S05]  /*7bc0*/  @P4 BRA `(.L_x_623) ;  /* 0x0000012000004947 */ /* 0x000fca0003800000 */
[----:B------:R-:W-:-:S05]  /*7bd0*/  BRA.DIV ~URZ, `(.L_x_626) ;  /* 0x000123927f007947 */ /* 0x000fca000b800000 */
[----:B------:R3:W4:Y:S04]  /*7be0*/  SHFL.IDX PT, R4, R10, 0x1, 0x1c1f ;  /* 0x003c1f000a047f89 */ /* 0x00072800000e0000 */
[----:B------:R3:W2:Y:S02]  /*7bf0*/  SHFL.IDX PT, R0, R11, 0x1, 0x1c1f ;  /* 0x003c1f000b007f89 */ /* 0x0006a400000e0000 */
.L_x_798:
[----:B----4-:R-:W-:Y:S02]  /*7c00*/  IMAD.SHL.U32 R2, R210, 0x2, RZ ;  /* 0x00000002d2027824 */ /* 0x010fe400078e00ff */
[----:B------:R-:W-:Y:S03]  /*7c10*/  IMAD.SHL.U32 R3, R235, 0x2, RZ ;  /* 0x00000002eb037824 */ /* 0x000fe600078e00ff */
[----:B--2---:R-:W-:Y:S02]  /*7c20*/  IADD3 R8, P0, R0, R2, RZ ;  /* 0x0000000200087210 */ /* 0x004fe40007f1e0ff */
[----:B------:R-:W-:Y:S03]  /*7c30*/  SHF.L.U32 R2, R236, 0x1, RZ ;  /* 0x00000001ec027819 */ /* 0x000fe600000006ff */
[----:B------:R-:W-:Y:S01]  /*7c40*/  IMAD.X R9, R4, 0x1, R217, P0 ;  /* 0x0000000104097824 */ /* 0x000fe200000e06d9 */
[----:B------:R-:W-:Y:S04]  /*7c50*/  IADD3 R6, P0, R0, R3, RZ ;  /* 0x0000000300067210 */ /* 0x000fe80007f1e0ff */
[----:B------:R-:W-:Y:S01]  /*7c60*/  @!PT LDS RZ, [RZ] ;  /* 0x00000000fffff984 */ /* 0x000fe20000000800 */
[----:B------:R-:W-:Y:S01]  /*7c70*/  @!PT LDS RZ, [RZ] ;  /* 0x00000000fffff984 */ /* 0x000fe20000000800 */
[----:B------:R-:W-:Y:S01]  /*7c80*/  @!PT LDS RZ, [RZ] ;  /* 0x00000000fffff984 */ /* 0x000fe20000000800 */
[----:B------:R2:W-:Y:S01]  /*7c90*/  LDGSTS.E.BYPASS.LTC128B.128 [R195+0x2080], [R8.64], !P3 ;  /* 0x0208000008c37fae */ /* 0x0005e2000d901d46 */
[----:B------:R-:W-:Y:S02]  /*7ca0*/  IADD3.X R7, R4, R215, RZ, P0, !PT ;  /* 0x000000d704077210 */ /* 0x000fe400007fe4ff */
[----:B------:R-:W-:Y:S03]  /*7cb0*/  IADD3 R2, P0, R0, R2, RZ ;  /* 0x0000000200027210 */ /* 0x000fe60007f1e0ff */
[----:B------:R2:W-:Y:S02]  /*7cc0*/  LDGSTS.E.BYPASS.LTC128B.128 [R195+0x2c80], [R6.64], !P2 ;  /* 0x02c8000006c37fae */ /* 0x0005e4000d101d46 */
[----:B------:R-:W-:Y:S05]  /*7cd0*/  IMAD.X R3, R4, 0x1, R216, P0 ;  /* 0x0000000104037824 */ /* 0x000fea00000e06d8 */
[----:B------:R2:W-:Y:S03]  /*7ce0*/  LDGSTS.E.BYPASS.LTC128B.128 [R195+0x3880], [R2.64], !P1 ;  /* 0x0388000002c37fae */ /* 0x0005e6000c901d46 */
.L_x_623:
[----:B------:R-:W-:Y:S05]  /*7cf0*/  BSYNC B0 ;  /* 0x0000000000007941 */ /* 0x000fea0003800000 */
.L_x_622:
[----:B------:R-:W0:Y:S01]  /*7d00*/  LDGDEPBAR ;  /* 0x00000000000079af */ /* 0x000e220000000000 */
[----:B------:R-:W-:Y:S01]  /*7d10*/  WARPSYNC 0xffffffff ;  /* 0xffffffff00007948 */ /* 0x000fe20003800000 */
[-C--:B--2-4-:R-:W-:Y:S01]  /*7d20*/  HMMA.16816.F32.BF16 R4, R48, R16.reuse, RZ ;  /* 0x000000103004723c */ /* 0x094fe200000418ff */
[----:B------:R-:W-:Y:S02]  /*7d30*/  BSSY B0, `(.L_x_627) ;  /* 0x0000113000007945 */ /* 0x000fe40003800000 */
[----:B------:R-:W-:Y:S05]  /*7d40*/  ISETP.GT.AND P0, PT, R208, R237, PT ;  /* 0x000000edd000720c */ /* 0x000fea0003f04270 */
[C---:B---3--:R-:W-:Y:S08]  /*7d50*/  HMMA.16816.F32.BF16 R8, R44.reuse, R16, RZ ;  /* 0x000000102c08723c */ /* 0x048ff000000418ff */
        /* <DEDUP_REMOVED lines=85> */
[----:B------:R-:W3:Y:S01]  /*82b0*/  MUFU.TANH R206, R3 ;  /* 0x0000000300ce7308 */ /* 0x000ee20000002400 */
[----:B-1----:R-:W-:Y:S02]  /*82c0*/  FMUL.FTZ R0, R5, c[0x0][0x320] ;  /* 0x0000c80005007a20 */ /* 0x002fe40000410000 */
[----:B------:R-:W-:Y:S07]  /*82d0*/  FMUL.FTZ R2, R11, c[0x0][0x320] ;  /* 0x0000c8000b027a20 */ /* 0x000fee0000410000 */
[----:B------:R1:W4:Y:S10]  /*82e0*/  MUFU.TANH R177, R0 ;  /* 0x0000000000b17308 */ /* 0x0003340000002400 */
[----:B------:R-:W2:Y:S01]  /*82f0*/  MUFU.TANH R205, R2 ;  /* 0x0000000200cd7308 */ /* 0x000ea20000002400 */
[----:B-1----:R-:W-:Y:S09]  /*8300*/  FMUL.FTZ R0, R6, c[0x0][0x320] ;  /* 0x0000c80006007a20 */ /* 0x002ff20000410000 */
[----:B------:R1:W1:Y:S02]  /*8310*/  MUFU.TANH R200, R0 ;  /* 0x0000000000c87308 */ /* 0x0002640000002400 */
[----:B-1----:R-:W-:Y:S02]  /*8320*/  FMUL.FTZ R0, R7, c[0x0][0x320] ;  /* 0x0000c80007007a20 */ /* 0x002fe40000410000 */
[----:B------:R-:W1:Y:S06]  /*8330*/  LDSM.16.M88.4 R4, [R187] ;  /* 0x00000000bb04783b */ /* 0x000e6c0000000200 */
[----:B------:R5:W1:Y:S02]  /*8340*/  MUFU.TANH R197, R0 ;  /* 0x0000000000c57308 */ /* 0x000a640000002400 */
[----:B-----5:R-:W-:Y:S08]  /*8350*/  FMUL.FTZ R0, R8, c[0x0][0x320] ;  /* 0x0000c80008007a20 */ /* 0x020ff00000410000 */
[----:B------:R5:W2:Y:S01]  /*8360*/  MUFU.TANH R204, R0 ;  /* 0x0000000000cc7308 */ /* 0x000aa20000002400 */
[-C--:B-1----:R-:W-:Y:S08]  /*8370*/  HMMA.16816.F32.BF16 R20, R160, R4.reuse, R20 ;  /* 0x00000004a014723c */ /* 0x082ff00000041814 */
[C---:B------:R-:W-:Y:S04]  /*8380*/  HMMA.16816.F32.BF16 R24, R168.reuse, R4, R24 ;  /* 0x00000004a818723c */ /* 0x040fe80000041818 */
[----:B-----5:R-:W-:Y:S02]  /*8390*/  FMUL.FTZ R0, R9, c[0x0][0x320] ;  /* 0x0000c80009007a20 */ /* 0x020fe40000410000 */
[----:B------:R-:W1:Y:S02]  /*83a0*/  LDSM.16.M88.4 R8, [R186] ;  /* 0x00000000ba08783b */ /* 0x000e640000000200 */
[----:B------:R-:W-:Y:S04]  /*83b0*/  DEPBAR.LE SB0, 0x0 ;  /* 0x000080000000791a */ /* 0x000fe80000000000 */
[----:B------:R5:W1:Y:S01]  /*83c0*/  MUFU.TANH R201, R0 ;  /* 0x0000000000c97308 */ /* 0x000a620000002400 */
[-C--:B------:R-:W-:Y:S01]  /*83d0*/  HMMA.16816.F32.BF16 R28, R168, R6.reuse, R28 ;  /* 0x00000006a81c723c */ /* 0x080fe2000004181c */
[----:B------:R-:W-:Y:S07]  /*83e0*/  BAR.SYNC.DEFER_BLOCKING 0x0 ;  /* 0x0000000000007b1d */ /* 0x000fee0000010000 */
[C---:B------:R-:W-:Y:S04]  /*83f0*/  HMMA.16816.F32.BF16 R32, R160.reuse, R6, R32 ;  /* 0x00000006a020723c */ /* 0x040fe80000041820 */
[----:B------:R-:W-:Y:S02]  /*8400*/  FMUL.FTZ R3, R26, c[0x0][0x320] ;  /* 0x0000c8001a037a20 */ /* 0x000fe40000410000 */
[----:B------:R-:W-:Y:S02]  /*8410*/  FMUL.FTZ R2, R27, c[0x0][0x320] ;  /* 0x0000c8001b027a20 */ /* 0x000fe40000410000 */
[----:B------:R-:W2:Y:S01]  /*8420*/  MUFU.TANH R196, R3 ;  /* 0x0000000300c47308 */ /* 0x000ea20000002400 */
[----:B-----5:R-:W-:Y:S09]  /*8430*/  FMUL.FTZ R0, R12, c[0x0][0x320] ;  /* 0x0000c8000c007a20 */ /* 0x020ff20000410000 */
[----:B------:R-:W2:Y:S01]  /*8440*/  MUFU.TANH R179, R2 ;  /* 0x0000000200b37308 */ /* 0x000ea20000002400 */
[-C--:B-1----:R-:W-:Y:S09]  /*8450*/  HMMA.16816.F32.BF16 R36, R160, R8.reuse, R36 ;  /* 0x00000008a024723c */ /* 0x082ff20000041824 */
[----:B------:R1:W1:Y:S01]  /*8460*/  MUFU.TANH R199, R0 ;  /* 0x0000000000c77308 */ /* 0x0002620000002400 */
[C---:B------:R-:W-:Y:S08]  /*8470*/  HMMA.16816.F32.BF16 R40, R168.reuse, R8, R40 ;  /* 0x00000008a828723c */ /* 0x040ff00000041828 */
        /* <DEDUP_REMOVED lines=77> */
[----:B--234-:R-:W-:Y:S01]  /*8950*/  IMAD.MOV.U32 R211, RZ, RZ, c[0x0][0x2b8] ;  /* 0x0000ae00ffd37624 */ /* 0x01cfe200078e00ff */
[----:B------:R-:W-:Y:S01]  /*8960*/  ISETP.GT.AND P1, PT, R238, 0x2f, PT ;  /* 0x0000002fee00780c */ /* 0x000fe20003f24270 */
[----:B------:R-:W-:Y:S01]  /*8970*/  IMAD R2, R208, 0x30, R240 ;  /* 0x00000030d0027824 */ /* 0x000fe200078e02f0 */
[----:B------:R-:W-:Y:S01]  /*8980*/  IADD3 R6, -R239, 0x30, RZ ;  /* 0x00000030ef067810 */ /* 0x000fe20007ffe1ff */
[----:B------:R-:W-:Y:S01]  /*8990*/  IMAD.MOV.U32 R207, RZ, RZ, RZ ;  /* 0x000000ffffcf7224 */ /* 0x000fe200078e00ff */
[----:B------:R-:W-:Y:S02]  /*89a0*/  ISETP.NE.AND P2, PT, R211, 0x1, PT ;  /* 0x00000001d300780c */ /* 0x000fe40003f45270 */
[----:B------:R-:W-:Y:S05]  /*89b0*/  IADD3 R2, R2, -0x30, R238 ;  /* 0xffffffd002027810 */ /* 0x000fea0007ffe0ee */
[----:B-1----:R-:W-:Y:S06]  /*89c0*/  IMAD.MOV.U32 R0, RZ, RZ, R2 ;  /* 0x000000ffff007224 */ /* 0x002fec00078e0002 */
[----:B------:R-:W-:Y:S05]  /*89d0*/  @P2 IMAD.HI.U32 R3, R2, c[0x0][0x2bc], RZ ;  /* 0x0000af0002032a27 */ /* 0x000fea00078e00ff */
[----:B------:R-:W-:Y:S04]  /*89e0*/  @P2 SHF.R.U32.HI R0, RZ, c[0x0][0x2c0], R3 ;  /* 0x0000b000ff002a19 */ /* 0x000fe80000011603 */
[C---:B------:R-:W-:Y:S04]  /*89f0*/  @!P1 IADD3 R3, P0, R0.reuse, R244, RZ ;  /* 0x000000f400039210 */ /* 0x040fe80007f1e0ff */
[----:B------:R-:W-:Y:S01]  /*8a00*/  @!P1 LEA.HI.X.SX32 R5, R0, R248, 0x1, P0 ;  /* 0x000000f800059211 */ /* 0x000fe200000f0eff */
[----:B------:R-:W-:Y:S01]  /*8a10*/  IMAD.MOV R0, RZ, RZ, -R0 ;  /* 0x000000ffff007224 */ /* 0x000fe200078e0a00 */
[C---:B------:R-:W-:Y:S03]  /*8a20*/  @!P1 LEA R4, P0, R3.reuse, c[0x0][0x2a0], 0x2 ;  /* 0x0000a80003049a11 */ /* 0x040fe600078010ff */
[----:B------:R-:W-:Y:S01]  /*8a30*/  IMAD R209, R0, c[0x0][0x2b8], R2 ;  /* 0x0000ae0000d17a24 */ /* 0x000fe200078e0202 */
[----:B------:R-:W-:Y:S03]  /*8a40*/  @!P1 LEA.HI.X R5, R3, c[0x0][0x2a4], R5, 0x2, P0 ;  /* 0x0000a90003059a11 */ /* 0x000fe600000f1405 */
[C---:B------:R-:W-:Y:S01]  /*8a50*/  IMAD.WIDE.U32 R2, R209.reuse, c[0x0][0x1e0], RZ ;  /* 0x00007800d1027a25 */ /* 0x040fe200078e00ff */
[----:B------:R-:W-:Y:S01]  /*8a60*/  SHF.R.S32.HI R0, RZ, 0x1f, R209 ;  /* 0x0000001fff007819 */ /* 0x000fe200000114d1 */
[----:B------:R-:W2:Y:S01]  /*8a70*/  @!P1 LDG.E R207, [R4.64] ;  /* 0x0000000604cf9981 */ /* 0x000ea2000c1e1900 */
[----:B------:R-:W-:Y:S03]  /*8a80*/  ISETP.GE.AND P1, PT, R6, 0x1, PT ;  /* 0x000000010600780c */ /* 0x000fe60003f26270 */
[----:B------:R-:W-:Y:S04]  /*8a90*/  IMAD R0, R0, c[0x0][0x1e0], RZ ;  /* 0x0000780000007a24 */ /* 0x000fe800078e02ff */
        /* <DEDUP_REMOVED lines=10> */
[----:B------:R-:W-:-:S06]  /*8b40*/  BRA.DIV ~URZ, `(.L_x_629) ;  /* 0x000114f27f007947 */ /* 0x000fcc000b800000 */
[----:B------:R1:W2:Y:S02]  /*8b50*/  SHFL.IDX PT, R4, R7, RZ, 0x1c1f ;  /* 0x001c1fff07047589 */ /* 0x0002a400000e0000 */
.L_x_799:
[----:B------:R-:W-:-:S05]  /*8b60*/  BRA.DIV ~URZ, `(.L_x_630) ;  /* 0x000115427f007947 */ /* 0x000fca000b800000 */
[----:B------:R3:W4:Y:S02]  /*8b70*/  SHFL.IDX PT, R0, R8, RZ, 0x1c1f ;  /* 0x001c1fff08007589 */ /* 0x00072400000e0000 */
.L_x_800:
[----:B------:R-:W-:Y:S02]  /*8b80*/  IMAD.SHL.U32 R2, R210, 0x2, RZ ;  /* 0x00000002d2027824 */ /* 0x000fe400078e00ff */
[C---:B------:R-:W-:Y:S03]  /*8b90*/  IMAD.SHL.U32 R5, R235.reuse, 0x2, RZ ;  /* 0x00000002eb057824 */ /* 0x040fe600078e00ff */
[----:B----4-:R-:W-:Y:S05]  /*8ba0*/  @P1 IADD3 R2, P0, R0, R2, RZ ;  /* 0x0000000200021210 */ /* 0x010fea0007f1e0ff */
[----:B--2---:R-:W-:Y:S01]  /*8bb0*/  @P1 IMAD.X R3, R4, 0x1, R217, P0 ;  /* 0x0000000104031824 */ /* 0x004fe200000e06d9 */
[----:B------:R-:W-:Y:S11]  /*8bc0*/  @P1 ISETP.GE.AND P0, PT, R210, c[0x0][0x1d4], PT ;  /* 0x00007500d2001a0c */ /* 0x000ff60003f06270 */
[----:B------:R-:W-:Y:S02]  /*8bd0*/  @!UPT UIADD3 URZ, URZ, URZ, URZ ;  /* 0x0000003f3f3ff290 */ /* 0x000fe4000fffe03f */
[----:B------:R-:W-:Y:S01]  /*8be0*/  @!PT LDS RZ, [RZ] ;  /* 0x00000000fffff984 */ /* 0x000fe20000000800 */
[----:B------:R-:W-:Y:S01]  /*8bf0*/  @!PT LDS RZ, [RZ] ;  /* 0x00000000fffff984 */ /* 0x000fe20000000800 */
[----:B------:R-:W-:Y:S01]  /*8c00*/  @!PT LDS RZ, [RZ] ;  /* 0x00000000fffff984 */ /* 0x000fe20000000800 */
[----:B------:R2:W-:Y:S02]  /*8c10*/  @P1 LDGSTS.E.BYPASS.LTC128B.128 [R195+0x3c80], [R2.64], !P0 ;  /* 0x03c8000002c31fae */ /* 0x0005e4000c101d46 */
[----:B--2---:R-:W-:Y:S01]  /*8c20*/  @P1 IADD3 R2, P0, R0, R5, RZ ;  /* 0x0000000500021210 */ /* 0x004fe20007f1e0ff */
[----:B------:R-:W-:Y:S04]  /*8c30*/  IMAD.SHL.U32 R5, R236, 0x2, RZ ;  /* 0x00000002ec057824 */ /* 0x000fe800078e00ff */
[----:B------:R-:W-:Y:S01]  /*8c40*/  @P1 IMAD.X R3, R4, 0x1, R215, P0 ;  /* 0x0000000104031824 */ /* 0x000fe200000e06d7 */
[----:B------:R-:W-:Y:S11]  /*8c50*/  @P1 ISETP.GE.AND P0, PT, R235, c[0x0][0x1d4], PT ;  /* 0x00007500eb001a0c */ /* 0x000ff60003f06270 */
[----:B------:R-:W-:Y:S02]  /*8c60*/  @!UPT UIADD3 URZ, URZ, URZ, URZ ;  /* 0x0000003f3f3ff290 */ /* 0x000fe4000fffe03f */
[----:B------:R2:W-:Y:S02]  /*8c70*/  @P1 LDGSTS.E.BYPASS.LTC128B.128 [R195+0x4880], [R2.64], !P0 ;  /* 0x0488000002c31fae */ /* 0x0005e4000c101d46 */
[----:B--2---:R-:W-:Y:S05]  /*8c80*/  @P1 IADD3 R2, P0, R0, R5, RZ ;  /* 0x0000000500021210 */ /* 0x004fea0007f1e0ff */
[----:B------:R-:W-:Y:S01]  /*8c90*/  @P1 IMAD.X R3, R4, 0x1, R216, P0 ;  /* 0x0000000104031824 */ /* 0x000fe200000e06d8 */
[----:B------:R-:W-:Y:S11]  /*8ca0*/  @P1 ISETP.GE.AND P0, PT, R236, c[0x0][0x1d4], PT ;  /* 0x00007500ec001a0c */ /* 0x000ff60003f06270 */
[----:B------:R-:W-:Y:S02]  /*8cb0*/  @!UPT UIADD3 URZ, URZ, URZ, URZ ;  /* 0x0000003f3f3ff290 */ /* 0x000fe4000fffe03f */
[----:B------:R2:W-:Y:S01]  /*8cc0*/  @P1 LDGSTS.E.BYPASS.LTC128B.128 [R195+0x5480], [R2.64], !P0 ;  /* 0x0548000002c31fae */ /* 0x0005e2000c101d46 */
[----:B------:R-:W-:Y:S01]  /*8cd0*/  ISETP.GE.AND P0, PT, R6, 0x21, PT ;  /* 0x000000210600780c */ /* 0x000fe20003f06270 */
[----:B------:R-:W-:-:S06]  /*8ce0*/  BRA.DIV ~URZ, `(.L_x_631) ;  /* 0x000114327f007947 */ /* 0x000fcc000b800000 */
[----:B------:R4:W1:Y:S04]  /*8cf0*/  SHFL.IDX PT, R4, R7, 0x1, 0x1c1f ;  /* 0x003c1f0007047f89 */ /* 0x00086800000e0000 */
[----:B------:R4:W2:Y:S02]  /*8d00*/  SHFL.IDX PT, R0, R8, 0x1, 0x1c1f ;  /* 0x003c1f0008007f89 */ /* 0x0008a400000e0000 */
.L_x_801:
[----:B--2---:R-:W-:Y:S02]  /*8d10*/  IMAD.SHL.U32 R2, R210, 0x2, RZ ;  /* 0x00000002d2027824 */ /* 0x004fe400078e00ff */
[C---:B------:R-:W-:Y:S02]  /*8d20*/  IMAD.SHL.U32 R6, R235.reuse, 0x2, RZ ;  /* 0x00000002eb067824 */ /* 0x040fe400078e00ff */
[----:B------:R-:W-:Y:S01]  /*8d30*/  IMAD.SHL.U32 R5, R236, 0x2, RZ ;  /* 0x00000002ec057824 */ /* 0x000fe200078e00ff */
[----:B------:R-:W-:Y:S05]  /*8d40*/  @P0 IADD3 R2, P1, R0, R2, RZ ;  /* 0x0000000200020210 */ /* 0x000fea0007f3e0ff */
[----:B-1----:R-:W-:Y:S01]  /*8d50*/  @P0 IMAD.X R3, R4, 0x1, R217, P1 ;  /* 0x0000000104030824 */ /* 0x002fe200008e06d9 */
[----:B------:R-:W-:Y:S11]  /*8d60*/  @P0 ISETP.GE.AND P1, PT, R210, c[0x0][0x1d4], PT ;  /* 0x00007500d2000a0c */ /* 0x000ff60003f26270 */
[----:B------:R-:W-:Y:S02]  /*8d70*/  @!UPT UIADD3 URZ, URZ, URZ, URZ ;  /* 0x0000003f3f3ff290 */ /* 0x000fe4000fffe03f */
[----:B------:R-:W-:Y:S01]  /*8d80*/  @!PT LDS RZ, [RZ] ;  /* 0x00000000fffff984 */ /* 0x000fe20000000800 */
[----:B------:R-:W-:Y:S01]  /*8d90*/  @!PT LDS RZ, [RZ] ;  /* 0x00000000fffff984 */ /* 0x000fe20000000800 */
[----:B------:R-:W-:Y:S01]  /*8da0*/  @!PT LDS RZ, [RZ] ;  /* 0x00000000fffff984 */ /* 0x000fe20000000800 */
[----:B------:R1:W-:Y:S01]  /*8db0*/  @P0 LDGSTS.E.BYPASS.LTC128B.128 [R195+0x4480], [R2.64], !P1 ;  /* 0x0448000002c30fae */ /* 0x0003e2000c901d46 */
[----:B------:R-:W-:Y:S05]  /*8dc0*/  @P0 IADD3 R6, P1, R0, R6, RZ ;  /* 0x0000000600060210 */ /* 0x000fea0007f3e0ff */
[----:B----4-:R-:W-:Y:S01]  /*8dd0*/  @P0 IMAD.X R7, R4, 0x1, R215, P1 ;  /* 0x0000000104070824 */ /* 0x010fe200008e06d7 */
[----:B-1----:R-:W-:Y:S05]  /*8de0*/  @P0 IADD3 R2, P1, R0, R5, RZ ;  /* 0x0000000500020210 */ /* 0x002fea0007f3e0ff */
[----:B------:R-:W-:Y:S01]  /*8df0*/  @P0 IMAD.X R3, R4, 0x1, R216, P1 ;  /* 0x0000000104030824 */ /* 0x000fe200008e06d8 */
[----:B------:R-:W-:Y:S11]  /*8e00*/  @P0 ISETP.GE.AND P1, PT, R235, c[0x0][0x1d4], PT ;  /* 0x00007500eb000a0c */ /* 0x000ff60003f26270 */
[----:B------:R-:W-:Y:S02]  /*8e10*/  @!UPT UIADD3 URZ, URZ, URZ, URZ ;  /* 0x0000003f3f3ff290 */ /* 0x000fe4000fffe03f */
[----:B------:R1:W-:Y:S01]  /*8e20*/  @P0 LDGSTS.E.BYPASS.LTC128B.128 [R195+0x5080], [R6.64], !P1 ;  /* 0x0508000006c30fae */ /* 0x0003e2000c901d46 */
[----:B------:R-:W-:Y:S11]  /*8e30*/  @P0 ISETP.GE.AND P1, PT, R236, c[0x0][0x1d4], PT ;  /* 0x00007500ec000a0c */ /* 0x000ff60003f26270 */
[----:B------:R-:W-:Y:S02]  /*8e40*/  @!UPT UIADD3 URZ, URZ, URZ, URZ ;  /* 0x0000003f3f3ff290 */ /* 0x000fe4000fffe03f */
[----:B------:R1:W-:Y:S02]  /*8e50*/  @P0 LDGSTS.E.BYPASS.LTC128B.128 [R195+0x5c80], [R2.64], !P1 ;  /* 0x05c8000002c30fae */ /* 0x0003e4000c901d46 */
.L_x_628:
[----:B--234-:R-:W-:Y:S05]  /*8e60*/  BSYNC B0 ;  /* 0x0000000000007941 */ /* 0x01cfea0003800000 */
.L_x_627:
[----:B------:R-:W-:Y:S01]  /*8e70*/  LOP3.LUT R8, RZ, c[0x0][0x324], RZ, 0x33, !PT ;  /* 0x0000c900ff087a12 */ /* 0x000fe200078e33ff */
[----:B-1----:R-:W-:Y:S01]  /*8e80*/  IMAD.MOV.U32 R0, RZ, RZ, c[0x0][0x2c4] ;  /* 0x0000b100ff007624 */ /* 0x002fe200078e00ff */
[----:B------:R-:W0:Y:S01]  /*8e90*/  LDGDEPBAR ;  /* 0x00000000000079af */ /* 0x000e220000000000 */
[----:B------:R-:W-:Y:S03]  /*8ea0*/  IMAD.IADD R5, R251, 0x1, R250 ;  /* 0x00000001fb057824 */ /* 0x000fe600078e02fa */
[----:B------:R-:W-:Y:S01]  /*8eb0*/  ISETP.NE.AND P0, PT, R0, 0x1, PT ;  /* 0x000000010000780c */ /* 0x000fe20003f05270 */
[----:B------:R-:W-:Y:S05]  /*8ec0*/  IMAD R0, R208, -0x30, RZ ;  /* 0xffffffd0d0007824 */ /* 0x000fea00078e02ff */
[----:B------:R-:W-:Y:S04]  /*8ed0*/  IADD3 R2, -R234, 0x1, R0 ;  /* 0x00000001ea027810 */ /* 0x000fe80007ffe100 */
[----:B------:R-:W-:Y:S03]  /*8ee0*/  IADD3 R7, -R232, R2, R233 ;  /* 0x00000002e8077210 */ /* 0x000fe60007ffe1e9 */
[----:B------:R-:W-:Y:S01]  /*8ef0*/  @P0 IMAD.HI.U32 R3, R5, c[0x0][0x2c8], RZ ;  /* 0x0000b20005030a27 */ /* 0x000fe200078e00ff */
[----:B------:R-:W-:Y:S04]  /*8f00*/  IADD3 R6, R7, c[0x0][0x328], RZ ;  /* 0x0000ca0007067a10 */ /* 0x000fe80007ffe0ff */
[----:B------:R-:W-:Y:S01]  /*8f10*/  @P0 SHF.R.U32.HI R5, RZ, c[0x0][0x2cc], R3 ;  /* 0x0000b300ff050a19 */ /* 0x000fe20000011603 */
[----:B------:R-:W-:-:S05]  /*8f20*/  BRA.DIV ~URZ, `(.L_x_632) ;  /* 0x000112c27f007947 */ /* 0x000fca000b800000 */
[----:B------:R1:W2:Y:S02]  /*8f30*/  SHFL.IDX PT, R4, R5, RZ, 0x1c1f ;  /* 0x001c1fff05047589 */ /* 0x0002a400000e0000 */
.L_x_802:
[-C--:B--2---:R-:W-:Y:S01]  /*8f40*/  IADD3 R3, R6, R4.reuse, RZ ;  /* 0x0000000406037210 */ /* 0x084fe20007ffe0ff */
[----:B------:R-:W-:Y:S02]  /*8f50*/  IMAD.MOV.U32 R2, RZ, RZ, c[0x0][0x32c] ;  /* 0x0000cb00ff027624 */ /* 0x000fe400078e00ff */
[----:B------:R-:W-:Y:S03]  /*8f60*/  IMAD.IADD R7, R8, 0x1, R7 ;  /* 0x0000000108077824 */ /* 0x000fe600078e0207 */
[----:B------:R-:W-:Y:S02]  /*8f70*/  ISETP.GE.AND P0, PT, R2, 0x1, PT ;  /* 0x000000010200780c */ /* 0x000fe40003f06270 */
[----:B------:R-:W-:Y:S11]  /*8f80*/  IADD3 R2, R7, R4, RZ ;  /* 0x0000000407027210 */ /* 0x000ff60007ffe0ff */
[----:B------:R-:W-:-:S05]  /*8f90*/  @!P0 BRA `(.L_x_633) ;  /* 0x0000018000008947 */ /* 0x000fca0003800000 */
[----:B------:R-:W-:Y:S01]  /*8fa0*/  IADD3 R4, -R232, R233, R4 ;  /* 0x000000e9e8047210 */ /* 0x000fe20007ffe104 */
[----:B------:R-:W-:Y:S03]  /*8fb0*/  BSSY B0, `(.L_x_634) ;  /* 0x0000011000007945 */ /* 0x000fe60003800000 */
        /* <DEDUP_REMOVED lines=11> */
.L_x_635:
[----:B------:R-:W-:Y:S04]  /*9070*/  MOV R8, c[0x0][0x32c] ;  /* 0x0000cb0000087a02 */ /* 0x000fe80000000f00 */
[----:B------:R-:W-:Y:S11]  /*9080*/  ISETP.NE.AND P0, PT, R8, 0x1, PT ;  /* 0x000000010800780c */ /* 0x000ff60003f05270 */
[----:B------:R-:W-:Y:S02]  /*9090*/  @!UPT UIADD3 URZ, URZ, URZ, URZ ;  /* 0x0000003f3f3ff290 */ /* 0x000fe4000fffe03f */
[----:B------:R-:W-:Y:S05]  /*90a0*/  @P0 IMAD.HI.U32 R8, R4, c[0x0][0x330], RZ ;  /* 0x0000cc0004080a27 */ /* 0x000fea00078e00ff */
[----:B------:R-:W-:Y:S02]  /*90b0*/  @P0 SHF.R.U32.HI R4, RZ, c[0x0][0x334], R8 ;  /* 0x0000cd00ff040a19 */ /* 0x000fe40000011608 */
.L_x_636:
[----:B------:R-:W-:Y:S05]  /*90c0*/  BSYNC B0 ;  /* 0x0000000000007941 */ /* 0x000fea0003800000 */
.L_x_634:
[----:B------:R-:W-:Y:S04]  /*90d0*/  IMAD.IADD R8, R0, 0x1, -R234 ;  /* 0x0000000100087824 */ /* 0x000fe800078e0aea */
[----:B------:R-:W-:Y:S05]  /*90e0*/  IMAD R4, R4, c[0x0][0x32c], R8 ;  /* 0x0000cb0004047a24 */ /* 0x000fea00078e0208 */
[----:B------:R-:W-:Y:S02]  /*90f0*/  IMNMX R2, R2, R4, !PT ;  /* 0x0000000402027217 */ /* 0x000fe40007800200 */
[----:B------:R-:W-:Y:S04]  /*9100*/  IADD3 R4, R4, c[0x0][0x32c], RZ ;  /* 0x0000cb0004047a10 */ /* 0x000fe80007ffe0ff */
[----:B------:R-:W-:Y:S02]  /*9110*/  IMNMX R3, R3, R4, PT ;  /* 0x0000000403037217 */ /* 0x000fe40003800200 */
.L_x_633:
[C---:B------:R-:W-:Y:S02]  /*9120*/  ISETP.GE.AND P0, PT, R0.reuse, 0x1, PT ;  /* 0x000000010000780c */ /* 0x040fe40003f06270 */
[----:B------:R-:W-:Y:S02]  /*9130*/  ISETP.GE.AND P1, PT, R0, 0x2, PT ;  /* 0x000000020000780c */ /* 0x000fe40003f26270 */
[----:B------:R-:W-:Y:S02]  /*9140*/  LOP3.LUT R194, R194, 0xffffffef, RZ, 0xc0, !PT ;  /* 0xffffffefc2c27812 */ /* 0x000fe400078ec0ff */
[C---:B------:R-:W-:Y:S02]  /*9150*/  ISETP.GE.AND P6, PT, R0.reuse, 0x12, PT ;  /* 0x000000120000780c */ /* 0x040fe40003fc6270 */
[C---:B------:R-:W-:Y:S02]  /*9160*/  ISETP.GE.AND P5, PT, R0.reuse, 0x19, PT ;  /* 0x000000190000780c */ /* 0x040fe40003fa6270 */
[C---:B------:R-:W-:Y:S02]  /*9170*/  ISETP.GE.AND P4, PT, R0.reuse, 0x1a, PT ;  /* 0x0000001a0000780c */ /* 0x040fe40003f86270 */
[----:B------:R-:W-:Y:S02]  /*9180*/  ISETP.GE.AND P3, PT, R0, 0x21, PT ;  /* 0x000000210000780c */ /* 0x000fe40003f66270 */
[----:B------:R-:W-:Y:S02]  /*9190*/  @P0 LOP3.LUT R194, R194, 0x10, RZ, 0xfc, !PT ;  /* 0x00000010c2c20812 */ /* 0x000fe400078efcff */
[----:B------:R-:W-:Y:S02]  /*91a0*/  ISETP.GT.AND P0, PT, R2, RZ, !P0 ;  /* 0x000000ff0200720c */ /* 0x000fe40004704270 */
[----:B------:R-:W-:Y:S02]  /*91b0*/  LOP3.LUT R194, R194, 0xfffffff7, RZ, 0xc0, !PT ;  /* 0xfffffff7c2c27812 */ /* 0x000fe400078ec0ff */
[C---:B------:R-:W-:Y:S02]  /*91c0*/  ISETP.LT.OR P0, PT, R3.reuse, 0x1, P0 ;  /* 0x000000010300780c */ /* 0x040fe40000701670 */
[----:B------:R-:W-:Y:S02]  /*91d0*/  @P1 LOP3.LUT R194, R194, 0x8, RZ, 0xfc, !PT ;  /* 0x00000008c2c21812 */ /* 0x000fe400078efcff */
[----:B------:R-:W-:Y:S02]  /*91e0*/  FSEL R10, R178, -INF , !P0 ;  /* 0xff800000b20a7808 */ /* 0x000fe40004000000 */
[----:B------:R-:W-:Y:S02]  /*91f0*/  ISETP.GT.AND P0, PT, R2, 0x1, !P1 ;  /* 0x000000010200780c */ /* 0x000fe40004f04270 */
[----:B------:R-:W-:Y:S02]  /*9200*/  ISETP.GE.AND P1, PT, R0, 0x9, PT ;  /* 0x000000090000780c */ /* 0x000fe40003f26270 */
[----:B------:R-:W-:Y:S02]  /*9210*/  ISETP.LT.OR P0, PT, R3, 0x2, P0 ;  /* 0x000000020300780c */ /* 0x000fe40000701670 */
[----:B------:R-:W-:Y:S02]  /*9220*/  LOP3.LUT R194, R194, 0xfffffffb, RZ, 0xc0, !PT ;  /* 0xfffffffbc2c27812 */ /* 0x000fe400078ec0ff */
[----:B------:R-:W-:Y:S02]  /*9230*/  FSEL R9, R177, -INF , !P0 ;  /* 0xff800000b1097808 */ /* 0x000fe40004000000 */
[----:B------:R-:W-:Y:S02]  /*9240*/  ISETP.GT.AND P0, PT, R2, 0x8, !P1 ;  /* 0x000000080200780c */ /* 0x000fe40004f04270 */
[----:B------:R-:W-:Y:S02]  /*9250*/  ISETP.GE.AND P2, PT, R0, 0x22, PT ;  /* 0x000000220000780c */ /* 0x000fe40003f46270 */
[----:B------:R-:W-:Y:S02]  /*9260*/  ISETP.LT.OR P0, PT, R3, 0x9, P0 ;  /* 0x000000090300780c */ /* 0x000fe40000701670 */
[----:B------:R-:W-:Y:S02]  /*9270*/  @P1 LOP3.LUT R194, R194, 0x4, RZ, 0xfc, !PT ;  /* 0x00000004c2c21812 */ /* 0x000fe400078efcff */
[----:B------:R-:W-:Y:S02]  /*9280*/  ISETP.GE.AND P1, PT, R0, 0xa, PT ;  /* 0x0000000a0000780c */ /* 0x000fe40003f26270 */
[----:B------:R-:W-:Y:S02]  /*9290*/  FSEL R11, R159, -INF , !P0 ;  /* 0xff8000009f0b7808 */ /* 0x000fe40004000000 */
[----:B------:R-:W-:Y:S02]  /*92a0*/  LOP3.LUT R194, R194, 0xfffffffd, RZ, 0xc0, !PT ;  /* 0xfffffffdc2c27812 */ /* 0x000fe400078ec0ff */
[----:B------:R-:W-:Y:S04]  /*92b0*/  ISETP.GT.AND P0, PT, R2, 0x9, !P1 ;  /* 0x000000090200780c */ /* 0x000fe80004f04270 */
[C---:B------:R-:W-:Y:S03]  /*92c0*/  ISETP.LT.OR P0, PT, R3.reuse, 0xa, P0 ;  /* 0x0000000a0300780c */ /* 0x040fe60000701670 */
[----:B------:R-:W-:Y:S02]  /*92d0*/  @P1 LOP3.LUT R194, R194, 0x2, RZ, 0xfc, !PT ;  /* 0x00000002c2c21812 */ /* 0x000fe400078efcff */
[----:B------:R-:W-:Y:S02]  /*92e0*/  ISETP.GE.AND P1, PT, R0, 0x11, PT ;  /* 0x000000110000780c */ /* 0x000fe40003f26270 */
[----:B------:R-:W-:Y:S02]  /*92f0*/  FSEL R50, R158, -INF , !P0 ;  /* 0xff8000009e327808 */ /* 0x000fe40004000000 */
[----:B------:R-:W-:Y:S02]  /*9300*/  ISETP.GT.AND P0, PT, R2, 0x10, !P1 ;  /* 0x000000100200780c */ /* 0x000fe40004f04270 */
[----:B------:R-:W-:Y:S02]  /*9310*/  LOP3.LUT R194, R194, 0xfffffffe, RZ, 0xc0, !PT ;  /* 0xfffffffec2c27812 */ /* 0x000fe400078ec0ff */
[----:B------:R-:W-:Y:S04]  /*9320*/  ISETP.LT.OR P0, PT, R3, 0x11, P0 ;  /* 0x000000110300780c */ /* 0x000fe80000701670 */
[----:B------:R-:W-:Y:S02]  /*9330*/  FSEL R161, R157, -INF , !P0 ;  /* 0xff8000009da17808 */ /* 0x000fe40004000000 */
[----:B------:R-:W-:Y:S02]  /*9340*/  ISETP.GT.AND P0, PT, R2, 0x11, !P6 ;  /* 0x000000110200780c */ /* 0x000fe40007704270 */
[----:B------:R-:W-:Y:S02]  /*9350*/  @P1 LOP3.LUT R194, R194, 0x1, RZ, 0xfc, !PT ;  /* 0x00000001c2c21812 */ /* 0x000fe400078efcff */
[C---:B------:R-:W-:Y:S02]  /*9360*/  ISETP.LT.OR P0, PT, R3.reuse, 0x12, P0 ;  /* 0x000000120300780c */ /* 0x040fe40000701670 */
[----:B------:R-:W-:Y:S02]  /*9370*/  ISETP.GE.AND P1, PT, R0, 0x29, PT ;  /* 0x000000290000780c */ /* 0x000fe40003f26270 */
[----:B------:R-:W-:Y:S02]  /*9380*/  FSEL R160, R156, -INF , !P0 ;  /* 0xff8000009ca07808 */ /* 0x000fe40004000000 */
[----:B------:R-:W-:Y:S02]  /*9390*/  ISETP.GT.AND P0, PT, R2, 0x18, !P5 ;  /* 0x000000180200780c */ /* 0x000fe40006f04270 */
[----:B------:R-:W-:Y:S02]  /*93a0*/  LOP3.LUT R194, R194, 0xffffffdf, RZ, 0xc0, !PT ;  /* 0xffffffdfc2c27812 */ /* 0x000fe400078ec0ff */
        /* <DEDUP_REMOVED lines=11> */
[----:B------:R-:W-:Y:S04]  /*9460*/  ISETP.GT.AND P0, PT, R2, 0x28, !P1 ;  /* 0x000000280200780c */ /* 0x000fe80004f04270 */
[----:B------:R-:W-:Y:S04]  /*9470*/  ISETP.LT.OR P0, PT, R3, 0x29, P0 ;  /* 0x000000290300780c */ /* 0x000fe80000701670 */
[----:B------:R-:W-:Y:S02]  /*9480*/  FSEL R51, R13, -INF , !P0 ;  /* 0xff8000000d337808 */ /* 0x000fe40004000000 */
[----:B------:R-:W-:Y:S11]  /*9490*/  ISETP.GE.AND P0, PT, R0, 0x2a, PT ;  /* 0x0000002a0000780c */ /* 0x000ff60003f06270 */
[----:B------:R-:W-:Y:S02]  /*94a0*/  @!UPT UIADD3 URZ, URZ, URZ, URZ ;  /* 0x0000003f3f3ff290 */ /* 0x000fe4000fffe03f */
[----:B------:R-:W-:Y:S02]  /*94b0*/  @P0 LOP3.LUT R194, R194, 0x20, RZ, 0xfc, !PT ;  /* 0x00000020c2c20812 */ /* 0x000fe400078efcff */
[----:B------:R-:W-:Y:S04]  /*94c0*/  ISETP.GT.AND P0, PT, R2, 0x29, !P0 ;  /* 0x000000290200780c */ /* 0x000fe80004704270 */
[----:B------:R-:W-:Y:S04]  /*94d0*/  ISETP.LT.OR P0, PT, R3, 0x2a, P0 ;  /* 0x0000002a0300780c */ /* 0x000fe80000701670 */
[----:B------:R-:W-:Y:S01]  /*94e0*/  FSEL R49, R12, -INF , !P0 ;  /* 0xff8000000c317808 */ /* 0x000fe20004000000 */
[----:B------:R-:W-:-:S06]  /*94f0*/  BRA.DIV ~URZ, `(.L_x_637) ;  /* 0x00010d527f007947 */ /* 0x000fcc000b800000 */
[----:B------:R2:W3:Y:S02]  /*9500*/  SHFL.IDX PT, R4, R5, 0x1, 0x1c1f ;  /* 0x003c1f0005047f89 */ /* 0x0004e400000e0000 */
.L_x_803:
[----:B---3--:R-:W-:Y:S01]  /*9510*/  IADD3 R3, R6, R4, RZ ;  /* 0x0000000406037210 */ /* 0x008fe20007ffe0ff */
[----:B------:R-:W-:Y:S05]  /*9520*/  IMAD.MOV.U32 R2, RZ, RZ, c[0x0][0x32c] ;  /* 0x0000cb00ff027624 */ /* 0x000fea00078e00ff */
[----:B------:R-:W-:Y:S01]  /*9530*/  ISETP.GE.AND P0, PT, R2, 0x1, PT ;  /* 0x000000010200780c */ /* 0x000fe20003f06270 */
[----:B------:R-:W-:Y:S11]  /*9540*/  IMAD.IADD R2, R7, 0x1, R4 ;  /* 0x0000000107027824 */ /* 0x000ff600078e0204 */
[----:B------:R-:W-:Y:S01]  /*9550*/  @!UPT UIADD3 URZ, URZ, URZ, URZ ;  /* 0x0000003f3f3ff290 */ /* 0x000fe2000fffe03f */
        /* <DEDUP_REMOVED lines=14> */
.L_x_640:
[----:B------:R-:W-:Y:S04]  /*9640*/  MOV R8, c[0x0][0x32c] ;  /* 0x0000cb0000087a02 */ /* 0x000fe80000000f00 */
[----:B------:R-:W-:Y:S11]  /*9650*/  ISETP.NE.AND P0, PT, R8, 0x1, PT ;  /* 0x000000010800780c */ /* 0x000ff60003f05270 */
[----:B------:R-:W-:Y:S02]  /*9660*/  @!UPT UIADD3 URZ, URZ, URZ, URZ ;  /* 0x0000003f3f3ff290 */ /* 0x000fe4000fffe03f */
[----:B------:R-:W-:Y:S05]  /*9670*/  @P0 IMAD.HI.U32 R8, R4, c[0x0][0x330], RZ ;  /* 0x0000cc0004080a27 */ /* 0x000fea00078e00ff */
[----:B------:R-:W-:Y:S02]  /*9680*/  @P0 SHF.R.U32.HI R4, RZ, c[0x0][0x334], R8 ;  /* 0x0000cd00ff040a19 */ /* 0x000fe40000011608 */
.L_x_641:
[----:B------:R-:W-:Y:S05]  /*9690*/  BSYNC B0 ;  /* 0x0000000000007941 */ /* 0x000fea0003800000 */
.L_x_639:
[----:B------:R-:W-:Y:S04]  /*96a0*/  IMAD.IADD R8, R0, 0x1, -R234 ;  /* 0x0000000100087824 */ /* 0x000fe800078e0aea */
[----:B------:R-:W-:Y:S05]  /*96b0*/  IMAD R4, R4, c[0x0][0x32c], R8 ;  /* 0x0000cb0004047a24 */ /* 0x000fea00078e0208 */
[----:B------:R-:W-:Y:S02]  /*96c0*/  IMNMX R2, R2, R4, !PT ;  /* 0x0000000402027217 */ /* 0x000fe40007800200 */
[----:B------:R-:W-:Y:S04]  /*96d0*/  IADD3 R4, R4, c[0x0][0x32c], RZ ;  /* 0x0000cb0004047a10 */ /* 0x000fe80007ffe0ff */
[----:B------:R-:W-:Y:S02]  /*96e0*/  IMNMX R3, R3, R4, PT ;  /* 0x0000000403037217 */ /* 0x000fe40003800200 */
.L_x_638:
[----:B------:R-:W-:Y:S04]  /*96f0*/  LOP3.LUT P0, RZ, R194, 0x8, RZ, 0xc0, !PT ;  /* 0x00000008c2ff7812 */ /* 0x000fe8000780c0ff */
[----:B------:R-:W-:Y:S04]  /*9700*/  ISETP.GT.AND P0, PT, R2, 0x1, !P0 ;  /* 0x000000010200780c */ /* 0x000fe80004704270 */
[----:B------:R-:W-:Y:S04]  /*9710*/  ISETP.LT.OR P0, PT, R3, 0x2, P0 ;  /* 0x000000020300780c */ /* 0x000fe80000701670 */
[----:B------:R-:W-:Y:S02]  /*9720*/  FSEL R39, R197, -INF , !P0 ;  /* 0xff800000c5277808 */ /* 0x000fe40004000000 */
[----:B------:R-:W-:Y:S04]  /*9730*/  LOP3.LUT P0, RZ, R194, 0x4, RZ, 0xc0, !PT ;  /* 0x00000004c2ff7812 */ /* 0x000fe8000780c0ff */
[----:B------:R-:W-:Y:S04]  /*9740*/  ISETP.GT.AND P0, PT, R2, 0x8, !P0 ;  /* 0x000000080200780c */ /* 0x000fe80004704270 */
[C---:B------:R-:W-:Y:S04]  /*9750*/  ISETP.LT.OR P0, PT, R3.reuse, 0x9, P0 ;  /* 0x000000090300780c */ /* 0x040fe80000701670 */
[----:B------:R-:W-:Y:S02]  /*9760*/  FSEL R40, R172, -INF , !P0 ;  /* 0xff800000ac287808 */ /* 0x000fe40004000000 */
[----:B------:R-:W-:Y:S04]  /*9770*/  LOP3.LUT P0, RZ, R194, 0x2, RZ, 0xc0, !PT ;  /* 0x00000002c2ff7812 */ /* 0x000fe8000780c0ff */
[----:B------:R-:W-:Y:S04]  /*9780*/  ISETP.GT.AND P0, PT, R2, 0x9, !P0 ;  /* 0x000000090200780c */ /* 0x000fe80004704270 */
[----:B------:R-:W-:Y:S04]  /*9790*/  ISETP.LT.OR P0, PT, R3, 0xa, P0 ;  /* 0x0000000a0300780c */ /* 0x000fe80000701670 */
[----:B------:R-:W-:Y:S02]  /*97a0*/  FSEL R48, R167, -INF , !P0 ;  /* 0xff800000a7307808 */ /* 0x000fe40004000000 */
[----:B------:R-:W-:Y:S04]  /*97b0*/  LOP3.LUT P0, RZ, R194, 0x1, RZ, 0xc0, !PT ;  /* 0x00000001c2ff7812 */ /* 0x000fe8000780c0ff */
[C---:B------:R-:W-:Y:S04]  /*97c0*/  ISETP.GT.AND P0, PT, R2.reuse, 0x10, !P0 ;  /* 0x000000100200780c */ /* 0x040fe80004704270 */
[----:B------:R-:W-:Y:S04]  /*97d0*/  ISETP.LT.OR P0, PT, R3, 0x11, P0 ;  /* 0x000000110300780c */ /* 0x000fe80000701670 */
        /* <DEDUP_REMOVED lines=19> */
[----:B------:R-:W-:Y:S04]  /*9910*/  LOP3.LUT P0, RZ, R194, 0x10, RZ, 0xc0, !PT ;  /* 0x00000010c2ff7812 */ /* 0x000fe8000780c0ff */
[----:B------:R-:W-:Y:S04]  /*9920*/  ISETP.GT.AND P0, PT, R2, RZ, !P0 ;  /* 0x000000ff0200720c */ /* 0x000fe80004704270 */
[C---:B------:R-:W-:Y:S04]  /*9930*/  ISETP.LT.OR P0, PT, R3.reuse, 0x1, P0 ;  /* 0x000000010300780c */ /* 0x040fe80000701670 */
[----:B------:R-:W-:Y:S02]  /*9940*/  FSEL R26, R200, -INF , !P0 ;  /* 0xff800000c81a7808 */ /* 0x000fe40004000000 */
[----:B------:R-:W-:Y:S04]  /*9950*/  LOP3.LUT P0, RZ, R194, 0x20, RZ, 0xc0, !PT ;  /* 0x00000020c2ff7812 */ /* 0x000fe8000780c0ff */
[----:B------:R-:W-:Y:S04]  /*9960*/  ISETP.GT.AND P0, PT, R2, 0x29, !P0 ;  /* 0x000000290200780c */ /* 0x000fe80004704270 */
[----:B------:R-:W-:Y:S04]  /*9970*/  ISETP.LT.OR P0, PT, R3, 0x2a, P0 ;  /* 0x0000002a0300780c */ /* 0x000fe80000701670 */
[----:B------:R-:W-:Y:S01]  /*9980*/  FSEL R38, R14, -INF , !P0 ;  /* 0xff8000000e267808 */ /* 0x000fe20004000000 */
[----:B------:R-:W-:-:S06]  /*9990*/  BRA.DIV ~URZ, `(.L_x_642) ;  /* 0x000109127f007947 */ /* 0x000fcc000b800000 */
[----:B------:R3:W4:Y:S02]  /*99a0*/  SHFL.IDX PT, R4, R5, 0x2, 0x1c1f ;  /* 0x005c1f0005047f89 */ /* 0x00072400000e0000 */
.L_x_804:
[----:B----4-:R-:W-:Y:S01]  /*99b0*/  IADD3 R3, R6, R4, RZ ;  /* 0x0000000406037210 */ /* 0x010fe20007ffe0ff */
        /* <DEDUP_REMOVED lines=18> */
.L_x_645:
[----:B------:R-:W-:Y:S04]  /*9ae0*/  MOV R8, c[0x0][0x32c] ;  /* 0x0000cb0000087a02 */ /* 0x000fe80000000f00 */
[----:B------:R-:W-:Y:S11]  /*9af0*/  ISETP.NE.AND P0, PT, R8, 0x1, PT ;  /* 0x000000010800780c */ /* 0x000ff60003f05270 */
[----:B------:R-:W-:Y:S02]  /*9b00*/  @!UPT UIADD3 URZ, URZ, URZ, URZ ;  /* 0x0000003f3f3ff290 */ /* 0x000fe4000fffe03f */
[----:B------:R-:W-:Y:S05]  /*9b10*/  @P0 IMAD.HI.U32 R8, R4, c[0x0][0x330], RZ ;  /* 0x0000cc0004080a27 */ /* 0x000fea00078e00ff */
[----:B------:R-:W-:Y:S02]  /*9b20*/  @P0 SHF.R.U32.HI R4, RZ, c[0x0][0x334], R8 ;  /* 0x0000cd00ff040a19 */ /* 0x000fe40000011608 */
.L_x_646:
[----:B------:R-:W-:Y:S05]  /*9b30*/  BSYNC B0 ;  /* 0x0000000000007941 */ /* 0x000fea0003800000 */
.L_x_644:
[----:B------:R-:W-:Y:S04]  /*9b40*/  IMAD.IADD R8, R0, 0x1, -R234 ;  /* 0x0000000100087824 */ /* 0x000fe800078e0aea */
[----:B------:R-:W-:Y:S05]  /*9b50*/  IMAD R4, R4, c[0x0][0x32c], R8 ;  /* 0x0000cb0004047a24 */ /* 0x000fea00078e0208 */
[----:B------:R-:W-:Y:S02]  /*9b60*/  IMNMX R2, R2, R4, !PT ;  /* 0x0000000402027217 */ /* 0x000fe40007800200 */
[----:B------:R-:W-:Y:S04]  /*9b70*/  IADD3 R4, R4, c[0x0][0x32c], RZ ;  /* 0x0000cb0004047a10 */ /* 0x000fe80007ffe0ff */
[----:B------:R-:W-:Y:S02]  /*9b80*/  IMNMX R3, R3, R4, PT ;  /* 0x0000000403037217 */ /* 0x000fe40003800200 */
.L_x_643:
[----:B------:R-:W-:Y:S04]  /*9b90*/  LOP3.LUT P0, RZ, R194, 0x8, RZ, 0xc0, !PT ;  /* 0x00000008c2ff7812 */ /* 0x000fe8000780c0ff */
[----:B------:R-:W-:Y:S04]  /*9ba0*/  ISETP.GT.AND P0, PT, R2, 0x1, !P0 ;  /* 0x000000010200780c */ /* 0x000fe80004704270 */
[----:B------:R-:W-:Y:S04]  /*9bb0*/  ISETP.LT.OR P0, PT, R3, 0x2, P0 ;  /* 0x000000020300780c */ /* 0x000fe80000701670 */
[----:B------:R-:W-:Y:S02]  /*9bc0*/  FSEL R28, R201, -INF , !P0 ;  /* 0xff800000c91c7808 */ /* 0x000fe40004000000 */
        /* <DEDUP_REMOVED lines=39> */
[----:B------:R4:W1:Y:S02]  /*9e40*/  SHFL.IDX PT, R4, R5, 0x3, 0x1c1f ;  /* 0x007c1f0005047f89 */ /* 0x00086400000e0000 */
.L_x_805:
[----:B-1----:R-:W-:Y:S01]  /*9e50*/  IADD3 R3, R6, R4, RZ ;  /* 0x0000000406037210 */ /* 0x002fe20007ffe0ff */
        /* <DEDUP_REMOVED lines=11> */
[----:B--234-:R-:W-:Y:S05]  /*9f10*/  IMAD.MOV.U32 R5, RZ, RZ, c[0x0][0x32c] ;  /* 0x0000cb00ff057624 */ /* 0x01cfea00078e00ff */
[----:B------:R-:W-:Y:S11]  /*9f20*/  ISETP.NE.AND P0, PT, R5, 0x1, PT ;  /* 0x000000010500780c */ /* 0x000ff60003f05270 */
[----:B------:R-:W-:Y:S02]  /*9f30*/  @!UPT UIADD3 URZ, URZ, URZ, URZ ;  /* 0x0000003f3f3ff290 */ /* 0x000fe4000fffe03f */
[----:B------:R-:W-:Y:S05]  /*9f40*/  @P0 IMAD.HI.U32 R5, R4, c[0x0][0x330], RZ ;  /* 0x0000cc0004050a27 */ /* 0x000fea00078e00ff */
[----:B------:R-:W-:Y:S04]  /*9f50*/  @P0 SHF.R.U32.HI R4, RZ, c[0x0][0x334], R5 ;  /* 0x0000cd00ff040a19 */ /* 0x000fe80000011605 */
[----:B------:R-:W-:Y:S01]  /*9f60*/  LOP3.LUT R4, RZ, R4, RZ, 0x33, !PT ;  /* 0x00000004ff047212 */ /* 0x000fe200078e33ff */
[----:B------:R-:W-:-:S05]  /*9f70*/  BRA `(.L_x_651) ;  /* 0x0000005000007947 */ /* 0x000fca0003800000 */
.L_x_650:
[----:B--234-:R-:W-:Y:S04]  /*9f80*/  MOV R5, c[0x0][0x32c] ;  /* 0x0000cb0000057a02 */ /* 0x01cfe80000000f00 */
[----:B------:R-:W-:Y:S11]  /*9f90*/  ISETP.NE.AND P0, PT, R5, 0x1, PT ;  /* 0x000000010500780c */ /* 0x000ff60003f05270 */
[----:B------:R-:W-:Y:S02]  /*9fa0*/  @!UPT UIADD3 URZ, URZ, URZ, URZ ;  /* 0x0000003f3f3ff290 */ /* 0x000fe4000fffe03f */
[----:B------:R-:W-:Y:S05]  /*9fb0*/  @P0 IMAD.HI.U32 R5, R4, c[0x0][0x330], RZ ;  /* 0x0000cc0004050a27 */ /* 0x000fea00078e00ff */
[----:B------:R-:W-:Y:S02]  /*9fc0*/  @P0 SHF.R.U32.HI R4, RZ, c[0x0][0x334], R5 ;  /* 0x0000cd00ff040a19 */ /* 0x000fe40000011605 */
.L_x_651:
[----:B------:R-:W-:Y:S05]  /*9fd0*/  BSYNC B0 ;  /* 0x0000000000007941 */ /* 0x000fea0003800000 */
.L_x_649:
[----:B------:R-:W-:Y:S04]  /*9fe0*/  IMAD.IADD R0, R0, 0x1, -R234 ;  /* 0x0000000100007824 */ /* 0x000fe800078e0aea */
[----:B------:R-:W-:Y:S05]  /*9ff0*/  IMAD R0, R4, c[0x0][0x32c], R0 ;  /* 0x0000cb0004007a24 */ /* 0x000fea00078e0200 */
[----:B------:R-:W-:Y:S02]  /*a000*/  IADD3 R4, R0, c[0x0][0x32c], RZ ;  /* 0x0000cb0000047a10 */ /* 0x000fe40007ffe0ff */
[----:B------:R-:W-:Y:S02]  /*a010*/  IMNMX R2, R2, R0, !PT ;  /* 0x0000000002027217 */ /* 0x000fe40007800200 */
[----:B------:R-:W-:Y:S02]  /*a020*/  IMNMX R3, R3, R4, PT ;  /* 0x0000000403037217 */ /* 0x000fe40003800200 */
.L_x_648:
[----:B------:R-:W-:Y:S02]  /*a030*/  LOP3.LUT P0, RZ, R194, 0x10, RZ, 0xc0, !PT ;  /* 0x00000010c2ff7812 */ /* 0x000fe4000780c0ff */
[C---:B------:R-:W-:Y:S02]  /*a040*/  ISETP.GT.AND P1, PT, R2.reuse, 0x28, !P1 ;  /* 0x000000280200780c */ /* 0x040fe40004f24270 */
[----:B------:R-:W-:Y:S02]  /*a050*/  ISETP.GT.AND P0, PT, R2, RZ, !P0 ;  /* 0x000000ff0200720c */ /* 0x000fe40004704270 */
[----:B------:R-:W-:Y:S02]  /*a060*/  FMNMX.FTZ R0, R26, R105, !PT ;  /* 0x000000691a007209 */ /* 0x000fe40007810000 */
[C---:B------:R-:W-:Y:S02]  /*a070*/  ISETP.LT.OR P0, PT, R3.reuse, 0x1, P0 ;  /* 0x000000010300780c */ /* 0x040fe40000701670 */
[----:B------:R-:W-:Y:S02]  /*a080*/  ISETP.LT.OR P1, PT, R3, 0x29, P1 ;  /* 0x000000290300780c */ /* 0x000fe40000f21670 */
[----:B------:R-:W-:Y:S02]  /*a090*/  FSEL R15, R206, -INF , !P0 ;  /* 0xff800000ce0f7808 */ /* 0x000fe40004000000 */
[----:B------:R-:W-:Y:S02]  /*a0a0*/  LOP3.LUT P0, RZ, R194, 0x8, RZ, 0xc0, !PT ;  /* 0x00000008c2ff7812 */ /* 0x000fe4000780c0ff */
[----:B------:R-:W-:Y:S02]  /*a0b0*/  FMNMX.FTZ R0, R39, R0, !PT ;  /* 0x0000000027007209 */ /* 0x000fe40007810000 */
[----:B------:R-:W-:Y:S02]  /*a0c0*/  ISETP.GT.AND P0, PT, R2, 0x1, !P0 ;  /* 0x000000010200780c */ /* 0x000fe40004704270 */
[----:B--234-:R-:W-:Y:S02]  /*a0d0*/  FMNMX.FTZ R5, R40, R0, !PT ;  /* 0x0000000028057209 */ /* 0x01cfe40007810000 */
[----:B------:R-:W-:Y:S02]  /*a0e0*/  ISETP.LT.OR P0, PT, R3, 0x2, P0 ;  /* 0x000000020300780c */ /* 0x000fe40000701670 */
[----:B------:R-:W-:Y:S02]  /*a0f0*/  FMNMX.FTZ R5, R48, R5, !PT ;  /* 0x0000000530057209 */ /* 0x000fe40007810000 */
[----:B------:R-:W-:Y:S02]  /*a100*/  FSEL R24, R205, -INF , !P0 ;  /* 0xff800000cd187808 */ /* 0x000fe40004000000 */
[----:B------:R-:W-:Y:S02]  /*a110*/  LOP3.LUT P0, RZ, R194, 0x4, RZ, 0xc0, !PT ;  /* 0x00000004c2ff7812 */ /* 0x000fe4000780c0ff */
[----:B------:R-:W-:Y:S02]  /*a120*/  FMNMX.FTZ R5, R47, R5, !PT ;  /* 0x000000052f057209 */ /* 0x000fe40007810000 */
[----:B------:R-:W-:Y:S02]  /*a130*/  ISETP.GT.AND P0, PT, R2, 0x8, !P0 ;  /* 0x000000080200780c */ /* 0x000fe40004704270 */
[----:B------:R-:W-:Y:S02]  /*a140*/  FMNMX.FTZ R5, R46, R5, !PT ;  /* 0x000000052e057209 */ /* 0x000fe40007810000 */
        /* <DEDUP_REMOVED lines=8> */
[----:B------:R-:W-:Y:S02]  /*a1d0*/  FSEL R14, R102, -INF , !P1 ;  /* 0xff800000660e7808 */ /* 0x000fe40004800000 */
[----:B------:R-:W-:Y:S02]  /*a1e0*/  FSEL R22, R202, -INF , !P0 ;  /* 0xff800000ca167808 */ /* 0x000fe40004000000 */
[----:B------:R-:W-:Y:S02]  /*a1f0*/  LOP3.LUT P0, RZ, R194, 0x1, RZ, 0xc0, !PT ;  /* 0x00000001c2ff7812 */ /* 0x000fe4000780c0ff */
[----:B------:R-:W-:Y:S02]  /*a200*/  FMNMX.FTZ R5, R42, R5, !PT ;  /* 0x000000052a057209 */ /* 0x000fe40007810000 */
[----:B------:R-:W-:Y:S02]  /*a210*/  ISETP.GT.AND P0, PT, R2, 0x10, !P0 ;  /* 0x000000100200780c */ /* 0x000fe40004704270 */
[----:B------:R-:W-:Y:S02]  /*a220*/  FMNMX.FTZ R5, R41, R5, !PT ;  /* 0x0000000529057209 */ /* 0x000fe40007810000 */
[C---:B------:R-:W-:Y:S02]  /*a230*/  ISETP.LT.OR P0, PT, R3.reuse, 0x11, P0 ;  /* 0x000000110300780c */ /* 0x040fe40000701670 */
[----:B------:R-:W-:Y:S02]  /*a240*/  FMNMX.FTZ R5, R38, R5, !PT ;  /* 0x0000000526057209 */ /* 0x000fe40007810000 */
[----:B------:R-:W-:Y:S02]  /*a250*/  FSEL R21, R196, -INF , !P0 ;  /* 0xff800000c4157808 */ /* 0x000fe40004000000 */
[----:B------:R-:W-:Y:S02]  /*a260*/  ISETP.GT.AND P0, PT, R2, 0x11, !P6 ;  /* 0x000000110200780c */ /* 0x000fe40007704270 */
[----:B------:R-:W-:Y:S02]  /*a270*/  LOP3.LUT P6, RZ, R194, 0x20, RZ, 0xc0, !PT ;  /* 0x00000020c2ff7812 */ /* 0x000fe400078cc0ff */
        /* <DEDUP_REMOVED lines=14> */
[----:B------:R-:W-:Y:S02]  /*a360*/  ISETP.GT.AND P0, PT, R2, 0x29, !P6 ;  /* 0x000000290200780c */ /* 0x000fe40007704270 */
[----:B------:R-:W-:Y:S02]  /*a370*/  FMNMX.FTZ R2, R10, R100, !PT ;  /* 0x000000640a027209 */ /* 0x000fe40007810000 */
[----:B------:R-:W-:Y:S02]  /*a380*/  ISETP.LT.OR P0, PT, R3, 0x2a, P0 ;  /* 0x0000002a0300780c */ /* 0x000fe40000701670 */
        /* <DEDUP_REMOVED lines=29> */
[----:B------:R-:W-:Y:S02]  /*a560*/  FSEL R13, R101, -INF , !P0 ;  /* 0xff800000650d7808 */ /* 0x000fe40004000000 */
        /* <DEDUP_REMOVED lines=8> */
.L_x_806:
        /* <DEDUP_REMOVED lines=15> */
.L_x_807:
[C---:B------:R-:W-:Y:S01]  /*a6e0*/  FMUL.FTZ R2, R104.reuse, c[0x0][0x2d0] ;  /* 0x0000b40068027a20 */ /* 0x040fe20000410000 */
[----:B------:R-:W-:Y:S01]  /*a6f0*/  FSETP.NEU.FTZ.AND P0, PT, R104, -INF , PT ;  /* 0xff8000006800780b */ /* 0x000fe20003f1d000 */
[----:B------:R-:W-:Y:S01]  /*a700*/  WARPSYNC 0xffffffff ;  /* 0xffffffff00007948 */ /* 0x000fe20003800000 */
[----:B------:R-:W-:Y:S02]  /*a710*/  FSETP.NEU.FTZ.AND P1, PT, R103, -INF , PT ;  /* 0xff8000006700780b */ /* 0x000fe40003f3d000 */
[----:B------:R-:W-:Y:S02]  /*a720*/  FSEL R2, R2, RZ, P0 ;  /* 0x000000ff02027208 */ /* 0x000fe40000000000 */
[----:B--2---:R-:W-:Y:S02]  /*a730*/  FMNMX.FTZ R101, R0, R4, !PT ;  /* 0x0000000400657209 */ /* 0x004fe40007810000 */
[----:B------:R-:W-:Y:S01]  /*a740*/  FSEL R0, R104, RZ, P0 ;  /* 0x000000ff68007208 */ /* 0x000fe20000000000 */
[--C-:B------:R-:W-:Y:S01]  /*a750*/  FFMA.FTZ R9, R9, c[0x0][0x2d0], -R2.reuse ;  /* 0x0000b40009097a23 */ /* 0x100fe20000010802 */
[----:B------:R-:W-:Y:S01]  /*a760*/  FSETP.NEU.FTZ.AND P0, PT, R102, -INF , PT ;  /* 0xff8000006600780b */ /* 0x000fe20003f1d000 */
[--C-:B------:R-:W-:Y:S02]  /*a770*/  FFMA.FTZ R12, R11, c[0x0][0x2d0], -R2.reuse ;  /* 0x0000b4000b0c7a23 */ /* 0x100fe40000010802 */
[--C-:B------:R-:W-:Y:S02]  /*a780*/  FFMA.FTZ R201, R156, c[0x0][0x2d0], -R2.reuse ;  /* 0x0000b4009cc97a23 */ /* 0x100fe40000010802 */
[--C-:B------:R-:W-:Y:S01]  /*a790*/  FFMA.FTZ R10, R10, c[0x0][0x2d0], -R2.reuse ;  /* 0x0000b4000a0a7a23 */ /* 0x100fe20000010802 */
[----:B------:R-:W-:Y:S01]  /*a7a0*/  MUFU.EX2 R219, R12 ;  /* 0x0000000c00db7308 */ /* 0x000fe20000000800 */
        /* <DEDUP_REMOVED lines=8> */
[----:B------:R-:W-:Y:S02]  /*a830*/  FFMA.FTZ R168, R159, c[0x0][0x2d0], -R2 ;  /* 0x0000b4009fa87a23 */ /* 0x000fe40000010802 */
[C---:B------:R-:W-:Y:S02]  /*a840*/  FMUL.FTZ R2, R103.reuse, c[0x0][0x2d0] ;  /* 0x0000b40067027a20 */ /* 0x040fe40000410000 */
[----:B-1----:R-:W-:Y:S01]  /*a850*/  FADD.FTZ R4, -R0, R100 ;  /* 0x0000006400047221 */ /* 0x002fe20000010100 */
[----:B------:R-:W-:Y:S01]  /*a860*/  FSEL R0, R103, RZ, P1 ;  /* 0x000000ff67007208 */ /* 0x000fe20000800000 */
[----:B------:R-:W-:Y:S01]  /*a870*/  MUFU.EX2 R226, R167 ;  /* 0x000000a700e27308 */ /* 0x000fe20000000800 */
[----:B------:R-:W-:Y:S03]  /*a880*/  FSEL R2, R2, RZ, P1 ;  /* 0x000000ff02027208 */ /* 0x000fe60000800000 */
[----:B------:R-:W-:Y:S01]  /*a890*/  FADD.FTZ R5, -R0, R105 ;  /* 0x0000006900057221 */ /* 0x000fe20000010100 */
[----:B------:R-:W-:Y:S01]  /*a8a0*/  FSEL R0, R102, RZ, P0 ;  /* 0x000000ff66007208 */ /* 0x000fe20000000000 */
        /* <DEDUP_REMOVED lines=13> */
[----:B------:R-:W-:Y:S02]  /*a980*/  FFMA.FTZ R196, R41, c[0x0][0x2d0], -R2 ;  /* 0x0000b40029c47a23 */ /* 0x000fe40000010802 */
[----:B------:R-:W-:Y:S01]  /*a990*/  FMUL.FTZ R2, R102, c[0x0][0x2d0] ;  /* 0x0000b40066027a20 */ /* 0x000fe20000410000 */
[----:B------:R-:W-:Y:S01]  /*a9a0*/  MUFU.EX2 R38, R9 ;  /* 0x0000000900267308 */ /* 0x000fe20000000800 */
[----:B------:R-:W-:Y:S03]  /*a9b0*/  FADD.FTZ R0, -R0, R106 ;  /* 0x0000006a00007221 */ /* 0x000fe60000010100 */
[----:B------:R-:W-:Y:S01]  /*a9c0*/  FSEL R2, R2, RZ, P0 ;  /* 0x000000ff02027208 */ /* 0x000fe20000000000 */
[----:B------:R-:W-:Y:S01]  /*a9d0*/  FMUL.FTZ R0, R0, c[0x0][0x2d0] ;  /* 0x0000b40000007a20 */ /* 0x000fe20000410000 */
[----:B------:R-:W-:Y:S03]  /*a9e0*/  FSETP.NEU.FTZ.AND P0, PT, R101, -INF , PT ;  /* 0xff8000006500780b */ /* 0x000fe60003f1d000 */
[--C-:B------:R-:W-:Y:S01]  /*a9f0*/  FFMA.FTZ R3, R25, c[0x0][0x2d0], -R2.reuse ;  /* 0x0000b40019037a23 */ /* 0x100fe20000010802 */
[----:B------:R-:W-:Y:S01]  /*aa00*/  MUFU.EX2 R214, R8 ;  /* 0x0000000800d67308 */ /* 0x000fe20000000800 */
        /* <DEDUP_REMOVED lines=9> */
[--C-:B------:R-:W-:Y:S02]  /*aaa0*/  FFMA.FTZ R160, R34, c[0x0][0x2d0], -R2.reuse ;  /* 0x0000b40022a07a23 */ /* 0x100fe40000010802 */
[--C-:B------:R-:W-:Y:S01]  /*aab0*/  FFMA.FTZ R159, R33, c[0x0][0x2d0], -R2.reuse ;  /* 0x0000b400219f7a23 */ /* 0x100fe20000010802 */
[----:B------:R-:W2:Y:S10]  /*aac0*/  MUFU.EX2 R0, R0 ;  /* 0x0000000000007308 */ /* 0x000eb40000000800 */
[----:B------:R-:W-:Y:S01]  /*aad0*/  MUFU.EX2 R48, R10 ;  /* 0x0000000a00307308 */ /* 0x000fe20000000800 */
[----:B-1----:R-:W-:Y:S01]  /*aae0*/  FFMA.FTZ R3, R28, c[0x0][0x2d0], -R2 ;  /* 0x0000b4001c037a23 */ /* 0x002fe20000010802 */
[C---:B------:R-:W-:Y:S08]  /*aaf0*/  FSEL R2, R101.reuse, RZ, P0 ;  /* 0x000000ff65027208 */ /* 0x040ff00000000000 */
[----:B------:R1:W-:Y:S10]  /*ab00*/  MUFU.EX2 R49, R3 ;  /* 0x0000000300317308 */ /* 0x0003f40000000800 */
[----:B------:R-:W-:Y:S10]  /*ab10*/  MUFU.EX2 R211, R39 ;  /* 0x0000002700d37308 */ /* 0x000ff40000000800 */
[----:B------:R-:W-:Y:S01]  /*ab20*/  MUFU.EX2 R205, R37 ;  /* 0x0000002500cd7308 */ /* 0x000fe20000000800 */
[----:B-1----:R-:W-:Y:S02]  /*ab30*/  FADD.FTZ R3, -R2, R107 ;  /* 0x0000006b02037221 */ /* 0x002fe40000010100 */
[----:B------:R-:W-:Y:S07]  /*ab40*/  FMUL.FTZ R2, R101, c[0x0][0x2d0] ;  /* 0x0000b40065027a20 */ /* 0x000fee0000410000 */
[----:B------:R-:W-:Y:S01]  /*ab50*/  MUFU.EX2 R206, R36 ;  /* 0x0000002400ce7308 */ /* 0x000fe20000000800 */
[----:B------:R-:W-:Y:S01]  /*ab60*/  FSEL R6, R2, RZ, P0 ;  /* 0x000000ff02067208 */ /* 0x000fe20000000000 */
[----:B------:R-:W-:Y:S01]  /*ab70*/  FMUL.FTZ R2, R4, c[0x0][0x2d0] ;  /* 0x0000b40004027a20 */ /* 0x000fe20000410000 */
[C---:B------:R-:W-:Y:S02]  /*ab80*/  ISETP.GT.AND P0, PT, R208.reuse, R229, PT ;  /* 0x000000e5d000720c */ /* 0x040fe40003f04270 */
[----:B------:R-:W-:Y:S01]  /*ab90*/  IADD3 R208, R208, -0x1, RZ ;  /* 0xffffffffd0d07810 */ /* 0x000fe20007ffe0ff */
[--C-:B------:R-:W-:Y:S02]  /*aba0*/  FFMA.FTZ R32, R23, c[0x0][0x2d0], -R6.reuse ;  /* 0x0000b40017207a23 */ /* 0x100fe40000010806 */
[--C-:B------:R-:W-:Y:S02]  /*abb0*/  FFMA.FTZ R7, R22, c[0x0][0x2d0], -R6.reuse ;  /* 0x0000b40016077a23 */ /* 0x100fe40000010806 */
[----:B------:R1:W-:Y:S01]  /*abc0*/  MUFU.EX2 R100, R2 ;  /* 0x0000000200647308 */ /* 0x0003e20000000800 */
[--C-:B------:R-:W-:Y:S02]  /*abd0*/  FFMA.FTZ R107, R21, c[0x0][0x2d0], -R6.reuse ;  /* 0x0000b400156b7a23 */ /* 0x100fe40000010806 */
[--C-:B------:R-:W-:Y:S02]  /*abe0*/  FFMA.FTZ R156, R20, c[0x0][0x2d0], -R6.reuse ;  /* 0x0000b400149c7a23 */ /* 0x100fe40000010806 */
[----:B------:R-:W3:Y:S01]  /*abf0*/  LDSM.16.MT88.4 R20, [R181] ;  /* 0x00000000b514783b */ /* 0x000ee20000004200 */
[--C-:B------:R-:W-:Y:S02]  /*ac00*/  FFMA.FTZ R33, R24, c[0x0][0x2d0], -R6.reuse ;  /* 0x0000b40018217a23 */ /* 0x100fe40000010806 */
[--C-:B------:R-:W-:Y:S02]  /*ac10*/  FFMA.FTZ R179, R13, c[0x0][0x2d0], -R6.reuse ;  /* 0x0000b4000db37a23 */ /* 0x100fe40000010806 */
[----:B------:R-:W-:Y:S01]  /*ac20*/  MUFU.EX2 R227, R7 ;  /* 0x0000000700e37308 */ /* 0x000fe20000000800 */
[--C-:B------:R-:W-:Y:S02]  /*ac30*/  FFMA.FTZ R158, R19, c[0x0][0x2d0], -R6.reuse ;  /* 0x0000b400139e7a23 */ /* 0x100fe40000010806 */
[--C-:B------:R-:W-:Y:S02]  /*ac40*/  FFMA.FTZ R162, R18, c[0x0][0x2d0], -R6.reuse ;  /* 0x0000b40012a27a23 */ /* 0x100fe40000010806 */
[--C-:B------:R-:W-:Y:S02]  /*ac50*/  FFMA.FTZ R171, R17, c[0x0][0x2d0], -R6.reuse ;  /* 0x0000b40011ab7a23 */ /* 0x100fe40000010806 */
[--C-:B------:R-:W-:Y:S02]  /*ac60*/  FFMA.FTZ R175, R16, c[0x0][0x2d0], -R6.reuse ;  /* 0x0000b40010af7a23 */ /* 0x100fe40000010806 */
[--C-:B------:R-:W-:Y:S01]  /*ac70*/  FFMA.FTZ R177, R14, c[0x0][0x2d0], -R6.reuse ;  /* 0x0000b4000eb17a23 */ /* 0x100fe20000010806 */
[----:B------:R-:W-:Y:S01]  /*ac80*/  MUFU.EX2 R203, R33 ;  /* 0x0000002100cb7308 */ /* 0x000fe20000000800 */
[----:B-1----:R-:W-:Y:S09]  /*ac90*/  FFMA.FTZ R2, R15, c[0x0][0x2d0], -R6 ;  /* 0x0000b4000f027a23 */ /* 0x002ff20000010806 */
[----:B------:R1:W-:Y:S10]  /*aca0*/  MUFU.EX2 R34, R2 ;  /* 0x0000000200227308 */ /* 0x0003f40000000800 */
[----:B------:R-:W-:Y:S10]  /*acb0*/  MUFU.EX2 R204, R32 ;  /* 0x0000002000cc7308 */ /* 0x000ff40000000800 */
[----:B------:R-:W-:Y:S01]  /*acc0*/  MUFU.EX2 R224, R164 ;  /* 0x000000a400e07308 */ /* 0x000fe20000000800 */
[----:B-1----:R-:W-:Y:S02]  /*acd0*/  FMUL.FTZ R2, R3, c[0x0][0x2d0] ;  /* 0x0000b40003027a20 */ /* 0x002fe40000410000 */
[----:B------:R-:W-:Y:S07]  /*ace0*/  FMUL.FTZ R3, R5, c[0x0][0x2d0] ;  /* 0x0000b40005037a20 */ /* 0x000fee0000410000 */
[----:B------:R-:W-:Y:S10]  /*acf0*/  MUFU.EX2 R2, R2 ;  /* 0x0000000200027308 */ /* 0x000ff40000000800 */
[----:B------:R-:W-:Y:S10]  /*ad00*/  MUFU.EX2 R225, R163 ;  /* 0x000000a300e17308 */ /* 0x000ff40000000800 */
[----:B------:R-:W-:Y:S10]  /*ad10*/  MUFU.EX2 R107, R107 ;  /* 0x0000006b006b7308 */ /* 0x000ff40000000800 */
[----:B------:R-:W-:Y:S10]  /*ad20*/  MUFU.EX2 R218, R156 ;  /* 0x0000009c00da7308 */ /* 0x000ff40000000800 */
[----:B------:R-:W-:Y:S10]  /*ad30*/  MUFU.EX2 R213, R158 ;  /* 0x0000009e00d57308 */ /* 0x000ff40000000800 */
[----:B------:R-:W-:Y:S10]  /*ad40*/  MUFU.EX2 R212, R162 ;  /* 0x000000a200d47308 */ /* 0x000ff40000000800 */
[----:B------:R-:W-:Y:S10]  /*ad50*/  MUFU.EX2 R202, R202 ;  /* 0x000000ca00ca7308 */ /* 0x000ff40000000800 */
[----:B------:R-:W1:Y:S10]  /*ad60*/  MUFU.EX2 R201, R201 ;  /* 0x000000c900c97308 */ /* 0x000e740000000800 */
[----:B------:R-:W-:Y:S10]  /*ad70*/  MUFU.EX2 R197, R197 ;  /* 0x000000c500c57308 */ /* 0x000ff40000000800 */
[----:B------:R-:W-:Y:S10]  /*ad80*/  MUFU.EX2 R199, R199 ;  /* 0x000000c700c77308 */ /* 0x000ff40000000800 */
[----:B------:R-:W-:Y:S10]  /*ad90*/  MUFU.EX2 R196, R196 ;  /* 0x000000c400c47308 */ /* 0x000ff40000000800 */
[----:B------:R-:W-:Y:S10]  /*ada0*/  MUFU.EX2 R178, R178 ;  /* 0x000000b200b27308 */ /* 0x000ff40000000800 */
[----:B------:R-:W-:Y:S10]  /*adb0*/  MUFU.EX2 R172, R172 ;  /* 0x000000ac00ac7308 */ /* 0x000ff40000000800 */
[----:B------:R-:W4:Y:S10]  /*adc0*/  MUFU.EX2 R167, R176 ;  /* 0x000000b000a77308 */ /* 0x000f340000000800 */
[----:B------:R-:W-:Y:S01]  /*add0*/  MUFU.EX2 R164, R177 ;  /* 0x000000b100a47308 */ /* 0x000fe20000000800 */
[C---:B--2---:R-:W-:Y:S01]  /*ade0*/  FMUL.FTZ R12, R0.reuse, R124 ;  /* 0x0000007c000c7220 */ /* 0x044fe20000410000 */
[----:B-1----:R-:W-:Y:S01]  /*adf0*/  F2FP.BF16.PACK_AB R156, R201, R202 ;  /* 0x000000cac99c723e */ /* 0x002fe200000010ff */
[C---:B------:R-:W-:Y:S02]  /*ae00*/  FMUL.FTZ R13, R0.reuse, R125 ;  /* 0x0000007d000d7220 */ /* 0x040fe40000410000 */
[C---:B------:R-:W-:Y:S02]  /*ae10*/  FMUL.FTZ R24, R0.reuse, R120 ;  /* 0x0000007800187220 */ /* 0x040fe40000410000 */
[C---:B------:R-:W-:Y:S02]  /*ae20*/  FMUL.FTZ R25, R0.reuse, R121 ;  /* 0x0000007900197220 */ /* 0x040fe40000410000 */
[C---:B------:R-:W-:Y:S02]  /*ae30*/  FMUL.FTZ R28, R0.reuse, R116 ;  /* 0x00000074001c7220 */ /* 0x040fe40000410000 */
[C---:B------:R-:W-:Y:S02]  /*ae40*/  FMUL.FTZ R29, R0.reuse, R117 ;  /* 0x00000075001d7220 */ /* 0x040fe40000410000 */
[C---:B------:R-:W-:Y:S01]  /*ae50*/  FMUL.FTZ R8, R0.reuse, R128 ;  /* 0x0000008000087220 */ /* 0x040fe20000410000 */
[----:B----4-:R-:W-:Y:S01]  /*ae60*/  F2FP.BF16.PACK_AB R162, R167, R172 ;  /* 0x000000aca7a2723e */ /* 0x010fe200000010ff */
[C---:B------:R-:W-:Y:S01]  /*ae70*/  FMUL.FTZ R9, R0.reuse, R129 ;  /* 0x0000008100097220 */ /* 0x040fe20000410000 */
[----:B------:R-:W-:Y:S01]  /*ae80*/  MUFU.EX2 R128, R161 ;  /* 0x000000a100807308 */ /* 0x000fe20000000800 */
[C---:B------:R-:W-:Y:S01]  /*ae90*/  FMUL.FTZ R40, R0.reuse, R112 ;  /* 0x0000007000287220 */ /* 0x040fe20000410000 */
[----:B------:R-:W-:Y:S01]  /*aea0*/  F2FP.BF16.PACK_AB R112, R49, R105 ;  /* 0x000000693170723e */ /* 0x000fe200000010ff */
[C---:B------:R-:W-:Y:S01]  /*aeb0*/  FMUL.FTZ R41, R0.reuse, R113 ;  /* 0x0000007100297220 */ /* 0x040fe20000410000 */
[----:B------:R-:W-:Y:S01]  /*aec0*/  F2FP.BF16.PACK_AB R113, R203, R34 ;  /* 0x00000022cb71723e */ /* 0x000fe200000010ff */
[----:B------:R-:W-:Y:S01]  /*aed0*/  FMUL.FTZ R44, R0, R108 ;  /* 0x0000006c002c7220 */ /* 0x000fe20000410000 */
[----:B------:R-:W-:Y:S01]  /*aee0*/  F2FP.BF16.PACK_AB R108, R38, R48 ;  /* 0x00000030266c723e */ /* 0x000fe200000010ff */
[----:B------:R-:W-:Y:S01]  /*aef0*/  FMUL.FTZ R45, R0, R109 ;  /* 0x0000006d002d7220 */ /* 0x000fe20000410000 */
[----:B------:R-:W-:Y:S01]  /*af00*/  F2FP.BF16.PACK_AB R109, R50, R51 ;  /* 0x00000033326d723e */ /* 0x000fe200000010ff */
        /* <DEDUP_REMOVED lines=12> */
[C---:B------:R-:W-:Y:S02]  /*afd0*/  FMUL.FTZ R92, R0.reuse, R92 ;  /* 0x0000005c005c7220 */ /* 0x040fe40000410000 */
[C---:B------:R-:W-:Y:S02]  /*afe0*/  FMUL.FTZ R93, R0.reuse, R93 ;  /* 0x0000005d005d7220 */ /* 0x040fe40000410000 */
[----:B------:R-:W-:Y:S02]  /*aff0*/  FFMA.FTZ R4, R0, R221, R105 ;  /* 0x000000dd00047223 */ /* 0x000fe40000010069 */
[----:B------:R1:W2:Y:S01]  /*b000*/  MUFU.EX2 R0, R3 ;  /* 0x0000000300007308 */ /* 0x0002a20000000800 */
[----:B------:R-:W-:Y:S01]  /*b010*/  FMUL.FTZ R46, R2, R110 ;  /* 0x0000006e022e7220 */ /* 0x000fe20000410000 */
[----:B------:R-:W-:Y:S01]  /*b020*/  F2FP.BF16.PACK_AB R110, R220, R219 ;  /* 0x000000dbdc6e723e */ /* 0x000fe200000010ff */
[----:B------:R-:W-:Y:S01]  /*b030*/  FMUL.FTZ R47, R2, R111 ;  /* 0x0000006f022f7220 */ /* 0x000fe20000410000 */
[----:B------:R-:W-:Y:S01]  /*b040*/  F2FP.BF16.PACK_AB R111, R211, R214 ;  /* 0x000000d6d36f723e */ /* 0x000fe200000010ff */
[----:B------:R-:W-:Y:S02]  /*b050*/  FADD.FTZ R105, R49, R4 ;  /* 0x0000000431697221 */ /* 0x000fe40000010000 */
[C---:B------:R-:W-:Y:S02]  /*b060*/  FMUL.FTZ R4, R100.reuse, R132 ;  /* 0x0000008464047220 */ /* 0x040fe40000410000 */
[----:B------:R-:W-:Y:S01]  /*b070*/  FMUL.FTZ R5, R100, R133 ;  /* 0x0000008564057220 */ /* 0x000fe20000410000 */
[----:B------:R-:W-:Y:S01]  /*b080*/  MUFU.EX2 R132, R165 ;  /* 0x000000a500847308 */ /* 0x000fe20000000800 */
[C---:B------:R-:W-:Y:S02]  /*b090*/  FMUL.FTZ R10, R2.reuse, R130 ;  /* 0x00000082020a7220 */ /* 0x040fe40000410000 */
[C---:B------:R-:W-:Y:S02]  /*b0a0*/  FMUL.FTZ R11, R2.reuse, R131 ;  /* 0x00000083020b7220 */ /* 0x040fe40000410000 */
[----:B------:R-:W-:Y:S01]  /*b0b0*/  FMUL.FTZ R42, R2, R114 ;  /* 0x00000072022a7220 */ /* 0x000fe20000410000 */
[----:B------:R-:W-:Y:S01]  /*b0c0*/  F2FP.BF16.PACK_AB R114, R206, R205 ;  /* 0x000000cdce72723e */ /* 0x000fe200000010ff */
[C---:B------:R-:W-:Y:S01]  /*b0d0*/  FMUL.FTZ R43, R2.reuse, R115 ;  /* 0x00000073022b7220 */ /* 0x040fe20000410000 */
[----:B------:R-:W-:Y:S01]  /*b0e0*/  F2FP.BF16.PACK_AB R115, R227, R204 ;  /* 0x000000cce373723e */ /* 0x000fe200000010ff */
[C---:B------:R-:W-:Y:S01]  /*b0f0*/  FMUL.FTZ R14, R2.reuse, R126 ;  /* 0x0000007e020e7220 */ /* 0x040fe20000410000 */
[----:B------:R-:W-:Y:S01]  /*b100*/  MUFU.EX2 R130, R170 ;  /* 0x000000aa00827308 */ /* 0x000fe20000000800 */
[----:B------:R-:W-:Y:S02]  /*b110*/  FMUL.FTZ R15, R2, R127 ;  /* 0x0000007f020f7220 */ /* 0x000fe40000410000 */
[C---:B------:R-:W-:Y:S01]  /*b120*/  FMUL.FTZ R16, R100.reuse, R136 ;  /* 0x0000008864107220 */ /* 0x040fe20000410000 */
[----:B------:R-:W-:Y:S01]  /*b130*/  LDSM.16.MT88.4 R124, [R181+0x1000] ;  /* 0x00100000b57c783b */ /* 0x000fe20000004200 */
[----:B-1----:R-:W-:Y:S02]  /*b140*/  FFMA.FTZ R3, R100, R222, R48 ;  /* 0x000000de64037223 */ /* 0x002fe40000010030 */
[C---:B--2---:R-:W-:Y:S02]  /*b150*/  FMUL.FTZ R6, R0.reuse, R134 ;  /* 0x0000008600067220 */ /* 0x044fe40000410000 */
[----:B------:R-:W-:Y:S01]  /*b160*/  FMUL.FTZ R7, R0, R135 ;  /* 0x0000008700077220 */ /* 0x000fe20000410000 */
[----:B------:R-:W-:Y:S01]  /*b170*/  MUFU.EX2 R133, R169 ;  /* 0x000000a900857308 */ /* 0x000fe20000000800 */
[----:B------:R-:W-:Y:S02]  /*b180*/  FADD.FTZ R3, R38, R3 ;  /* 0x0000000326037221 */ /* 0x000fe40000010000 */
[----:B------:R-:W1:Y:S01]  /*b190*/  LDSM.16.MT88.4 R36, [R182] ;  /* 0x00000000b624783b */ /* 0x000e620000004200 */
[----:B------:R-:W-:Y:S02]  /*b1a0*/  FMUL.FTZ R17, R100, R137 ;  /* 0x0000008964117220 */ /* 0x000fe40000410000 */
[-C--:B---3--:R-:W-:Y:S04]  /*b1b0*/  HMMA.16816.F32.BF16 R4, R108, R20.reuse, R4 ;  /* 0x000000146c04723c */ /* 0x088fe80000041804 */
[----:B------:R-:W-:Y:S01]  /*b1c0*/  MUFU.EX2 R131, R160 ;  /* 0x000000a000837308 */ /* 0x000fe20000000800 */
[C---:B------:R-:W-:Y:S02]  /*b1d0*/  FMUL.FTZ R18, R0.reuse, R138 ;  /* 0x0000008a00127220 */ /* 0x040fe40000410000 */
[----:B------:R-:W-:Y:S01]  /*b1e0*/  FMUL.FTZ R19, R0, R139 ;  /* 0x0000008b00137220 */ /* 0x000fe20000410000 */
[C---:B------:R-:W-:Y:S01]  /*b1f0*/  HMMA.16816.F32.BF16 R8, R112.reuse, R20, R8 ;  /* 0x000000147008723c */ /* 0x040fe20000041808 */
[----:B------:R-:W-:Y:S03]  /*b200*/  LDSM.16.MT88.4 R136, [R181+0x800] ;  /* 0x00080000b588783b */ /* 0x000fe60000004200 */
[C---:B------:R-:W-:Y:S02]  /*b210*/  FMUL.FTZ R30, R2.reuse, R118 ;  /* 0x00000076021e7220 */ /* 0x040fe40000410000 */
[C---:B------:R-:W-:Y:S01]  /*b220*/  FMUL.FTZ R31, R2.reuse, R119 ;  /* 0x00000077021f7220 */ /* 0x040fe20000410000 */
[----:B------:R-:W-:Y:S01]  /*b230*/  MUFU.EX2 R222, R168 ;  /* 0x000000a800de7308 */ /* 0x000fe20000000800 */
[-C--:B------:R-:W-:Y:S01]  /*b240*/  HMMA.16816.F32.BF16 R12, R112, R22.reuse, R12 ;  /* 0x00000016700c723c */ /* 0x080fe2000004180c */
[----:B------:R-:W2:Y:S03]  /*b250*/  LDSM.16.MT88.4 R116, [R181+0xc00] ;  /* 0x000c0000b574783b */ /* 0x000ea60000004200 */
[C---:B------:R-:W-:Y:S02]  /*b260*/  FMUL.FTZ R26, R2.reuse, R122 ;  /* 0x0000007a021a7220 */ /* 0x040fe40000410000 */
[----:B------:R-:W-:Y:S02]  /*b270*/  FMUL.FTZ R27, R2, R123 ;  /* 0x0000007b021b7220 */ /* 0x000fe40000410000 */
[C---:B------:R-:W-:Y:S01]  /*b280*/  HMMA.16816.F32.BF16 R16, R108.reuse, R22, R16 ;  /* 0x000000166c10723c */ /* 0x040fe20000041810 */
[----:B------:R-:W-:Y:S01]  /*b290*/  LDSM.16.MT88.4 R120, [R182+0x400] ;  /* 0x00040000b678783b */ /* 0x000fe20000004200 */
[----:B------:R3:W-:Y:S02]  /*b2a0*/  MUFU.EX2 R221, R159 ;  /* 0x0000009f00dd7308 */ /* 0x0007e40000000800 */
[C---:B------:R-:W-:Y:S02]  /*b2b0*/  FMUL.FTZ R20, R100.reuse, R140 ;  /* 0x0000008c64147220 */ /* 0x040fe40000410000 */
[----:B------:R-:W-:Y:S02]  /*b2c0*/  FMUL.FTZ R21, R100, R141 ;  /* 0x0000008d64157220 */ /* 0x000fe40000410000 */
[C---:B------:R-:W-:Y:S04]  /*b2d0*/  FMUL.FTZ R22, R0.reuse, R142 ;  /* 0x0000008e00167220 */ /* 0x040fe80000410000 */
[----:B------:R-:W-:Y:S01]  /*b2e0*/  FMUL.FTZ R23, R0, R143 ;  /* 0x0000008f00177220 */ /* 0x000fe20000410000 */
[----:B------:R-:W-:Y:S01]  /*b2f0*/  MUFU.EX2 R170, R198 ;  /* 0x000000c600aa7308 */ /* 0x000fe20000000800 */
[C---:B------:R-:W-:Y:S02]  /*b300*/  FMUL.FTZ R32, R100.reuse, R144 ;  /* 0x0000009064207220 */ /* 0x040fe40000410000 */
[----:B------:R-:W-:Y:S02]  /*b310*/  FMUL.FTZ R33, R100, R145 ;  /* 0x0000009164217220 */ /* 0x000fe40000410000 */
[----:B------:R-:W-:Y:S01]  /*b320*/  FMUL.FTZ R35, R0, R147 ;  /* 0x0000009300237220 */ /* 0x000fe20000410000 */
[-C--:B-1----:R-:W-:Y:S03]  /*b330*/  HMMA.16816.F32.BF16 R20, R108, R36.reuse, R20 ;  /* 0x000000246c14723c */ /* 0x082fe60000041814 */
[C---:B------:R-:W-:Y:S01]  /*b340*/  FMUL.FTZ R48, R100.reuse, R152 ;  /* 0x0000009864307220 */ /* 0x040fe20000410000 */
[----:B------:R-:W1:Y:S01]  /*b350*/  MUFU.EX2 R198, R200 ;  /* 0x000000c800c67308 */ /* 0x000e620000000800 */
[----:B------:R-:W-:Y:S02]  /*b360*/  FMUL.FTZ R49, R100, R153 ;  /* 0x0000009964317220 */ /* 0x000fe40000410000 */
[----:B------:R-:W-:Y:S01]  /*b370*/  FFMA.FTZ R106, R2, R223, R34 ;  /* 0x000000df026a7223 */ /* 0x000fe20000010022 */
[C---:B------:R-:W-:Y:S04]  /*b380*/  HMMA.16816.F32.BF16 R24, R112.reuse, R36, R24 ;  /* 0x000000247018723c */ /* 0x040fe80000041818 */
[----:B------:R-:W-:Y:S01]  /*b390*/  FMUL.FTZ R34, R0, R146 ;  /* 0x0000009200227220 */ /* 0x000fe20000410000 */
[----:B---3--:R-:W-:Y:S01]  /*b3a0*/  F2FP.BF16.PACK_AB R159, R178, R196 ;  /* 0x000000c4b29f723e */ /* 0x008fe200000010ff */
[----:B------:R-:W-:Y:S01]  /*b3b0*/  LDSM.16.MT88.4 R144, [R182+0x800] ;  /* 0x00080000b690783b */ /* 0x000fe20000004200 */
[C---:B------:R-:W-:Y:S01]  /*b3c0*/  FMUL.FTZ R36, R100.reuse, R148 ;  /* 0x0000009464247220 */ /* 0x040fe20000410000 */
[-C--:B------:R-:W-:Y:S01]  /*b3d0*/  HMMA.16816.F32.BF16 R28, R112, R38.reuse, R28 ;  /* 0x00000026701c723c */ /* 0x080fe2000004181c */
[----:B------:R3:W-:Y:S03]  /*b3e0*/  MUFU.EX2 R223, R157 ;  /* 0x0000009d00df7308 */ /* 0x0007e60000000800 */
[----:B------:R-:W-:Y:S02]  /*b3f0*/  FMUL.FTZ R37, R100, R149 ;  /* 0x0000009564257220 */ /* 0x000fe40000410000 */
[C---:B------:R-:W-:Y:S02]  /*b400*/  FMUL.FTZ R58, R2.reuse, R58 ;  /* 0x0000003a023a7220 */ /* 0x040fe40000410000 */
[C---:B------:R-:W-:Y:S03]  /*b410*/  HMMA.16816.F32.BF16 R32, R108.reuse, R38, R32 ;  /* 0x000000266c20723c */ /* 0x040fe60000041820 */
[----:B------:R-:W-:Y:S01]  /*b420*/  MUFU.EX2 R168, R174 ;  /* 0x000000ae00a87308 */ /* 0x000fe20000000800 */
[C---:B------:R-:W-:Y:S01]  /*b430*/  FMUL.FTZ R59, R2.reuse, R59 ;  /* 0x0000003b023b7220 */ /* 0x040fe20000410000 */
[----:B-1----:R-:W-:Y:S01]  /*b440*/  F2FP.BF16.PACK_AB R158, R199, R198 ;  /* 0x000000c6c79e723e */ /* 0x002fe200000010ff */
[----:B------:R-:W-:Y:S02]  /*b450*/  FMUL.FTZ R62, R2, R62 ;  /* 0x0000003e023e7220 */ /* 0x000fe40000410000 */
[C---:B------:R-:W-:Y:S04]  /*b460*/  FMUL.FTZ R38, R0.reuse, R150 ;  /* 0x0000009600267220 */ /* 0x040fe80000410000 */
[----:B------:R-:W-:Y:S01]  /*b470*/  FMUL.FTZ R39, R0, R151 ;  /* 0x0000009700277220 */ /* 0x000fe20000410000 */
[----:B------:R-:W1:Y:S01]  /*b480*/  MUFU.EX2 R169, R173 ;  /* 0x000000ad00a97308 */ /* 0x000e620000000800 */
[C---:B------:R-:W-:Y:S02]  /*b490*/  FMUL.FTZ R63, R2.reuse, R63 ;  /* 0x0000003f023f7220 */ /* 0x040fe40000410000 */
[C---:B------:R-:W-:Y:S01]  /*b4a0*/  FMUL.FTZ R74, R2.reuse, R74 ;  /* 0x0000004a024a7220 */ /* 0x040fe20000410000 */
[----:B---3--:R-:W-:Y:S01]  /*b4b0*/  F2FP.BF16.PACK_AB R157, R197, R170 ;  /* 0x000000aac59d723e */ /* 0x008fe200000010ff */
[C---:B------:R-:W-:Y:S01]  /*b4c0*/  FMUL.FTZ R75, R2.reuse, R75 ;  /* 0x0000004b024b7220 */ /* 0x040fe20000410000 */
[-C--:B--2---:R-:W-:Y:S03]  /*b4d0*/  HMMA.16816.F32.BF16 R36, R108, R116.reuse, R36 ;  /* 0x000000746c24723c */ /* 0x084fe60000041824 */
[C---:B------:R-:W-:Y:S01]  /*b4e0*/  FMUL.FTZ R78, R2.reuse, R78 ;  /* 0x0000004e024e7220 */ /* 0x040fe20000410000 */
[----:B------:R-:W2:Y:S01]  /*b4f0*/  MUFU.EX2 R165, R175 ;  /* 0x000000af00a57308 */ /* 0x000ea20000000800 */
[C---:B------:R-:W-:Y:S02]  /*b500*/  FMUL.FTZ R79, R2.reuse, R79 ;  /* 0x0000004f024f7220 */ /* 0x040fe40000410000 */
[C---:B------:R-:W-:Y:S01]  /*b510*/  FMUL.FTZ R90, R2.reuse, R90 ;  /* 0x0000005a025a7220 */ /* 0x040fe20000410000 */
[C---:B------:R-:W-:Y:S04]  /*b520*/  HMMA.16816.F32.BF16 R40, R112.reuse, R116, R40 ;  /* 0x000000747028723c */ /* 0x040fe80000041828 */
[C---:B------:R-:W-:Y:S02]  /*b530*/  FMUL.FTZ R91, R2.reuse, R91 ;  /* 0x0000005b025b7220 */ /* 0x040fe40000410000 */
[C---:B------:R-:W-:Y:S02]  /*b540*/  FMUL.FTZ R94, R2.reuse, R94 ;  /* 0x0000005e025e7220 */ /* 0x040fe40000410000 */
[-C--:B------:R-:W-:Y:S04]  /*b550*/  HMMA.16816.F32.BF16 R44, R112, R118.reuse, R44 ;  /* 0x00000076702c723c */ /* 0x080fe8000004182c */
[----:B------:R-:W-:Y:S01]  /*b560*/  FMUL.FTZ R95, R2, R95 ;  /* 0x0000005f025f7220 */ /* 0x000fe20000410000 */
[----:B-1----:R-:W-:Y:S01]  /*b570*/  F2FP.BF16.PACK_AB R160, R169, R168 ;  /* 0x000000a8a9a0723e */ /* 0x002fe200000010ff */
[C---:B------:R-:W-:Y:S02]  /*b580*/  FFMA.FTZ R2, R0.reuse, R228, R51 ;  /* 0x000000e400027223 */ /* 0x040fe40000010033 */
[----:B------:R-:W-:Y:S04]  /*b590*/  FMUL.FTZ R51, R0, R155 ;  /* 0x0000009b00337220 */ /* 0x000fe80000410000 */
[----:B------:R-:W-:Y:S01]  /*b5a0*/  FADD.FTZ R2, R50, R2 ;  /* 0x0000000232027221 */ /* 0x000fe20000010000 */
[----:B--2---:R-:W-:Y:S01]  /*b5b0*/  F2FP.BF16.PACK_AB R161, R165, R166 ;  /* 0x000000a6a5a1723e */ /* 0x004fe200000010ff */
[----:B------:R-:W-:Y:S02]  /*b5c0*/  FMUL.FTZ R50, R0, R154 ;  /* 0x0000009a00327220 */ /* 0x000fe40000410000 */
[----:B------:R-:W-:Y:S01]  /*b5d0*/  LDSM.16.MT88.4 R152, [R181+0x1400] ;  /* 0x00140000b598783b */ /* 0x000fe20000004200 */
[C---:B------:R-:W-:Y:S02]  /*b5e0*/  FMUL.FTZ R52, R100.reuse, R52 ;  /* 0x0000003464347220 */ /* 0x040fe40000410000 */
[----:B------:R-:W-:Y:S02]  /*b5f0*/  FMUL.FTZ R53, R100, R53 ;  /* 0x0000003564357220 */ /* 0x000fe40000410000 */
[C---:B------:R-:W-:Y:S03]  /*b600*/  HMMA.16816.F32.BF16 R48, R108.reuse, R118, R48 ;  /* 0x000000766c30723c */ /* 0x040fe60000041830 */
[----:B------:R-:W1:Y:S01]  /*b610*/  LDSM.16.MT88.4 R116, [R182+0xc00] ;  /* 0x000c0000b674783b */ /* 0x000e620000004200 */
[C---:B------:R-:W-:Y:S02]  /*b620*/  FMUL.FTZ R54, R0.reuse, R54 ;  /* 0x0000003600367220 */ /* 0x040fe40000410000 */
[----:B------:R-:W-:Y:S02]  /*b630*/  FMUL.FTZ R55, R0, R55 ;  /* 0x0000003700377220 */ /* 0x000fe40000410000 */
[C---:B------:R-:W-:Y:S04]  /*b640*/  FMUL.FTZ R64, R100.reuse, R64 ;  /* 0x0000004064407220 */ /* 0x040fe80000410000 */
        /* <DEDUP_REMOVED lines=21> */
[----:B------:R-:W-:Y:S02]  /*b7a0*/  FADD.FTZ R100, R203, R106 ;  /* 0x0000006acb647221 */ /* 0x000fe40000010000 */
[----:B------:R-:W1:Y:S01]  /*b7b0*/  MUFU.EX2 R106, R179 ;  /* 0x000000b3006a7308 */ /* 0x000e620000000800 */
[----:B------:R-:W-:Y:S01]  /*b7c0*/  FADD.FTZ R3, R219, R3 ;  /* 0x00000003db037221 */ /* 0x000fe20000010000 */
[-C--:B------:R-:W-:Y:S04]  /*b7d0*/  HMMA.16816.F32.BF16 R60, R112, R118.reuse, R60 ;  /* 0x00000076703c723c */ /* 0x080fe8000004183c */
[----:B------:R-:W-:Y:S02]  /*b7e0*/  FADD.FTZ R2, R214, R2 ;  /* 0x00000002d6027221 */ /* 0x000fe40000010000 */
[----:B------:R-:W-:Y:S02]  /*b7f0*/  FADD.FTZ R0, R205, R105 ;  /* 0x00000069cd007221 */ /* 0x000fe40000010000 */
[C---:B------:R-:W-:Y:S01]  /*b800*/  HMMA.16816.F32.BF16 R64, R108.reuse, R118, R64 ;  /* 0x000000766c40723c */ /* 0x040fe20000041840 */
[----:B------:R-:W2:Y:S03]  /*b810*/  LDSM.16.MT88.4 R116, [R181+0x1800] ;  /* 0x00180000b574783b */ /* 0x000ea60000004200 */
[----:B------:R-:W-:Y:S02]  /*b820*/  FADD.FTZ R105, R204, R100 ;  /* 0x00000064cc697221 */ /* 0x000fe40000010000 */
[----:B------:R-:W-:Y:S02]  /*b830*/  FADD.FTZ R100, R220, R3 ;  /* 0x00000003dc647221 */ /* 0x000fe40000010000 */
[----:B------:R-:W-:Y:S04]  /*b840*/  FADD.FTZ R3, R211, R2 ;  /* 0x00000002d3037221 */ /* 0x000fe80000010000 */
[----:B------:R-:W-:Y:S02]  /*b850*/  FADD.FTZ R100, R130, R100 ;  /* 0x0000006482647221 */ /* 0x000fe40000010000 */
[----:B------:R-:W-:Y:S01]  /*b860*/  FADD.FTZ R3, R129, R3 ;  /* 0x0000000381037221 */ /* 0x000fe20000010000 */
[----:B-1----:R-:W-:Y:S01]  /*b870*/  F2FP.BF16.PACK_AB R163, R106, R164 ;  /* 0x000000a46aa3723e */ /* 0x002fe200000010ff */
[----:B------:R-:W-:Y:S02]  /*b880*/  FADD.FTZ R100, R133, R100 ;  /* 0x0000006485647221 */ /* 0x000fe40000010000 */
[----:B------:R-:W-:Y:S02]  /*b890*/  FADD.FTZ R3, R132, R3 ;  /* 0x0000000384037221 */ /* 0x000fe40000010000 */
[----:B------:R-:W-:Y:S02]  /*b8a0*/  FADD.FTZ R2, R206, R0 ;  /* 0x00000000ce027221 */ /* 0x000fe40000010000 */
[----:B------:R-:W-:Y:S01]  /*b8b0*/  FADD.FTZ R0, R227, R105 ;  /* 0x00000069e3007221 */ /* 0x000fe20000010000 */
[----:B------:R-:W-:Y:S01]  /*b8c0*/  MOV R105, R103 ;  /* 0x0000006700697202 */ /* 0x000fe20000000f00 */
[----:B------:R-:W-:Y:S02]  /*b8d0*/  FADD.FTZ R2, R128, R2 ;  /* 0x0000000280027221 */ /* 0x000fe40000010000 */
[----:B------:R-:W-:Y:S02]  /*b8e0*/  FADD.FTZ R0, R107, R0 ;  /* 0x000000006b007221 */ /* 0x000fe40000010000 */
[----:B------:R-:W-:Y:S02]  /*b8f0*/  FADD.FTZ R2, R131, R2 ;  /* 0x0000000283027221 */ /* 0x000fe40000010000 */
[----:B------:R-:W-:Y:S02]  /*b900*/  FADD.FTZ R0, R218, R0 ;  /* 0x00000000da007221 */ /* 0x000fe40000010000 */
[----:B------:R-:W-:Y:S02]  /*b910*/  FADD.FTZ R3, R224, R3 ;  /* 0x00000003e0037221 */ /* 0x000fe40000010000 */
[----:B------:R-:W-:Y:S02]  /*b920*/  FADD.FTZ R2, R221, R2 ;  /* 0x00000002dd027221 */ /* 0x000fe40000010000 */
[----:B------:R-:W-:Y:S01]  /*b930*/  FADD.FTZ R0, R213, R0 ;  /* 0x00000000d5007221 */ /* 0x000fe20000010000 */
[-C--:B--2---:R-:W-:Y:S08]  /*b940*/  HMMA.16816.F32.BF16 R68, R108, R116.reuse, R68 ;  /* 0x000000746c44723c */ /* 0x084ff00000041844 */
[C---:B------:R-:W-:Y:S08]  /*b950*/  HMMA.16816.F32.BF16 R72, R112.reuse, R116, R72 ;  /* 0x000000747048723c */ /* 0x040ff00000041848 */
[-C--:B------:R-:W-:Y:S08]  /*b960*/  HMMA.16816.F32.BF16 R76, R112, R118.reuse, R76 ;  /* 0x00000076704c723c */ /* 0x080ff0000004184c */
[C---:B------:R-:W-:Y:S01]  /*b970*/  HMMA.16816.F32.BF16 R80, R108.reuse, R118, R80 ;  /* 0x000000766c50723c */ /* 0x040fe20000041850 */
[----:B------:R-:W1:Y:S07]  /*b980*/  LDSM.16.MT88.4 R116, [R182+0x1800] ;  /* 0x00180000b674783b */ /* 0x000e6e0000004200 */
[-C--:B-1----:R-:W-:Y:S08]  /*b990*/  HMMA.16816.F32.BF16 R84, R108, R116.reuse, R84 ;  /* 0x000000746c54723c */ /* 0x082ff00000041854 */
[C---:B------:R-:W-:Y:S07]  /*b9a0*/  HMMA.16816.F32.BF16 R88, R112.reuse, R116, R88 ;  /* 0x000000747058723c */ /* 0x040fee0000041858 */
[----:B------:R-:W-:Y:S01]  /*b9b0*/  F2FP.BF16.PACK_AB R116, R131, R128 ;  /* 0x000000808374723e */ /* 0x000fe200000010ff */
[-C--:B------:R-:W-:Y:S01]  /*b9c0*/  HMMA.16816.F32.BF16 R92, R112, R118.reuse, R92 ;  /* 0x00000076705c723c */ /* 0x080fe2000004185c */
[----:B------:R-:W1:Y:S03]  /*b9d0*/  LDSM.16.MT88.4 R112, [R181+0x400] ;  /* 0x00040000b570783b */ /* 0x000e660000004200 */
[----:B------:R-:W-:Y:S02]  /*b9e0*/  F2FP.BF16.PACK_AB R117, R218, R107 ;  /* 0x0000006bda75723e */ /* 0x000fe400000010ff */
[----:B------:R-:W-:Y:S02]  /*b9f0*/  MOV R107, R101 ;  /* 0x00000065006b7202 */ /* 0x000fe40000000f00 */
[----:B------:R-:W-:Y:S07]  /*ba00*/  HMMA.16816.F32.BF16 R96, R108, R118, R96 ;  /* 0x000000766c60723c */ /* 0x000fee0000041860 */
[----:B------:R-:W-:Y:S02]  /*ba10*/  F2FP.BF16.PACK_AB R108, R133, R130 ;  /* 0x00000082856c723e */ /* 0x000fe400000010ff */
[----:B------:R-:W-:Y:S03]  /*ba20*/  F2FP.BF16.PACK_AB R109, R132, R129 ;  /* 0x00000081846d723e */ /* 0x000fe600000010ff */
[----:B------:R-:W-:Y:S02]  /*ba30*/  F2FP.BF16.PACK_AB R110, R226, R222 ;  /* 0x000000dee26e723e */ /* 0x000fe400000010ff */
[----:B------:R-:W-:Y:S02]  /*ba40*/  F2FP.BF16.PACK_AB R111, R225, R224 ;  /* 0x000000e0e16f723e */ /* 0x000fe400000010ff */
[C---:B------:R-:W-:Y:S02]  /*ba50*/  F2FP.BF16.PACK_AB R118, R223.reuse, R221 ;  /* 0x000000dddf76723e */ /* 0x040fe400000010ff */
[C---:B------:R-:W-:Y:S03]  /*ba60*/  F2FP.BF16.PACK_AB R119, R212.reuse, R213 ;  /* 0x000000d5d477723e */ /* 0x040fe600000010ff */
[-C--:B-1----:R-:W-:Y:S08]  /*ba70*/  HMMA.16816.F32.BF16 R4, R108, R112.reuse, R4 ;  /* 0x000000706c04723c */ /* 0x082ff00000041804 */
[C---:B------:R-:W-:Y:S08]  /*ba80*/  HMMA.16816.F32.BF16 R8, R116.reuse, R112, R8 ;  /* 0x000000707408723c */ /* 0x040ff00000041808 */
[-C--:B------:R-:W-:Y:S08]  /*ba90*/  HMMA.16816.F32.BF16 R12, R116, R114.reuse, R12 ;  /* 0x00000072740c723c */ /* 0x080ff0000004180c */
        /* <DEDUP_REMOVED lines=43> */
[----:B------:R-:W-:Y:S02]  /*bd50*/  FADD.FTZ R5, R212, R0 ;  /* 0x00000000d4057221 */ /* 0x000fe40000010000 */
[----:B------:R-:W-:Y:S02]  /*bd60*/  FADD.FTZ R0, R168, R4 ;  /* 0x00000004a8007221 */ /* 0x000fe40000010000 */
[C---:B------:R-:W-:Y:S04]  /*bd70*/  HMMA.16816.F32.BF16 R64, R156.reuse, R6, R64 ;  /* 0x000000069c40723c */ /* 0x040fe80000041840 */
[----:B------:R-:W-:Y:S03]  /*bd80*/  FADD.FTZ R5, R166, R5 ;  /* 0x00000005a6057221 */ /* 0x000fe60000010000 */
[----:B------:R-:W-:Y:S01]  /*bd90*/  FADD.FTZ R7, R222, R100 ;  /* 0x00000064de077221 */ /* 0x000fe20000010000 */
[-C--:B--2---:R-:W-:Y:S04]  /*bda0*/  HMMA.16816.F32.BF16 R68, R156, R8.reuse, R68 ;  /* 0x000000089c44723c */ /* 0x084fe80000041844 */
[----:B------:R-:W-:Y:S01]  /*bdb0*/  MOV R100, R104 ;  /* 0x0000006800647202 */ /* 0x000fe20000000f00 */
        /* <DEDUP_REMOVED lines=11> */
[-C--:B---3--:R-:W-:Y:S04]  /*be70*/  HMMA.16816.F32.BF16 R84, R156, R12.reuse, R84 ;  /* 0x0000000c9c54723c */ /* 0x088fe80000041854 */
        /* <DEDUP_REMOVED lines=8> */
[----:B------:R-:W-:Y:S04]  /*bf00*/  HMMA.16816.F32.BF16 R96, R156, R14, R96 ;  /* 0x0000000e9c60723c */ /* 0x000fe80000041860 */
[----:B------:R-:W-:Y:S02]  /*bf10*/  FADD.FTZ R221, R167, R2 ;  /* 0x00000002a7dd7221 */ /* 0x000fe40000010000 */
[----:B------:R-:W-:Y:S01]  /*bf20*/  FADD.FTZ R223, R106, R0 ;  /* 0x000000006adf7221 */ /* 0x000fe20000010000 */
[----:B------:R-:W-:Y:S01]  /*bf30*/  MOV R106, R102 ;  /* 0x00000066006a7202 */ /* 0x000fe20000000f00 */
[----:B------:R-:W-:-:S05]  /*bf40*/  @P0 BRA `(.L_x_654) ;  /* 0xffffb91000000947 */ /* 0x000fca000383ffff */
.L_x_621:
[----:B------:R-:W-:Y:S01]  /*bf50*/  IMAD.MOV.U32 R0, RZ, RZ, c[0x0][0x2c4] ;  /* 0x0000b100ff007624 */ /* 0x000fe200078e00ff */
[----:B------:R-:W-:Y:S01]  /*bf60*/  IADD3 R2, R233, 0x1, -R232 ;  /* 0x00000001e9027810 */ /* 0x000fe20007ffe8e8 */
[----:B------:R-:W-:-:S03]  /*bf70*/  IMAD.MOV.U32 R4, RZ, RZ, c[0x0][0x32c] ;  /* 0x0000cb00ff047624 */ /* 0x000fc600078e00ff */
[----:B------:R-:W-:Y:S02]  /*bf80*/  ISETP.NE.AND P1, PT, R0, 0x1, PT ;  /* 0x000000010000780c */ /* 0x000fe40003f25270 */
[----:B------:R-:W-:Y:S02]  /*bf90*/  IADD3 R0, R250, 0x7f, RZ ;  /* 0x0000007ffa007810 */ /* 0x000fe40007ffe0ff */
[----:B------:R-:W-:-:S09]  /*bfa0*/  ISETP.GE.AND P0, PT, R4, 0x1, PT ;  /* 0x000000010400780c */ /* 0x000fd20003f06270 */
[----:B------:R-:W-:-:S05]  /*bfb0*/  @P1 IMAD.HI.U32 R3, R0, c[0x0][0x2c8], RZ ;  /* 0x0000b20000031a27 */ /* 0x000fca00078e00ff */
[----:B------:R-:W-:-:S05]  /*bfc0*/  @P1 SHF.R.U32.HI R0, RZ, c[0x0][0x2cc], R3 ;  /* 0x0000b300ff001a19 */ /* 0x000fca0000011603 */
[----:B------:R-:W-:-:S05]  /*bfd0*/  IMAD.IADD R0, R2, 0x1, R0 ;  /* 0x0000000102007824 */ /* 0x000fca00078e0200 */
[----:B------:R-:W-:Y:S01]  /*bfe0*/  IADD3 R2, R0, -c[0x0][0x324], RZ ;  /* 0x8000c90000027a10 */ /* 0x000fe20007ffe0ff */
[----:B------:R-:W-:Y:S05]  /*bff0*/  @!P0 BRA `(.L_x_655) ;  /* 0x0000011000008947 */ /* 0x000fea0003800000 */
[----:B------:R-:W-:Y:S01]  /*c000*/  ISETP.GT.AND P0, PT, R0, -0x1, PT ;  /* 0xffffffff0000780c */ /* 0x000fe20003f04270 */
[----:B------:R-:W-:-:S12]  /*c010*/  BSSY B0, `(.L_x_656) ;  /* 0x000000d000007945 */ /* 0x000fd80003800000 */
        /* <DEDUP_REMOVED lines=8> */
.L_x_657:
[----:B------:R-:W-:-:S04]  /*c0a0*/  MOV R3, 0x1 ;  /* 0x0000000100037802 */ /* 0x000fc80000000f00 */
[----:B------:R-:W-:-:S13]  /*c0b0*/  ISETP.NE.AND P0, PT, R3, c[0x0][0x32c], PT ;  /* 0x0000cb0003007a0c */ /* 0x000fda0003f05270 */
[----:B------:R-:W-:-:S05]  /*c0c0*/  @P0 IMAD.HI.U32 R3, R0, c[0x0][0x330], RZ ;  /* 0x0000cc0000030a27 */ /* 0x000fca00078e00ff */
[----:B------:R-:W-:Y:S02]  /*c0d0*/  @P0 SHF.R.U32.HI R0, RZ, c[0x0][0x334], R3 ;  /* 0x0000cd00ff000a19 */ /* 0x000fe40000011603 */
.L_x_658:
[----:B------:R-:W-:Y:S05]  /*c0e0*/  BSYNC B0 ;  /* 0x0000000000007941 */ /* 0x000fea0003800000 */
.L_x_656:
[----:B------:R-:W-:-:S05]  /*c0f0*/  IMAD R0, R0, c[0x0][0x32c], RZ ;  /* 0x0000cb0000007a24 */ /* 0x000fca00078e02ff */
[----:B------:R-:W-:-:S04]  /*c100*/  IMNMX R2, R2, R0, !PT ;  /* 0x0000000002027217 */ /* 0x000fc80007800200 */
.L_x_655:
[----:B------:R-:W-:-:S05]  /*c110*/  IADD3 R2, R2, 0x2f, RZ ;  /* 0x0000002f02027810 */ /* 0x000fca0007ffe0ff */
[----:B------:R-:W-:-:S05]  /*c120*/  IMAD.HI R2, R2, 0x2aaaaaab, RZ ;  /* 0x2aaaaaab02027827 */ /* 0x000fca00078e02ff */
[----:B------:R-:W-:-:S04]  /*c130*/  SHF.R.U32.HI R0, RZ, 0x1f, R2 ;  /* 0x0000001fff007819 */ /* 0x000fc80000011602 */
[----:B------:R-:W-:-:S04]  /*c140*/  LEA.HI.SX32 R0, R2, R0, 0x1d ;  /* 0x0000000002007211 */ /* 0x000fc800078feaff */
[----:B------:R-:W-:-:S04]  /*c150*/  IMNMX R227, R237, R0, !PT ;  /* 0x00000000ede37217 */ /* 0x000fc80007800200 */
[----:B------:R-:W-:-:S13]  /*c160*/  ISETP.GE.AND P0, PT, R208, R227, PT ;  /* 0x000000e3d000720c */ /* 0x000fda0003f06270 */
[----:B------:R-:W-:Y:S05]  /*c170*/  @!P0 BRA `(.L_x_659) ;  /* 0x0000320000008947 */ /* 0x000fea0003800000 */
.L_x_672:
[----:B------:R-:W-:Y:S04]  /*c180*/  DEPBAR.LE SB0, 0x0 ;  /* 0x000080000000791a */ /* 0x000fe80000000000 */
[----:B------:R-:W-:Y:S01]  /*c190*/  WARPSYNC 0xffffffff ;  /* 0xffffffff00007948 */ /* 0x000fe20003800000 */
[----:B------:R-:W-:Y:S01]  /*c1a0*/  BAR.SYNC.DEFER_BLOCKING 0x0 ;  /* 0x0000000000007b1d */ /* 0x000fe20000010000 */
[----:B------:R-:W-:Y:S01]  /*c1b0*/  ISETP.GT.AND P0, PT, R237, R208, PT ;  /* 0x000000d0ed00720c */ /* 0x000fe20003f04270 */
[----:B------:R-:W-:Y:S01]  /*c1c0*/  IMAD.MOV.U32 R106, RZ, RZ, R104 ;  /* 0x000000ffff6a7224 */ /* 0x000fe200078e0068 */
[----:B------:R-:W-:Y:S01]  /*c1d0*/  MOV R107, R103 ;  /* 0x00000067006b7202 */ /* 0x000fe20000000f00 */
[----:B------:R-:W-:Y:S02]  /*c1e0*/  IMAD.MOV.U32 R100, RZ, RZ, R102 ;  /* 0x000000ffff647224 */ /* 0x000fe400078e0066 */
        /* <DEDUP_REMOVED lines=27> */
.L_x_808:
[----:B------:R-:W-:-:S05]  /*c3a0*/  BRA.DIV ~URZ, `(.L_x_663) ;  /* 0x0000e2627f007947 */ /* 0x000fca000b800000 */
[----:B------:R4:W3:Y:S02]  /*c3b0*/  SHFL.IDX PT, R0, R11, RZ, 0x1c1f ;  /* 0x001c1fff0b007589 */ /* 0x0008e400000e0000 */
.L_x_809:
        /* <DEDUP_REMOVED lines=25> */
.L_x_810:
        /* <DEDUP_REMOVED lines=15> */
.L_x_661:
[----:B------:R-:W-:Y:S05]  /*c640*/  BSYNC B0 ;  /* 0x0000000000007941 */ /* 0x000fea0003800000 */
.L_x_660:
        /* <DEDUP_REMOVED lines=95> */
[----:B------:R5:W2:Y:S01]  /*cc40*/  MUFU.TANH R206, R2 ;  /* 0x0000000200ce7308 */ /* 0x000aa20000002400 */
[----:B---3--:R-:W-:Y:S09]  /*cc50*/  FMUL.FTZ R3, R18, c[0x0][0x320] ;  /* 0x0000c80012037a20 */ /* 0x008ff20000410000 */
[----:B------:R-:W3:Y:S01]  /*cc60*/  MUFU.TANH R175, R3 ;  /* 0x0000000300af7308 */ /* 0x000ee20000002400 */
[----:B-1----:R-:W-:Y:S09]  /*cc70*/  FMUL.FTZ R0, R6, c[0x0][0x320] ;  /* 0x0000c80006007a20 */ /* 0x002ff20000410000 */
[----:B------:R1:W1:Y:S01]  /*cc80*/  MUFU.TANH R200, R0 ;  /* 0x0000000000c87308 */ /* 0x0002620000002400 */
[----:B-----5:R-:W-:Y:S09]  /*cc90*/  FMUL.FTZ R2, R19, c[0x0][0x320] ;  /* 0x0000c80013027a20 */ /* 0x020ff20000410000 */
[----:B------:R-:W2:Y:S01]  /*cca0*/  MUFU.TANH R174, R2 ;  /* 0x0000000200ae7308 */ /* 0x000ea20000002400 */
[----:B-1----:R-:W-:Y:S02]  /*ccb0*/  FMUL.FTZ R0, R7, c[0x0][0x320] ;  /* 0x0000c80007007a20 */ /* 0x002fe40000410000 */
[----:B------:R-:W1:Y:S07]  /*ccc0*/  LDSM.16.M88.4 R4, [R187] ;  /* 0x00000000bb04783b */ /* 0x000e6e0000000200 */
[----:B------:R5:W1:Y:S02]  /*ccd0*/  MUFU.TANH R199, R0 ;  /* 0x0000000000c77308 */ /* 0x000a640000002400 */
[----:B-----5:R-:W-:Y:S02]  /*cce0*/  FMUL.FTZ R0, R8, c[0x0][0x320] ;  /* 0x0000c80008007a20 */ /* 0x020fe40000410000 */
[----:B------:R-:W-:Y:S06]  /*ccf0*/  FMUL.FTZ R8, R17, c[0x0][0x320] ;  /* 0x0000c80011087a20 */ /* 0x000fec0000410000 */
[----:B------:R5:W2:Y:S10]  /*cd00*/  MUFU.TANH R204, R0 ;  /* 0x0000000000cc7308 */ /* 0x000ab40000002400 */
[----:B------:R2:W2:Y:S01]  /*cd10*/  MUFU.TANH R167, R8 ;  /* 0x0000000800a77308 */ /* 0x0004a20000002400 */
[-C--:B-1----:R-:W-:Y:S08]  /*cd20*/  HMMA.16816.F32.BF16 R20, R160, R4.reuse, R20 ;  /* 0x00000004a014723c */ /* 0x082ff00000041814 */
[C---:B------:R-:W-:Y:S04]  /*cd30*/  HMMA.16816.F32.BF16 R24, R168.reuse, R4, R24 ;  /* 0x00000004a818723c */ /* 0x040fe80000041818 */
[----:B-----5:R-:W-:Y:S04]  /*cd40*/  FMUL.FTZ R0, R9, c[0x0][0x320] ;  /* 0x0000c80009007a20 */ /* 0x020fe80000410000 */
[-C--:B------:R-:W-:Y:S01]  /*cd50*/  HMMA.16816.F32.BF16 R28, R168, R6.reuse, R28 ;  /* 0x00000006a81c723c */ /* 0x080fe2000004181c */
[----:B------:R1:W1:Y:S01]  /*cd60*/  MUFU.TANH R205, R0 ;  /* 0x0000000000cd7308 */ /* 0x0002620000002400 */
[----:B--2---:R-:W2:Y:S06]  /*cd70*/  LDSM.16.M88.4 R8, [R186] ;  /* 0x00000000ba08783b */ /* 0x004eac0000000200 */
[C---:B------:R-:W-:Y:S01]  /*cd80*/  HMMA.16816.F32.BF16 R32, R160.reuse, R6, R32 ;  /* 0x00000006a020723c */ /* 0x040fe20000041820 */
[----:B------:R-:W-:Y:S04]  /*cd90*/  DEPBAR.LE SB0, 0x0 ;  /* 0x000080000000791a */ /* 0x000fe80000000000 */
[----:B------:R-:W-:Y:S03]  /*cda0*/  BAR.SYNC.DEFER_BLOCKING 0x0 ;  /* 0x0000000000007b1d */ /* 0x000fe60000010000 */
[----:B------:R-:W-:Y:S04]  /*cdb0*/  FMUL.FTZ R3, R26, c[0x0][0x320] ;  /* 0x0000c8001a037a20 */ /* 0x000fe80000410000 */
[----:B------:R-:W-:Y:S01]  /*cdc0*/  FMUL.FTZ R2, R27, c[0x0][0x320] ;  /* 0x0000c8001b027a20 */ /* 0x000fe20000410000 */
[----:B------:R5:W2:Y:S01]  /*cdd0*/  MUFU.TANH R178, R3 ;  /* 0x0000000300b27308 */ /* 0x000aa20000002400 */
[----:B-1----:R-:W-:Y:S09]  /*cde0*/  FMUL.FTZ R0, R12, c[0x0][0x320] ;  /* 0x0000c8000c007a20 */ /* 0x002ff20000410000 */
[----:B------:R1:W1:Y:S01]  /*cdf0*/  MUFU.TANH R198, R0 ;  /* 0x0000000000c67308 */ /* 0x0002620000002400 */
[----:B------:R-:W-:Y:S09]  /*ce00*/  FMUL.FTZ R4, R33, c[0x0][0x320] ;  /* 0x0000c80021047a20 */ /* 0x000ff20000410000 */
[----:B------:R3:W3:Y:S01]  /*ce10*/  MUFU.TANH R176, R2 ;  /* 0x0000000200b07308 */ /* 0x0006e20000002400 */
[----:B-----5:R-:W-:Y:S01]  /*ce20*/  FMUL.FTZ R3, R34, c[0x0][0x320] ;  /* 0x0000c80022037a20 */ /* 0x020fe20000410000 */
[-C--:B--2---:R-:W-:Y:S08]  /*ce30*/  HMMA.16816.F32.BF16 R36, R160, R8.reuse, R36 ;  /* 0x00000008a024723c */ /* 0x084ff00000041824 */
[----:B------:R-:W2:Y:S01]  /*ce40*/  MUFU.TANH R26, R4 ;  /* 0x00000004001a7308 */ /* 0x000ea20000002400 */
[----:B-1----:R-:W-:Y:S01]  /*ce50*/  FMUL.FTZ R0, R13, c[0x0][0x320] ;  /* 0x0000c8000d007a20 */ /* 0x002fe20000410000 */
[C---:B------:R-:W-:Y:S08]  /*ce60*/  HMMA.16816.F32.BF16 R40, R168.reuse, R8, R40 ;  /* 0x00000008a828723c */ /* 0x040ff00000041828 */
[----:B------:R1:W1:Y:S01]  /*ce70*/  MUFU.TANH R197, R0 ;  /* 0x0000000000c57308 */ /* 0x0002620000002400 */
[-C--:B------:R-:W-:Y:S03]  /*ce80*/  HMMA.16816.F32.BF16 R44, R168, R10.reuse, R44 ;  /* 0x0000000aa82c723c */ /* 0x080fe6000004182c */
[----:B---3--:R-:W-:Y:S06]  /*ce90*/  FMUL.FTZ R2, R35, c[0x0][0x320] ;  /* 0x0000c80023027a20 */ /* 0x008fec0000410000 */
[----:B------:R3:W2:Y:S01]  /*cea0*/  MUFU.TANH R27, R2 ;  /* 0x00000002001b7308 */ /* 0x0006a20000002400 */
[----:B------:R-:W-:Y:S04]  /*ceb0*/  HMMA.16816.F32.BF16 R48, R160, R10, R48 ;  /* 0x0000000aa030723c */ /* 0x000fe80000041830 */
[----:B-1----:R-:W-:Y:S05]  /*cec0*/  FMUL.FTZ R0, R14, c[0x0][0x320] ;  /* 0x0000c8000e007a20 */ /* 0x002fea0000410000 */
[----:B------:R1:W1:Y:S11]  /*ced0*/  MUFU.TANH R203, R0 ;  /* 0x0000000000cb7308 */ /* 0x0002760000002400 */
[----:B------:R-:W-:Y:S04]  /*cee0*/  @!UPT UIADD3 URZ, URZ, URZ, URZ ;  /* 0x0000003f3f3ff290 */ /* 0x000fe8000fffe03f */
[----:B---3--:R-:W-:Y:S04]  /*cef0*/  FMUL.FTZ R2, R49, c[0x0][0x320] ;  /* 0x0000c80031027a20 */ /* 0x008fe80000410000 */
[----:B------:R-:W3:Y:S01]  /*cf00*/  MUFU.TANH R11, R2 ;  /* 0x00000002000b7308 */ /* 0x000ee20000002400 */
[----:B-1----:R-:W-:Y:S09]  /*cf10*/  FMUL.FTZ R0, R15, c[0x0][0x320] ;  /* 0x0000c8000f007a20 */ /* 0x002ff20000410000 */
        /* <DEDUP_REMOVED lines=18> */
[----:B------:R1:W1:Y:S10]  /*d040*/  MUFU.TANH R29, R3 ;  /* 0x00000003001d7308 */ /* 0x0002740000002400 */
[----:B------:R5:W2:Y:S01]  /*d050*/  MUFU.TANH R156, R0 ;  /* 0x00000000009c7308 */ /* 0x000aa20000002400 */
[----:B-1----:R-:W-:Y:S09]  /*d060*/  FMUL.FTZ R3, R48, c[0x0][0x320] ;  /* 0x0000c80030037a20 */ /* 0x002ff20000410000 */
[----:B------:R-:W1:Y:S01]  /*d070*/  MUFU.TANH R12, R3 ;  /* 0x00000003000c7308 */ /* 0x000e620000002400 */
[----:B-----5:R-:W-:Y:S09]  /*d080*/  FMUL.FTZ R0, R30, c[0x0][0x320] ;  /* 0x0000c8001e007a20 */ /* 0x020ff20000410000 */
        /* <DEDUP_REMOVED lines=44> */
[C---:B------:R-:W-:Y:S01]  /*d350*/  @!P1 IADD3 R3, P0, R0.reuse, R244, RZ ;  /* 0x000000f400039210 */ /* 0x040fe20007f1e0ff */
[----:B------:R-:W-:Y:S03]  /*d360*/  IMAD.MOV R4, RZ, RZ, -R0 ;  /* 0x000000ffff047224 */ /* 0x000fe600078e0a00 */
[----:B------:R-:W-:Y:S01]  /*d370*/  @!P1 LEA.HI.X.SX32 R0, R0, R248, 0x1, P0 ;  /* 0x000000f800009211 */ /* 0x000fe200000f0eff */
        /* <DEDUP_REMOVED lines=17> */
[----:B------:R-:W-:Y:S01]  /*d490*/  ISETP.GE.AND P0, PT, R6, 0x1, PT ;  /* 0x000000010600780c */ /* 0x000fe20003f06270 */
[----:B------:R-:W-:-:S10]  /*d4a0*/  BRA.DIV ~URZ, `(.L_x_667) ;  /* 0x0000d2a27f007947 */ /* 0x000fd4000b800000 */
[----:B------:R1:W2:Y:S02]  /*d4b0*/  SHFL.IDX PT, R4, R7, RZ, 0x1c1f ;  /* 0x001c1fff07047589 */ /* 0x0002a400000e0000 */
.L_x_811:
[----:B------:R-:W-:-:S05]  /*d4c0*/  BRA.DIV ~URZ, `(.L_x_668) ;  /* 0x0000d2f27f007947 */ /* 0x000fca000b800000 */
[----:B------:R3:W4:Y:S02]  /*d4d0*/  SHFL.IDX PT, R0, R8, RZ, 0x1c1f ;  /* 0x001c1fff08007589 */ /* 0x00072400000e0000 */
.L_x_812:
        /* <DEDUP_REMOVED lines=25> */
.L_x_813:
[----:B--2---:R-:W-:Y:S02]  /*d670*/  IMAD.SHL.U32 R2, R210, 0x2, RZ ;  /* 0x00000002d2027824 */ /* 0x004fe400078e00ff */
[C---:B------:R-:W-:Y:S03]  /*d680*/  IMAD.SHL.U32 R5, R235.reuse, 0x2, RZ ;  /* 0x00000002eb057824 */ /* 0x040fe600078e00ff */
[----:B------:R-:W-:Y:S05]  /*d690*/  @P0 IADD3 R2, P1, R0, R2, RZ ;  /* 0x0000000200020210 */ /* 0x000fea0007f3e0ff */
[----:B-1----:R-:W-:Y:S01]  /*d6a0*/  @P0 IMAD.X R3, R4, 0x1, R217, P1 ;  /* 0x0000000104030824 */ /* 0x002fe200008e06d9 */
[----:B------:R-:W-:Y:S11]  /*d6b0*/  @P0 ISETP.GE.AND P1, PT, R210, c[0x0][0x1d4], PT ;  /* 0x00007500d2000a0c */ /* 0x000ff60003f26270 */
[----:B------:R-:W-:Y:S02]  /*d6c0*/  @!UPT UIADD3 URZ, URZ, URZ, URZ ;  /* 0x0000003f3f3ff290 */ /* 0x000fe4000fffe03f */
[----:B------:R-:W-:Y:S01]  /*d6d0*/  @!PT LDS RZ, [RZ] ;  /* 0x00000000fffff984 */ /* 0x000fe20000000800 */
[----:B------:R-:W-:Y:S01]  /*d6e0*/  @!PT LDS RZ, [RZ] ;  /* 0x00000000fffff984 */ /* 0x000fe20000000800 */
[----:B------:R-:W-:Y:S01]  /*d6f0*/  @!PT LDS RZ, [RZ] ;  /* 0x00000000fffff984 */ /* 0x000fe20000000800 */
[----:B------:R1:W-:Y:S02]  /*d700*/  @P0 LDGSTS.E.BYPASS.LTC128B.128 [R195+0x4480], [R2.64], !P1 ;  /* 0x0448000002c30fae */ /* 0x0003e4000c901d46 */
[----:B-1----:R-:W-:Y:S01]  /*d710*/  @P0 IADD3 R2, P1, R0, R5, RZ ;  /* 0x0000000500020210 */ /* 0x002fe20007f3e0ff */
[----:B------:R-:W-:Y:S04]  /*d720*/  IMAD.SHL.U32 R5, R236, 0x2, RZ ;  /* 0x00000002ec057824 */ /* 0x000fe800078e00ff */
[----:B------:R-:W-:Y:S01]  /*d730*/  @P0 IMAD.X R3, R4, 0x1, R215, P1 ;  /* 0x0000000104030824 */ /* 0x000fe200008e06d7 */
[----:B------:R-:W-:Y:S11]  /*d740*/  @P0 ISETP.GE.AND P1, PT, R235, c[0x0][0x1d4], PT ;  /* 0x00007500eb000a0c */ /* 0x000ff60003f26270 */
[----:B------:R-:W-:Y:S02]  /*d750*/  @!UPT UIADD3 URZ, URZ, URZ, URZ ;  /* 0x0000003f3f3ff290 */ /* 0x000fe4000fffe03f */
[----:B------:R1:W-:Y:S02]  /*d760*/  @P0 LDGSTS.E.BYPASS.LTC128B.128 [R195+0x5080], [R2.64], !P1 ;  /* 0x0508000002c30fae */ /* 0x0003e4000c901d46 */
[----:B-1----:R-:W-:Y:S05]  /*d770*/  @P0 IADD3 R2, P1, R0, R5, RZ ;  /* 0x0000000500020210 */ /* 0x002fea0007f3e0ff */
[----:B------:R-:W-:Y:S01]  /*d780*/  @P0 IMAD.X R3, R4, 0x1, R216, P1 ;  /* 0x0000000104030824 */ /* 0x000fe200008e06d8 */
[----:B------:R-:W-:Y:S11]  /*d790*/  @P0 ISETP.GE.AND P1, PT, R236, c[0x0][0x1d4], PT ;  /* 0x00007500ec000a0c */ /* 0x000ff60003f26270 */
[----:B------:R-:W-:Y:S02]  /*d7a0*/  @!UPT UIADD3 URZ, URZ, URZ, URZ ;  /* 0x0000003f3f3ff290 */ /* 0x000fe4000fffe03f */
[----:B------:R1:W-:Y:S02]  /*d7b0*/  @P0 LDGSTS.E.BYPASS.LTC128B.128 [R195+0x5c80], [R2.64], !P1 ;  /* 0x05c8000002c30fae */ /* 0x0003e4000c901d46 */
.L_x_666:
[----:B--234-:R-:W-:Y:S05]  /*d7c0*/  BSYNC B0 ;  /* 0x0000000000007941 */ /* 0x01cfea0003800000 */
.L_x_665:
[----:B------:R-:W-:Y:S01]  /*d7d0*/  FMNMX.FTZ R4, R196, R104, !PT ;  /* 0x00000068c4047209 */ /* 0x000fe20007810000 */
[----:B------:R-:W0:Y:S01]  /*d7e0*/  LDGDEPBAR ;  /* 0x00000000000079af */ /* 0x000e220000000000 */
        /* <DEDUP_REMOVED lines=49> */
.L_x_814:
        /* <DEDUP_REMOVED lines=15> */
.L_x_815:
[----:B--2---:R-:W-:Y:S01]  /*dbf0*/  FMNMX.FTZ R105, R0, R4, !PT ;  /* 0x0000000400697209 */ /* 0x004fe20007810000 */
[----:B------:R-:W-:Y:S01]  /*dc00*/  FMUL.FTZ R0, R104, c[0x0][0x2d0] ;  /* 0x0000b40068007a20 */ /* 0x000fe20000410000 */
[----:B------:R-:W-:Y:S01]  /*dc10*/  WARPSYNC 0xffffffff ;  /* 0xffffffff00007948 */ /* 0x000fe20003800000 */
[----:B-1----:R-:W-:Y:S01]  /*dc20*/  FMUL.FTZ R4, R102, c[0x0][0x2d0] ;  /* 0x0000b40066047a20 */ /* 0x002fe20000410000 */
[----:B------:R-:W-:Y:S01]  /*dc30*/  ISETP.GT.AND P0, PT, R208, R227, PT ;  /* 0x000000e3d000720c */ /* 0x000fe20003f04270 */
[--C-:B------:R-:W-:Y:S02]  /*dc40*/  FFMA.FTZ R8, R196, c[0x0][0x2d0], -R0.reuse ;  /* 0x0000b400c4087a23 */ /* 0x100fe40000010800 */
[--C-:B------:R-:W-:Y:S02]  /*dc50*/  FFMA.FTZ R7, R179, c[0x0][0x2d0], -R0.reuse ;  /* 0x0000b400b3077a23 */ /* 0x100fe40000010800 */
[--C-:B------:R-:W-:Y:S02]  /*dc60*/  FFMA.FTZ R168, R30, c[0x0][0x2d0], -R0.reuse ;  /* 0x0000b4001ea87a23 */ /* 0x100fe40000010800 */
        /* <DEDUP_REMOVED lines=10> */
[----:B------:R-:W-:Y:S01]  /*dd10*/  FADD.FTZ R0, -R102, R100 ;  /* 0x0000006466007221 */ /* 0x000fe20000010100 */
[----:B------:R-:W-:Y:S01]  /*dd20*/  MUFU.EX2 R225, R167 ;  /* 0x000000a700e17308 */ /* 0x000fe20000000800 */
[----:B------:R-:W-:Y:S02]  /*dd30*/  FMUL.FTZ R3, R103, c[0x0][0x2d0] ;  /* 0x0000b40067037a20 */ /* 0x000fe40000410000 */
[----:B------:R-:W-:Y:S02]  /*dd40*/  FMUL.FTZ R0, R0, c[0x0][0x2d0] ;  /* 0x0000b40000007a20 */ /* 0x000fe40000410000 */
        /* <DEDUP_REMOVED lines=14> */
[--C-:B------:R-:W-:Y:S01]  /*de30*/  FFMA.FTZ R32, R198, c[0x0][0x2d0], -R4.reuse ;  /* 0x0000b400c6207a23 */ /* 0x100fe20000010804 */
[----:B------:R-:W-:Y:S01]  /*de40*/  MUFU.EX2 R35, R5 ;  /* 0x0000000500237308 */ /* 0x000fe20000000800 */
[--C-:B------:R-:W-:Y:S02]  /*de50*/  FFMA.FTZ R19, R197, c[0x0][0x2d0], -R4.reuse ;  /* 0x0000b400c5137a23 */ /* 0x100fe40000010804 */
[--C-:B------:R-:W-:Y:S02]  /*de60*/  FFMA.FTZ R157, R172, c[0x0][0x2d0], -R4.reuse ;  /* 0x0000b400ac9d7a23 */ /* 0x100fe40000010804 */
[--C-:B-1----:R-:W-:Y:S02]  /*de70*/  FFMA.FTZ R0, R204, c[0x0][0x2d0], -R4.reuse ;  /* 0x0000b400cc007a23 */ /* 0x102fe40000010804 */
[--C-:B------:R-:W-:Y:S02]  /*de80*/  FFMA.FTZ R172, R21, c[0x0][0x2d0], -R4.reuse ;  /* 0x0000b40015ac7a23 */ /* 0x100fe40000010804 */
[--C-:B------:R-:W-:Y:S01]  /*de90*/  FFMA.FTZ R173, R28, c[0x0][0x2d0], -R4.reuse ;  /* 0x0000b4001cad7a23 */ /* 0x100fe20000010804 */
[----:B------:R1:W2:Y:S01]  /*dea0*/  MUFU.EX2 R37, R0 ;  /* 0x0000000000257308 */ /* 0x0002a20000000800 */
[--C-:B------:R-:W-:Y:S02]  /*deb0*/  FFMA.FTZ R174, R15, c[0x0][0x2d0], -R4.reuse ;  /* 0x0000b4000fae7a23 */ /* 0x100fe40000010804 */
[--C-:B------:R-:W-:Y:S02]  /*dec0*/  FFMA.FTZ R159, R177, c[0x0][0x2d0], -R4.reuse ;  /* 0x0000b400b19f7a23 */ /* 0x100fe40000010804 */
[--C-:B------:R-:W-:Y:S02]  /*ded0*/  FFMA.FTZ R158, R158, c[0x0][0x2d0], -R4.reuse ;  /* 0x0000b4009e9e7a23 */ /* 0x100fe40000010804 */
[--C-:B------:R-:W-:Y:S02]  /*dee0*/  FFMA.FTZ R156, R156, c[0x0][0x2d0], -R4.reuse ;  /* 0x0000b4009c9c7a23 */ /* 0x100fe40000010804 */
[----:B------:R-:W-:Y:S01]  /*def0*/  FFMA.FTZ R171, R16, c[0x0][0x2d0], -R4 ;  /* 0x0000b40010ab7a23 */ /* 0x000fe20000010804 */
[----:B------:R-:W-:Y:S10]  /*df00*/  MUFU.EX2 R22, R7 ;  /* 0x0000000700167308 */ /* 0x000ff40000000800 */
[----:B------:R-:W-:Y:S01]  /*df10*/  MUFU.EX2 R36, R6 ;  /* 0x0000000600247308 */ /* 0x000fe20000000800 */
[----:B-1----:R-:W-:Y:S04]  /*df20*/  FADD.FTZ R0, -R104, R106 ;  /* 0x0000006a68007221 */ /* 0x002fe80000010100 */
[----:B------:R-:W-:Y:S05]  /*df30*/  FMUL.FTZ R0, R0, c[0x0][0x2d0] ;  /* 0x0000b40000007a20 */ /* 0x000fea0000410000 */
[----:B------:R-:W-:Y:S10]  /*df40*/  MUFU.EX2 R198, R32 ;  /* 0x0000002000c67308 */ /* 0x000ff40000000800 */
[----:B------:R1:W-:Y:S10]  /*df50*/  MUFU.EX2 R100, R0 ;  /* 0x0000000000647308 */ /* 0x0003f40000000800 */
        /* <DEDUP_REMOVED lines=8> */
[----:B-1----:R-:W-:Y:S02]  /*dfe0*/  FFMA.FTZ R0, R205, c[0x0][0x2d0], -R4 ;  /* 0x0000b400cd007a23 */ /* 0x002fe40000010804 */
[----:B------:R-:W-:Y:S07]  /*dff0*/  FMUL.FTZ R4, R105, c[0x0][0x2d0] ;  /* 0x0000b40069047a20 */ /* 0x000fee0000410000 */
        /* <DEDUP_REMOVED lines=14> */
[----:B------:R-:W-:Y:S02]  /*e0e0*/  FFMA.FTZ R177, R17, c[0x0][0x2d0], -R4 ;  /* 0x0000b40011b17a23 */ /* 0x000fe40000010804 */
[----:B-1----:R-:W-:Y:S04]  /*e0f0*/  FADD.FTZ R0, -R105, R101 ;  /* 0x0000006569007221 */ /* 0x002fe80000010100 */
[----:B------:R-:W-:Y:S01]  /*e100*/  FMUL.FTZ R0, R0, c[0x0][0x2d0] ;  /* 0x0000b40000007a20 */ /* 0x000fe20000410000 */
[----:B------:R-:W-:Y:S10]  /*e110*/  MUFU.EX2 R17, R5 ;  /* 0x0000000500117308 */ /* 0x000ff40000000800 */
        /* <DEDUP_REMOVED lines=13> */
[----:B------:R-:W-:Y:S01]  /*e1f0*/  MUFU.EX2 R107, R177 ;  /* 0x000000b1006b7308 */ /* 0x000fe20000000800 */
[C---:B--2---:R-:W-:Y:S02]  /*e200*/  FFMA.FTZ R4, R2.reuse, R221, R37 ;  /* 0x000000dd02047223 */ /* 0x044fe40000010025 */
[C---:B------:R-:W-:Y:S01]  /*e210*/  FMUL.FTZ R12, R2.reuse, R124 ;  /* 0x0000007c020c7220 */ /* 0x040fe20000410000 */
        /* <DEDUP_REMOVED lines=9> */
[----:B------:R-:W-:Y:S01]  /*e2b0*/  FMUL.FTZ R40, R2, R112 ;  /* 0x0000007002287220 */ /* 0x000fe20000410000 */
[----:B------:R-:W-:Y:S01]  /*e2c0*/  F2FP.BF16.PACK_AB R112, R34, R37 ;  /* 0x000000252270723e */ /* 0x000fe200000010ff */
[----:B------:R-:W-:Y:S01]  /*e2d0*/  FMUL.FTZ R41, R2, R113 ;  /* 0x0000007102297220 */ /* 0x000fe20000410000 */
[----:B------:R-:W-:Y:S01]  /*e2e0*/  F2FP.BF16.PACK_AB R113, R178, R17 ;  /* 0x00000011b271723e */ /* 0x000fe200000010ff */
[----:B------:R-:W-:Y:S01]  /*e2f0*/  FMUL.FTZ R44, R2, R108 ;  /* 0x0000006c022c7220 */ /* 0x000fe20000410000 */
[----:B------:R-:W-:Y:S01]  /*e300*/  F2FP.BF16.PACK_AB R108, R22, R23 ;  /* 0x00000017166c723e */ /* 0x000fe200000010ff */
[C---:B------:R-:W-:Y:S01]  /*e310*/  FMUL.FTZ R45, R2.reuse, R109 ;  /* 0x0000006d022d7220 */ /* 0x040fe20000410000 */
[----:B------:R-:W-:Y:S01]  /*e320*/  F2FP.BF16.PACK_AB R109, R35, R36 ;  /* 0x00000024236d723e */ /* 0x000fe200000010ff */
[C---:B------:R-:W-:Y:S01]  /*e330*/  FMUL.FTZ R56, R2.reuse, R56 ;  /* 0x0000003802387220 */ /* 0x040fe20000410000 */
[----:B------:R1:W-:Y:S01]  /*e340*/  MUFU.EX2 R129, R159 ;  /* 0x0000009f00817308 */ /* 0x0003e20000000800 */
        /* <DEDUP_REMOVED lines=11> */
[----:B------:R-:W-:Y:S01]  /*e400*/  FFMA.FTZ R2, R100, R222, R23 ;  /* 0x000000de64027223 */ /* 0x000fe20000010017 */
[----:B-1----:R-:W-:Y:S01]  /*e410*/  F2FP.BF16.PACK_AB R159, R179, R196 ;  /* 0x000000c4b39f723e */ /* 0x002fe200000010ff */
[----:B------:R-:W-:Y:S01]  /*e420*/  FMUL.FTZ R14, R0, R126 ;  /* 0x0000007e000e7220 */ /* 0x000fe20000410000 */
[----:B------:R-:W-:Y:S01]  /*e430*/  MUFU.EX2 R222, R168 ;  /* 0x000000a800de7308 */ /* 0x000fe20000000800 */
[----:B------:R-:W-:Y:S02]  /*e440*/  FADD.FTZ R128, R22, R2 ;  /* 0x0000000216807221 */ /* 0x000fe40000010000 */
[----:B------:R-:W1:Y:S01]  /*e450*/  LDSM.16.MT88.4 R20, [R181] ;  /* 0x00000000b514783b */ /* 0x000e620000004200 */
[C---:B------:R-:W-:Y:S02]  /*e460*/  FMUL.FTZ R15, R0.reuse, R127 ;  /* 0x0000007f000f7220 */ /* 0x040fe40000410000 */
[C---:B------:R-:W-:Y:S02]  /*e470*/  FMUL.FTZ R26, R0.reuse, R122 ;  /* 0x0000007a001a7220 */ /* 0x040fe40000410000 */
[C---:B------:R-:W-:Y:S02]  /*e480*/  FMUL.FTZ R27, R0.reuse, R123 ;  /* 0x0000007b001b7220 */ /* 0x040fe40000410000 */
[C---:B------:R-:W-:Y:S01]  /*e490*/  FMUL.FTZ R30, R0.reuse, R118 ;  /* 0x00000076001e7220 */ /* 0x040fe20000410000 */
[----:B------:R-:W-:Y:S01]  /*e4a0*/  LDSM.16.MT88.4 R120, [R182+0x400] ;  /* 0x00040000b678783b */ /* 0x000fe20000004200 */
[C---:B------:R-:W-:Y:S01]  /*e4b0*/  FMUL.FTZ R31, R0.reuse, R119 ;  /* 0x00000077001f7220 */ /* 0x040fe20000410000 */
[----:B------:R-:W2:Y:S01]  /*e4c0*/  MUFU.EX2 R168, R173 ;  /* 0x000000ad00a87308 */ /* 0x000ea20000000800 */
[C---:B------:R-:W-:Y:S02]  /*e4d0*/  FMUL.FTZ R10, R0.reuse, R130 ;  /* 0x00000082000a7220 */ /* 0x040fe40000410000 */
[C---:B------:R-:W-:Y:S02]  /*e4e0*/  FMUL.FTZ R11, R0.reuse, R131 ;  /* 0x00000083000b7220 */ /* 0x040fe40000410000 */
[----:B------:R-:W-:Y:S01]  /*e4f0*/  FMUL.FTZ R42, R0, R114 ;  /* 0x00000072002a7220 */ /* 0x000fe20000410000 */
[----:B------:R-:W-:Y:S01]  /*e500*/  F2FP.BF16.PACK_AB R114, R202, R198 ;  /* 0x000000c6ca72723e */ /* 0x000fe200000010ff */
[----:B------:R-:W-:Y:S01]  /*e510*/  FMUL.FTZ R43, R0, R115 ;  /* 0x00000073002b7220 */ /* 0x000fe20000410000 */
[----:B------:R-:W-:Y:S01]  /*e520*/  F2FP.BF16.PACK_AB R115, R226, R197 ;  /* 0x000000c5e273723e */ /* 0x000fe200000010ff */
[C---:B------:R-:W-:Y:S01]  /*e530*/  FMUL.FTZ R46, R0.reuse, R110 ;  /* 0x0000006e002e7220 */ /* 0x040fe20000410000 */
[----:B------:R-:W-:Y:S01]  /*e540*/  F2FP.BF16.PACK_AB R110, R205, R218 ;  /* 0x000000dacd6e723e */ /* 0x000fe200000010ff */
[C---:B------:R-:W-:Y:S01]  /*e550*/  FMUL.FTZ R47, R0.reuse, R111 ;  /* 0x0000006f002f7220 */ /* 0x040fe20000410000 */
[----:B------:R-:W-:Y:S01]  /*e560*/  F2FP.BF16.PACK_AB R111, R203, R201 ;  /* 0x000000c9cb6f723e */ /* 0x000fe200000010ff */
[C---:B------:R-:W-:Y:S01]  /*e570*/  FMUL.FTZ R58, R0.reuse, R58 ;  /* 0x0000003a003a7220 */ /* 0x040fe20000410000 */
[----:B------:R-:W-:Y:S01]  /*e580*/  LDSM.16.MT88.4 R116, [R181+0xc00] ;  /* 0x000c0000b574783b */ /* 0x000fe20000004200 */
[C---:B------:R-:W-:Y:S01]  /*e590*/  FMUL.FTZ R59, R0.reuse, R59 ;  /* 0x0000003b003b7220 */ /* 0x040fe20000410000 */
[----:B------:R-:W-:Y:S01]  /*e5a0*/  MUFU.EX2 R131, R170 ;  /* 0x000000aa00837308 */ /* 0x000fe20000000800 */
[C---:B------:R-:W-:Y:S02]  /*e5b0*/  FMUL.FTZ R62, R0.reuse, R62 ;  /* 0x0000003e003e7220 */ /* 0x040fe40000410000 */
[C---:B------:R-:W-:Y:S02]  /*e5c0*/  FMUL.FTZ R63, R0.reuse, R63 ;  /* 0x0000003f003f7220 */ /* 0x040fe40000410000 */
[C---:B------:R-:W-:Y:S01]  /*e5d0*/  FMUL.FTZ R74, R0.reuse, R74 ;  /* 0x0000004a004a7220 */ /* 0x040fe20000410000 */
[----:B------:R-:W-:Y:S01]  /*e5e0*/  LDSM.16.MT88.4 R124, [R181+0x1000] ;  /* 0x00100000b57c783b */ /* 0x000fe20000004200 */
[----:B------:R-:W-:Y:S01]  /*e5f0*/  FMUL.FTZ R75, R0, R75 ;  /* 0x0000004b004b7220 */ /* 0x000fe20000410000 */
[----:B--2---:R-:W-:Y:S01]  /*e600*/  F2FP.BF16.PACK_AB R160, R172, R168 ;  /* 0x000000a8aca0723e */ /* 0x004fe200000010ff */
        /* <DEDUP_REMOVED lines=8> */
[----:B------:R-:W-:Y:S02]  /*e690*/  FFMA.FTZ R101, R0, R223, R17 ;  /* 0x000000df00657223 */ /* 0x000fe40000010011 */
[C---:B------:R-:W-:Y:S02]  /*e6a0*/  FFMA.FTZ R0, R3.reuse, R228, R36 ;  /* 0x000000e403007223 */ /* 0x040fe40000010024 */
[----:B------:R-:W-:Y:S01]  /*e6b0*/  FMUL.FTZ R7, R3, R135 ;  /* 0x0000008703077220 */ /* 0x000fe20000410000 */
[----:B------:R-:W2:Y:S01]  /*e6c0*/  LDSM.16.MT88.4 R36, [R182] ;  /* 0x00000000b624783b */ /* 0x000ea20000004200 */
[----:B------:R-:W-:Y:S02]  /*e6d0*/  FADD.FTZ R2, R35, R0 ;  /* 0x0000000023027221 */ /* 0x000fe40000010000 */
[----:B------:R-:W-:Y:S01]  /*e6e0*/  FADD.FTZ R0, R34, R4 ;  /* 0x0000000422007221 */ /* 0x000fe20000010000 */
        /* <DEDUP_REMOVED lines=8> */
[-C--:B-1----:R-:W-:Y:S05]  /*e770*/  HMMA.16816.F32.BF16 R4, R108, R20.reuse, R4 ;  /* 0x000000146c04723c */ /* 0x082fea0000041804 */
[C---:B------:R-:W-:Y:S02]  /*e780*/  FMUL.FTZ R19, R3.reuse, R139 ;  /* 0x0000008b03137220 */ /* 0x040fe40000410000 */
[----:B------:R-:W-:Y:S01]  /*e790*/  LDSM.16.MT88.4 R136, [R181+0x800] ;  /* 0x00080000b588783b */ /* 0x000fe20000004200 */
[C---:B------:R-:W-:Y:S01]  /*e7a0*/  HMMA.16816.F32.BF16 R8, R112.reuse, R20, R8 ;  /* 0x000000147008723c */ /* 0x040fe20000041808 */
[----:B------:R-:W-:Y:S03]  /*e7b0*/  MUFU.EX2 R133, R164 ;  /* 0x000000a400857308 */ /* 0x000fe60000000800 */
[C---:B------:R-:W-:Y:S02]  /*e7c0*/  FMUL.FTZ R32, R100.reuse, R144 ;  /* 0x0000009064207220 */ /* 0x040fe40000410000 */
[C---:B------:R-:W-:Y:S02]  /*e7d0*/  FMUL.FTZ R33, R100.reuse, R145 ;  /* 0x0000009164217220 */ /* 0x040fe40000410000 */
[-C--:B------:R-:W-:Y:S03]  /*e7e0*/  HMMA.16816.F32.BF16 R12, R112, R22.reuse, R12 ;  /* 0x00000016700c723c */ /* 0x080fe6000004180c */
[----:B------:R-:W-:Y:S01]  /*e7f0*/  MUFU.EX2 R132, R157 ;  /* 0x0000009d00847308 */ /* 0x000fe20000000800 */
[C---:B------:R-:W-:Y:S02]  /*e800*/  FMUL.FTZ R34, R3.reuse, R146 ;  /* 0x0000009203227220 */ /* 0x040fe40000410000 */
[C---:B------:R-:W-:Y:S02]  /*e810*/  FMUL.FTZ R35, R3.reuse, R147 ;  /* 0x0000009303237220 */ /* 0x040fe40000410000 */
[C---:B------:R-:W-:Y:S01]  /*e820*/  HMMA.16816.F32.BF16 R16, R108.reuse, R22, R16 ;  /* 0x000000166c10723c */ /* 0x040fe20000041810 */
[----:B------:R-:W-:Y:S03]  /*e830*/  LDSM.16.MT88.4 R144, [R182+0x800] ;  /* 0x00080000b690783b */ /* 0x000fe60000004200 */
[C---:B------:R-:W-:Y:S01]  /*e840*/  FMUL.FTZ R20, R100.reuse, R140 ;  /* 0x0000008c64147220 */ /* 0x040fe20000410000 */
[----:B------:R-:W-:Y:S01]  /*e850*/  MUFU.EX2 R169, R200 ;  /* 0x000000c800a97308 */ /* 0x000fe20000000800 */
[C---:B------:R-:W-:Y:S02]  /*e860*/  FMUL.FTZ R21, R100.reuse, R141 ;  /* 0x0000008d64157220 */ /* 0x040fe40000410000 */
[C---:B------:R-:W-:Y:S04]  /*e870*/  FMUL.FTZ R22, R3.reuse, R142 ;  /* 0x0000008e03167220 */ /* 0x040fe80000410000 */
[C---:B------:R-:W-:Y:S02]  /*e880*/  FMUL.FTZ R23, R3.reuse, R143 ;  /* 0x0000008f03177220 */ /* 0x040fe40000410000 */
[C---:B------:R-:W-:Y:S01]  /*e890*/  FMUL.FTZ R48, R100.reuse, R152 ;  /* 0x0000009864307220 */ /* 0x040fe20000410000 */
[----:B------:R-:W1:Y:S01]  /*e8a0*/  MUFU.EX2 R165, R175 ;  /* 0x000000af00a57308 */ /* 0x000e620000000800 */
[C---:B------:R-:W-:Y:S02]  /*e8b0*/  FMUL.FTZ R49, R100.reuse, R153 ;  /* 0x0000009964317220 */ /* 0x040fe40000410000 */
[C---:B------:R-:W-:Y:S01]  /*e8c0*/  FMUL.FTZ R50, R3.reuse, R154 ;  /* 0x0000009a03327220 */ /* 0x040fe20000410000 */
[-C--:B--2---:R-:W-:Y:S03]  /*e8d0*/  HMMA.16816.F32.BF16 R20, R108, R36.reuse, R20 ;  /* 0x000000246c14723c */ /* 0x084fe60000041814 */
[C---:B------:R-:W-:Y:S02]  /*e8e0*/  FMUL.FTZ R51, R3.reuse, R155 ;  /* 0x0000009b03337220 */ /* 0x040fe40000410000 */
[----:B------:R-:W-:Y:S01]  /*e8f0*/  LDSM.16.MT88.4 R152, [R181+0x1400] ;  /* 0x00140000b598783b */ /* 0x000fe20000004200 */
[C---:B------:R-:W-:Y:S01]  /*e900*/  FMUL.FTZ R52, R100.reuse, R52 ;  /* 0x0000003464347220 */ /* 0x040fe20000410000 */
[----:B------:R-:W2:Y:S01]  /*e910*/  MUFU.EX2 R164, R176 ;  /* 0x000000b000a47308 */ /* 0x000ea20000000800 */
[C---:B------:R-:W-:Y:S04]  /*e920*/  HMMA.16816.F32.BF16 R24, R112.reuse, R36, R24 ;  /* 0x000000247018723c */ /* 0x040fe80000041818 */
[C---:B------:R-:W-:Y:S02]  /*e930*/  FMUL.FTZ R53, R100.reuse, R53 ;  /* 0x0000003564357220 */ /* 0x040fe40000410000 */
[----:B------:R-:W-:Y:S02]  /*e940*/  FMUL.FTZ R54, R3, R54 ;  /* 0x0000003603367220 */ /* 0x000fe40000410000 */
[-C--:B------:R-:W-:Y:S04]  /*e950*/  HMMA.16816.F32.BF16 R28, R112, R38.reuse, R28 ;  /* 0x00000026701c723c */ /* 0x080fe8000004181c */
[C---:B------:R-:W-:Y:S01]  /*e960*/  FMUL.FTZ R36, R100.reuse, R148 ;  /* 0x0000009464247220 */ /* 0x040fe20000410000 */
[----:B-1----:R-:W-:Y:S01]  /*e970*/  F2FP.BF16.PACK_AB R161, R165, R166 ;  /* 0x000000a6a5a1723e */ /* 0x002fe200000010ff */
[C---:B------:R-:W-:Y:S02]  /*e980*/  FMUL.FTZ R37, R100.reuse, R149 ;  /* 0x0000009564257220 */ /* 0x040fe40000410000 */
[C---:B------:R-:W-:Y:S04]  /*e990*/  HMMA.16816.F32.BF16 R32, R108.reuse, R38, R32 ;  /* 0x000000266c20723c */ /* 0x040fe80000041820 */
[----:B------:R-:W-:Y:S02]  /*e9a0*/  FMUL.FTZ R55, R3, R55 ;  /* 0x0000003703377220 */ /* 0x000fe40000410000 */
[C---:B------:R-:W-:Y:S01]  /*e9b0*/  FMUL.FTZ R64, R100.reuse, R64 ;  /* 0x0000004064407220 */ /* 0x040fe20000410000 */
[----:B--2---:R-:W-:Y:S01]  /*e9c0*/  F2FP.BF16.PACK_AB R163, R107, R164 ;  /* 0x000000a46ba3723e */ /* 0x004fe200000010ff */
[C---:B------:R-:W-:Y:S04]  /*e9d0*/  FMUL.FTZ R38, R3.reuse, R150 ;  /* 0x0000009603267220 */ /* 0x040fe80000410000 */
[C---:B------:R-:W-:Y:S02]  /*e9e0*/  FMUL.FTZ R39, R3.reuse, R151 ;  /* 0x0000009703277220 */ /* 0x040fe40000410000 */
[C---:B------:R-:W-:Y:S02]  /*e9f0*/  FMUL.FTZ R65, R100.reuse, R65 ;  /* 0x0000004164417220 */ /* 0x040fe40000410000 */
[C---:B------:R-:W-:Y:S02]  /*ea00*/  FMUL.FTZ R66, R3.reuse, R66 ;  /* 0x0000004203427220 */ /* 0x040fe40000410000 */
[C---:B------:R-:W-:Y:S01]  /*ea10*/  FMUL.FTZ R67, R3.reuse, R67 ;  /* 0x0000004303437220 */ /* 0x040fe20000410000 */
[-C--:B------:R-:W-:Y:S03]  /*ea20*/  HMMA.16816.F32.BF16 R36, R108, R116.reuse, R36 ;  /* 0x000000746c24723c */ /* 0x080fe60000041824 */
[C---:B------:R-:W-:Y:S02]  /*ea30*/  FMUL.FTZ R68, R100.reuse, R68 ;  /* 0x0000004464447220 */ /* 0x040fe40000410000 */
[C---:B------:R-:W-:Y:S02]  /*ea40*/  FMUL.FTZ R69, R100.reuse, R69 ;  /* 0x0000004564457220 */ /* 0x040fe40000410000 */
[C---:B------:R-:W-:Y:S01]  /*ea50*/  FMUL.FTZ R70, R3.reuse, R70 ;  /* 0x0000004603467220 */ /* 0x040fe20000410000 */
[C---:B------:R-:W-:Y:S04]  /*ea60*/  HMMA.16816.F32.BF16 R40, R112.reuse, R116, R40 ;  /* 0x000000747028723c */ /* 0x040fe80000041828 */
[C---:B------:R-:W-:Y:S02]  /*ea70*/  FMUL.FTZ R71, R3.reuse, R71 ;  /* 0x0000004703477220 */ /* 0x040fe40000410000 */
[C---:B------:R-:W-:Y:S02]  /*ea80*/  FMUL.FTZ R80, R100.reuse, R80 ;  /* 0x0000005064507220 */ /* 0x040fe40000410000 */
[-C--:B------:R-:W-:Y:S04]  /*ea90*/  HMMA.16816.F32.BF16 R44, R112, R118.reuse, R44 ;  /* 0x00000076702c723c */ /* 0x080fe8000004182c */
[C---:B------:R-:W-:Y:S02]  /*eaa0*/  FMUL.FTZ R81, R100.reuse, R81 ;  /* 0x0000005164517220 */ /* 0x040fe40000410000 */
[C---:B------:R-:W-:Y:S02]  /*eab0*/  FMUL.FTZ R82, R3.reuse, R82 ;  /* 0x0000005203527220 */ /* 0x040fe40000410000 */
[C---:B------:R-:W-:Y:S01]  /*eac0*/  HMMA.16816.F32.BF16 R48, R108.reuse, R118, R48 ;  /* 0x000000766c30723c */ /* 0x040fe20000041830 */
[----:B------:R-:W1:Y:S03]  /*ead0*/  LDSM.16.MT88.4 R116, [R182+0xc00] ;  /* 0x000c0000b674783b */ /* 0x000e660000004200 */
[C---:B------:R-:W-:Y:S02]  /*eae0*/  FMUL.FTZ R83, R3.reuse, R83 ;  /* 0x0000005303537220 */ /* 0x040fe40000410000 */
[C---:B------:R-:W-:Y:S02]  /*eaf0*/  FMUL.FTZ R84, R100.reuse, R84 ;  /* 0x0000005464547220 */ /* 0x040fe40000410000 */
[C---:B------:R-:W-:Y:S04]  /*eb00*/  FMUL.FTZ R85, R100.reuse, R85 ;  /* 0x0000005564557220 */ /* 0x040fe80000410000 */
[C---:B------:R-:W-:Y:S02]  /*eb10*/  FMUL.FTZ R86, R3.reuse, R86 ;  /* 0x0000005603567220 */ /* 0x040fe40000410000 */
[C---:B------:R-:W-:Y:S02]  /*eb20*/  FMUL.FTZ R87, R3.reuse, R87 ;  /* 0x0000005703577220 */ /* 0x040fe40000410000 */
[C---:B------:R-:W-:Y:S02]  /*eb30*/  FMUL.FTZ R96, R100.reuse, R96 ;  /* 0x0000006064607220 */ /* 0x040fe40000410000 */
[----:B------:R-:W-:Y:S02]  /*eb40*/  FMUL.FTZ R97, R100, R97 ;  /* 0x0000006164617220 */ /* 0x000fe40000410000 */
[C---:B------:R-:W-:Y:S02]  /*eb50*/  FMUL.FTZ R98, R3.reuse, R98 ;  /* 0x0000006203627220 */ /* 0x040fe40000410000 */
[----:B------:R-:W-:Y:S02]  /*eb60*/  FMUL.FTZ R99, R3, R99 ;  /* 0x0000006303637220 */ /* 0x000fe40000410000 */
[----:B------:R-:W-:Y:S02]  /*eb70*/  FADD.FTZ R3, R218, R128 ;  /* 0x00000080da037221 */ /* 0x000fe40000010000 */
[----:B------:R-:W-:Y:S02]  /*eb80*/  FADD.FTZ R100, R178, R101 ;  /* 0x00000065b2647221 */ /* 0x000fe40000010000 */
[----:B------:R-:W2:Y:S01]  /*eb90*/  MUFU.EX2 R178, R199 ;  /* 0x000000c700b27308 */ /* 0x000ea20000000800 */
[----:B------:R-:W-:Y:S02]  /*eba0*/  FADD.FTZ R0, R198, R0 ;  /* 0x00000000c6007221 */ /* 0x000fe40000010000 */
[----:B------:R-:W-:Y:S02]  /*ebb0*/  FADD.FTZ R101, R197, R100 ;  /* 0x00000064c5657221 */ /* 0x000fe40000010000 */
[----:B------:R-:W-:Y:S02]  /*ebc0*/  FADD.FTZ R100, R205, R3 ;  /* 0x00000003cd647221 */ /* 0x000fe40000010000 */
[----:B------:R-:W-:Y:S02]  /*ebd0*/  FADD.FTZ R2, R201, R2 ;  /* 0x00000002c9027221 */ /* 0x000fe40000010000 */
[----:B------:R-:W-:Y:S01]  /*ebe0*/  FADD.FTZ R100, R131, R100 ;  /* 0x0000006483647221 */ /* 0x000fe20000010000 */
[----:B------:R-:W3:Y:S01]  /*ebf0*/  MUFU.EX2 R197, R213 ;  /* 0x000000d500c57308 */ /* 0x000ee20000000800 */
[----:B------:R-:W-:Y:S01]  /*ec00*/  FADD.FTZ R3, R203, R2 ;  /* 0x00000002cb037221 */ /* 0x000fe20000010000 */
[-C--:B-1----:R-:W-:Y:S03]  /*ec10*/  HMMA.16816.F32.BF16 R52, R108, R116.reuse, R52 ;  /* 0x000000746c34723c */ /* 0x082fe60000041834 */
[----:B------:R-:W-:Y:S02]  /*ec20*/  FADD.FTZ R3, R130, R3 ;  /* 0x0000000382037221 */ /* 0x000fe40000010000 */
[----:B------:R-:W-:Y:S03]  /*ec30*/  FADD.FTZ R2, R202, R0 ;  /* 0x00000000ca027221 */ /* 0x000fe60000010000 */
[----:B------:R-:W-:Y:S01]  /*ec40*/  MUFU.EX2 R198, R212 ;  /* 0x000000d400c67308 */ /* 0x000fe20000000800 */
[C---:B------:R-:W-:Y:S04]  /*ec50*/  HMMA.16816.F32.BF16 R56, R112.reuse, R116, R56 ;  /* 0x000000747038723c */ /* 0x040fe80000041838 */
[----:B--2---:R-:W-:Y:S01]  /*ec60*/  F2FP.BF16.PACK_AB R157, R178, R169 ;  /* 0x000000a9b29d723e */ /* 0x004fe200000010ff */
[----:B------:R-:W-:Y:S02]  /*ec70*/  FADD.FTZ R2, R129, R2 ;  /* 0x0000000281027221 */ /* 0x000fe40000010000 */
[----:B------:R-:W-:Y:S01]  /*ec80*/  FADD.FTZ R0, R226, R101 ;  /* 0x00000065e2007221 */ /* 0x000fe20000010000 */
[-C--:B------:R-:W-:Y:S01]  /*ec90*/  HMMA.16816.F32.BF16 R60, R112, R118.reuse, R60 ;  /* 0x00000076703c723c */ /* 0x080fe2000004183c */
[----:B------:R-:W1:Y:S03]  /*eca0*/  MUFU.EX2 R199, R211 ;  /* 0x000000d300c77308 */ /* 0x000e660000000800 */
[----:B------:R-:W-:Y:S01]  /*ecb0*/  FADD.FTZ R101, R133, R3 ;  /* 0x0000000385657221 */ /* 0x000fe20000010000 */
[----:B---3--:R-:W-:Y:S01]  /*ecc0*/  F2FP.BF16.PACK_AB R156, R197, R170 ;  /* 0x000000aac59c723e */ /* 0x008fe200000010ff */
[----:B------:R-:W-:Y:S02]  /*ecd0*/  FADD.FTZ R0, R106, R0 ;  /* 0x000000006a007221 */ /* 0x000fe40000010000 */
[C---:B------:R-:W-:Y:S01]  /*ece0*/  HMMA.16816.F32.BF16 R64, R108.reuse, R118, R64 ;  /* 0x000000766c40723c */ /* 0x040fe20000041840 */
[----:B------:R-:W2:Y:S03]  /*ecf0*/  LDSM.16.MT88.4 R116, [R181+0x1800] ;  /* 0x00180000b574783b */ /* 0x000ea60000004200 */
[----:B------:R-:W-:Y:S01]  /*ed00*/  FADD.FTZ R0, R219, R0 ;  /* 0x00000000db007221 */ /* 0x000fe20000010000 */
[----:B-1----:R-:W-:Y:S03]  /*ed10*/  F2FP.BF16.PACK_AB R158, R199, R198 ;  /* 0x000000c6c79e723e */ /* 0x002fe600000010ff */
        /* <DEDUP_REMOVED lines=10> */
[----:B------:R-:W-:Y:S01]  /*edc0*/  F2FP.BF16.PACK_AB R117, R219, R106 ;  /* 0x0000006adb75723e */ /* 0x000fe200000010ff */
[----:B------:R-:W-:Y:S02]  /*edd0*/  FADD.FTZ R106, R134, R100 ;  /* 0x00000064866a7221 */ /* 0x000fe40000010000 */
[----:B------:R-:W-:Y:S01]  /*ede0*/  FADD.FTZ R100, R132, R2 ;  /* 0x0000000284647221 */ /* 0x000fe20000010000 */
[----:B------:R-:W-:Y:S04]  /*edf0*/  HMMA.16816.F32.BF16 R96, R108, R118, R96 ;  /* 0x000000766c60723c */ /* 0x000fe80000041860 */
[----:B------:R-:W-:Y:S02]  /*ee00*/  FADD.FTZ R3, R222, R106 ;  /* 0x0000006ade037221 */ /* 0x000fe40000010000 */
[----:B------:R-:W-:Y:S01]  /*ee10*/  FADD.FTZ R2, R221, R101 ;  /* 0x00000065dd027221 */ /* 0x000fe20000010000 */
[----:B------:R-:W-:Y:S01]  /*ee20*/  F2FP.BF16.PACK_AB R108, R134, R131 ;  /* 0x00000083866c723e */ /* 0x000fe200000010ff */
[----:B------:R-:W-:Y:S01]  /*ee30*/  FADD.FTZ R3, R225, R3 ;  /* 0x00000003e1037221 */ /* 0x000fe20000010000 */
[----:B------:R-:W-:Y:S03]  /*ee40*/  F2FP.BF16.PACK_AB R109, R133, R130 ;  /* 0x00000082856d723e */ /* 0x000fe600000010ff */
[----:B------:R-:W-:Y:S01]  /*ee50*/  F2FP.BF16.PACK_AB R110, R225, R222 ;  /* 0x000000dee16e723e */ /* 0x000fe200000010ff */
[C---:B------:R-:W-:Y:S01]  /*ee60*/  FADD.FTZ R2, R224.reuse, R2 ;  /* 0x00000002e0027221 */ /* 0x040fe20000010000 */
[----:B------:R-:W-:Y:S02]  /*ee70*/  F2FP.BF16.PACK_AB R111, R224, R221 ;  /* 0x000000dde06f723e */ /* 0x000fe400000010ff */
[C---:B------:R-:W-:Y:S02]  /*ee80*/  F2FP.BF16.PACK_AB R118, R223.reuse, R220 ;  /* 0x000000dcdf76723e */ /* 0x040fe400000010ff */
[----:B------:R-:W-:Y:S02]  /*ee90*/  F2FP.BF16.PACK_AB R119, R204, R206 ;  /* 0x000000cecc77723e */ /* 0x000fe400000010ff */
[----:B------:R-:W-:Y:S01]  /*eea0*/  MOV R101, R105 ;  /* 0x0000006900657202 */ /* 0x000fe20000000f00 */
        /* <DEDUP_REMOVED lines=47> */
[C---:B------:R-:W-:Y:S07]  /*f1a0*/  HMMA.16816.F32.BF16 R64, R156.reuse, R6, R64 ;  /* 0x000000069c40723c */ /* 0x040fee0000041840 */
[----:B------:R-:W-:Y:S01]  /*f1b0*/  FADD.FTZ R6, R206, R0 ;  /* 0x00000000ce067221 */ /* 0x000fe20000010000 */
[-C--:B--2---:R-:W-:Y:S04]  /*f1c0*/  HMMA.16816.F32.BF16 R68, R156, R8.reuse, R68 ;  /* 0x000000089c44723c */ /* 0x084fe80000041844 */
        /* <DEDUP_REMOVED lines=15> */
[----:B------:R-:W-:Y:S01]  /*f2c0*/  FADD.FTZ R4, R196, R0 ;  /* 0x00000000c4047221 */ /* 0x000fe20000010000 */
[----:B------:R-:W-:Y:S01]  /*f2d0*/  IADD3 R0, R208, -0x1, RZ ;  /* 0xffffffffd0007810 */ /* 0x000fe20007ffe0ff */
[----:B------:R-:W-:Y:S02]  /*f2e0*/  FADD.FTZ R3, R171, R7 ;  /* 0x00000007ab037221 */ /* 0x000fe40000010000 */
[-C--:B------:R-:W-:Y:S04]  /*f2f0*/  HMMA.16816.F32.BF16 R92, R160, R14.reuse, R92 ;  /* 0x0000000ea05c723c */ /* 0x080fe8000004185c */
[----:B------:R-:W-:Y:S01]  /*f300*/  FADD.FTZ R2, R164, R6 ;  /* 0x00000006a4027221 */ /* 0x000fe20000010000 */
[----:B------:R-:W-:Y:S01]  /*f310*/  MOV R208, R0 ;  /* 0x0000000000d07202 */ /* 0x000fe20000000f00 */
[----:B------:R-:W-:Y:S02]  /*f320*/  FADD.FTZ R222, R199, R5 ;  /* 0x00000005c7de7221 */ /* 0x000fe40000010000 */
[----:B------:R-:W-:Y:S04]  /*f330*/  HMMA.16816.F32.BF16 R96, R156, R14, R96 ;  /* 0x0000000e9c60723c */ /* 0x000fe80000041860 */
[----:B------:R-:W-:Y:S02]  /*f340*/  FADD.FTZ R228, R179, R4 ;  /* 0x00000004b3e47221 */ /* 0x000fe40000010000 */
[----:B------:R-:W-:Y:S02]  /*f350*/  FADD.FTZ R221, R167, R3 ;  /* 0x00000003a7dd7221 */ /* 0x000fe40000010000 */
[----:B------:R-:W-:Y:S01]  /*f360*/  FADD.FTZ R223, R107, R2 ;  /* 0x000000026bdf7221 */ /* 0x000fe20000010000 */
[----:B------:R-:W-:-:S05]  /*f370*/  @P0 BRA `(.L_x_672) ;  /* 0xffffce0000000947 */ /* 0x000fca000383ffff */
.L_x_659:
[----:B------:R-:W-:-:S13]  /*f380*/  ISETP.GE.AND P0, PT, R208, R237, PT ;  /* 0x000000edd000720c */ /* 0x000fda0003f06270 */
[----:B------:R-:W-:Y:S05]  /*f390*/  @!P0 BRA `(.L_x_673) ;  /* 0x0000464000008947 */ /* 0x000fea0003800000 */
[----:B------:R-:W-:Y:S01]  /*f3a0*/  IMAD.MOV.U32 R106, RZ, RZ, R103 ;  /* 0x000000ffff6a7224 */ /* 0x000fe200078e0067 */
[----:B------:R-:W-:Y:S01]  /*f3b0*/  MOV R107, R101 ;  /* 0x00000065006b7202 */ /* 0x000fe20000000f00 */
[----:B------:R-:W-:Y:S01]  /*f3c0*/  IMAD.MOV.U32 R105, RZ, RZ, R104 ;  /* 0x000000ffff697224 */ /* 0x000fe200078e0068 */
[----:B------:R-:W-:Y:S02]  /*f3d0*/  MOV R100, R102 ;  /* 0x0000006600647202 */ /* 0x000fe40000000f00 */
.L_x_705:
[----:B------:R-:W-:Y:S04]  /*f3e0*/  DEPBAR.LE SB0, 0x0 ;  /* 0x000080000000791a */ /* 0x000fe80000000000 */
[----:B------:R-:W-:Y:S01]  /*f3f0*/  WARPSYNC 0xffffffff ;  /* 0xffffffff00007948 */ /* 0x000fe20003800000 */
[----:B------:R-:W-:Y:S01]  /*f400*/  BAR.SYNC.DEFER_BLOCKING 0x0 ;  /* 0x0000000000007b1d */ /* 0x000fe20000010000 */
[----:B------:R-:W-:Y:S01]  /*f410*/  SHF.R.S32.HI R0, RZ, 0x1f, R209 ;  /* 0x0000001fff007819 */ /* 0x000fe200000114d1 */
[C---:B------:R-:W-:Y:S04]  /*f420*/  IMAD.WIDE.U32 R2, R209.reuse, c[0x0][0x208], RZ ;  /* 0x00008200d1027a25 */ /* 0x040fe800078e00ff */
[----:B------:R-:W-:Y:S04]  /*f430*/  IMAD R0, R0, c[0x0][0x208], RZ ;  /* 0x0000820000007a24 */ /* 0x000fe800078e02ff */
[----:B------:R-:W-:Y:S05]  /*f440*/  IMAD R0, R209, c[0x0][0x20c], R0 ;  /* 0x00008300d1007a24 */ /* 0x000fea00078e0200 */
[----:B------:R-:W-:Y:S02]  /*f450*/  IADD3 R3, R3, R0, RZ ;  /* 0x0000000003037210 */ /* 0x000fe40007ffe0ff */
[----:B------:R-:W-:Y:S03]  /*f460*/  SHF.R.S32.HI R0, RZ, 0x1f, R207 ;  /* 0x0000001fff007819 */ /* 0x000fe600000114cf */
[C---:B------:R-:W-:Y:S01]  /*f470*/  IMAD.WIDE.U32 R2, R207.reuse, c[0x0][0x218], R2 ;  /* 0x00008600cf027a25 */ /* 0x040fe200078e0002 */
[----:B------:R1:W2:Y:S03]  /*f480*/  LDSM.16.M88.4 R48, [R183] ;  /* 0x00000000b730783b */ /* 0x0002a60000000200 */
[----:B------:R-:W-:Y:S01]  /*f490*/  IMAD R4, R0, c[0x0][0x218], RZ ;  /* 0x0000860000047a24 */ /* 0x000fe200078e02ff */
[----:B------:R-:W-:Y:S01]  /*f4a0*/  IADD3 R0, P1, R246, R2, RZ ;  /* 0x00000002f6007210 */ /* 0x000fe20007f3e0ff */
[----:B------:R1:W3:Y:S02]  /*f4b0*/  LDSM.16.M88.4 R44, [R183+0x1000] ;  /* 0x00100000b72c783b */ /* 0x0002e40000000200 */
[----:B------:R-:W-:Y:S01]  /*f4c0*/  IMAD R4, R207, c[0x0][0x21c], R4 ;  /* 0x00008700cf047a24 */ /* 0x000fe200078e0204 */
[C---:B------:R-:W-:Y:S01]  /*f4d0*/  LEA R10, P0, R0.reuse, c[0x0][0x1f8], 0x1 ;  /* 0x00007e00000a7a11 */ /* 0x040fe200078008ff */
[----:B------:R1:W4:Y:S03]  /*f4e0*/  LDSM.16.M88.4 R16, [R180] ;  /* 0x00000000b410783b */ /* 0x0003260000000200 */
[----:B------:R-:W-:Y:S01]  /*f4f0*/  IADD3.X R2, R249, R3, R4, P1, !PT ;  /* 0x00000003f9027210 */ /* 0x000fe20000ffe404 */
[----:B------:R1:W1:Y:S03]  /*f500*/  LDSM.16.M88.4 R32, [R180+0x400] ;  /* 0x00040000b420783b */ /* 0x0002660000000200 */
[----:B------:R-:W-:Y:S01]  /*f510*/  LEA.HI.X R5, R0, c[0x0][0x1fc], R2, 0x1, P0 ;  /* 0x00007f0000057a11 */ /* 0x000fe200000f0c02 */
        /* <DEDUP_REMOVED lines=8> */
.L_x_816:
[----:B------:R-:W5:Y:S01]  /*f5a0*/  SHFL.IDX PT, R2, R10, RZ, 0x1c1f ;  /* 0x001c1fff0a027589 */ /* 0x000f6200000e0000 */
[C---:B------:R-:W-:Y:S01]  /*f5b0*/  IMAD.SHL.U32 R6, R210.reuse, 0x2, RZ ;  /* 0x00000002d2067824 */ /* 0x040fe200078e00ff */
[----:B------:R-:W-:Y:S01]  /*f5c0*/  ISETP.GE.AND P4, PT, R210, c[0x0][0x1d4], PT ;  /* 0x00007500d2007a0c */ /* 0x000fe20003f86270 */
[C---:B------:R-:W-:Y:S01]  /*f5d0*/  IMAD.SHL.U32 R4, R235.reuse, 0x2, RZ ;  /* 0x00000002eb047824 */ /* 0x040fe200078e00ff */
[----:B------:R-:W-:Y:S01]  /*f5e0*/  ISETP.GE.AND P3, PT, R235, c[0x0][0x1d4], PT ;  /* 0x00007500eb007a0c */ /* 0x000fe20003f66270 */
[C---:B------:R-:W-:Y:S01]  /*f5f0*/  IMAD.SHL.U32 R3, R236.reuse, 0x2, RZ ;  /* 0x00000002ec037824 */ /* 0x040fe200078e00ff */
[----:B------:R-:W-:Y:S01]  /*f600*/  ISETP.GE.AND P2, PT, R236, c[0x0][0x1d4], PT ;  /* 0x00007500ec007a0c */ /* 0x000fe20003f46270 */
[----:B------:R-:W-:Y:S01]  /*f610*/  BSSY B0, `(.L_x_675) ;  /* 0x0000022000007945 */ /* 0x000fe20003800000 */
[C---:B-----5:R-:W-:Y:S02]  /*f620*/  IADD3 R8, P0, R2.reuse, R6, RZ ;  /* 0x0000000602087210 */ /* 0x060fe40007f1e0ff */
[----:B------:R-:W-:Y:S02]  /*f630*/  IADD3 R6, P1, R2, R4, RZ ;  /* 0x0000000402067210 */ /* 0x000fe40007f3e0ff */
[----:B------:R-:W5:Y:S01]  /*f640*/  S2R R4, SR_TID.X ;  /* 0x0000000000047919 */ /* 0x000f620000002100 */
[----:B---3--:R-:W-:Y:S01]  /*f650*/  IMAD.X R9, R0, 0x1, R217, P0 ;  /* 0x0000000100097824 */ /* 0x008fe200000e06d9 */
[----:B------:R-:W-:Y:S01]  /*f660*/  IADD3 R2, P0, R2, R3, RZ ;  /* 0x0000000302027210 */ /* 0x000fe20007f1e0ff */
[C---:B------:R-:W-:Y:S03]  /*f670*/  IMAD.X R7, R0.reuse, 0x1, R215, P1 ;  /* 0x0000000100077824 */ /* 0x040fe600008e06d7 */
[----:B------:R-:W-:Y:S01]  /*f680*/  @!PT LDS RZ, [RZ] ;  /* 0x00000000fffff984 */ /* 0x000fe20000000800 */
[----:B------:R-:W-:Y:S01]  /*f690*/  @!PT LDS RZ, [RZ] ;  /* 0x00000000fffff984 */ /* 0x000fe20000000800 */
[----:B------:R3:W-:Y:S01]  /*f6a0*/  LDGSTS.E.BYPASS.LTC128B.128 [R195+0x1880], [R8.64], !P4 ;  /* 0x0188000008c37fae */ /* 0x0007e2000e101d46 */
[----:B------:R-:W-:Y:S03]  /*f6b0*/  IMAD.X R3, R0, 0x1, R216, P0 ;  /* 0x0000000100037824 */ /* 0x000fe600000e06d8 */
[----:B------:R3:W-:Y:S04]  /*f6c0*/  LDGSTS.E.BYPASS.LTC128B.128 [R195+0x2480], [R6.64], !P3 ;  /* 0x0248000006c37fae */ /* 0x0007e8000d901d46 */
[----:B------:R3:W-:Y:S01]  /*f6d0*/  LDGSTS.E.BYPASS.LTC128B.128 [R195+0x3080], [R2.64], !P2 ;  /* 0x0308000002c37fae */ /* 0x0007e2000d101d46 */
[----:B-----5:R-:W-:Y:S11]  /*f6e0*/  ISETP.GT.AND P5, PT, R4, 0x3f, PT ;  /* 0x0000003f0400780c */ /* 0x020ff60003fa4270 */
[----:B------:R-:W-:Y:S02]  /*f6f0*/  @!UPT UIADD3 URZ, URZ, URZ, URZ ;  /* 0x0000003f3f3ff290 */ /* 0x000fe4000fffe03f */
[----:B------:R-:W-:-:S05]  /*f700*/  @P5 BRA `(.L_x_676) ;  /* 0x0000012000005947 */ /* 0x000fca0003800000 */
[----:B------:R-:W-:-:S05]  /*f710*/  BRA.DIV ~URZ, `(.L_x_677) ;  /* 0x0000b4727f007947 */ /* 0x000fca000b800000 */
[----:B------:R3:W4:Y:S04]  /*f720*/  SHFL.IDX PT, R4, R5, 0x1, 0x1c1f ;  /* 0x003c1f0005047f89 */ /* 0x00072800000e0000 */
[----:B------:R3:W2:Y:S02]  /*f730*/  SHFL.IDX PT, R0, R10, 0x1, 0x1c1f ;  /* 0x003c1f000a007f89 */ /* 0x0006a400000e0000 */
.L_x_817:
[----:B---3--:R-:W-:Y:S02]  /*f740*/  IMAD.SHL.U32 R2, R210, 0x2, RZ ;  /* 0x00000002d2027824 */ /* 0x008fe400078e00ff */
[----:B------:R-:W-:Y:S03]  /*f750*/  IMAD.SHL.U32 R3, R235, 0x2, RZ ;  /* 0x00000002eb037824 */ /* 0x000fe600078e00ff */
[----:B--2---:R-:W-:Y:S02]  /*f760*/  IADD3 R8, P0, R0, R2, RZ ;  /* 0x0000000200087210 */ /* 0x004fe40007f1e0ff */
[----:B------:R-:W-:Y:S03]  /*f770*/  SHF.L.U32 R2, R236, 0x1, RZ ;  /* 0x00000001ec027819 */ /* 0x000fe600000006ff */
[----:B----4-:R-:W-:Y:S01]  /*f780*/  IMAD.X R9, R4, 0x1, R217, P0 ;  /* 0x0000000104097824 */ /* 0x010fe200000e06d9 */
        /* <DEDUP_REMOVED lines=10> */
.L_x_676:
[----:B------:R-:W-:Y:S05]  /*f830*/  BSYNC B0 ;  /* 0x0000000000007941 */ /* 0x000fea0003800000 */
.L_x_675:
[----:B------:R-:W0:Y:S01]  /*f840*/  LDGDEPBAR ;  /* 0x00000000000079af */ /* 0x000e220000000000 */
[----:B------:R-:W-:Y:S01]  /*f850*/  WARPSYNC 0xffffffff ;  /* 0xffffffff00007948 */ /* 0x000fe20003800000 */
[-C--:B--234-:R-:W-:Y:S01]  /*f860*/  HMMA.16816.F32.BF16 R4, R48, R16.reuse, RZ ;  /* 0x000000103004723c */ /* 0x09cfe200000418ff */
        /* <DEDUP_REMOVED lines=212> */
[----:B------:R-:W2:Y:S04]  /*105b0*/  @!P1 LDG.E R207, [R4.64] ;  /* 0x0000000604cf9981 */ /* 0x000ea8000c1e1900 */
        /* <DEDUP_REMOVED lines=14> */
.L_x_818:
[----:B------:R-:W-:-:S05]  /*106a0*/  BRA.DIV ~URZ, `(.L_x_681) ;  /* 0x0000a6127f007947 */ /* 0x000fca000b800000 */
[----:B------:R3:W4:Y:S02]  /*106b0*/  SHFL.IDX PT, R0, R8, RZ, 0x1c1f ;  /* 0x001c1fff08007589 */ /* 0x00072400000e0000 */
.L_x_819:
[----:B------:R-:W-:Y:S01]  /*106c0*/  IMAD.SHL.U32 R2, R210, 0x2, RZ ;  /* 0x00000002d2027824 */ /* 0x000fe200078e00ff */
[----:B------:R-:W-:Y:S01]  /*106d0*/  SHF.L.U32 R5, R236, 0x1, RZ ;  /* 0x00000001ec057819 */ /* 0x000fe200000006ff */
[----:B------:R-:W-:Y:S03]  /*106e0*/  IMAD.SHL.U32 R9, R235, 0x2, RZ ;  /* 0x00000002eb097824 */ /* 0x000fe600078e00ff */
[----:B----4-:R-:W-:Y:S05]  /*106f0*/  @P0 IADD3 R2, P1, R0, R2, RZ ;  /* 0x0000000200020210 */ /* 0x010fea0007f3e0ff */
[----:B--2---:R-:W-:Y:S05]  /*10700*/  @P0 IMAD.X R3, R4, 0x1, R217, P1 ;  /* 0x0000000104030824 */ /* 0x004fea00008e06d9 */
[----:B------:R-:W-:Y:S01]  /*10710*/  @!PT LDS RZ, [RZ] ;  /* 0x00000000fffff984 */ /* 0x000fe20000000800 */
[----:B------:R-:W-:Y:S01]  /*10720*/  @!PT LDS RZ, [RZ] ;  /* 0x00000000fffff984 */ /* 0x000fe20000000800 */
[----:B------:R-:W-:Y:S01]  /*10730*/  @!PT LDS RZ, [RZ] ;  /* 0x00000000fffff984 */ /* 0x000fe20000000800 */
[----:B------:R2:W-:Y:S02]  /*10740*/  @P0 LDGSTS.E.BYPASS.LTC128B.128 [R195+0x3c80], [R2.64], !P4 ;  /* 0x03c8000002c30fae */ /* 0x0005e4000e101d46 */
[----:B--2---:R-:W-:Y:S05]  /*10750*/  @P0 IADD3 R2, P1, R0, R9, RZ ;  /* 0x0000000900020210 */ /* 0x004fea0007f3e0ff */
[----:B------:R-:W-:Y:S05]  /*10760*/  @P0 IMAD.X R3, R4, 0x1, R215, P1 ;  /* 0x0000000104030824 */ /* 0x000fea00008e06d7 */
[----:B------:R2:W-:Y:S02]  /*10770*/  @P0 LDGSTS.E.BYPASS.LTC128B.128 [R195+0x4880], [R2.64], !P3 ;  /* 0x0488000002c30fae */ /* 0x0005e4000d901d46 */
[----:B--2---:R-:W-:Y:S04]  /*10780*/  @P0 IADD3 R2, P1, R0, R5, RZ ;  /* 0x0000000500020210 */ /* 0x004fe80007f3e0ff */
[----:B------:R-:W-:Y:S05]  /*10790*/  @P0 IADD3.X R3, R4, R216, RZ, P1, !PT ;  /* 0x000000d804030210 */ /* 0x000fea0000ffe4ff */
[----:B------:R2:W-:Y:S01]  /*107a0*/  @P0 LDGSTS.E.BYPASS.LTC128B.128 [R195+0x5480], [R2.64], !P2 ;  /* 0x0548000002c30fae */ /* 0x0005e2000d101d46 */
[----:B------:R-:W-:Y:S01]  /*107b0*/  ISETP.GE.AND P0, PT, R6, 0x21, PT ;  /* 0x000000210600780c */ /* 0x000fe20003f06270 */
[----:B------:R-:W-:-:S06]  /*107c0*/  BRA.DIV ~URZ, `(.L_x_682) ;  /* 0x0000a5627f007947 */ /* 0x000fcc000b800000 */
[----:B------:R4:W1:Y:S04]  /*107d0*/  SHFL.IDX PT, R4, R7, 0x1, 0x1c1f ;  /* 0x003c1f0007047f89 */ /* 0x00086800000e0000 */
[----:B------:R4:W2:Y:S02]  /*107e0*/  SHFL.IDX PT, R0, R8, 0x1, 0x1c1f ;  /* 0x003c1f0008007f89 */ /* 0x0008a400000e0000 */
.L_x_820:
[----:B--2---:R-:W-:Y:S02]  /*107f0*/  IMAD.SHL.U32 R2, R210, 0x2, RZ ;  /* 0x00000002d2027824 */ /* 0x004fe400078e00ff */
[----:B------:R-:W-:Y:S03]  /*10800*/  IMAD.SHL.U32 R3, R235, 0x2, RZ ;  /* 0x00000002eb037824 */ /* 0x000fe600078e00ff */
[----:B---34-:R-:W-:Y:S02]  /*10810*/  @P0 IADD3 R8, P1, R0, R2, RZ ;  /* 0x0000000200080210 */ /* 0x018fe40007f3e0ff */
[----:B------:R-:W-:Y:S03]  /*10820*/  SHF.L.U32 R2, R236, 0x1, RZ ;  /* 0x00000001ec027819 */ /* 0x000fe600000006ff */
[----:B-1----:R-:W-:Y:S01]  /*10830*/  @P0 IMAD.X R9, R4, 0x1, R217, P1 ;  /* 0x0000000104090824 */ /* 0x002fe200008e06d9 */
[----:B------:R-:W-:Y:S04]  /*10840*/  @P0 IADD3 R6, P1, R0, R3, RZ ;  /* 0x0000000300060210 */ /* 0x000fe80007f3e0ff */
[----:B------:R-:W-:Y:S01]  /*10850*/  @!PT LDS RZ, [RZ] ;  /* 0x00000000fffff984 */ /* 0x000fe20000000800 */
[----:B------:R-:W-:Y:S01]  /*10860*/  @!PT LDS RZ, [RZ] ;  /* 0x00000000fffff984 */ /* 0x000fe20000000800 */
[----:B------:R-:W-:Y:S01]  /*10870*/  @!PT LDS RZ, [RZ] ;  /* 0x00000000fffff984 */ /* 0x000fe20000000800 */
[----:B------:R1:W-:Y:S01]  /*10880*/  @P0 LDGSTS.E.BYPASS.LTC128B.128 [R195+0x4480], [R8.64], !P4 ;  /* 0x0448000008c30fae */ /* 0x0003e2000e101d46 */
[----:B------:R-:W-:Y:S02]  /*10890*/  @P0 IADD3.X R7, R4, R215, RZ, P1, !PT ;  /* 0x000000d704070210 */ /* 0x000fe40000ffe4ff */
[----:B------:R-:W-:Y:S03]  /*108a0*/  @P0 IADD3 R2, P1, R0, R2, RZ ;  /* 0x0000000200020210 */ /* 0x000fe60007f3e0ff */
[----:B------:R1:W-:Y:S02]  /*108b0*/  @P0 LDGSTS.E.BYPASS.LTC128B.128 [R195+0x5080], [R6.64], !P3 ;  /* 0x0508000006c30fae */ /* 0x0003e4000d901d46 */
[----:B------:R-:W-:Y:S05]  /*108c0*/  @P0 IMAD.X R3, R4, 0x1, R216, P1 ;  /* 0x0000000104030824 */ /* 0x000fea00008e06d8 */
[----:B------:R1:W-:Y:S03]  /*108d0*/  @P0 LDGSTS.E.BYPASS.LTC128B.128 [R195+0x5c80], [R2.64], !P2 ;  /* 0x05c8000002c30fae */ /* 0x0003e6000d101d46 */
.L_x_679:
[----:B--234-:R-:W-:Y:S05]  /*108e0*/  BSYNC B0 ;  /* 0x0000000000007941 */ /* 0x01cfea0003800000 */
.L_x_678:
[----:B-1----:R-:W-:Y:S01]  /*108f0*/  LOP3.LUT R8, RZ, c[0x0][0x324], RZ, 0x33, !PT ;  /* 0x0000c900ff087a12 */ /* 0x002fe200078e33ff */
[----:B------:R-:W-:Y:S01]  /*10900*/  IMAD.MOV.U32 R0, RZ, RZ, c[0x0][0x2c4] ;  /* 0x0000b100ff007624 */ /* 0x000fe200078e00ff */
        /* <DEDUP_REMOVED lines=11> */
.L_x_821:
        /* <DEDUP_REMOVED lines=19> */
.L_x_686:
[----:B------:R-:W-:Y:S04]  /*10af0*/  MOV R8, 0x1 ;  /* 0x0000000100087802 */ /* 0x000fe80000000f00 */
[----:B------:R-:W-:Y:S11]  /*10b00*/  ISETP.NE.AND P0, PT, R8, c[0x0][0x32c], PT ;  /* 0x0000cb0008007a0c */ /* 0x000ff60003f05270 */
[----:B------:R-:W-:Y:S02]  /*10b10*/  @!UPT UIADD3 URZ, URZ, URZ, URZ ;  /* 0x0000003f3f3ff290 */ /* 0x000fe4000fffe03f */
[----:B------:R-:W-:Y:S05]  /*10b20*/  @P0 IMAD.HI.U32 R8, R4, c[0x0][0x330], RZ ;  /* 0x0000cc0004080a27 */ /* 0x000fea00078e00ff */
[----:B------:R-:W-:Y:S02]  /*10b30*/  @P0 SHF.R.U32.HI R4, RZ, c[0x0][0x334], R8 ;  /* 0x0000cd00ff040a19 */ /* 0x000fe40000011608 */
.L_x_687:
[----:B------:R-:W-:Y:S05]  /*10b40*/  BSYNC B0 ;  /* 0x0000000000007941 */ /* 0x000fea0003800000 */
.L_x_685:
[----:B------:R-:W-:Y:S04]  /*10b50*/  IMAD.IADD R8, R0, 0x1, -R234 ;  /* 0x0000000100087824 */ /* 0x000fe800078e0aea */
[----:B------:R-:W-:Y:S05]  /*10b60*/  IMAD R4, R4, c[0x0][0x32c], R8 ;  /* 0x0000cb0004047a24 */ /* 0x000fea00078e0208 */
[----:B------:R-:W-:Y:S02]  /*10b70*/  IMNMX R2, R2, R4, !PT ;  /* 0x0000000402027217 */ /* 0x000fe40007800200 */
[----:B------:R-:W-:Y:S04]  /*10b80*/  IADD3 R4, R4, c[0x0][0x32c], RZ ;  /* 0x0000cb0004047a10 */ /* 0x000fe80007ffe0ff */
[----:B------:R-:W-:Y:S02]  /*10b90*/  IMNMX R3, R3, R4, PT ;  /* 0x0000000403037217 */ /* 0x000fe40003800200 */
.L_x_684:
        /* <DEDUP_REMOVED lines=63> */
.L_x_822:
        /* <DEDUP_REMOVED lines=19> */
.L_x_691:
[----:B------:R-:W-:Y:S04]  /*110c0*/  MOV R8, 0x1 ;  /* 0x0000000100087802 */ /* 0x000fe80000000f00 */
[----:B------:R-:W-:Y:S11]  /*110d0*/  ISETP.NE.AND P0, PT, R8, c[0x0][0x32c], PT ;  /* 0x0000cb0008007a0c */ /* 0x000ff60003f05270 */
[----:B------:R-:W-:Y:S02]  /*110e0*/  @!UPT UIADD3 URZ, URZ, URZ, URZ ;  /* 0x0000003f3f3ff290 */ /* 0x000fe4000fffe03f */
[----:B------:R-:W-:Y:S05]  /*110f0*/  @P0 IMAD.HI.U32 R8, R4, c[0x0][0x330], RZ ;  /* 0x0000cc0004080a27 */ /* 0x000fea00078e00ff */
[----:B------:R-:W-:Y:S02]  /*11100*/  @P0 SHF.R.U32.HI R4, RZ, c[0x0][0x334], R8 ;  /* 0x0000cd00ff040a19 */ /* 0x000fe40000011608 */
.L_x_692:
[----:B------:R-:W-:Y:S05]  /*11110*/  BSYNC B0 ;  /* 0x0000000000007941 */ /* 0x000fea0003800000 */
.L_x_690:
[----:B------:R-:W-:Y:S04]  /*11120*/  IMAD.IADD R8, R0, 0x1, -R234 ;  /* 0x0000000100087824 */ /* 0x000fe800078e0aea */
[----:B------:R-:W-:Y:S05]  /*11130*/  IMAD R4, R4, c[0x0][0x32c], R8 ;  /* 0x0000cb0004047a24 */ /* 0x000fea00078e0208 */
[----:B------:R-:W-:Y:S02]  /*11140*/  IMNMX R2, R2, R4, !PT ;  /* 0x0000000402027217 */ /* 0x000fe40007800200 */
[----:B------:R-:W-:Y:S04]  /*11150*/  IADD3 R4, R4, c[0x0][0x32c], RZ ;  /* 0x0000cb0004047a10 */ /* 0x000fe80007ffe0ff */
[----:B------:R-:W-:Y:S02]  /*11160*/  IMNMX R3, R3, R4, PT ;  /* 0x0000000403037217 */ /* 0x000fe40003800200 */
.L_x_689:
        /* <DEDUP_REMOVED lines=44> */
.L_x_823:
        /* <DEDUP_REMOVED lines=19> */
.L_x_696:
[----:B------:R-:W-:Y:S04]  /*11560*/  MOV R8, 0x1 ;  /* 0x0000000100087802 */ /* 0x000fe80000000f00 */
[----:B------:R-:W-:Y:S11]  /*11570*/  ISETP.NE.AND P0, PT, R8, c[0x0][0x32c], PT ;  /* 0x0000cb0008007a0c */ /* 0x000ff60003f05270 */
[----:B------:R-:W-:Y:S02]  /*11580*/  @!UPT UIADD3 URZ, URZ, URZ, URZ ;  /* 0x0000003f3f3ff290 */ /* 0x000fe4000fffe03f */
[----:B------:R-:W-:Y:S05]  /*11590*/  @P0 IMAD.HI.U32 R8, R4, c[0x0][0x330], RZ ;  /* 0x0000cc0004080a27 */ /* 0x000fea00078e00ff */
[----:B------:R-:W-:Y:S02]  /*115a0*/  @P0 SHF.R.U32.HI R4, RZ, c[0x0][0x334], R8 ;  /* 0x0000cd00ff040a19 */ /* 0x000fe40000011608 */
.L_x_697:
[----:B------:R-:W-:Y:S05]  /*115b0*/  BSYNC B0 ;  /* 0x0000000000007941 */ /* 0x000fea0003800000 */
.L_x_695:
[----:B------:R-:W-:Y:S04]  /*115c0*/  IMAD.IADD R8, R0, 0x1, -R234 ;  /* 0x0000000100087824 */ /* 0x000fe800078e0aea */
[----:B------:R-:W-:Y:S05]  /*115d0*/  IMAD R4, R4, c[0x0][0x32c], R8 ;  /* 0x0000cb0004047a24 */ /* 0x000fea00078e0208 */
[----:B------:R-:W-:Y:S02]  /*115e0*/  IMNMX R2, R2, R4, !PT ;  /* 0x0000000402027217 */ /* 0x000fe40007800200 */
[----:B------:R-:W-:Y:S04]  /*115f0*/  IADD3 R4, R4, c[0x0][0x32c], RZ ;  /* 0x0000cb0004047a10 */ /* 0x000fe80007ffe0ff */
[----:B------:R-:W-:Y:S02]  /*11600*/  IMNMX R3, R3, R4, PT ;  /* 0x0000000403037217 */ /* 0x000fe40003800200 */
.L_x_694:
        /* <DEDUP_REMOVED lines=44> */
.L_x_824:
        /* <DEDUP_REMOVED lines=12> */
[----:B--234-:R-:W-:Y:S05]  /*11990*/  IMAD.MOV.U32 R5, RZ, RZ, 0x1 ;  /* 0x00000001ff057424 */ /* 0x01cfea00078e00ff */
[----:B------:R-:W-:Y:S11]  /*119a0*/  ISETP.NE.AND P0, PT, R5, c[0x0][0x32c], PT ;  /* 0x0000cb0005007a0c */ /* 0x000ff60003f05270 */
[----:B------:R-:W-:Y:S02]  /*119b0*/  @!UPT UIADD3 URZ, URZ, URZ, URZ ;  /* 0x0000003f3f3ff290 */ /* 0x000fe4000fffe03f */
[----:B------:R-:W-:Y:S05]  /*119c0*/  @P0 IMAD.HI.U32 R5, R4, c[0x0][0x330], RZ ;  /* 0x0000cc0004050a27 */ /* 0x000fea00078e00ff */
[----:B------:R-:W-:Y:S04]  /*119d0*/  @P0 SHF.R.U32.HI R4, RZ, c[0x0][0x334], R5 ;  /* 0x0000cd00ff040a19 */ /* 0x000fe80000011605 */
[----:B------:R-:W-:Y:S01]  /*119e0*/  LOP3.LUT R4, RZ, R4, RZ, 0x33, !PT ;  /* 0x00000004ff047212 */ /* 0x000fe200078e33ff */
[----:B------:R-:W-:-:S05]  /*119f0*/  BRA `(.L_x_702) ;  /* 0x0000005000007947 */ /* 0x000fca0003800000 */
.L_x_701:
[----:B--234-:R-:W-:Y:S04]  /*11a00*/  MOV R5, 0x1 ;  /* 0x0000000100057802 */ /* 0x01cfe80000000f00 */
[----:B------:R-:W-:Y:S11]  /*11a10*/  ISETP.NE.AND P0, PT, R5, c[0x0][0x32c], PT ;  /* 0x0000cb0005007a0c */ /* 0x000ff60003f05270 */
[----:B------:R-:W-:Y:S02]  /*11a20*/  @!UPT UIADD3 URZ, URZ, URZ, URZ ;  /* 0x0000003f3f3ff290 */ /* 0x000fe4000fffe03f */
[----:B------:R-:W-:Y:S05]  /*11a30*/  @P0 IMAD.HI.U32 R5, R4, c[0x0][0x330], RZ ;  /* 0x0000cc0004050a27 */ /* 0x000fea00078e00ff */
[----:B------:R-:W-:Y:S02]  /*11a40*/  @P0 SHF.R.U32.HI R4, RZ, c[0x0][0x334], R5 ;  /* 0x0000cd00ff040a19 */ /* 0x000fe40000011605 */
.L_x_702:
[----:B------:R-:W-:Y:S05]  /*11a50*/  BSYNC B0 ;  /* 0x0000000000007941 */ /* 0x000fea0003800000 */
.L_x_700:
[----:B------:R-:W-:Y:S04]  /*11a60*/  IMAD.IADD R0, R0, 0x1, -R234 ;  /* 0x0000000100007824 */ /* 0x000fe800078e0aea */
[----:B------:R-:W-:Y:S05]  /*11a70*/  IMAD R0, R4, c[0x0][0x32c], R0 ;  /* 0x0000cb0004007a24 */ /* 0x000fea00078e0200 */
[----:B------:R-:W-:Y:S02]  /*11a80*/  IADD3 R4, R0, c[0x0][0x32c], RZ ;  /* 0x0000cb0000047a10 */ /* 0x000fe40007ffe0ff */
[----:B------:R-:W-:Y:S02]  /*11a90*/  IMNMX R2, R2, R0, !PT ;  /* 0x0000000002027217 */ /* 0x000fe40007800200 */
[----:B------:R-:W-:Y:S02]  /*11aa0*/  IMNMX R3, R3, R4, PT ;  /* 0x0000000403037217 */ /* 0x000fe40003800200 */
.L_x_699:
        /* <DEDUP_REMOVED lines=92> */
.L_x_825:
[----:B-12---:R-:W-:Y:S01]  /*12070*/  FMNMX.FTZ R4, R4, R0, !PT ;  /* 0x0000000004047209 */ /* 0x006fe20007810000 */
[----:B------:R-:W-:-:S05]  /*12080*/  BRA.DIV ~URZ, `(.L_x_704) ;  /* 0x00008f327f007947 */ /* 0x000fca000b800000 */
[----:B------:R-:W-:Y:S04]  /*12090*/  SHFL.BFLY PT, R0, R5, 0x2, 0x1f ;  /* 0x0c401f0005007f89 */ /* 0x000fe800000e0000 */
[----:B------:R-:W-:Y:S04]  /*120a0*/  SHFL.BFLY PT, R3, R4, 0x1, 0x1f ;  /* 0x0c201f0004037f89 */ /* 0x000fe800000e0000 */
[----:B------:R-:W1:Y:S02]  /*120b0*/  SHFL.BFLY PT, R2, R6, 0x2, 0x1f ;  /* 0x0c401f0006027f89 */ /* 0x000e6400000e0000 */
[----:B-1----:R-:W-:Y:S02]  /*120c0*/  FMNMX.FTZ R2, R6, R2, !PT ;  /* 0x0000000206027209 */ /* 0x002fe40007810000 */
[----:B------:R-:W-:Y:S02]  /*120d0*/  FMNMX.FTZ R0, R5, R0, !PT ;  /* 0x0000000005007209 */ /* 0x000fe40007810000 */
[----:B------:R-:W-:Y:S01]  /*120e0*/  FMNMX.FTZ R104, R4, R3, !PT ;  /* 0x0000000304687209 */ /* 0x000fe20007810000 */
[----:B------:R-:W1:Y:S04]  /*120f0*/  SHFL.BFLY PT, R5, R2, 0x1, 0x1f ;  /* 0x0c201f0002057f89 */ /* 0x000e6800000e0000 */
[----:B------:R-:W2:Y:S04]  /*12100*/  SHFL.BFLY PT, R4, R0, 0x1, 0x1f ;  /* 0x0c201f0000047f89 */ /* 0x000ea800000e0000 */
[----:B------:R-:W3:Y:S01]  /*12110*/  SHFL.BFLY PT, R3, R7, 0x2, 0x1f ;  /* 0x0c401f0007037f89 */ /* 0x000ee200000e0000 */
[----:B-1----:R-:W-:Y:S02]  /*12120*/  FMNMX.FTZ R102, R2, R5, !PT ;  /* 0x0000000502667209 */ /* 0x002fe40007810000 */
[----:B--2---:R-:W-:Y:S02]  /*12130*/  FMNMX.FTZ R103, R0, R4, !PT ;  /* 0x0000000400677209 */ /* 0x004fe40007810000 */
[----:B---3--:R-:W-:Y:S05]  /*12140*/  FMNMX.FTZ R4, R7, R3, !PT ;  /* 0x0000000307047209 */ /* 0x008fea0007810000 */
[----:B------:R1:W2:Y:S02]  /*12150*/  SHFL.BFLY PT, R0, R4, 0x1, 0x1f ;  /* 0x0c201f0004007f89 */ /* 0x0002a400000e0000 */
.L_x_826:
[C---:B------:R-:W-:Y:S01]  /*12160*/  FSETP.NEU.FTZ.AND P0, PT, R102.reuse, -INF , PT ;  /* 0xff8000006600780b */ /* 0x040fe20003f1d000 */
[----:B------:R-:W-:Y:S01]  /*12170*/  FMUL.FTZ R3, R102, c[0x0][0x2d0] ;  /* 0x0000b40066037a20 */ /* 0x000fe20000410000 */
[----:B--2---:R-:W-:Y:S01]  /*12180*/  FMNMX.FTZ R101, R0, R4, !PT ;  /* 0x0000000400657209 */ /* 0x004fe20007810000 */
[----:B------:R-:W-:Y:S01]  /*12190*/  WARPSYNC 0xffffffff ;  /* 0xffffffff00007948 */ /* 0x000fe20003800000 */
[----:B------:R-:W-:Y:S02]  /*121a0*/  FSEL R0, R102, RZ, P0 ;  /* 0x000000ff66007208 */ /* 0x000fe40000000000 */
[----:B------:R-:W-:Y:S02]  /*121b0*/  FSETP.NEU.FTZ.AND P1, PT, R104, -INF , PT ;  /* 0xff8000006800780b */ /* 0x000fe40003f3d000 */
[----:B------:R-:W-:Y:S01]  /*121c0*/  FSEL R5, R3, RZ, P0 ;  /* 0x000000ff03057208 */ /* 0x000fe20000000000 */
[----:B------:R-:W-:Y:S01]  /*121d0*/  FADD.FTZ R2, -R0, R100 ;  /* 0x0000006400027221 */ /* 0x000fe20000010100 */
[----:B------:R-:W-:Y:S02]  /*121e0*/  FSEL R0, R104, RZ, P1 ;  /* 0x000000ff68007208 */ /* 0x000fe40000800000 */
[C---:B------:R-:W-:Y:S01]  /*121f0*/  FSETP.NEU.FTZ.AND P0, PT, R103.reuse, -INF , PT ;  /* 0xff8000006700780b */ /* 0x040fe20003f1d000 */
[----:B------:R-:W-:Y:S02]  /*12200*/  FFMA.FTZ R6, R8, c[0x0][0x2d0], -R5 ;  /* 0x0000b40008067a23 */ /* 0x000fe40000010805 */
[----:B------:R-:W-:Y:S01]  /*12210*/  FADD.FTZ R3, -R0, R105 ;  /* 0x0000006900037221 */ /* 0x000fe20000010100 */
[----:B------:R-:W-:Y:S01]  /*12220*/  FSEL R0, R103, RZ, P0 ;  /* 0x000000ff67007208 */ /* 0x000fe20000000000 */
[----:B------:R2:W-:Y:S01]  /*12230*/  MUFU.EX2 R172, R6 ;  /* 0x0000000600ac7308 */ /* 0x0005e20000000800 */
[--C-:B------:R-:W-:Y:S02]  /*12240*/  FFMA.FTZ R177, R23, c[0x0][0x2d0], -R5.reuse ;  /* 0x0000b40017b17a23 */ /* 0x100fe40000010805 */
[--C-:B------:R-:W-:Y:S02]  /*12250*/  FFMA.FTZ R162, R24, c[0x0][0x2d0], -R5.reuse ;  /* 0x0000b40018a27a23 */ /* 0x100fe40000010805 */
[----:B-1----:R-:W-:Y:S02]  /*12260*/  FADD.FTZ R4, -R0, R106 ;  /* 0x0000006a00047221 */ /* 0x002fe40000010100 */
[----:B------:R-:W-:Y:S02]  /*12270*/  FMUL.FTZ R0, R104, c[0x0][0x2d0] ;  /* 0x0000b40068007a20 */ /* 0x000fe40000410000 */
[--C-:B------:R-:W-:Y:S02]  /*12280*/  FFMA.FTZ R160, R31, c[0x0][0x2d0], -R5.reuse ;  /* 0x0000b4001fa07a23 */ /* 0x100fe40000010805 */
[--C-:B------:R-:W-:Y:S01]  /*12290*/  FFMA.FTZ R175, R34, c[0x0][0x2d0], -R5.reuse ;  /* 0x0000b40022af7a23 */ /* 0x100fe20000010805 */
[----:B------:R-:W-:Y:S01]  /*122a0*/  FSEL R0, R0, RZ, P1 ;  /* 0x000000ff00007208 */ /* 0x000fe20000800000 */
        /* <DEDUP_REMOVED lines=18> */
[--C-:B------:R-:W-:Y:S02]  /*123d0*/  FFMA.FTZ R159, R30, c[0x0][0x2d0], -R5.reuse ;  /* 0x0000b4001e9f7a23 */ /* 0x100fe40000010805 */
[--C-:B------:R-:W-:Y:S01]  /*123e0*/  FFMA.FTZ R158, R29, c[0x0][0x2d0], -R5.reuse ;  /* 0x0000b4001d9e7a23 */ /* 0x100fe20000010805 */
[----:B------:R-:W-:Y:S01]  /*123f0*/  FSEL R0, R0, RZ, P0 ;  /* 0x000000ff00007208 */ /* 0x000fe20000000000 */
[----:B------:R-:W-:Y:S01]  /*12400*/  FMUL.FTZ R4, R4, c[0x0][0x2d0] ;  /* 0x0000b40004047a20 */ /* 0x000fe20000410000 */
[----:B------:R-:W-:Y:S01]  /*12410*/  FSETP.NEU.FTZ.AND P0, PT, R101, -INF , PT ;  /* 0xff8000006500780b */ /* 0x000fe20003f1d000 */
[----:B------:R-:W-:Y:S02]  /*12420*/  FMUL.FTZ R3, R3, c[0x0][0x2d0] ;  /* 0x0000b40003037a20 */ /* 0x000fe40000410000 */
[--C-:B--2---:R-:W-:Y:S01]  /*12430*/  FFMA.FTZ R6, R28, c[0x0][0x2d0], -R0.reuse ;  /* 0x0000b4001c067a23 */ /* 0x104fe20000010800 */
        /* <DEDUP_REMOVED lines=12> */
[----:B------:R-:W-:Y:S10]  /*12500*/  MUFU.EX2 R3, R3 ;  /* 0x0000000300037308 */ /* 0x000ff40000000800 */
[----:B------:R-:W-:Y:S01]  /*12510*/  MUFU.EX2 R213, R48 ;  /* 0x0000003000d57308 */ /* 0x000fe20000000800 */
[--C-:B-1----:R-:W-:Y:S02]  /*12520*/  FFMA.FTZ R6, R36, c[0x0][0x2d0], -R0.reuse ;  /* 0x0000b40024067a23 */ /* 0x102fe40000010800 */
[--C-:B------:R-:W-:Y:S07]  /*12530*/  FFMA.FTZ R36, R26, c[0x0][0x2d0], -R5.reuse ;  /* 0x0000b4001a247a23 */ /* 0x100fee0000010805 */
[----:B------:R1:W-:Y:S10]  /*12540*/  MUFU.EX2 R49, R6 ;  /* 0x0000000600317308 */ /* 0x0003f40000000800 */
[----:B------:R-:W-:Y:S10]  /*12550*/  MUFU.EX2 R225, R10 ;  /* 0x0000000a00e17308 */ /* 0x000ff40000000800 */
[----:B------:R-:W-:Y:S01]  /*12560*/  MUFU.EX2 R211, R36 ;  /* 0x0000002400d37308 */ /* 0x000fe20000000800 */
[----:B-1----:R-:W-:Y:S02]  /*12570*/  FFMA.FTZ R6, R37, c[0x0][0x2d0], -R0 ;  /* 0x0000b40025067a23 */ /* 0x002fe40000010800 */
[----:B------:R-:W-:Y:S02]  /*12580*/  FMUL.FTZ R0, R101, c[0x0][0x2d0] ;  /* 0x0000b40065007a20 */ /* 0x000fe40000410000 */
[----:B------:R-:W-:Y:S05]  /*12590*/  FFMA.FTZ R37, R27, c[0x0][0x2d0], -R5 ;  /* 0x0000b4001b257a23 */ /* 0x000fea0000010805 */
[----:B------:R1:W-:Y:S10]  /*125a0*/  MUFU.EX2 R220, R6 ;  /* 0x0000000600dc7308 */ /* 0x0003f40000000800 */
[----:B------:R2:W-:Y:S10]  /*125b0*/  MUFU.EX2 R206, R37 ;  /* 0x0000002500ce7308 */ /* 0x0005f40000000800 */
[----:B------:R-:W-:Y:S01]  /*125c0*/  MUFU.EX2 R231, R35 ;  /* 0x0000002300e77308 */ /* 0x000fe20000000800 */
[----:B-1----:R-:W-:Y:S01]  /*125d0*/  FSEL R6, R0, RZ, P0 ;  /* 0x000000ff00067208 */ /* 0x002fe20000000000 */
[----:B------:R-:W-:Y:S04]  /*125e0*/  FMUL.FTZ R0, R2, c[0x0][0x2d0] ;  /* 0x0000b40002007a20 */ /* 0x000fe80000410000 */
[--C-:B------:R-:W-:Y:S04]  /*125f0*/  FFMA.FTZ R5, R11, c[0x0][0x2d0], -R6.reuse ;  /* 0x0000b4000b057a23 */ /* 0x100fe80000010806 */
[----:B------:R1:W3:Y:S01]  /*12600*/  MUFU.EX2 R2, R0 ;  /* 0x0000000000027308 */ /* 0x0002e20000000800 */
[--C-:B------:R-:W-:Y:S02]  /*12610*/  FFMA.FTZ R157, R22, c[0x0][0x2d0], -R6.reuse ;  /* 0x0000b400169d7a23 */ /* 0x100fe40000010806 */
[--C-:B------:R-:W-:Y:S01]  /*12620*/  FFMA.FTZ R161, R21, c[0x0][0x2d0], -R6.reuse ;  /* 0x0000b40015a17a23 */ /* 0x100fe20000010806 */
[----:B--2---:R-:W-:Y:S01]  /*12630*/  LDSM.16.MT88.4 R36, [R182] ;  /* 0x00000000b624783b */ /* 0x004fe20000004200 */
[--C-:B------:R-:W-:Y:S02]  /*12640*/  FFMA.FTZ R163, R20, c[0x0][0x2d0], -R6.reuse ;  /* 0x0000b40014a37a23 */ /* 0x100fe40000010806 */
[--C-:B------:R-:W-:Y:S02]  /*12650*/  FFMA.FTZ R199, R13, c[0x0][0x2d0], -R6.reuse ;  /* 0x0000b4000dc77a23 */ /* 0x100fe40000010806 */
[--C-:B------:R-:W-:Y:S01]  /*12660*/  FFMA.FTZ R200, R12, c[0x0][0x2d0], -R6.reuse ;  /* 0x0000b4000cc87a23 */ /* 0x100fe20000010806 */
[----:B------:R2:W-:Y:S01]  /*12670*/  MUFU.EX2 R32, R5 ;  /* 0x0000000500207308 */ /* 0x0005e20000000800 */
[--C-:B------:R-:W-:Y:S01]  /*12680*/  FFMA.FTZ R7, R16, c[0x0][0x2d0], -R6.reuse ;  /* 0x0000b40010077a23 */ /* 0x100fe20000010806 */
[----:B------:R-:W4:Y:S01]  /*12690*/  LDSM.16.MT88.4 R20, [R181] ;  /* 0x00000000b514783b */ /* 0x000f220000004200 */
[--C-:B------:R-:W-:Y:S02]  /*126a0*/  FFMA.FTZ R17, R17, c[0x0][0x2d0], -R6.reuse ;  /* 0x0000b40011117a23 */ /* 0x100fe40000010806 */
[--C-:B------:R-:W-:Y:S02]  /*126b0*/  FFMA.FTZ R156, R14, c[0x0][0x2d0], -R6.reuse ;  /* 0x0000b4000e9c7a23 */ /* 0x100fe40000010806 */
[--C-:B------:R-:W-:Y:S02]  /*126c0*/  FFMA.FTZ R176, R19, c[0x0][0x2d0], -R6.reuse ;  /* 0x0000b40013b07a23 */ /* 0x100fe40000010806 */
[--C-:B------:R-:W-:Y:S01]  /*126d0*/  FFMA.FTZ R178, R18, c[0x0][0x2d0], -R6.reuse ;  /* 0x0000b40012b27a23 */ /* 0x100fe20000010806 */
[----:B------:R-:W-:Y:S01]  /*126e0*/  MUFU.EX2 R212, R7 ;  /* 0x0000000700d47308 */ /* 0x000fe20000000800 */
[----:B-1----:R-:W-:Y:S02]  /*126f0*/  FSEL R0, R101, RZ, P0 ;  /* 0x000000ff65007208 */ /* 0x002fe40000000000 */
[----:B------:R-:W-:Y:S03]  /*12700*/  ISETP.GT.AND P0, PT, R208, R237, PT ;  /* 0x000000edd000720c */ /* 0x000fe60003f04270 */
[----:B------:R-:W-:Y:S04]  /*12710*/  FADD.FTZ R0, -R0, R107 ;  /* 0x0000006b00007221 */ /* 0x000fe80000010100 */
[----:B------:R-:W1:Y:S01]  /*12720*/  MUFU.EX2 R205, R17 ;  /* 0x0000001100cd7308 */ /* 0x000e620000000800 */
[----:B------:R-:W-:Y:S02]  /*12730*/  FMUL.FTZ R0, R0, c[0x0][0x2d0] ;  /* 0x0000b40000007a20 */ /* 0x000fe40000410000 */
[----:B--2---:R-:W-:Y:S07]  /*12740*/  FFMA.FTZ R5, R15, c[0x0][0x2d0], -R6 ;  /* 0x0000b4000f057a23 */ /* 0x004fee0000010806 */
[----:B------:R-:W2:Y:S10]  /*12750*/  MUFU.EX2 R0, R0 ;  /* 0x0000000000007308 */ /* 0x000eb40000000800 */
[----:B------:R-:W5:Y:S10]  /*12760*/  MUFU.EX2 R230, R5 ;  /* 0x0000000500e67308 */ /* 0x000f740000000800 */
        /* <DEDUP_REMOVED lines=9> */
[----:B------:R-:W-:Y:S01]  /*12800*/  MUFU.EX2 R165, R176 ;  /* 0x000000b000a57308 */ /* 0x000fe20000000800 */
[C---:B---3--:R-:W-:Y:S02]  /*12810*/  FMUL.FTZ R12, R2.reuse, R124 ;  /* 0x0000007c020c7220 */ /* 0x048fe40000410000 */
[C---:B------:R-:W-:Y:S02]  /*12820*/  FMUL.FTZ R13, R2.reuse, R125 ;  /* 0x0000007d020d7220 */ /* 0x040fe40000410000 */
[C---:B------:R-:W-:Y:S02]  /*12830*/  FMUL.FTZ R24, R2.reuse, R120 ;  /* 0x0000007802187220 */ /* 0x040fe40000410000 */
[C---:B------:R-:W-:Y:S02]  /*12840*/  FMUL.FTZ R25, R2.reuse, R121 ;  /* 0x0000007902197220 */ /* 0x040fe40000410000 */
[C---:B------:R-:W-:Y:S02]  /*12850*/  FMUL.FTZ R28, R2.reuse, R116 ;  /* 0x00000074021c7220 */ /* 0x040fe40000410000 */
[C---:B------:R-:W-:Y:S02]  /*12860*/  FMUL.FTZ R29, R2.reuse, R117 ;  /* 0x00000075021d7220 */ /* 0x040fe40000410000 */
[C---:B------:R-:W-:Y:S02]  /*12870*/  FMUL.FTZ R8, R2.reuse, R128 ;  /* 0x0000008002087220 */ /* 0x040fe40000410000 */
[C---:B------:R-:W-:Y:S01]  /*12880*/  FMUL.FTZ R9, R2.reuse, R129 ;  /* 0x0000008102097220 */ /* 0x040fe20000410000 */
[----:B------:R-:W-:Y:S01]  /*12890*/  MUFU.EX2 R128, R162 ;  /* 0x000000a200807308 */ /* 0x000fe20000000800 */
[----:B------:R-:W-:Y:S01]  /*128a0*/  FMUL.FTZ R40, R2, R112 ;  /* 0x0000007002287220 */ /* 0x000fe20000410000 */
[----:B------:R-:W-:Y:S01]  /*128b0*/  F2FP.BF16.PACK_AB R112, R206, R172 ;  /* 0x000000acce70723e */ /* 0x000fe200000010ff */
[C---:B------:R-:W-:Y:S01]  /*128c0*/  FMUL.FTZ R41, R2.reuse, R113 ;  /* 0x0000007102297220 */ /* 0x040fe20000410000 */
[----:B-1----:R-:W-:Y:S01]  /*128d0*/  F2FP.BF16.PACK_AB R113, R205, R32 ;  /* 0x00000020cd71723e */ /* 0x002fe200000010ff */
[----:B------:R-:W-:Y:S01]  /*128e0*/  FMUL.FTZ R44, R2, R108 ;  /* 0x0000006c022c7220 */ /* 0x000fe20000410000 */
[----:B------:R-:W-:Y:S01]  /*128f0*/  F2FP.BF16.PACK_AB R108, R50, R105 ;  /* 0x00000069326c723e */ /* 0x000fe200000010ff */
[C---:B------:R-:W-:Y:S01]  /*12900*/  FMUL.FTZ R45, R2.reuse, R109 ;  /* 0x0000006d022d7220 */ /* 0x040fe20000410000 */
[----:B------:R-:W-:Y:S01]  /*12910*/  F2FP.BF16.PACK_AB R109, R49, R51 ;  /* 0x00000033316d723e */ /* 0x000fe200000010ff */
        /* <DEDUP_REMOVED lines=13> */
[----:B------:R-:W-:Y:S02]  /*129f0*/  FFMA.FTZ R107, R2, R221, R172 ;  /* 0x000000dd026b7223 */ /* 0x000fe400000100ac */
[----:B------:R-:W1:Y:S01]  /*12a00*/  MUFU.EX2 R2, R4 ;  /* 0x0000000400027308 */ /* 0x000e620000000800 */
[C---:B--2---:R-:W-:Y:S02]  /*12a10*/  FMUL.FTZ R14, R0.reuse, R126 ;  /* 0x0000007e000e7220 */ /* 0x044fe40000410000 */
[C---:B------:R-:W-:Y:S02]  /*12a20*/  FMUL.FTZ R15, R0.reuse, R127 ;  /* 0x0000007f000f7220 */ /* 0x040fe40000410000 */
[C---:B------:R-:W-:Y:S01]  /*12a30*/  FMUL.FTZ R26, R0.reuse, R122 ;  /* 0x0000007a001a7220 */ /* 0x040fe20000410000 */
[----:B------:R-:W-:Y:S01]  /*12a40*/  LDSM.16.MT88.4 R124, [R181+0x1000] ;  /* 0x00100000b57c783b */ /* 0x000fe20000004200 */
[C---:B------:R-:W-:Y:S02]  /*12a50*/  FMUL.FTZ R27, R0.reuse, R123 ;  /* 0x0000007b001b7220 */ /* 0x040fe40000410000 */
[C---:B------:R-:W-:Y:S01]  /*12a60*/  FMUL.FTZ R30, R0.reuse, R118 ;  /* 0x00000076001e7220 */ /* 0x040fe20000410000 */
[----:B------:R-:W-:Y:S01]  /*12a70*/  MUFU.EX2 R221, R160 ;  /* 0x000000a000dd7308 */ /* 0x000fe20000000800 */
[C---:B------:R-:W-:Y:S02]  /*12a80*/  FMUL.FTZ R31, R0.reuse, R119 ;  /* 0x00000077001f7220 */ /* 0x040fe40000410000 */
[C---:B------:R-:W-:Y:S01]  /*12a90*/  FMUL.FTZ R10, R0.reuse, R130 ;  /* 0x00000082000a7220 */ /* 0x040fe20000410000 */
[----:B------:R-:W2:Y:S01]  /*12aa0*/  LDSM.16.MT88.4 R116, [R181+0xc00] ;  /* 0x000c0000b574783b */ /* 0x000ea20000004200 */
[C---:B------:R-:W-:Y:S02]  /*12ab0*/  FMUL.FTZ R11, R0.reuse, R131 ;  /* 0x00000083000b7220 */ /* 0x040fe40000410000 */
[C---:B------:R-:W-:Y:S01]  /*12ac0*/  FMUL.FTZ R42, R0.reuse, R114 ;  /* 0x00000072002a7220 */ /* 0x040fe20000410000 */
[----:B------:R-:W-:Y:S01]  /*12ad0*/  F2FP.BF16.PACK_AB R114, R231, R211 ;  /* 0x000000d3e772723e */ /* 0x000fe200000010ff */
[----:B------:R-:W-:Y:S01]  /*12ae0*/  FMUL.FTZ R43, R0, R115 ;  /* 0x00000073002b7220 */ /* 0x000fe20000410000 */
[----:B-----5:R-:W-:Y:S01]  /*12af0*/  F2FP.BF16.PACK_AB R115, R230, R212 ;  /* 0x000000d4e673723e */ /* 0x020fe200000010ff */
[C---:B------:R-:W-:Y:S01]  /*12b00*/  FMUL.FTZ R46, R0.reuse, R110 ;  /* 0x0000006e002e7220 */ /* 0x040fe20000410000 */
[----:B------:R-:W-:Y:S01]  /*12b10*/  F2FP.BF16.PACK_AB R110, R225, R224 ;  /* 0x000000e0e16e723e */ /* 0x000fe200000010ff */
[----:B------:R-:W-:Y:S01]  /*12b20*/  FMUL.FTZ R47, R0, R111 ;  /* 0x0000006f002f7220 */ /* 0x000fe20000410000 */
[----:B------:R-:W-:Y:S01]  /*12b30*/  F2FP.BF16.PACK_AB R111, R213, R220 ;  /* 0x000000dcd56f723e */ /* 0x000fe200000010ff */
[----:B-1----:R-:W-:Y:S01]  /*12b40*/  FFMA.FTZ R4, R2, R228, R51 ;  /* 0x000000e402047223 */ /* 0x002fe20000010033 */
        /* <DEDUP_REMOVED lines=17> */
[C---:B------:R-:W-:Y:S02]  /*12c60*/  FMUL.FTZ R6, R2.reuse, R134 ;  /* 0x0000008602067220 */ /* 0x040fe40000410000 */
[C---:B------:R-:W-:Y:S02]  /*12c70*/  FMUL.FTZ R7, R2.reuse, R135 ;  /* 0x0000008702077220 */ /* 0x040fe40000410000 */
[----:B------:R-:W-:Y:S01]  /*12c80*/  FFMA.FTZ R0, R3, R222, R105 ;  /* 0x000000de03007223 */ /* 0x000fe20000010069 */
[----:B------:R-:W-:Y:S01]  /*12c90*/  MUFU.EX2 R223, R169 ;  /* 0x000000a900df7308 */ /* 0x000fe20000000800 */
[----:B------:R-:W-:Y:S02]  /*12ca0*/  FADD.FTZ R105, R49, R4 ;  /* 0x0000000431697221 */ /* 0x000fe40000010000 */
[C---:B------:R-:W-:Y:S02]  /*12cb0*/  FMUL.FTZ R4, R3.reuse, R132 ;  /* 0x0000008403047220 */ /* 0x040fe40000410000 */
[C---:B------:R-:W-:Y:S02]  /*12cc0*/  FMUL.FTZ R5, R3.reuse, R133 ;  /* 0x0000008503057220 */ /* 0x040fe40000410000 */
[C---:B------:R-:W-:Y:S02]  /*12cd0*/  FMUL.FTZ R16, R3.reuse, R136 ;  /* 0x0000008803107220 */ /* 0x040fe40000410000 */
[C---:B------:R-:W-:Y:S01]  /*12ce0*/  FMUL.FTZ R17, R3.reuse, R137 ;  /* 0x0000008903117220 */ /* 0x040fe20000410000 */
[----:B------:R-:W-:Y:S01]  /*12cf0*/  MUFU.EX2 R133, R170 ;  /* 0x000000aa00857308 */ /* 0x000fe20000000800 */
[C---:B------:R-:W-:Y:S01]  /*12d00*/  FMUL.FTZ R18, R2.reuse, R138 ;  /* 0x0000008a02127220 */ /* 0x040fe20000410000 */
[-C--:B----4-:R-:W-:Y:S05]  /*12d10*/  HMMA.16816.F32.BF16 R4, R108, R20.reuse, R4 ;  /* 0x000000146c04723c */ /* 0x090fea0000041804 */
[C---:B------:R-:W-:Y:S02]  /*12d20*/  FMUL.FTZ R19, R2.reuse, R139 ;  /* 0x0000008b02137220 */ /* 0x040fe40000410000 */
[----:B------:R-:W-:Y:S01]  /*12d30*/  LDSM.16.MT88.4 R136, [R181+0x800] ;  /* 0x00080000b588783b */ /* 0x000fe20000004200 */
[C---:B------:R-:W-:Y:S01]  /*12d40*/  HMMA.16816.F32.BF16 R8, R112.reuse, R20, R8 ;  /* 0x000000147008723c */ /* 0x040fe20000041808 */
[----:B------:R-:W-:Y:S03]  /*12d50*/  MUFU.EX2 R132, R166 ;  /* 0x000000a600847308 */ /* 0x000fe60000000800 */
[C---:B------:R-:W-:Y:S02]  /*12d60*/  FMUL.FTZ R32, R3.reuse, R144 ;  /* 0x0000009003207220 */ /* 0x040fe40000410000 */
[C---:B------:R-:W-:Y:S02]  /*12d70*/  FMUL.FTZ R33, R3.reuse, R145 ;  /* 0x0000009103217220 */ /* 0x040fe40000410000 */
[-C--:B------:R-:W-:Y:S03]  /*12d80*/  HMMA.16816.F32.BF16 R12, R112, R22.reuse, R12 ;  /* 0x00000016700c723c */ /* 0x080fe6000004180c */
[----:B------:R1:W-:Y:S01]  /*12d90*/  MUFU.EX2 R222, R159 ;  /* 0x0000009f00de7308 */ /* 0x0003e20000000800 */
        /* <DEDUP_REMOVED lines=10> */
[----:B------:R-:W3:Y:S01]  /*12e40*/  MUFU.EX2 R172, R203 ;  /* 0x000000cb00ac7308 */ /* 0x000ee20000000800 */
[----:B------:R-:W-:Y:S02]  /*12e50*/  FMUL.FTZ R49, R3, R153 ;  /* 0x0000009903317220 */ /* 0x000fe40000410000 */
[----:B------:R-:W-:Y:S01]  /*12e60*/  FMUL.FTZ R51, R2, R155 ;  /* 0x0000009b02337220 */ /* 0x000fe20000410000 */
[-C--:B------:R-:W-:Y:S03]  /*12e70*/  HMMA.16816.F32.BF16 R20, R108, R36.reuse, R20 ;  /* 0x000000246c14723c */ /* 0x080fe60000041814 */
[----:B------:R-:W-:Y:S01]  /*12e80*/  FADD.FTZ R106, R50, R0 ;  /* 0x00000000326a7221 */ /* 0x000fe20000010000 */
[----:B-1----:R-:W-:Y:S01]  /*12e90*/  F2FP.BF16.PACK_AB R159, R179, R196 ;  /* 0x000000c4b39f723e */ /* 0x002fe200000010ff */
[----:B------:R-:W-:Y:S01]  /*12ea0*/  FMUL.FTZ R50, R2, R154 ;  /* 0x0000009a02327220 */ /* 0x000fe20000410000 */
[----:B------:R-:W-:Y:S01]  /*12eb0*/  MUFU.EX2 R169, R198 ;  /* 0x000000c600a97308 */ /* 0x000fe20000000800 */
[----:B------:R-:W-:Y:S01]  /*12ec0*/  LDSM.16.MT88.4 R152, [R181+0x1400] ;  /* 0x00140000b598783b */ /* 0x000fe20000004200 */
[C---:B------:R-:W-:Y:S04]  /*12ed0*/  HMMA.16816.F32.BF16 R24, R112.reuse, R36, R24 ;  /* 0x000000247018723c */ /* 0x040fe80000041818 */
[C---:B------:R-:W-:Y:S02]  /*12ee0*/  FMUL.FTZ R52, R3.reuse, R52 ;  /* 0x0000003403347220 */ /* 0x040fe40000410000 */
[C---:B------:R-:W-:Y:S02]  /*12ef0*/  FMUL.FTZ R53, R3.reuse, R53 ;  /* 0x0000003503357220 */ /* 0x040fe40000410000 */
[-C--:B------:R-:W-:Y:S01]  /*12f00*/  HMMA.16816.F32.BF16 R28, R112, R38.reuse, R28 ;  /* 0x00000026701c723c */ /* 0x080fe2000004181c */
[----:B------:R-:W1:Y:S03]  /*12f10*/  MUFU.EX2 R171, R197 ;  /* 0x000000c500ab7308 */ /* 0x000e660000000800 */
[C---:B------:R-:W-:Y:S01]  /*12f20*/  FMUL.FTZ R36, R3.reuse, R148 ;  /* 0x0000009403247220 */ /* 0x040fe20000410000 */
[----:B---3--:R-:W-:Y:S01]  /*12f30*/  F2FP.BF16.PACK_AB R156, R172, R170 ;  /* 0x000000aaac9c723e */ /* 0x008fe200000010ff */
[C---:B------:R-:W-:Y:S02]  /*12f40*/  FMUL.FTZ R37, R3.reuse, R149 ;  /* 0x0000009503257220 */ /* 0x040fe40000410000 */
[C---:B------:R-:W-:Y:S03]  /*12f50*/  HMMA.16816.F32.BF16 R32, R108.reuse, R38, R32 ;  /* 0x000000266c20723c */ /* 0x040fe60000041820 */
[----:B------:R-:W-:Y:S01]  /*12f60*/  MUFU.EX2 R197, R202 ;  /* 0x000000ca00c57308 */ /* 0x000fe20000000800 */
[C---:B------:R-:W-:Y:S02]  /*12f70*/  FMUL.FTZ R54, R2.reuse, R54 ;  /* 0x0000003602367220 */ /* 0x040fe40000410000 */
[C---:B------:R-:W-:Y:S02]  /*12f80*/  FMUL.FTZ R55, R2.reuse, R55 ;  /* 0x0000003702377220 */ /* 0x040fe40000410000 */
[C---:B------:R-:W-:Y:S04]  /*12f90*/  FMUL.FTZ R38, R2.reuse, R150 ;  /* 0x0000009602267220 */ /* 0x040fe80000410000 */
[C---:B------:R-:W-:Y:S01]  /*12fa0*/  FMUL.FTZ R39, R2.reuse, R151 ;  /* 0x0000009702277220 */ /* 0x040fe20000410000 */
[----:B------:R-:W3:Y:S01]  /*12fb0*/  MUFU.EX2 R198, R201 ;  /* 0x000000c900c67308 */ /* 0x000ee20000000800 */
[C---:B------:R-:W-:Y:S02]  /*12fc0*/  FMUL.FTZ R64, R3.reuse, R64 ;  /* 0x0000004003407220 */ /* 0x040fe40000410000 */
[----:B------:R-:W-:Y:S01]  /*12fd0*/  FMUL.FTZ R65, R3, R65 ;  /* 0x0000004103417220 */ /* 0x000fe20000410000 */
[----:B-1----:R-:W-:Y:S01]  /*12fe0*/  F2FP.BF16.PACK_AB R157, R171, R169 ;  /* 0x000000a9ab9d723e */ /* 0x002fe200000010ff */
[C---:B------:R-:W-:Y:S01]  /*12ff0*/  FMUL.FTZ R66, R2.reuse, R66 ;  /* 0x0000004202427220 */ /* 0x040fe20000410000 */
[-C--:B--2---:R-:W-:Y:S03]  /*13000*/  HMMA.16816.F32.BF16 R36, R108, R116.reuse, R36 ;  /* 0x000000746c24723c */ /* 0x084fe60000041824 */
[C---:B------:R-:W-:Y:S01]  /*13010*/  FMUL.FTZ R67, R2.reuse, R67 ;  /* 0x0000004302437220 */ /* 0x040fe20000410000 */
[----:B------:R-:W1:Y:S01]  /*13020*/  MUFU.EX2 R167, R175 ;  /* 0x000000af00a77308 */ /* 0x000e620000000800 */
[C---:B------:R-:W-:Y:S02]  /*13030*/  FMUL.FTZ R68, R3.reuse, R68 ;  /* 0x0000004403447220 */ /* 0x040fe40000410000 */
[C---:B------:R-:W-:Y:S01]  /*13040*/  FMUL.FTZ R69, R3.reuse, R69 ;  /* 0x0000004503457220 */ /* 0x040fe20000410000 */
[C---:B------:R-:W-:Y:S04]  /*13050*/  HMMA.16816.F32.BF16 R40, R112.reuse, R116, R40 ;  /* 0x000000747028723c */ /* 0x040fe80000041828 */
[C---:B------:R-:W-:Y:S02]  /*13060*/  FMUL.FTZ R70, R2.reuse, R70 ;  /* 0x0000004602467220 */ /* 0x040fe40000410000 */
[----:B------:R-:W-:Y:S01]  /*13070*/  FMUL.FTZ R71, R2, R71 ;  /* 0x0000004702477220 */ /* 0x000fe20000410000 */
[----:B------:R-:W2:Y:S01]  /*13080*/  MUFU.EX2 R166, R177 ;  /* 0x000000b100a67308 */ /* 0x000ea20000000800 */
[-C--:B------:R-:W-:Y:S04]  /*13090*/  HMMA.16816.F32.BF16 R44, R112, R118.reuse, R44 ;  /* 0x00000076702c723c */ /* 0x080fe8000004182c */
[C---:B------:R-:W-:Y:S01]  /*130a0*/  FMUL.FTZ R80, R3.reuse, R80 ;  /* 0x0000005003507220 */ /* 0x040fe20000410000 */
[----:B---3--:R-:W-:Y:S01]  /*130b0*/  F2FP.BF16.PACK_AB R158, R198, R197 ;  /* 0x000000c5c69e723e */ /* 0x008fe200000010ff */
[C---:B------:R-:W-:Y:S02]  /*130c0*/  FMUL.FTZ R81, R3.reuse, R81 ;  /* 0x0000005103517220 */ /* 0x040fe40000410000 */
[C---:B------:R-:W-:Y:S01]  /*130d0*/  HMMA.16816.F32.BF16 R48, R108.reuse, R118, R48 ;  /* 0x000000766c30723c */ /* 0x040fe20000041830 */
[----:B------:R-:W3:Y:S01]  /*130e0*/  LDSM.16.MT88.4 R116, [R182+0xc00] ;  /* 0x000c0000b674783b */ /* 0x000ee20000004200 */
[----:B------:R-:W4:Y:S02]  /*130f0*/  MUFU.EX2 R164, R178 ;  /* 0x000000b200a47308 */ /* 0x000f240000000800 */
[----:B------:R-:W-:Y:S01]  /*13100*/  FMUL.FTZ R82, R2, R82 ;  /* 0x0000005202527220 */ /* 0x000fe20000410000 */
[----:B-1----:R-:W-:Y:S01]  /*13110*/  F2FP.BF16.PACK_AB R160, R168, R167 ;  /* 0x000000a7a8a0723e */ /* 0x002fe200000010ff */
[C---:B------:R-:W-:Y:S02]  /*13120*/  FMUL.FTZ R83, R2.reuse, R83 ;  /* 0x0000005302537220 */ /* 0x040fe40000410000 */
[C---:B------:R-:W-:Y:S04]  /*13130*/  FMUL.FTZ R84, R3.reuse, R84 ;  /* 0x0000005403547220 */ /* 0x040fe80000410000 */
[C---:B------:R-:W-:Y:S02]  /*13140*/  FMUL.FTZ R85, R3.reuse, R85 ;  /* 0x0000005503557220 */ /* 0x040fe40000410000 */
[----:B------:R-:W-:Y:S01]  /*13150*/  FMUL.FTZ R86, R2, R86 ;  /* 0x0000005602567220 */ /* 0x000fe20000410000 */
[----:B--2---:R-:W-:Y:S01]  /*13160*/  F2FP.BF16.PACK_AB R162, R166, R173 ;  /* 0x000000ada6a2723e */ /* 0x004fe200000010ff */
[C---:B------:R-:W-:Y:S02]  /*13170*/  FMUL.FTZ R87, R2.reuse, R87 ;  /* 0x0000005702577220 */ /* 0x040fe40000410000 */
[C---:B------:R-:W-:Y:S02]  /*13180*/  FMUL.FTZ R96, R3.reuse, R96 ;  /* 0x0000006003607220 */ /* 0x040fe40000410000 */
[----:B------:R-:W-:Y:S02]  /*13190*/  FMUL.FTZ R97, R3, R97 ;  /* 0x0000006103617220 */ /* 0x000fe40000410000 */
[C---:B------:R-:W-:Y:S02]  /*131a0*/  FMUL.FTZ R98, R2.reuse, R98 ;  /* 0x0000006202627220 */ /* 0x040fe40000410000 */
[----:B------:R-:W-:Y:S01]  /*131b0*/  FMUL.FTZ R99, R2, R99 ;  /* 0x0000006302637220 */ /* 0x000fe20000410000 */
[----:B----4-:R-:W-:Y:S01]  /*131c0*/  F2FP.BF16.PACK_AB R161, R164, R165 ;  /* 0x000000a5a4a1723e */ /* 0x010fe200000010ff */
[----:B------:R-:W-:Y:S02]  /*131d0*/  FADD.FTZ R2, R220, R105 ;  /* 0x00000069dc027221 */ /* 0x000fe40000010000 */
[----:B------:R-:W-:Y:S02]  /*131e0*/  FADD.FTZ R0, R206, R107 ;  /* 0x0000006bce007221 */ /* 0x000fe40000010000 */
[----:B------:R-:W-:Y:S01]  /*131f0*/  MUFU.EX2 R107, R199 ;  /* 0x000000c7006b7308 */ /* 0x000fe20000000800 */
[----:B------:R-:W-:Y:S02]  /*13200*/  FADD.FTZ R2, R213, R2 ;  /* 0x00000002d5027221 */ /* 0x000fe40000010000 */
[----:B------:R-:W-:Y:S02]  /*13210*/  FADD.FTZ R3, R224, R106 ;  /* 0x0000006ae0037221 */ /* 0x000fe40000010000 */
[----:B------:R-:W-:Y:S02]  /*13220*/  FADD.FTZ R2, R130, R2 ;  /* 0x0000000282027221 */ /* 0x000fe40000010000 */
[----:B------:R-:W-:Y:S02]  /*13230*/  FADD.FTZ R3, R225, R3 ;  /* 0x00000003e1037221 */ /* 0x000fe40000010000 */
[----:B------:R-:W-:Y:S01]  /*13240*/  FADD.FTZ R0, R211, R0 ;  /* 0x00000000d3007221 */ /* 0x000fe20000010000 */
[-C--:B---3--:R-:W-:Y:S01]  /*13250*/  HMMA.16816.F32.BF16 R52, R108, R116.reuse, R52 ;  /* 0x000000746c34723c */ /* 0x088fe20000041834 */
[----:B------:R-:W1:Y:S02]  /*13260*/  MUFU.EX2 R106, R200 ;  /* 0x000000c8006a7308 */ /* 0x000e640000000800 */
[----:B------:R-:W-:Y:S02]  /*13270*/  FADD.FTZ R3, R131, R3 ;  /* 0x0000000383037221 */ /* 0x000fe40000010000 */
[----:B------:R-:W-:Y:S02]  /*13280*/  FADD.FTZ R0, R231, R0 ;  /* 0x00000000e7007221 */ /* 0x000fe40000010000 */
[----:B------:R-:W-:Y:S01]  /*13290*/  FADD.FTZ R3, R133, R3 ;  /* 0x0000000385037221 */ /* 0x000fe20000010000 */
[C---:B------:R-:W-:Y:S04]  /*132a0*/  HMMA.16816.F32.BF16 R56, R112.reuse, R116, R56 ;  /* 0x000000747038723c */ /* 0x040fe80000041838 */
[----:B------:R-:W-:Y:S02]  /*132b0*/  FADD.FTZ R105, R128, R0 ;  /* 0x0000000080697221 */ /* 0x000fe40000010000 */
[----:B------:R-:W-:Y:S02]  /*132c0*/  FADD.FTZ R100, R205, R100 ;  /* 0x00000064cd647221 */ /* 0x000fe40000010000 */
[-C--:B------:R-:W-:Y:S04]  /*132d0*/  HMMA.16816.F32.BF16 R60, R112, R118.reuse, R60 ;  /* 0x00000076703c723c */ /* 0x080fe8000004183c */
[----:B------:R-:W-:Y:S04]  /*132e0*/  FADD.FTZ R100, R212, R100 ;  /* 0x00000064d4647221 */ /* 0x000fe80000010000 */
[C---:B------:R-:W-:Y:S01]  /*132f0*/  HMMA.16816.F32.BF16 R64, R108.reuse, R118, R64 ;  /* 0x000000766c40723c */ /* 0x040fe20000041840 */
[----:B------:R-:W2:Y:S03]  /*13300*/  LDSM.16.MT88.4 R116, [R181+0x1800] ;  /* 0x00180000b574783b */ /* 0x000ea60000004200 */
[----:B-1----:R-:W-:Y:S01]  /*13310*/  F2FP.BF16.PACK_AB R163, R106, R107 ;  /* 0x0000006b6aa3723e */ /* 0x002fe200000010ff */
[----:B------:R-:W-:Y:S04]  /*13320*/  FADD.FTZ R100, R230, R100 ;  /* 0x00000064e6647221 */ /* 0x000fe80000010000 */
[----:B------:R-:W-:Y:S03]  /*13330*/  FADD.FTZ R0, R129, R100 ;  /* 0x0000006481007221 */ /* 0x000fe60000010000 */
[----:B------:R-:W-:Y:S02]  /*13340*/  FADD.FTZ R100, R132, R2 ;  /* 0x0000000284647221 */ /* 0x000fe40000010000 */
[----:B------:R-:W-:Y:S01]  /*13350*/  FADD.FTZ R2, R221, R105 ;  /* 0x00000069dd027221 */ /* 0x000fe20000010000 */
[----:B------:R-:W-:Y:S01]  /*13360*/  MOV R105, R104 ;  /* 0x0000006800697202 */ /* 0x000fe20000000f00 */
        /* <DEDUP_REMOVED lines=13> */
[----:B------:R-:W-:Y:S04]  /*13440*/  F2FP.BF16.PACK_AB R117, R219, R129 ;  /* 0x00000081db75723e */ /* 0x000fe800000010ff */
[----:B------:R-:W-:Y:S07]  /*13450*/  HMMA.16816.F32.BF16 R96, R108, R118, R96 ;  /* 0x000000766c60723c */ /* 0x000fee0000041860 */
[----:B------:R-:W-:Y:S02]  /*13460*/  F2FP.BF16.PACK_AB R108, R133, R131 ;  /* 0x00000083856c723e */ /* 0x000fe400000010ff */
[----:B------:R-:W-:Y:S03]  /*13470*/  F2FP.BF16.PACK_AB R109, R132, R130 ;  /* 0x00000082846d723e */ /* 0x000fe600000010ff */
[----:B------:R-:W-:Y:S02]  /*13480*/  F2FP.BF16.PACK_AB R110, R229, R223 ;  /* 0x000000dfe56e723e */ /* 0x000fe400000010ff */
[----:B------:R-:W-:Y:S02]  /*13490*/  F2FP.BF16.PACK_AB R111, R228, R227 ;  /* 0x000000e3e46f723e */ /* 0x000fe400000010ff */
[----:B------:R-:W-:Y:S02]  /*134a0*/  F2FP.BF16.PACK_AB R118, R226, R222 ;  /* 0x000000dee276723e */ /* 0x000fe400000010ff */
[----:B------:R-:W-:Y:S03]  /*134b0*/  F2FP.BF16.PACK_AB R119, R214, R218 ;  /* 0x000000dad677723e */ /* 0x000fe600000010ff */
        /* <DEDUP_REMOVED lines=52> */
[----:B------:R-:W-:Y:S01]  /*13800*/  FADD.FTZ R3, R227, R100 ;  /* 0x00000064e3037221 */ /* 0x000fe20000010000 */
[----:B------:R-:W-:Y:S01]  /*13810*/  MOV R100, R102 ;  /* 0x0000006600647202 */ /* 0x000fe20000000f00 */
        /* <DEDUP_REMOVED lines=17> */
[----:B------:R-:W-:Y:S01]  /*13930*/  FADD.FTZ R2, R107, R0 ;  /* 0x000000006b027221 */ /* 0x000fe20000010000 */
[----:B------:R-:W-:Y:S01]  /*13940*/  IADD3 R0, R208, -0x1, RZ ;  /* 0xffffffffd0007810 */ /* 0x000fe20007ffe0ff */
[----:B------:R-:W-:Y:S01]  /*13950*/  FADD.FTZ R222, R198, R3 ;  /* 0x00000003c6de7221 */ /* 0x000fe20000010000 */
[----:B------:R-:W-:Y:S01]  /*13960*/  MOV R107, R101 ;  /* 0x00000065006b7202 */ /* 0x000fe20000000f00 */
[----:B------:R-:W-:Y:S04]  /*13970*/  HMMA.16816.F32.BF16 R96, R156, R14, R96 ;  /* 0x0000000e9c60723c */ /* 0x000fe80000041860 */
[----:B------:R-:W-:Y:S01]  /*13980*/  FADD.FTZ R228, R179, R5 ;  /* 0x00000005b3e47221 */ /* 0x000fe20000010000 */
[----:B------:R-:W-:Y:S01]  /*13990*/  MOV R208, R0 ;  /* 0x0000000000d07202 */ /* 0x000fe20000000f00 */
[----:B------:R-:W-:Y:S02]  /*139a0*/  FADD.FTZ R221, R166, R4 ;  /* 0x00000004a6dd7221 */ /* 0x000fe40000010000 */
[----:B------:R-:W-:Y:S01]  /*139b0*/  FADD.FTZ R223, R106, R2 ;  /* 0x000000026adf7221 */ /* 0x000fe20000010000 */
[----:B------:R-:W-:Y:S01]  /*139c0*/  MOV R106, R103 ;  /* 0x00000067006a7202 */ /* 0x000fe20000000f00 */
[----:B------:R-:W-:-:S09]  /*139d0*/  @P0 BRA `(.L_x_705) ;  /* 0xffffba0000000947 */ /* 0x000fd2000383ffff */
.L_x_673:
[----:B------:R-:W-:Y:S05]  /*139e0*/  BRA.DIV ~URZ, `(.L_x_706) ;  /* 0x000077c27f007947 */ /* 0x000fea000b800000 */
[----:B------:R1:W2:Y:S02]  /*139f0*/  SHFL.BFLY PT, R0, R222, 0x2, 0x1f ;  /* 0x0c401f00de007f89 */ /* 0x0002a400000e0000 */
.L_x_827:
[----:B--2---:R-:W-:Y:S01]  /*13a00*/  FADD.FTZ R7, R0, R222 ;  /* 0x000000de00077221 */ /* 0x004fe20000010000 */
[----:B------:R-:W-:Y:S05]  /*13a10*/  BRA.DIV ~URZ, `(.L_x_707) ;  /* 0x000077e27f007947 */ /* 0x000fea000b800000 */
[----:B------:R-:W2:Y:S04]  /*13a20*/  SHFL.BFLY PT, R2, R228, 0x2, 0x1f ;  /* 0x0c401f00e4027f89 */ /* 0x000ea800000e0000 */
[----:B------:R-:W3:Y:S04]  /*13a30*/  SHFL.BFLY PT, R0, R221, 0x2, 0x1f ;  /* 0x0c401f00dd007f89 */ /* 0x000ee800000e0000 */
[----:B------:R-:W4:Y:S04]  /*13a40*/  SHFL.BFLY PT, R4, R223, 0x2, 0x1f ;  /* 0x0c401f00df047f89 */ /* 0x000f2800000e0000 */
[----:B------:R-:W5:Y:S01]  /*13a50*/  SHFL.BFLY PT, R3, R7, 0x1, 0x1f ;  /* 0x0c201f0007037f89 */ /* 0x000f6200000e0000 */
[----:B--2---:R-:W-:-:S02]  /*13a60*/  FADD.FTZ R2, R2, R228 ;  /* 0x000000e402027221 */ /* 0x004fc40000010000 */
[----:B---3--:R-:W-:-:S03]  /*13a70*/  FADD.FTZ R0, R0, R221 ;  /* 0x000000dd00007221 */ /* 0x008fc60000010000 */
[----:B------:R-:W2:Y:S01]  /*13a80*/  SHFL.BFLY PT, R6, R2, 0x1, 0x1f ;  /* 0x0c201f0002067f89 */ /* 0x000ea200000e0000 */
[----:B----4-:R-:W-:-:S03]  /*13a90*/  FADD.FTZ R4, R4, R223 ;  /* 0x000000df04047221 */ /* 0x010fc60000010000 */
[----:B------:R-:W3:Y:S01]  /*13aa0*/  SHFL.BFLY PT, R5, R0, 0x1, 0x1f ;  /* 0x0c201f0000057f89 */ /* 0x000ee200000e0000 */
[----:B-----5:R-:W-:-:S03]  /*13ab0*/  FADD.FTZ R7, R7, R3 ;  /* 0x0000000307077221 */ /* 0x020fc60000010000 */
[----:B------:R4:W1:Y:S01]  /*13ac0*/  SHFL.BFLY PT, R8, R4, 0x1, 0x1f ;  /* 0x0c201f0004087f89 */ /* 0x00086200000e0000 */
[----:B--2---:R-:W-:Y:S02]  /*13ad0*/  FADD.FTZ R6, R2, R6 ;  /* 0x0000000602067221 */ /* 0x004fe40000010000 */
[----:B---3--:R-:W-:Y:S02]  /*13ae0*/  FADD.FTZ R5, R0, R5 ;  /* 0x0000000500057221 */ /* 0x008fe40000010000 */
.L_x_828:
[----:B------:R-:W-:Y:S01]  /*13af0*/  FSETP.NE.FTZ.AND P3, PT, R7, RZ, PT ;  /* 0x000000ff0700720b */ /* 0x000fe20003f75000 */
[----:B------:R-:W-:Y:S01]  /*13b00*/  CS2R R2, SRZ ;  /* 0x0000000000027805 */ /* 0x000fe2000001ff00 */
[----:B------:R-:W-:Y:S01]  /*13b10*/  MOV R0, RZ ;  /* 0x000000ff00007202 */ /* 0x000fe20000000f00 */
[----:B-1--4-:R-:W-:Y:S01]  /*13b20*/  FADD.FTZ R4, R8, R4 ;  /* 0x0000000408047221 */ /* 0x012fe20000010000 */
[----:B------:R-:W-:Y:S02]  /*13b30*/  FSETP.NE.FTZ.AND P2, PT, R6, RZ, PT ;  /* 0x000000ff0600720b */ /* 0x000fe40003f55000 */
[----:B------:R-:W-:Y:S02]  /*13b40*/  FSETP.NE.FTZ.AND P1, PT, R5, RZ, PT ;  /* 0x000000ff0500720b */ /* 0x000fe40003f35000 */
[----:B------:R-:W-:-:S02]  /*13b50*/  FSETP.NE.FTZ.AND P0, PT, R4, RZ, PT ;  /* 0x000000ff0400720b */ /* 0x000fc40003f15000 */
        /* <DEDUP_REMOVED lines=47> */
[C---:B------:R-:W-:Y:S02]  /*13e50*/  FMUL.FTZ R133, R3.reuse, R151 ;  /* 0x0000009703857220 */ /* 0x040fe40000410000 */
[C---:B------:R-:W-:Y:S01]  /*13e60*/  FMUL.FTZ R146, R3.reuse, R82 ;  /* 0x0000005203927220 */ /* 0x040fe20000410000 */
[----:B------:R-:W1:Y:S01]  /*13e70*/  @P0 MUFU.RCP R0, R4 ;  /* 0x0000000400000308 */ /* 0x000e620000001000 */
[----:B------:R-:W-:-:S02]  /*13e80*/  FMUL.FTZ R147, R3, R83 ;  /* 0x0000005303937220 */ /* 0x000fc40000410000 */
[C---:B------:R-:W-:Y:S02]  /*13e90*/  FMUL.FTZ R46, R2.reuse, R60 ;  /* 0x0000003c022e7220 */ /* 0x040fe40000410000 */
[----:B------:R-:W-:Y:S02]  /*13ea0*/  FMUL.FTZ R47, R2, R61 ;  /* 0x0000003d022f7220 */ /* 0x000fe40000410000 */
        /* <DEDUP_REMOVED lines=74> */
.L_x_572:
[----:B------:R3:W5:Y:S04]  /*14350*/  LDL R6, [R1] ;  /* 0x0000000001067983 */ /* 0x0007680000100800 */
[----:B------:R-:W4:Y:S01]  /*14360*/  S2R R2, SR_TID.X ;  /* 0x0000000000027919 */ /* 0x000f220000002100 */
[----:B------:R-:W-:Y:S01]  /*14370*/  BSSY B0, `(.L_x_708) ;  /* 0x0000011000007945 */ /* 0x000fe20003800000 */
[----:B----4-:R-:W-:-:S13]  /*14380*/  LOP3.LUT P0, RZ, R2, 0x7f, RZ, 0xc0, !PT ;  /* 0x0000007f02ff7812 */ /* 0x010fda000780c0ff */
[----:B------:R-:W-:Y:S05]  /*14390*/  @P0 BRA `(.L_x_709) ;  /* 0x000000e000000947 */ /* 0x000fea0003800000 */
[----:B---3--:R-:W3:Y:S01]  /*143a0*/  S2R R4, SR_LANEID ;  /* 0x0000000000047919 */ /* 0x008ee20000000000 */
[----:B------:R-:W-:Y:S01]  /*143b0*/  VOTEU.ANY UR4, UPT, PT ;  /* 0x0000000000047886 */ /* 0x000fe200038e0100 */
[----:B--2---:R-:W-:Y:S01]  /*143c0*/  IMAD.MOV.U32 R5, RZ, RZ, c[0x0][0x564] ;  /* 0x00015900ff057624 */ /* 0x004fe200078e00ff */
[----:B------:R-:W3:Y:S08]  /*143d0*/  FLO.U32 R3, UR4 ;  /* 0x0000000400037d00 */ /* 0x000ef000080e0000 */
[----:B------:R-:W2:Y:S01]  /*143e0*/  POPC R2, UR4 ;  /* 0x0000000400027d09 */ /* 0x000ea20008000000 */
[----:B---3--:R-:W-:Y:S01]  /*143f0*/  ISETP.EQ.U32.AND P0, PT, R3, R4, PT ;  /* 0x000000040300720c */ /* 0x008fe20003f02070 */
[----:B------:R-:W-:-:S12]  /*14400*/  IMAD.MOV.U32 R4, RZ, RZ, c[0x0][0x560] ;  /* 0x00015800ff047624 */ /* 0x000fd800078e00ff */
[----:B--2---:R2:W3:Y:S04]  /*14410*/  @P0 ATOMG.E.ADD.STRONG.GPU PT, R2, [R4.64], R2 ;  /* 0x00000002040209a8 */ /* 0x0044e800081ee1c6 */
[----:B--2---:R-:W2:Y:S04]  /*14420*/  S2R R4, SR_LTMASK ;  /* 0x0000000000047919 */ /* 0x004ea80000003900 */
[----:B---3--:R2:W3:Y:S02]  /*14430*/  SHFL.IDX PT, R3, R2, R3, 0x1f ;  /* 0x00001f0302037589 */ /* 0x0084e400000e0000 */
[----:B--2---:R-:W-:-:S06]  /*14440*/  LOP3.LUT R2, R4, UR4, RZ, 0xc0, !PT ;  /* 0x0000000404027c12 */ /* 0x004fcc000f8ec0ff */
[----:B------:R-:W3:Y:S02]  /*14450*/  POPC R2, R2 ;  /* 0x0000000200027309 */ /* 0x000ee40000000000 */
[----:B---3-5:R-:W-:-:S05]  /*14460*/  IADD3 R6, R3, c[0x0][0xc], R2 ;  /* 0x0000030003067a10 */ /* 0x028fca0007ffe002 */
[----:B------:R2:W-:Y:S02]  /*14470*/  STL [R1], R6 ;  /* 0x0000000601007387 */ /* 0x0005e40000100800 */
.L_x_709:
[----:B---3--:R-:W-:Y:S05]  /*14480*/  BSYNC B0 ;  /* 0x0000000000007941 */ /* 0x008fea0003800000 */
.L_x_708:
[----:B------:R-:W-:Y:S01]  /*14490*/  PRMT R0, R0, 0x9910, RZ ;  /* 0x0000991000007816 */ /* 0x000fe200000000ff */
[----:B------:R-:W-:Y:S01]  /*144a0*/  BSSY B1, `(.L_x_710) ;  /* 0x00003b3000017945 */ /* 0x000fe20003800000 */
[----:B-----5:R-:W-:Y:S02]  /*144b0*/  IMAD.MOV.U32 R74, RZ, RZ, R6 ;  /* 0x000000ffff4a7224 */ /* 0x020fe400078e0006 */
[----:B------:R-:W-:-:S13]  /*144c0*/  ISETP.NE.AND P0, PT, R0, RZ, PT ;  /* 0x000000ff0000720c */ /* 0x000fda0003f05270 */
[----:B------:R-:W-:Y:S05]  /*144d0*/  @!P0 BRA `(.L_x_711) ;  /* 0x00002e3000008947 */ /* 0x000fea0003800000 */
[----:B------:R-:W3:Y:S04]  /*144e0*/  LDL R8, [R1+0x10] ;  /* 0x0000100001087983 */ /* 0x000ee80000100800 */
[----:B-1----:R-:W4:Y:S04]  /*144f0*/  LDL R7, [R1+0x14] ;  /* 0x0000140001077983 */ /* 0x002f280000100800 */
[----:B--2---:R-:W2:Y:S04]  /*14500*/  LDL R6, [R1+0x1c] ;  /* 0x00001c0001067983 */ /* 0x004ea80000100800 */
[----:B------:R-:W2:Y:S04]  /*14510*/  LDL R9, [R1+0x18] ;  /* 0x0000180001097983 */ /* 0x000ea80000100800 */
[----:B------:R-:W2:Y:S01]  /*14520*/  LDL R10, [R1+0xc] ;  /* 0x00000c00010a7983 */ /* 0x000ea20000100800 */
[----:B------:R-:W-:Y:S01]  /*14530*/  WARPSYNC 0xffffffff ;  /* 0xffffffff00007948 */ /* 0x000fe20003800000 */
[----:B------:R-:W-:-:S02]  /*14540*/  F2FP.BF16.PACK_AB R0, R157, R156 ;  /* 0x0000009c9d00723e */ /* 0x000fc400000010ff */
[----:B------:R-:W-:Y:S01]  /*14550*/  BAR.SYNC.DEFER_BLOCKING 0x1, 0x80 ;  /* 0x0042000000007b1d */ /* 0x000fe20000010000 */
[----:B------:R-:W-:Y:S02]  /*14560*/  F2FP.BF16.PACK_AB R3, R141, R140 ;  /* 0x0000008c8d03723e */ /* 0x000fe400000010ff */
[----:B------:R-:W-:Y:S02]  /*14570*/  F2FP.BF16.PACK_AB R2, R159, R158 ;  /* 0x0000009e9f02723e */ /* 0x000fe400000010ff */
[----:B------:R-:W-:Y:S02]  /*14580*/  F2FP.BF16.PACK_AB R4, R31, R30 ;  /* 0x0000001e1f04723e */ /* 0x000fe400000010ff */
[----:B------:R-:W-:Y:S02]  /*14590*/  F2FP.BF16.PACK_AB R5, R61, R60 ;  /* 0x0000003c3d05723e */ /* 0x000fe400000010ff */
[----:B------:R-:W-:Y:S02]  /*145a0*/  ISETP.NE.U32.AND P0, PT, RZ, c[0x0][0x508], PT ;  /* 0x00014200ff007a0c */ /* 0x000fe40003f05070 */
[----:B------:R-:W-:-:S02]  /*145b0*/  ISETP.NE.U32.AND P2, PT, RZ, c[0x0][0x500], PT ;  /* 0x00014000ff007a0c */ /* 0x000fc40003f45070 */
[----:B------:R-:W-:Y:S02]  /*145c0*/  ISETP.NE.AND.EX P1, PT, RZ, c[0x0][0x50c], PT, P0 ;  /* 0x00014300ff007a0c */ /* 0x000fe40003f25300 */
[----:B------:R-:W-:Y:S01]  /*145d0*/  ISETP.NE.AND.EX P2, PT, RZ, c[0x0][0x504], PT, P2 ;  /* 0x00014100ff007a0c */ /* 0x000fe20003f45320 */
[----:B------:R-:W-:Y:S01]  /*145e0*/  IMAD.MOV.U32 R11, RZ, RZ, c[0x0][0x388] ;  /* 0x0000e200ff0b7624 */ /* 0x000fe200078e00ff */
[----:B---3--:R1:W-:Y:S04]  /*145f0*/  STS [R8+0x80], R0 ;  /* 0x0000800008007388 */ /* 0x0083e80000000800 */
[----:B------:R3:W-:Y:S04]  /*14600*/  STS [R8+0x280], R3 ;  /* 0x0002800308007388 */ /* 0x0007e80000000800 */
[----:B----4-:R4:W-:Y:S01]  /*14610*/  STS [R7], R2 ;  /* 0x0000000207007388 */ /* 0x0109e20000000800 */
[----:B-1----:R-:W-:-:S02]  /*14620*/  F2FP.BF16.PACK_AB R0, R145, R144 ;  /* 0x000000909100723e */ /* 0x002fc400000010ff */
[----:B---3--:R-:W-:-:S03]  /*14630*/  F2FP.BF16.PACK_AB R3, R35, R34 ;  /* 0x000000222303723e */ /* 0x008fc600000010ff */
[----:B------:R1:W-:Y:S01]  /*14640*/  STS [R7+0x200], R0 ;  /* 0x0002000007007388 */ /* 0x0003e20000000800 */
[----:B----4-:R-:W-:-:S03]  /*14650*/  F2FP.BF16.PACK_AB R2, R53, R52 ;  /* 0x000000343502723e */ /* 0x010fc600000010ff */
        /* <DEDUP_REMOVED lines=54> */
[----:B---3--:R-:W-:Y:S02]  /*149c0*/  F2FP.BF16.PACK_AB R0, R107, R106 ;  /* 0x0000006a6b00723e */ /* 0x008fe400000010ff */
[----:B----4-:R-:W-:-:S03]  /*149d0*/  F2FP.BF16.PACK_AB R2, R151, R150 ;  /* 0x000000969702723e */ /* 0x010fc600000010ff */
[----:B------:R2:W-:Y:S04]  /*149e0*/  STS [R8+0x4080], R0 ;  /* 0x0040800008007388 */ /* 0x0005e80000000800 */
[----:B------:R3:W-:Y:S01]  /*149f0*/  STS [R8+0x4280], R2 ;  /* 0x0042800208007388 */ /* 0x0007e20000000800 */
[----:B-1----:R-:W-:-:S05]  /*14a00*/  F2FP.BF16.PACK_AB R3, R171, R170 ;  /* 0x000000aaab03723e */ /* 0x002fca00000010ff */
[----:B------:R1:W-:Y:S01]  /*14a10*/  STS [R7+0x4000], R3 ;  /* 0x0040000307007388 */ /* 0x0003e20000000800 */
[----:B--2---:R-:W-:Y:S02]  /*14a20*/  F2FP.BF16.PACK_AB R0, R147, R146 ;  /* 0x000000929300723e */ /* 0x004fe400000010ff */
[----:B---3--:R-:W-:-:S03]  /*14a30*/  F2FP.BF16.PACK_AB R2, R69, R68 ;  /* 0x000000444502723e */ /* 0x008fc600000010ff */
[----:B------:R2:W-:Y:S04]  /*14a40*/  STS [R7+0x4200], R0 ;  /* 0x0042000007007388 */ /* 0x0005e80000000800 */
[----:B------:R3:W-:Y:S04]  /*14a50*/  STS [R8+0x5080], R2 ;  /* 0x0050800208007388 */ /* 0x0007e80000000800 */
[----:B------:R4:W-:Y:S04]  /*14a60*/  STS [R8+0x5280], R4 ;  /* 0x0052800408007388 */ /* 0x0009e80000000800 */
[----:B------:R-:W-:Y:S01]  /*14a70*/  STS [R7+0x5000], R5 ;  /* 0x0050000507007388 */ /* 0x000fe20000000800 */
[----:B-1----:R-:W-:-:S05]  /*14a80*/  F2FP.BF16.PACK_AB R3, R63, R62 ;  /* 0x0000003e3f03723e */ /* 0x002fca00000010ff */
[----:B------:R1:W-:Y:S01]  /*14a90*/  STS [R7+0x5200], R3 ;  /* 0x0052000307007388 */ /* 0x0003e20000000800 */
[----:B--2---:R-:W-:Y:S02]  /*14aa0*/  F2FP.BF16.PACK_AB R0, R83, R82 ;  /* 0x000000525300723e */ /* 0x004fe400000010ff */
[----:B---3--:R-:W-:Y:S02]  /*14ab0*/  F2FP.BF16.PACK_AB R2, R169, R168 ;  /* 0x000000a8a902723e */ /* 0x008fe400000010ff */
[----:B----4-:R-:W-:-:S03]  /*14ac0*/  F2FP.BF16.PACK_AB R4, R49, R48 ;  /* 0x000000303104723e */ /* 0x010fc600000010ff */
[----:B------:R2:W-:Y:S04]  /*14ad0*/  STS [R6+0x4080], R2 ;  /* 0x0040800206007388 */ /* 0x0005e80000000800 */
[----:B------:R3:W-:Y:S04]  /*14ae0*/  STS [R6+0x4280], R0 ;  /* 0x0042800006007388 */ /* 0x0007e80000000800 */
[----:B------:R-:W4:Y:S01]  /*14af0*/  LDL.LU R8, [R1+0x24] ;  /* 0x0000240001087983 */ /* 0x000f220000300800 */
[----:B-1----:R-:W-:Y:S02]  /*14b00*/  F2FP.BF16.PACK_AB R3, R51, R50 ;  /* 0x000000323303723e */ /* 0x002fe400000010ff */
[----:B--2---:R-:W-:-:S02]  /*14b10*/  F2FP.BF16.PACK_AB R2, R85, R84 ;  /* 0x000000545502723e */ /* 0x004fc400000010ff */
[----:B---3--:R-:W-:-:S03]  /*14b20*/  F2FP.BF16.PACK_AB R0, R81, R80 ;  /* 0x000000505100723e */ /* 0x008fc600000010ff */
[----:B------:R1:W-:Y:S04]  /*14b30*/  STS [R9+0x4000], R2 ;  /* 0x0040000209007388 */ /* 0x0003e80000000800 */
[----:B------:R2:W-:Y:S04]  /*14b40*/  STS [R9+0x4200], R0 ;  /* 0x0042000009007388 */ /* 0x0005e80000000800 */
[----:B------:R3:W-:Y:S04]  /*14b50*/  STS [R6+0x5080], R4 ;  /* 0x0050800406007388 */ /* 0x0007e80000000800 */
[----:B------:R3:W-:Y:S01]  /*14b60*/  STS [R6+0x5280], R3 ;  /* 0x0052800306007388 */ /* 0x0007e20000000800 */
[----:B-1----:R-:W-:Y:S01]  /*14b70*/  F2FP.BF16.PACK_AB R2, R29, R28 ;  /* 0x0000001c1d02723e */ /* 0x002fe200000010ff */
[----:B--2---:R-:W-:-:S02]  /*14b80*/  IMAD.MOV.U32 R0, RZ, RZ, RZ ;  /* 0x000000ffff007224 */ /* 0x004fc400078e00ff */
[----:B---3--:R-:W-:Y:S01]  /*14b90*/  IMAD.MOV.U32 R4, RZ, RZ, 0x4 ;  /* 0x00000004ff047424 */ /* 0x008fe200078e00ff */
[----:B------:R-:W-:-:S03]  /*14ba0*/  F2FP.BF16.PACK_AB R3, R27, R26 ;  /* 0x0000001a1b03723e */ /* 0x000fc600000010ff */
[CC--:B------:R-:W-:Y:S02]  /*14bb0*/  @P1 IMAD.WIDE R6, R10.reuse, R4.reuse, c[0x0][0x508] ;  /* 0x000142000a061625 */ /* 0x0c0fe400078e0204 */
[----:B------:R1:W-:Y:S02]  /*14bc0*/  STS [R9+0x5000], R3 ;  /* 0x0050000309007388 */ /* 0x0003e40000000800 */
[----:B------:R-:W-:Y:S02]  /*14bd0*/  IMAD.WIDE R4, R10, R4, c[0x0][0x500] ;  /* 0x000140000a047625 */ /* 0x000fe400078e0204 */
[----:B------:R2:W-:Y:S04]  /*14be0*/  STS [R9+0x5200], R2 ;  /* 0x0052000209007388 */ /* 0x0005e80000000800 */
[----:B------:R-:W-:Y:S06]  /*14bf0*/  BAR.SYNC.DEFER_BLOCKING 0x1, 0x80 ;  /* 0x0042000000007b1d */ /* 0x000fec0000010000 */
[----:B------:R2:W5:Y:S04]  /*14c00*/  @P1 LDG.E R11, [R6.64] ;  /* 0x00000006060b1981 */ /* 0x000568000c1e1900 */
[----:B------:R2:W5:Y:S01]  /*14c10*/  @P2 LDG.E R0, [R4.64] ;  /* 0x0000000604002981 */ /* 0x000562000c1e1900 */
[----:B----4-:R-:W-:-:S04]  /*14c20*/  ISETP.NE.AND P0, PT, R8, RZ, PT ;  /* 0x000000ff0800720c */ /* 0x010fc80003f05270 */
[----:B-1----:R-:W-:Y:S01]  /*14c30*/  SEL R3, R8, c[0x0][0x3d4], P0 ;  /* 0x0000f50008037a07 */ /* 0x002fe20000000000 */
[----:B------:R-:W-:Y:S05]  /*14c40*/  @P1 BRA `(.L_x_712) ;  /* 0x0000004000001947 */ /* 0x000fea0003800000 */
[----:B--2---:R-:W-:Y:S05]  /*14c50*/  @!P2 BRA `(.L_x_712) ;  /* 0x000000300000a947 */ /* 0x004fea0003800000 */
[----:B------:R1:W2:Y:S04]  /*14c60*/  LDG.E R2, [R4.64] ;  /* 0x0000000604027981 */ /* 0x0002a8000c1e1900 */
[----:B-1----:R-:W2:Y:S02]  /*14c70*/  LDG.E R4, [R4.64+0x4] ;  /* 0x0000040604047981 */ /* 0x002ea4000c1e1900 */
[----:B--2--5:R-:W-:Y:S02]  /*14c80*/  IADD3 R11, -R2, R4, RZ ;  /* 0x00000004020b7210 */ /* 0x024fe40007ffe1ff */
.L_x_712:
[----:B--2---:R-:W2:Y:S04]  /*14c90*/  LDL.LU R7, [R1+0x8] ;  /* 0x0000080001077983 */ /* 0x004ea80000300800 */
[----:B------:R-:W3:Y:S01]  /*14ca0*/  LDL R16, [R1+0x2c] ;  /* 0x00002c0001107983 */ /* 0x000ee20000100800 */
[----:B------:R-:W-:Y:S01]  /*14cb0*/  IMAD.MOV.U32 R2, RZ, RZ, 0x368 ;  /* 0x00000368ff027424 */ /* 0x000fe200078e00ff */
[----:B------:R-:W-:Y:S01]  /*14cc0*/  ISETP.GT.AND P2, PT, R3, 0x1, PT ;  /* 0x000000010300780c */ /* 0x000fe20003f44270 */
[----:B------:R-:W-:Y:S01]  /*14cd0*/  IMAD.IADD R5, R251, 0x1, R250 ;  /* 0x00000001fb057824 */ /* 0x000fe200078e02fa */
[----:B------:R-:W4:Y:S01]  /*14ce0*/  LDL R75, [R1+0x34] ;  /* 0x00003400014b7983 */ /* 0x000f220000100800 */
[----:B------:R-:W-:-:S02]  /*14cf0*/  ISETP.NE.U32.AND P0, PT, RZ, c[0x0][0x500], PT ;  /* 0x00014000ff007a0c */ /* 0x000fc40003f05070 */
[----:B------:R-:W-:Y:S02]  /*14d00*/  SEL R2, R2, 0x328, P2 ;  /* 0x0000032802027807 */ /* 0x000fe40001000000 */
[----:B------:R-:W-:Y:S02]  /*14d10*/  ISETP.NE.AND.EX P0, PT, RZ, c[0x0][0x504], PT, P0 ;  /* 0x00014100ff007a0c */ /* 0x000fe40003f05300 */
[----:B------:R1:W1:Y:S01]  /*14d20*/  LDC.64 R8, c[0x0][R2+0x170] ;  /* 0x00005c0002087b82 */ /* 0x0002620000000a00 */
[----:B------:R-:W-:-:S04]  /*14d30*/  SHF.R.S32.HI R3, RZ, 0x1f, R10 ;  /* 0x0000001fff037819 */ /* 0x000fc8000001140a */
[----:B------:R-:W-:-:S03]  /*14d40*/  SEL R6, R3, RZ, !P0 ;  /* 0x000000ff03067207 */ /* 0x000fc60004000000 */
[----:B------:R1:W2:Y:S08]  /*14d50*/  LDC.64 R14, c[0x0][R2+0x168] ;  /* 0x00005a00020e7b82 */ /* 0x0002b00000000a00 */
[----:B------:R1:W2:Y:S08]  /*14d60*/  LDC.64 R18, c[0x0][R2+0x178] ;  /* 0x00005e0002127b82 */ /* 0x0002b00000000a00 */
[----:B------:R1:W2:Y:S02]  /*14d70*/  LDC.64 R20, c[0x0][R2+0x160] ;  /* 0x0000580002147b82 */ /* 0x0002a40000000a00 */
[----:B-1----:R-:W-:-:S05]  /*14d80*/  IMAD.MOV.U32 R2, RZ, RZ, c[0x0][0x4e8] ;  /* 0x00013a00ff027624 */ /* 0x002fca00078e00ff */
[----:B------:R-:W-:Y:S02]  /*14d90*/  ISETP.NE.AND P5, PT, R2, 0x1, PT ;  /* 0x000000010200780c */ /* 0x000fe40003fa5270 */
[----:B------:R-:W-:-:S05]  /*14da0*/  SEL R2, R10, RZ, !P0 ;  /* 0x000000ff0a027207 */ /* 0x000fca0004000000 */
[----:B------:R-:W-:-:S04]  /*14db0*/  IMAD R4, R9, R2, RZ ;  /* 0x0000000209047224 */ /* 0x000fc800078e02ff */
[----:B------:R-:W-:Y:S02]  /*14dc0*/  IMAD R12, R8, R6, R4 ;  /* 0x00000006080c7224 */ /* 0x000fe400078e0204 */
[----:B------:R-:W-:Y:S01]  /*14dd0*/  @P5 IMAD.HI.U32 R10, R5, c[0x0][0x4ec], RZ ;  /* 0x00013b00050a5a27 */ /* 0x000fe200078e00ff */
[----:B------:R-:W1:Y:S03]  /*14de0*/  S2R R76, SR_TID.X ;  /* 0x00000000004c7919 */ /* 0x000e660000002100 */
[----:B------:R-:W-:Y:S01]  /*14df0*/  IMAD.MOV.U32 R4, RZ, RZ, R5 ;  /* 0x000000ffff047224 */ /* 0x000fe200078e0005 */
[----:B------:R-:W-:Y:S02]  /*14e00*/  @P5 SHF.R.U32.HI R4, RZ, c[0x0][0x4f0], R10 ;  /* 0x00013c00ff045a19 */ /* 0x000fe4000001160a */
[----:B-----5:R-:W-:Y:S02]  /*14e10*/  SHF.R.S32.HI R17, RZ, 0x1f, R0 ;  /* 0x0000001fff117819 */ /* 0x020fe40000011400 */
[----:B------:R-:W-:-:S04]  /*14e20*/  LOP3.LUT R194, R194, 0xfffffffd, RZ, 0xc0, !PT ;  /* 0xfffffffdc2c27812 */ /* 0x000fc800078ec0ff */
[----:B------:R-:W-:Y:S02]  /*14e30*/  LOP3.LUT R194, R194, 0xfffffffe, RZ, 0xc0, !PT ;  /* 0xfffffffec2c27812 */ /* 0x000fe400078ec0ff */
[----:B--2---:R-:W-:Y:S01]  /*14e40*/  LOP3.LUT R3, R7, 0xffff, RZ, 0xc0, !PT ;  /* 0x0000ffff07037812 */ /* 0x004fe200078ec0ff */
[----:B------:R-:W-:Y:S01]  /*14e50*/  IMAD.WIDE.U32 R6, R8, R2, RZ ;  /* 0x0000000208067225 */ /* 0x000fe200078e00ff */
[----:B---3--:R-:W-:-:S03]  /*14e60*/  SEL R10, R16, RZ, P2 ;  /* 0x000000ff100a7207 */ /* 0x008fc60001000000 */
[----:B------:R-:W-:-:S04]  /*14e70*/  IMAD.WIDE.U32 R8, R14, R3, RZ ;  /* 0x000000030e087225 */ /* 0x000fc800078e00ff */
[----:B------:R-:W-:Y:S01]  /*14e80*/  IMAD R13, R15, R3, RZ ;  /* 0x000000030f0d7224 */ /* 0x000fe200078e02ff */
[----:B------:R-:W-:Y:S01]  /*14e90*/  IADD3 R15, P1, P0, R6, R8, R0 ;  /* 0x00000008060f7210 */ /* 0x000fe2000783e000 */
[----:B------:R-:W-:Y:S02]  /*14ea0*/  IMAD.IADD R14, R7, 0x1, R12 ;  /* 0x00000001070e7824 */ /* 0x000fe400078e020c */
[----:B------:R-:W-:Y:S02]  /*14eb0*/  IMAD.IADD R6, R9, 0x1, R13 ;  /* 0x0000000109067824 */ /* 0x000fe400078e020d */
[-C--:B------:R-:W-:Y:S02]  /*14ec0*/  IMAD R12, R19, R10.reuse, RZ ;  /* 0x0000000a130c7224 */ /* 0x080fe400078e02ff */
[----:B------:R-:W-:Y:S02]  /*14ed0*/  IMAD.MOV R7, RZ, RZ, -R4 ;  /* 0x000000ffff077224 */ /* 0x000fe400078e0a04 */
        /* <DEDUP_REMOVED lines=14> */
[----:B-1----:R-:W-:Y:S01]  /*14fc0*/  SHF.R.S32.HI R16, RZ, 0x1f, R76 ;  /* 0x0000001fff107819 */ /* 0x002fe2000001144c */
[----:B------:R-:W-:Y:S01]  /*14fd0*/  IMAD.IADD R4, R7, 0x1, R4 ;  /* 0x0000000107047824 */ /* 0x000fe200078e0204 */
[----:B------:R-:W-:Y:S02]  /*14fe0*/  LEA R7, P0, R6, R8, 0x2 ;  /* 0x0000000806077211 */ /* 0x000fe400078010ff */
[----:B------:R-:W-:Y:S02]  /*14ff0*/  SEL R9, R9, c[0x0][0x454], P2 ;  /* 0x0001150009097a07 */ /* 0x000fe40001000000 */
[----:B------:R-:W-:Y:S02]  /*15000*/  LEA.HI R16, R16, R76, RZ, 0x5 ;  /* 0x0000004c10107211 */ /* 0x000fe400078f28ff */
[----:B------:R-:W-:Y:S02]  /*15010*/  LEA.HI.X R6, R6, R9, R4, 0x2, P0 ;  /* 0x0000000906067211 */ /* 0x000fe400000f1404 */
[----:B------:R-:W-:Y:S01]  /*15020*/  LOP3.LUT R16, R16, 0xffffffe0, RZ, 0xc0, !PT ;  /* 0xffffffe010107812 */ /* 0x000fe200078ec0ff */
[----:B------:R-:W-:Y:S01]  /*15030*/  SHFL.IDX PT, R14, R7, RZ, 0x1c1f ;  /* 0x001c1fff070e7589 */ /* 0x000fe200000e0000 */
[----:B------:R-:W-:-:S03]  /*15040*/  IMAD R4, R11, c[0x0][0x4e8], RZ ;  /* 0x00013a000b047a24 */ /* 0x000fc600078e02ff */
[----:B------:R-:W1:Y:S01]  /*15050*/  SHFL.IDX PT, R15, R6, RZ, 0x1c1f ;  /* 0x001c1fff060f7589 */ /* 0x000e6200000e0000 */
[----:B------:R-:W-:-:S03]  /*15060*/  IMAD.IADD R16, R76, 0x1, -R16 ;  /* 0x000000014c107824 */ /* 0x000fc600078e0a10 */
[----:B------:R-:W-:Y:S04]  /*15070*/  SHFL.IDX PT, R12, R7, 0x1, 0x1c1f ;  /* 0x003c1f00070c7f89 */ /* 0x000fe800000e0000 */
[----:B------:R-:W2:Y:S04]  /*15080*/  SHFL.IDX PT, R13, R6, 0x1, 0x1c1f ;  /* 0x003c1f00060d7f89 */ /* 0x000ea800000e0000 */
[----:B------:R-:W-:Y:S04]  /*15090*/  SHFL.IDX PT, R11, R6, 0x2, 0x1c1f ;  /* 0x005c1f00060b7f89 */ /* 0x000fe800000e0000 */
[----:B------:R4:W-:Y:S01]  /*150a0*/  SHFL.IDX PT, R9, R6, 0x3, 0x1c1f ;  /* 0x007c1f0006097f89 */ /* 0x0009e200000e0000 */
[----:B------:R-:W-:-:S03]  /*150b0*/  LOP3.LUT P0, RZ, R16, 0x3, RZ, 0xc0, !PT ;  /* 0x0000000310ff7812 */ /* 0x000fc6000780c0ff */
[----:B------:R-:W3:Y:S04]  /*150c0*/  SHFL.IDX PT, R10, R7, 0x2, 0x1c1f ;  /* 0x005c1f00070a7f89 */ /* 0x000ee800000e0000 */
[----:B------:R1:W1:Y:S01]  /*150d0*/  SHFL.IDX PT, R8, R7, 0x3, 0x1c1f ;  /* 0x007c1f0007087f89 */ /* 0x00026200000e0000 */
[----:B----4-:R-:W-:-:S05]  /*150e0*/  IMAD.IADD R6, R75, 0x1, R250 ;  /* 0x000000014b067824 */ /* 0x010fca00078e02fa */
[C---:B------:R-:W-:Y:S02]  /*150f0*/  IADD3 R18, R6.reuse, 0x8, RZ ;  /* 0x0000000806127810 */ /* 0x040fe40007ffe0ff */
[CC--:B------:R-:W-:Y:S02]  /*15100*/  ISETP.GE.OR P4, PT, R6.reuse, R4.reuse, P0 ;  /* 0x000000040600720c */ /* 0x0c0fe40000786670 */
[----:B------:R-:W-:Y:S02]  /*15110*/  IADD3 R16, R6, 0x40, RZ ;  /* 0x0000004006107810 */ /* 0x000fe40007ffe0ff */
[-C--:B------:R-:W-:Y:S02]  /*15120*/  ISETP.GE.OR P3, PT, R18, R4.reuse, P0 ;  /* 0x000000041200720c */ /* 0x080fe40000766670 */
[----:B------:R-:W-:Y:S02]  /*15130*/  ISETP.GE.OR P1, PT, R16, R4, P0 ;  /* 0x000000041000720c */ /* 0x000fe40000726670 */
[----:B-1----:R-:W-:-:S05]  /*15140*/  IADD3 R7, R6, 0x48, RZ ;  /* 0x0000004806077810 */ /* 0x002fca0007ffe0ff */
[----:B------:R1:W-:Y:S04]  /*15150*/  @!P4 ST.E [R14.64], R23 ;  /* 0x000000170e00c985 */ /* 0x0003e8000c101906 */
[----:B--2---:R1:W-:Y:S01]  /*15160*/  @!P3 ST.E [R12.64], R24 ;  /* 0x000000180c00b985 */ /* 0x0043e2000c101906 */
[-C--:B------:R-:W-:Y:S02]  /*15170*/  ISETP.GE.AND P3, PT, R16, R4.reuse, PT ;  /* 0x000000041000720c */ /* 0x080fe40003f66270 */
[CC--:B------:R-:W-:Y:S01]  /*15180*/  ISETP.GE.OR P0, PT, R7.reuse, R4.reuse, P0 ;  /* 0x000000040700720c */ /* 0x0c0fe20000706670 */
[----:B---3--:R1:W-:Y:S01]  /*15190*/  @!P1 ST.E [R10.64], R25 ;  /* 0x000000190a009985 */ /* 0x0083e2000c101906 */
[-C--:B------:R-:W-:Y:S02]  /*151a0*/  ISETP.GE.AND P1, PT, R7, R4.reuse, PT ;  /* 0x000000040700720c */ /* 0x080fe40003f26270 */
[----:B------:R-:W-:-:S07]  /*151b0*/  ISETP.GE.AND P6, PT, R18, R4, PT ;  /* 0x000000041200720c */ /* 0x000fce0003fc6270 */
[----:B------:R-:W-:Y:S02]  /*151c0*/  @P3 LOP3.LUT R194, R194, 0x1, RZ, 0xfc, !PT ;  /* 0x00000001c2c23812 */ /* 0x000fe400078efcff */
[----:B------:R1:W-:Y:S01]  /*151d0*/  @!P0 ST.E [R8.64], R22 ;  /* 0x0000001608008985 */ /* 0x0003e2000c101906 */
[----:B------:R-:W-:Y:S02]  /*151e0*/  ISETP.GE.AND P0, PT, R6, R4, PT ;  /* 0x000000040600720c */ /* 0x000fe40003f06270 */
[----:B------:R-:W-:Y:S01]  /*151f0*/  @P1 LOP3.LUT R194, R194, 0x2, RZ, 0xfc, !PT ;  /* 0x00000002c2c21812 */ /* 0x000fe200078efcff */
[----:B------:R-:W-:Y:S05]  /*15200*/  @P2 BRA `(.L_x_713) ;  /* 0x0000089000002947 */ /* 0x000fea0003800000 */
[----:B------:R-:W2:Y:S01]  /*15210*/  LDL R19, [R1+0x28] ;  /* 0x0000280001137983 */ /* 0x000ea20000100800 */
[----:B------:R-:W-:Y:S01]  /*15220*/  IMAD R17, R17, c[0x0][0x3a0], RZ ;  /* 0x0000e80011117a24 */ /* 0x000fe200078e02ff */
[----:B-1----:R-:W-:Y:S01]  /*15230*/  IADD3 R8, R238, R250, RZ ;  /* 0x000000faee087210 */ /* 0x002fe20007ffe0ff */
[----:B------:R-:W-:-:S03]  /*15240*/  IMAD.WIDE.U32 R6, R0, c[0x0][0x3a0], RZ ;  /* 0x0000e80000067a25 */ /* 0x000fc600078e00ff */
[----:B------:R-:W-:Y:S01]  /*15250*/  MOV R5, R8 ;  /* 0x0000000800057202 */ /* 0x000fe20000000f00 */
[----:B------:R-:W-:Y:S02]  /*15260*/  IMAD R0, R0, c[0x0][0x3a4], R17 ;  /* 0x0000e90000007a24 */ /* 0x000fe400078e0211 */
[----:B------:R-:W-:-:S03]  /*15270*/  @P5 IMAD.HI.U32 R9, R8, c[0x0][0x4ec], RZ ;  /* 0x00013b0008095a27 */ /* 0x000fc600078e00ff */
        /* <DEDUP_REMOVED lines=38> */
.L_x_829:
[----:B------:R-:W-:Y:S05]  /*154e0*/  BRA.DIV ~URZ, `(.L_x_715) ;  /* 0x00005fa27f007947 */ /* 0x000fea000b800000 */
[----:B------:R3:W4:Y:S02]  /*154f0*/  SHFL.IDX PT, R0, R13, RZ, 0x1c1f ;  /* 0x001c1fff0d007589 */ /* 0x00072400000e0000 */
.L_x_830:
[----:B------:R-:W-:Y:S01]  /*15500*/  IADD3 R12, R239, R250, RZ ;  /* 0x000000faef0c7210 */ /* 0x000fe20007ffe0ff */
        /* <DEDUP_REMOVED lines=10> */
[CC--:B------:R-:W-:Y:S02]  /*155b0*/  @!P1 LEA R8, P4, R235.reuse, R0.reuse, 0x1 ;  /* 0x00000000eb089211 */ /* 0x0c0fe400078808ff */
[----:B------:R-:W-:Y:S02]  /*155c0*/  @!P0 LEA R2, P3, R236, R0, 0x1 ;  /* 0x00000000ec028211 */ /* 0x000fe400078608ff */
[-C--:B--2---:R-:W-:Y:S02]  /*155d0*/  @!P2 LEA.HI.X R11, R210, R6.reuse, R15, 0x1, P5 ;  /* 0x00000006d20ba211 */ /* 0x084fe400028f0c0f */
[-C--:B------:R-:W-:Y:S02]  /*155e0*/  @!P1 LEA.HI.X R9, R235, R6.reuse, R14, 0x1, P4 ;  /* 0x00000006eb099211 */ /* 0x080fe400020f0c0e */
[----:B------:R-:W-:Y:S01]  /*155f0*/  @!P0 LEA.HI.X R3, R236, R6, R5, 0x1, P3 ;  /* 0x00000006ec038211 */ /* 0x000fe200018f0c05 */
[----:B------:R2:W-:Y:S04]  /*15600*/  @!P2 ST.E.128 [R10.64], R24 ;  /* 0x000000180a00a985 */ /* 0x0005e8000c101d06 */
[----:B------:R2:W-:Y:S04]  /*15610*/  @!P1 ST.E.128 [R8.64], R20 ;  /* 0x0000001408009985 */ /* 0x0005e8000c101d06 */
[----:B------:R2:W-:Y:S02]  /*15620*/  @!P0 ST.E.128 [R2.64], R16 ;  /* 0x0000001002008985 */ /* 0x0005e4000c101d06 */
.L_x_717:
[----:B------:R-:W-:Y:S05]  /*15630*/  BSYNC B0 ;  /* 0x0000000000007941 */ /* 0x000fea0003800000 */
.L_x_716:
[----:B------:R-:W-:Y:S05]  /*15640*/  BRA.DIV ~URZ, `(.L_x_718) ;  /* 0x00005eb27f007947 */ /* 0x000fea000b800000 */
[----:B--2---:R2:W1:Y:S04]  /*15650*/  SHFL.IDX PT, R6, R7, 0x1, 0x1c1f ;  /* 0x003c1f0007067f89 */ /* 0x00446800000e0000 */
[----:B----4-:R2:W4:Y:S02]  /*15660*/  SHFL.IDX PT, R0, R13, 0x1, 0x1c1f ;  /* 0x003c1f000d007f89 */ /* 0x01052400000e0000 */
.L_x_831:
        /* <DEDUP_REMOVED lines=13> */
[-C--:B-1----:R-:W-:Y:S02]  /*15740*/  @!P2 LEA.HI.X R11, R210, R6.reuse, R15, 0x1, P5 ;  /* 0x00000006d20ba211 */ /* 0x082fe400028f0c0f */
[-C--:B------:R-:W-:Y:S02]  /*15750*/  @!P1 LEA.HI.X R9, R235, R6.reuse, R14, 0x1, P4 ;  /* 0x00000006eb099211 */ /* 0x080fe400020f0c0e */
[----:B------:R-:W-:Y:S01]  /*15760*/  @!P0 LEA.HI.X R3, R236, R6, R5, 0x1, P3 ;  /* 0x00000006ec038211 */ /* 0x000fe200018f0c05 */
[----:B------:R1:W-:Y:S04]  /*15770*/  @!P2 ST.E.128 [R10.64], R36 ;  /* 0x000000240a00a985 */ /* 0x0003e8000c101d06 */
[----:B------:R1:W-:Y:S04]  /*15780*/  @!P1 ST.E.128 [R8.64], R32 ;  /* 0x0000002008009985 */ /* 0x0003e8000c101d06 */
[----:B------:R1:W-:Y:S02]  /*15790*/  @!P0 ST.E.128 [R2.64], R28 ;  /* 0x0000001c02008985 */ /* 0x0003e4000c101d06 */
.L_x_720:
[----:B------:R-:W-:Y:S05]  /*157a0*/  BSYNC B0 ;  /* 0x0000000000007941 */ /* 0x000fea0003800000 */
.L_x_719:
[----:B------:R-:W-:Y:S05]  /*157b0*/  BRA.DIV ~URZ, `(.L_x_721) ;  /* 0x00005e127f007947 */ /* 0x000fea000b800000 */
[----:B-1----:R1:W2:Y:S02]  /*157c0*/  SHFL.IDX PT, R6, R7, 0x2, 0x1c1f ;  /* 0x005c1f0007067f89 */ /* 0x0022a400000e0000 */
.L_x_832:
[----:B------:R-:W-:Y:S05]  /*157d0*/  BRA.DIV ~URZ, `(.L_x_722) ;  /* 0x00005e627f007947 */ /* 0x000fea000b800000 */
[----:B----4-:R4:W1:Y:S02]  /*157e0*/  SHFL.IDX PT, R0, R13, 0x2, 0x1c1f ;  /* 0x005c1f000d007f89 */ /* 0x01086400000e0000 */
.L_x_833:
        /* <DEDUP_REMOVED lines=19> */
.L_x_724:
[----:B------:R-:W-:Y:S05]  /*15920*/  BSYNC B0 ;  /* 0x0000000000007941 */ /* 0x000fea0003800000 */
.L_x_723:
[----:B------:R-:W-:Y:S05]  /*15930*/  BRA.DIV ~URZ, `(.L_x_725) ;  /* 0x00005d727f007947 */ /* 0x000fea000b800000 */
[----:B--2---:R2:W3:Y:S04]  /*15940*/  SHFL.IDX PT, R6, R7, 0x3, 0x1c1f ;  /* 0x007c1f0007067f89 */ /* 0x0044e800000e0000 */
[----:B-1----:R2:W1:Y:S02]  /*15950*/  SHFL.IDX PT, R0, R13, 0x3, 0x1c1f ;  /* 0x007c1f000d007f89 */ /* 0x00246400000e0000 */
.L_x_834:
[----:B------:R-:W-:-:S04]  /*15960*/  IADD3 R2, R12, 0x60, RZ ;  /* 0x000000600c027810 */ /* 0x000fc80007ffe0ff */
[----:B------:R-:W-:-:S13]  /*15970*/  ISETP.GE.AND P0, PT, R2, R4, PT ;  /* 0x000000040200720c */ /* 0x000fda0003f06270 */
[----:B------:R-:W-:Y:S05]  /*15980*/  @P0 BRA `(.L_x_726) ;  /* 0x0000264000000947 */ /* 0x000fea0003800000 */
[----:B------:R-:W-:Y:S02]  /*15990*/  ISETP.GE.AND P1, PT, R210, c[0x0][0x3c8], PT ;  /* 0x0000f200d2007a0c */ /* 0x000fe40003f26270 */
[----:B------:R-:W-:Y:S02]  /*159a0*/  ISETP.GE.AND P0, PT, R235, c[0x0][0x3c8], PT ;  /* 0x0000f200eb007a0c */ /* 0x000fe40003f06270 */
[----:B------:R-:W-:Y:S02]  /*159b0*/  SHF.R.S32.HI R8, RZ, 0x1f, R210 ;  /* 0x0000001fff087819 */ /* 0x000fe400000114d2 */
[----:B--2---:R-:W-:-:S07]  /*159c0*/  SHF.R.S32.HI R7, RZ, 0x1f, R235 ;  /* 0x0000001fff077819 */ /* 0x004fce00000114eb */
[CC--:B-1----:R-:W-:Y:S02]  /*159d0*/  @!P1 LEA R4, P3, R210.reuse, R0.reuse, 0x1 ;  /* 0x00000000d2049211 */ /* 0x0c2fe400078608ff */
[C---:B------:R-:W-:Y:S02]  /*159e0*/  @!P0 LEA R2, P2, R235.reuse, R0, 0x1 ;  /* 0x00000000eb028211 */ /* 0x040fe400078408ff */
[-C--:B---3--:R-:W-:Y:S02]  /*159f0*/  @!P1 LEA.HI.X R5, R210, R6.reuse, R8, 0x1, P3 ;  /* 0x00000006d2059211 */ /* 0x088fe400018f0c08 */
[----:B------:R-:W-:-:S03]  /*15a00*/  @!P0 LEA.HI.X R3, R235, R6, R7, 0x1, P2 ;  /* 0x00000006eb038211 */ /* 0x000fc600010f0c07 */
[----:B------:R1:W-:Y:S04]  /*15a10*/  @!P1 ST.E.128 [R4.64], R60 ;  /* 0x0000003c04009985 */ /* 0x0003e8000c101d06 */
[----:B------:R1:W-:Y:S01]  /*15a20*/  @!P0 ST.E.128 [R2.64], R56 ;  /* 0x0000003802008985 */ /* 0x0003e2000c101d06 */
[----:B------:R-:W-:-:S13]  /*15a30*/  ISETP.GE.AND P0, PT, R236, c[0x0][0x3c8], PT ;  /* 0x0000f200ec007a0c */ /* 0x000fda0003f06270 */
[----:B------:R-:W-:Y:S05]  /*15a40*/  @P0 BRA `(.L_x_726) ;  /* 0x0000258000000947 */ /* 0x000fea0003800000 */
[----:B------:R-:W-:Y:S02]  /*15a50*/  SHF.R.S32.HI R7, RZ, 0x1f, R236 ;  /* 0x0000001fff077819 */ /* 0x000fe400000114ec */
[----:B-1----:R-:W-:-:S04]  /*15a60*/  LEA R2, P0, R236, R0, 0x1 ;  /* 0x00000000ec027211 */ /* 0x002fc800078008ff */
[----:B------:R-:W-:-:S05]  /*15a70*/  LEA.HI.X R3, R236, R6, R7, 0x1, P0 ;  /* 0x00000006ec037211 */ /* 0x000fca00000f0c07 */
[----:B------:R1:W-:Y:S01]  /*15a80*/  ST.E.128 [R2.64], R52 ;  /* 0x0000003402007985 */ /* 0x0003e2000c101d06 */
[----:B------:R-:W-:Y:S05]  /*15a90*/  BRA `(.L_x_726) ;  /* 0x0000253000007947 */ /* 0x000fea0003800000 */
.L_x_713:
        /* <DEDUP_REMOVED lines=33> */
.L_x_835:
[----:B------:R-:W-:Y:S05]  /*15cb0*/  BRA.DIV ~URZ, `(.L_x_728) ;  /* 0x00005b327f007947 */ /* 0x000fea000b800000 */
[----:B------:R3:W4:Y:S02]  /*15cc0*/  SHFL.IDX PT, R0, R13, RZ, 0x1c1f ;  /* 0x001c1fff0d007589 */ /* 0x00072400000e0000 */
.L_x_836:
[----:B------:R-:W-:Y:S01]  /*15cd0*/  BSSY B0, `(.L_x_729) ;  /* 0x0000054000007945 */ /* 0x000fe20003800000 */
[----:B------:R-:W-:Y:S05]  /*15ce0*/  @P0 BRA `(.L_x_730) ;  /* 0x0000052000000947 */ /* 0x000fea0003800000 */
[C---:B------:R-:W-:Y:S02]  /*15cf0*/  ISETP.GE.AND P1, PT, R234.reuse, c[0x0][0x3c8], PT ;  /* 0x0000f200ea007a0c */ /* 0x040fe40003f26270 */
[C---:B------:R-:W-:Y:S02]  /*15d00*/  IADD3 R9, R234.reuse, 0x8, RZ ;  /* 0x00000008ea097810 */ /* 0x040fe40007ffe0ff */
[----:B------:R-:W-:Y:S02]  /*15d10*/  IADD3 R10, R234, 0x10, RZ ;  /* 0x00000010ea0a7810 */ /* 0x000fe40007ffe0ff */
[----:B------:R-:W-:Y:S02]  /*15d20*/  ISETP.GE.AND P2, PT, R9, c[0x0][0x3c8], PT ;  /* 0x0000f20009007a0c */ /* 0x000fe40003f46270 */
[----:B------:R-:W-:-:S02]  /*15d30*/  SHF.R.S32.HI R6, RZ, 0x1f, R234 ;  /* 0x0000001fff067819 */ /* 0x000fc400000114ea */
[----:B------:R-:W-:Y:S02]  /*15d40*/  ISETP.GE.AND P4, PT, R10, c[0x0][0x3c8], PT ;  /* 0x0000f2000a007a0c */ /* 0x000fe40003f86270 */
[C---:B------:R-:W-:Y:S02]  /*15d50*/  IADD3 R11, R234.reuse, 0x8, RZ ;  /* 0x00000008ea0b7810 */ /* 0x040fe40007ffe0ff */
[C---:B----4-:R-:W-:Y:S02]  /*15d60*/  @!P1 LEA R2, P0, R234.reuse, R0, 0x2 ;  /* 0x00000000ea029211 */ /* 0x050fe400078010ff */
[----:B------:R-:W-:Y:S02]  /*15d70*/  SHF.R.S32.HI R11, RZ, 0x1f, R11 ;  /* 0x0000001fff0b7819 */ /* 0x000fe4000001140b */
[----:B--2---:R-:W-:Y:S02]  /*15d80*/  @!P1 LEA.HI.X R3, R234, R4, R6, 0x2, P0 ;  /* 0x00000004ea039211 */ /* 0x004fe400000f1406 */
[----:B------:R-:W-:-:S02]  /*15d90*/  @!P2 LEA R6, P0, R9, R0, 0x2 ;  /* 0x000000000906a211 */ /* 0x000fc400078010ff */
[C---:B------:R-:W-:Y:S01]  /*15da0*/  IADD3 R5, R234.reuse, 0x18, RZ ;  /* 0x00000018ea057810 */ /* 0x040fe20007ffe0ff */
[----:B------:R2:W-:Y:S01]  /*15db0*/  @!P1 ST.E.64 [R2.64], R156 ;  /* 0x0000009c02009985 */ /* 0x0005e2000c101b06 */
[----:B------:R-:W-:Y:S02]  /*15dc0*/  @!P2 LEA.HI.X R7, R9, R4, R11, 0x2, P0 ;  /* 0x000000040907a211 */ /* 0x000fe400000f140b */
[----:B------:R-:W-:Y:S02]  /*15dd0*/  ISETP.GE.AND P3, PT, R5, c[0x0][0x3c8], PT ;  /* 0x0000f20005007a0c */ /* 0x000fe40003f66270 */
[C---:B------:R-:W-:Y:S01]  /*15de0*/  IADD3 R11, R234.reuse, 0x10, RZ ;  /* 0x00000010ea0b7810 */ /* 0x040fe20007ffe0ff */
[----:B------:R4:W-:Y:S01]  /*15df0*/  @!P2 ST.E.64 [R6.64], R158 ;  /* 0x0000009e0600a985 */ /* 0x0009e2000c101b06 */
[----:B------:R-:W-:Y:S02]  /*15e00*/  IADD3 R8, R234, 0x20, RZ ;  /* 0x00000020ea087810 */ /* 0x000fe40007ffe0ff */
[----:B------:R-:W-:-:S02]  /*15e10*/  SHF.R.S32.HI R11, RZ, 0x1f, R11 ;  /* 0x0000001fff0b7819 */ /* 0x000fc4000001140b */
[----:B------:R-:W-:Y:S02]  /*15e20*/  ISETP.GE.AND P1, PT, R8, c[0x0][0x3c8], PT ;  /* 0x0000f20008007a0c */ /* 0x000fe40003f26270 */
[C---:B------:R-:W-:Y:S02]  /*15e30*/  IADD3 R9, R234.reuse, 0x28, RZ ;  /* 0x00000028ea097810 */ /* 0x040fe40007ffe0ff */
[----:B------:R-:W-:-:S04]  /*15e40*/  IADD3 R14, R234, 0x48, RZ ;  /* 0x00000048ea0e7810 */ /* 0x000fc80007ffe0ff */
[----:B------:R-:W-:Y:S02]  /*15e50*/  SHF.R.S32.HI R14, RZ, 0x1f, R14 ;  /* 0x0000001fff0e7819 */ /* 0x000fe4000001140e */
[----:B--2---:R-:W-:-:S04]  /*15e60*/  @!P4 LEA R2, P0, R10, R0, 0x2 ;  /* 0x000000000a02c211 */ /* 0x004fc800078010ff */
[----:B------:R-:W-:Y:S02]  /*15e70*/  @!P4 LEA.HI.X R3, R10, R4, R11, 0x2, P0 ;  /* 0x000000040a03c211 */ /* 0x000fe400000f140b */
[----:B------:R-:W-:Y:S02]  /*15e80*/  IADD3 R11, R234, 0x18, RZ ;  /* 0x00000018ea0b7810 */ /* 0x000fe40007ffe0ff */
[----:B----4-:R-:W-:Y:S01]  /*15e90*/  @!P3 LEA R6, P0, R5, R0, 0x2 ;  /* 0x000000000506b211 */ /* 0x010fe200078010ff */
[----:B------:R2:W-:Y:S01]  /*15ea0*/  @!P4 ST.E.64 [R2.64], R160 ;  /* 0x000000a00200c985 */ /* 0x0005e2000c101b06 */
[----:B------:R-:W-:Y:S02]  /*15eb0*/  SHF.R.S32.HI R11, RZ, 0x1f, R11 ;  /* 0x0000001fff0b7819 */ /* 0x000fe4000001140b */
[----:B------:R-:W-:Y:S02]  /*15ec0*/  ISETP.GE.AND P4, PT, R9, c[0x0][0x3c8], PT ;  /* 0x0000f20009007a0c */ /* 0x000fe40003f86270 */
[----:B------:R-:W-:-:S02]  /*15ed0*/  @!P3 LEA.HI.X R7, R5, R4, R11, 0x2, P0 ;  /* 0x000000040507b211 */ /* 0x000fc400000f140b */
[C---:B------:R-:W-:Y:S02]  /*15ee0*/  IADD3 R11, R234.reuse, 0x20, RZ ;  /* 0x00000020ea0b7810 */ /* 0x040fe40007ffe0ff */
[----:B------:R-:W-:Y:S01]  /*15ef0*/  IADD3 R10, R234, 0x30, RZ ;  /* 0x00000030ea0a7810 */ /* 0x000fe20007ffe0ff */
[----:B------:R4:W-:Y:S01]  /*15f00*/  @!P3 ST.E.64 [R6.64], R162 ;  /* 0x000000a20600b985 */ /* 0x0009e2000c101b06 */
[----:B------:R-:W-:Y:S02]  /*15f10*/  SHF.R.S32.HI R11, RZ, 0x1f, R11 ;  /* 0x0000001fff0b7819 */ /* 0x000fe4000001140b */
[----:B------:R-:W-:Y:S02]  /*15f20*/  ISETP.GE.AND P2, PT, R10, c[0x0][0x3c8], PT ;  /* 0x0000f2000a007a0c */ /* 0x000fe40003f46270 */
[----:B------:R-:W-:Y:S02]  /*15f30*/  IADD3 R5, R234, 0x38, RZ ;  /* 0x00000038ea057810 */ /* 0x000fe40007ffe0ff */
[----:B--2---:R-:W-:-:S04]  /*15f40*/  @!P1 LEA R2, P0, R8, R0, 0x2 ;  /* 0x0000000008029211 */ /* 0x004fc800078010ff */
[----:B------:R-:W-:Y:S02]  /*15f50*/  @!P1 LEA.HI.X R3, R8, R4, R11, 0x2, P0 ;  /* 0x0000000408039211 */ /* 0x000fe400000f140b */
[C---:B------:R-:W-:Y:S02]  /*15f60*/  IADD3 R11, R234.reuse, 0x28, RZ ;  /* 0x00000028ea0b7810 */ /* 0x040fe40007ffe0ff */
[----:B------:R-:W-:Y:S01]  /*15f70*/  IADD3 R8, R234, 0x40, RZ ;  /* 0x00000040ea087810 */ /* 0x000fe20007ffe0ff */
[----:B------:R2:W-:Y:S01]  /*15f80*/  @!P1 ST.E.64 [R2.64], R148 ;  /* 0x0000009402009985 */ /* 0x0005e2000c101b06 */
[----:B----4-:R-:W-:Y:S02]  /*15f90*/  @!P4 LEA R6, P0, R9, R0, 0x2 ;  /* 0x000000000906c211 */ /* 0x010fe400078010ff */
[----:B------:R-:W-:Y:S02]  /*15fa0*/  SHF.R.S32.HI R11, RZ, 0x1f, R11 ;  /* 0x0000001fff0b7819 */ /* 0x000fe4000001140b */
[----:B------:R-:W-:-:S02]  /*15fb0*/  ISETP.GE.AND P1, PT, R5, c[0x0][0x3c8], PT ;  /* 0x0000f20005007a0c */ /* 0x000fc40003f26270 */
[----:B------:R-:W-:Y:S02]  /*15fc0*/  @!P4 LEA.HI.X R7, R9, R4, R11, 0x2, P0 ;  /* 0x000000040907c211 */ /* 0x000fe400000f140b */
[C---:B------:R-:W-:Y:S02]  /*15fd0*/  IADD3 R11, R234.reuse, 0x30, RZ ;  /* 0x00000030ea0b7810 */ /* 0x040fe40007ffe0ff */
[----:B------:R-:W-:Y:S01]  /*15fe0*/  IADD3 R9, R234, 0x38, RZ ;  /* 0x00000038ea097810 */ /* 0x000fe20007ffe0ff */
[----:B------:R4:W-:Y:S01]  /*15ff0*/  @!P4 ST.E.64 [R6.64], R152 ;  /* 0x000000980600c985 */ /* 0x0009e2000c101b06 */
[----:B------:R-:W-:Y:S02]  /*16000*/  SHF.R.S32.HI R11, RZ, 0x1f, R11 ;  /* 0x0000001fff0b7819 */ /* 0x000fe4000001140b */
[----:B------:R-:W-:Y:S02]  /*16010*/  ISETP.GE.AND P4, PT, R8, c[0x0][0x3c8], PT ;  /* 0x0000f20008007a0c */ /* 0x000fe40003f86270 */
[----:B------:R-:W-:-:S02]  /*16020*/  SHF.R.S32.HI R9, RZ, 0x1f, R9 ;  /* 0x0000001fff097819 */ /* 0x000fc40000011409 */
[----:B--2---:R-:W-:-:S04]  /*16030*/  @!P2 LEA R2, P0, R10, R0, 0x2 ;  /* 0x000000000a02a211 */ /* 0x004fc800078010ff */
[----:B------:R-:W-:Y:S02]  /*16040*/  @!P2 LEA.HI.X R3, R10, R4, R11, 0x2, P0 ;  /* 0x000000040a03a211 */ /* 0x000fe400000f140b */
[C---:B------:R-:W-:Y:S02]  /*16050*/  IADD3 R10, R234.reuse, 0x48, RZ ;  /* 0x00000048ea0a7810 */ /* 0x040fe40007ffe0ff */
[----:B------:R-:W-:Y:S01]  /*16060*/  IADD3 R11, R234, 0x50, RZ ;  /* 0x00000050ea0b7810 */ /* 0x000fe20007ffe0ff */
[----:B------:R2:W-:Y:S01]  /*16070*/  @!P2 ST.E.64 [R2.64], R164 ;  /* 0x000000a40200a985 */ /* 0x0005e2000c101b06 */
[----:B------:R-:W-:Y:S02]  /*16080*/  ISETP.GE.AND P3, PT, R10, c[0x0][0x3c8], PT ;  /* 0x0000f2000a007a0c */ /* 0x000fe40003f66270 */
[----:B----4-:R-:W-:Y:S02]  /*16090*/  @!P1 LEA R6, P0, R5, R0, 0x2 ;  /* 0x0000000005069211 */ /* 0x010fe400078010ff */
[----:B------:R-:W-:-:S02]  /*160a0*/  ISETP.GE.AND P2, PT, R11, c[0x0][0x3c8], PT ;  /* 0x0000f2000b007a0c */ /* 0x000fc40003f46270 */
[----:B------:R-:W-:Y:S02]  /*160b0*/  @!P1 LEA.HI.X R7, R5, R4, R9, 0x2, P0 ;  /* 0x0000000405079211 */ /* 0x000fe400000f1409 */
[C---:B------:R-:W-:Y:S02]  /*160c0*/  IADD3 R9, R234.reuse, 0x40, RZ ;  /* 0x00000040ea097810 */ /* 0x040fe40007ffe0ff */
[----:B------:R-:W-:Y:S01]  /*160d0*/  IADD3 R5, R234, 0x58, RZ ;  /* 0x00000058ea057810 */ /* 0x000fe20007ffe0ff */
[----:B------:R4:W-:Y:S01]  /*160e0*/  @!P1 ST.E.64 [R6.64], R166 ;  /* 0x000000a606009985 */ /* 0x0009e2000c101b06 */
[----:B------:R-:W-:Y:S02]  /*160f0*/  SHF.R.S32.HI R9, RZ, 0x1f, R9 ;  /* 0x0000001fff097819 */ /* 0x000fe40000011409 */
[----:B------:R-:W-:Y:S02]  /*16100*/  ISETP.GE.AND P1, PT, R5, c[0x0][0x3c8], PT ;  /* 0x0000f20005007a0c */ /* 0x000fe40003f26270 */
[----:B--2---:R-:W-:-:S04]  /*16110*/  @!P4 LEA R2, P0, R8, R0, 0x2 ;  /* 0x000000000802c211 */ /* 0x004fc800078010ff */
[----:B------:R-:W-:Y:S02]  /*16120*/  @!P4 LEA.HI.X R3, R8, R4, R9, 0x2, P0 ;  /* 0x000000040803c211 */ /* 0x000fe400000f1409 */
[----:B------:R-:W-:-:S03]  /*16130*/  @!P3 LEA R8, P0, R10, R0, 0x2 ;  /* 0x000000000a08b211 */ /* 0x000fc600078010ff */
[----:B------:R2:W-:Y:S01]  /*16140*/  @!P4 ST.E.64 [R2.64], R106 ;  /* 0x0000006a0200c985 */ /* 0x0005e2000c101b06 */
[----:B------:R-:W-:Y:S02]  /*16150*/  @!P3 LEA.HI.X R9, R10, R4, R14, 0x2, P0 ;  /* 0x000000040a09b211 */ /* 0x000fe400000f140e */
[C---:B------:R-:W-:Y:S02]  /*16160*/  IADD3 R14, R234.reuse, 0x50, RZ ;  /* 0x00000050ea0e7810 */ /* 0x040fe40007ffe0ff */
[C---:B----4-:R-:W-:Y:S01]  /*16170*/  @!P2 LEA R6, P0, R11.reuse, R0, 0x2 ;  /* 0x000000000b06a211 */ /* 0x050fe200078010ff */
[----:B------:R4:W-:Y:S01]  /*16180*/  @!P3 ST.E.64 [R8.64], R170 ;  /* 0x000000aa0800b985 */ /* 0x0009e2000c101b06 */
[----:B------:R-:W-:Y:S02]  /*16190*/  SHF.R.S32.HI R14, RZ, 0x1f, R14 ;  /* 0x0000001fff0e7819 */ /* 0x000fe4000001140e */
[----:B------:R-:W-:Y:S02]  /*161a0*/  IADD3 R10, R234, 0x58, RZ ;  /* 0x00000058ea0a7810 */ /* 0x000fe40007ffe0ff */
[----:B------:R-:W-:-:S02]  /*161b0*/  @!P2 LEA.HI.X R7, R11, R4, R14, 0x2, P0 ;  /* 0x000000040b07a211 */ /* 0x000fc400000f140e */
[----:B------:R-:W-:-:S03]  /*161c0*/  SHF.R.S32.HI R10, RZ, 0x1f, R10 ;  /* 0x0000001fff0a7819 */ /* 0x000fc6000001140a */
[----:B------:R4:W-:Y:S01]  /*161d0*/  @!P2 ST.E.64 [R6.64], R168 ;  /* 0x000000a80600a985 */ /* 0x0009e2000c101b06 */
[----:B--2---:R-:W-:-:S04]  /*161e0*/  @!P1 LEA R2, P0, R5, R0, 0x2 ;  /* 0x0000000005029211 */ /* 0x004fc800078010ff */
[----:B------:R-:W-:-:S05]  /*161f0*/  @!P1 LEA.HI.X R3, R5, R4, R10, 0x2, P0 ;  /* 0x0000000405039211 */ /* 0x000fca00000f140a */
[----:B------:R4:W-:Y:S04]  /*16200*/  @!P1 ST.E.64 [R2.64], R84 ;  /* 0x0000005402009985 */ /* 0x0009e8000c101b06 */
.L_x_730:
[----:B------:R-:W-:Y:S05]  /*16210*/  BSYNC B0 ;  /* 0x0000000000007941 */ /* 0x000fea0003800000 */
.L_x_729:
[----:B------:R-:W-:Y:S05]  /*16220*/  BRA.DIV ~URZ, `(.L_x_731) ;  /* 0x000056327f007947 */ /* 0x000fea000b800000 */
[----:B--2---:R2:W1:Y:S04]  /*16230*/  SHFL.IDX PT, R4, R12, 0x1, 0x1c1f ;  /* 0x003c1f000c047f89 */ /* 0x00446800000e0000 */
[----:B----4-:R2:W4:Y:S02]  /*16240*/  SHFL.IDX PT, R0, R13, 0x1, 0x1c1f ;  /* 0x003c1f000d007f89 */ /* 0x01052400000e0000 */
.L_x_837:
[----:B------:R-:W-:Y:S01]  /*16250*/  BSSY B0, `(.L_x_732) ;  /* 0x0000054000007945 */ /* 0x000fe20003800000 */
[----:B------:R-:W-:Y:S05]  /*16260*/  @P6 BRA `(.L_x_733) ;  /* 0x0000052000006947 */ /* 0x000fea0003800000 */
[C---:B------:R-:W-:Y:S02]  /*16270*/  ISETP.GE.AND P1, PT, R234.reuse, c[0x0][0x3c8], PT ;  /* 0x0000f200ea007a0c */ /* 0x040fe40003f26270 */
[C---:B------:R-:W-:Y:S02]  /*16280*/  IADD3 R9, R234.reuse, 0x8, RZ ;  /* 0x00000008ea097810 */ /* 0x040fe40007ffe0ff */
[----:B------:R-:W-:Y:S02]  /*16290*/  IADD3 R11, R234, 0x10, RZ ;  /* 0x00000010ea0b7810 */ /* 0x000fe40007ffe0ff */
[----:B------:R-:W-:-:S02]  /*162a0*/  ISETP.GE.AND P0, PT, R9, c[0x0][0x3c8], PT ;  /* 0x0000f20009007a0c */ /* 0x000fc40003f06270 */
[C---:B------:R-:W-:Y:S02]  /*162b0*/  IADD3 R5, R234.reuse, 0x18, RZ ;  /* 0x00000018ea057810 */ /* 0x040fe40007ffe0ff */
[----:B------:R-:W-:Y:S02]  /*162c0*/  SHF.R.S32.HI R6, RZ, 0x1f, R234 ;  /* 0x0000001fff067819 */ /* 0x000fe400000114ea */
[----:B------:R-:W-:Y:S02]  /*162d0*/  ISETP.GE.AND P3, PT, R11, c[0x0][0x3c8], PT ;  /* 0x0000f2000b007a0c */ /* 0x000fe40003f66270 */
[C---:B----4-:R-:W-:Y:S02]  /*162e0*/  @!P1 LEA R2, P2, R234.reuse, R0, 0x2 ;  /* 0x00000000ea029211 */ /* 0x050fe400078410ff */
[----:B------:R-:W-:Y:S02]  /*162f0*/  IADD3 R10, R234, 0x8, RZ ;  /* 0x00000008ea0a7810 */ /* 0x000fe40007ffe0ff */
[----:B------:R-:W-:-:S02]  /*16300*/  ISETP.GE.AND P5, PT, R5, c[0x0][0x3c8], PT ;  /* 0x0000f20005007a0c */ /* 0x000fc40003fa6270 */
[C---:B-1----:R-:W-:Y:S02]  /*16310*/  @!P1 LEA.HI.X R3, R234.reuse, R4, R6, 0x2, P2 ;  /* 0x00000004ea039211 */ /* 0x042fe400010f1406 */
[----:B------:R-:W-:Y:S02]  /*16320*/  SHF.R.S32.HI R10, RZ, 0x1f, R10 ;  /* 0x0000001fff0a7819 */ /* 0x000fe4000001140a */
[C---:B------:R-:W-:Y:S01]  /*16330*/  @!P0 LEA R6, P2, R9.reuse, R0, 0x2 ;  /* 0x0000000009068211 */ /* 0x040fe200078410ff */
[----:B------:R1:W-:Y:S01]  /*16340*/  @!P1 ST.E.64 [R2.64], R140 ;  /* 0x0000008c02009985 */ /* 0x0003e2000c101b06 */
[C---:B------:R-:W-:Y:S02]  /*16350*/  IADD3 R8, R234.reuse, 0x20, RZ ;  /* 0x00000020ea087810 */ /* 0x040fe40007ffe0ff */
[----:B------:R-:W-:Y:S02]  /*16360*/  @!P0 LEA.HI.X R7, R9, R4, R10, 0x2, P2 ;  /* 0x0000000409078211 */ /* 0x000fe400010f140a */
[----:B------:R-:W-:-:S02]  /*16370*/  IADD3 R14, R234, 0x10, RZ ;  /* 0x00000010ea0e7810 */ /* 0x000fc40007ffe0ff */
[----:B------:R-:W-:Y:S01]  /*16380*/  ISETP.GE.AND P2, PT, R8, c[0x0][0x3c8], PT ;  /* 0x0000f20008007a0c */ /* 0x000fe20003f46270 */
[----:B------:R4:W-:Y:S01]  /*16390*/  @!P0 ST.E.64 [R6.64], R144 ;  /* 0x0000009006008985 */ /* 0x0009e2000c101b06 */
[C---:B------:R-:W-:Y:S02]  /*163a0*/  IADD3 R9, R234.reuse, 0x18, RZ ;  /* 0x00000018ea097810 */ /* 0x040fe40007ffe0ff */
[----:B------:R-:W-:Y:S02]  /*163b0*/  IADD3 R10, R234, 0x28, RZ ;  /* 0x00000028ea0a7810 */ /* 0x000fe40007ffe0ff */
[----:B------:R-:W-:Y:S02]  /*163c0*/  SHF.R.S32.HI R14, RZ, 0x1f, R14 ;  /* 0x0000001fff0e7819 */ /* 0x000fe4000001140e */
[----:B------:R-:W-:Y:S02]  /*163d0*/  SHF.R.S32.HI R9, RZ, 0x1f, R9 ;  /* 0x0000001fff097819 */ /* 0x000fe40000011409 */
[----:B------:R-:W-:-:S02]  /*163e0*/  ISETP.GE.AND P1, PT, R10, c[0x0][0x3c8], PT ;  /* 0x0000f2000a007a0c */ /* 0x000fc40003f26270 */
[C---:B------:R-:W-:Y:S02]  /*163f0*/  IADD3 R17, R234.reuse, 0x40, RZ ;  /* 0x00000040ea117810 */ /* 0x040fe40007ffe0ff */
[C---:B------:R-:W-:Y:S02]  /*16400*/  IADD3 R15, R234.reuse, 0x30, RZ ;  /* 0x00000030ea0f7810 */ /* 0x040fe40007ffe0ff */
[----:B------:R-:W-:Y:S02]  /*16410*/  IADD3 R18, R234, 0x40, RZ ;  /* 0x00000040ea127810 */ /* 0x000fe40007ffe0ff */
[----:B------:R-:W-:Y:S02]  /*16420*/  SHF.R.S32.HI R15, RZ, 0x1f, R15 ;  /* 0x0000001fff0f7819 */ /* 0x000fe4000001140f */
[----:B------:R-:W-:Y:S02]  /*16430*/  SHF.R.S32.HI R18, RZ, 0x1f, R18 ;  /* 0x0000001fff127819 */ /* 0x000fe40000011412 */
[----:B-1----:R-:W-:-:S02]  /*16440*/  @!P3 LEA R2, P4, R11, R0, 0x2 ;  /* 0x000000000b02b211 */ /* 0x002fc400078810ff */
[C---:B------:R-:W-:Y:S02]  /*16450*/  IADD3 R16, R234.reuse, 0x48, RZ ;  /* 0x00000048ea107810 */ /* 0x040fe40007ffe0ff */
[----:B------:R-:W-:Y:S02]  /*16460*/  @!P3 LEA.HI.X R3, R11, R4, R14, 0x2, P4 ;  /* 0x000000040b03b211 */ /* 0x000fe400020f140e */
[C---:B------:R-:W-:Y:S02]  /*16470*/  IADD3 R11, R234.reuse, 0x30, RZ ;  /* 0x00000030ea0b7810 */ /* 0x040fe40007ffe0ff */
[C---:B----4-:R-:W-:Y:S01]  /*16480*/  @!P5 LEA R6, P0, R5.reuse, R0, 0x2 ;  /* 0x000000000506d211 */ /* 0x050fe200078010ff */
[----:B------:R1:W-:Y:S01]  /*16490*/  @!P3 ST.E.64 [R2.64], R142 ;  /* 0x0000008e0200b985 */ /* 0x0003e2000c101b06 */
[----:B------:R-:W-:Y:S02]  /*164a0*/  IADD3 R14, R234, 0x28, RZ ;  /* 0x00000028ea0e7810 */ /* 0x000fe40007ffe0ff */
[----:B------:R-:W-:-:S02]  /*164b0*/  @!P5 LEA.HI.X R7, R5, R4, R9, 0x2, P0 ;  /* 0x000000040507d211 */ /* 0x000fc400000f1409 */
[C---:B------:R-:W-:Y:S02]  /*164c0*/  IADD3 R9, R234.reuse, 0x20, RZ ;  /* 0x00000020ea097810 */ /* 0x040fe40007ffe0ff */
[----:B------:R-:W-:Y:S01]  /*164d0*/  ISETP.GE.AND P0, PT, R11, c[0x0][0x3c8], PT ;  /* 0x0000f2000b007a0c */ /* 0x000fe20003f06270 */
[----:B------:R4:W-:Y:S01]  /*164e0*/  @!P5 ST.E.64 [R6.64], R96 ;  /* 0x000000600600d985 */ /* 0x0009e2000c101b06 */
[----:B------:R-:W-:Y:S02]  /*164f0*/  IADD3 R5, R234, 0x38, RZ ;  /* 0x00000038ea057810 */ /* 0x000fe40007ffe0ff */
[----:B------:R-:W-:Y:S02]  /*16500*/  SHF.R.S32.HI R9, RZ, 0x1f, R9 ;  /* 0x0000001fff097819 */ /* 0x000fe40000011409 */
[----:B------:R-:W-:Y:S02]  /*16510*/  ISETP.GE.AND P4, PT, R5, c[0x0][0x3c8], PT ;  /* 0x0000f20005007a0c */ /* 0x000fe40003f86270 */
[----:B------:R-:W-:-:S02]  /*16520*/  SHF.R.S32.HI R14, RZ, 0x1f, R14 ;  /* 0x0000001fff0e7819 */ /* 0x000fc4000001140e */
[----:B------:R-:W-:Y:S02]  /*16530*/  ISETP.GE.AND P5, PT, R17, c[0x0][0x3c8], PT ;  /* 0x0000f20011007a0c */ /* 0x000fe40003fa6270 */
[----:B------:R-:W-:Y:S02]  /*16540*/  SHF.R.S32.HI R16, RZ, 0x1f, R16 ;  /* 0x0000001fff107819 */ /* 0x000fe40000011410 */
[----:B-1----:R-:W-:-:S04]  /*16550*/  @!P2 LEA R2, P3, R8, R0, 0x2 ;  /* 0x000000000802a211 */ /* 0x002fc800078610ff */
[----:B------:R-:W-:Y:S02]  /*16560*/  @!P2 LEA.HI.X R3, R8, R4, R9, 0x2, P3 ;  /* 0x000000040803a211 */ /* 0x000fe400018f1409 */
[----:B------:R-:W-:-:S03]  /*16570*/  @!P1 LEA R8, P3, R10, R0, 0x2 ;  /* 0x000000000a089211 */ /* 0x000fc600078610ff */
[----:B------:R1:W-:Y:S01]  /*16580*/  @!P2 ST.E.64 [R2.64], R132 ;  /* 0x000000840200a985 */ /* 0x0003e2000c101b06 */
[----:B------:R-:W-:Y:S02]  /*16590*/  @!P1 LEA.HI.X R9, R10, R4, R14, 0x2, P3 ;  /* 0x000000040a099211 */ /* 0x000fe400018f140e */
[C---:B------:R-:W-:Y:S02]  /*165a0*/  IADD3 R14, R234.reuse, 0x48, RZ ;  /* 0x00000048ea0e7810 */ /* 0x040fe40007ffe0ff */
[C---:B----4-:R-:W-:Y:S01]  /*165b0*/  @!P0 LEA R6, P2, R11.reuse, R0, 0x2 ;  /* 0x000000000b068211 */ /* 0x050fe200078410ff */
[----:B------:R4:W-:Y:S01]  /*165c0*/  @!P1 ST.E.64 [R8.64], R134 ;  /* 0x0000008608009985 */ /* 0x0009e2000c101b06 */
[----:B------:R-:W-:Y:S02]  /*165d0*/  IADD3 R10, R234, 0x38, RZ ;  /* 0x00000038ea0a7810 */ /* 0x000fe40007ffe0ff */
[----:B------:R-:W-:Y:S02]  /*165e0*/  ISETP.GE.AND P3, PT, R14, c[0x0][0x3c8], PT ;  /* 0x0000f2000e007a0c */ /* 0x000fe40003f66270 */
[----:B------:R-:W-:-:S02]  /*165f0*/  @!P0 LEA.HI.X R7, R11, R4, R15, 0x2, P2 ;  /* 0x000000040b078211 */ /* 0x000fc400010f140f */
[----:B------:R-:W-:Y:S02]  /*16600*/  SHF.R.S32.HI R10, RZ, 0x1f, R10 ;  /* 0x0000001fff0a7819 */ /* 0x000fe4000001140a */
[----:B------:R-:W-:Y:S01]  /*16610*/  IADD3 R15, R234, 0x50, RZ ;  /* 0x00000050ea0f7810 */ /* 0x000fe20007ffe0ff */
[----:B------:R5:W-:Y:S03]  /*16620*/  @!P0 ST.E.64 [R6.64], R136 ;  /* 0x0000008806008985 */ /* 0x000be6000c101b06 */
[----:B------:R-:W-:Y:S02]  /*16630*/  ISETP.GE.AND P2, PT, R15, c[0x0][0x3c8], PT ;  /* 0x0000f2000f007a0c */ /* 0x000fe40003f46270 */
[----:B-1----:R-:W-:-:S04]  /*16640*/  @!P4 LEA R2, P1, R5, R0, 0x2 ;  /* 0x000000000502c211 */ /* 0x002fc800078210ff */
[----:B------:R-:W-:Y:S02]  /*16650*/  @!P4 LEA.HI.X R3, R5, R4, R10, 0x2, P1 ;  /* 0x000000040503c211 */ /* 0x000fe400008f140a */
[C---:B------:R-:W-:Y:S02]  /*16660*/  @!P5 LEA R10, P0, R17.reuse, R0, 0x2 ;  /* 0x00000000110ad211 */ /* 0x040fe400078010ff */
[----:B------:R-:W-:Y:S01]  /*16670*/  IADD3 R5, R234, 0x58, RZ ;  /* 0x00000058ea057810 */ /* 0x000fe20007ffe0ff */
[----:B------:R1:W-:Y:S01]  /*16680*/  @!P4 ST.E.64 [R2.64], R138 ;  /* 0x0000008a0200c985 */ /* 0x0003e2000c101b06 */
[----:B------:R-:W-:Y:S02]  /*16690*/  @!P5 LEA.HI.X R11, R17, R4, R18, 0x2, P0 ;  /* 0x00000004110bd211 */ /* 0x000fe400000f1412 */
[C---:B----4-:R-:W-:Y:S02]  /*166a0*/  @!P3 LEA R8, P0, R14.reuse, R0, 0x2 ;  /* 0x000000000e08b211 */ /* 0x050fe400078010ff */
[----:B------:R-:W-:Y:S01]  /*166b0*/  ISETP.GE.AND P1, PT, R5, c[0x0][0x3c8], PT ;  /* 0x0000f20005007a0c */ /* 0x000fe20003f26270 */
[----:B------:R4:W-:Y:S01]  /*166c0*/  @!P5 ST.E.64 [R10.64], R150 ;  /* 0x000000960a00d985 */ /* 0x0009e2000c101b06 */
[----:B------:R-:W-:-:S02]  /*166d0*/  @!P3 LEA.HI.X R9, R14, R4, R16, 0x2, P0 ;  /* 0x000000040e09b211 */ /* 0x000fc400000f1410 */
[C---:B------:R-:W-:Y:S02]  /*166e0*/  IADD3 R16, R234.reuse, 0x50, RZ ;  /* 0x00000050ea107810 */ /* 0x040fe40007ffe0ff */
[C---:B-----5:R-:W-:Y:S01]  /*166f0*/  @!P2 LEA R6, P0, R15.reuse, R0, 0x2 ;  /* 0x000000000f06a211 */ /* 0x060fe200078010ff */
[----:B------:R4:W-:Y:S01]  /*16700*/  @!P3 ST.E.64 [R8.64], R146 ;  /* 0x000000920800b985 */ /* 0x0009e2000c101b06 */
[----:B------:R-:W-:Y:S02]  /*16710*/  SHF.R.S32.HI R16, RZ, 0x1f, R16 ;  /* 0x0000001fff107819 */ /* 0x000fe40000011410 */
[----:B------:R-:W-:Y:S02]  /*16720*/  IADD3 R14, R234, 0x58, RZ ;  /* 0x00000058ea0e7810 */ /* 0x000fe40007ffe0ff */
[----:B------:R-:W-:Y:S02]  /*16730*/  @!P2 LEA.HI.X R7, R15, R4, R16, 0x2, P0 ;  /* 0x000000040f07a211 */ /* 0x000fe400000f1410 */
[----:B------:R-:W-:-:S03]  /*16740*/  SHF.R.S32.HI R14, RZ, 0x1f, R14 ;  /* 0x0000001fff0e7819 */ /* 0x000fc6000001140e */
[----:B------:R4:W-:Y:S01]  /*16750*/  @!P2 ST.E.64 [R6.64], R82 ;  /* 0x000000520600a985 */ /* 0x0009e2000c101b06 */
[----:B-1----:R-:W-:-:S04]  /*16760*/  @!P1 LEA R2, P0, R5, R0, 0x2 ;  /* 0x0000000005029211 */ /* 0x002fc800078010ff */
[----:B------:R-:W-:-:S05]  /*16770*/  @!P1 LEA.HI.X R3, R5, R4, R14, 0x2, P0 ;  /* 0x0000000405039211 */ /* 0x000fca00000f140e */
[----:B------:R4:W-:Y:S04]  /*16780*/  @!P1 ST.E.64 [R2.64], R80 ;  /* 0x0000005002009985 */ /* 0x0009e8000c101b06 */
.L_x_733:
[----:B------:R-:W-:Y:S05]  /*16790*/  BSYNC B0 ;  /* 0x0000000000007941 */ /* 0x000fea0003800000 */
.L_x_732:
[----:B------:R-:W-:Y:S05]  /*167a0*/  BRA.DIV ~URZ, `(.L_x_734) ;  /* 0x000051827f007947 */ /* 0x000fea000b800000 */
[----:B-1----:R1:W2:Y:S02]  /*167b0*/  SHFL.IDX PT, R4, R12, 0x2, 0x1c1f ;  /* 0x005c1f000c047f89 */ /* 0x0022a400000e0000 */
.L_x_838:
[----:B------:R-:W-:Y:S05]  /*167c0*/  BRA.DIV ~URZ, `(.L_x_735) ;  /* 0x000051d27f007947 */ /* 0x000fea000b800000 */
[----:B----4-:R4:W1:Y:S02]  /*167d0*/  SHFL.IDX PT, R0, R13, 0x2, 0x1c1f ;  /* 0x005c1f000d007f89 */ /* 0x01086400000e0000 */
.L_x_839:
[----:B------:R-:W-:Y:S01]  /*167e0*/  LOP3.LUT P0, RZ, R194, 0x1, RZ, 0xc0, !PT ;  /* 0x00000001c2ff7812 */ /* 0x000fe2000780c0ff */
[----:B------:R-:W-:-:S12]  /*167f0*/  BSSY B0, `(.L_x_736) ;  /* 0x0000054000007945 */ /* 0x000fd80003800000 */
[----:B------:R-:W-:Y:S05]  /*16800*/  @P0 BRA `(.L_x_737) ;  /* 0x0000052000000947 */ /* 0x000fea0003800000 */
[C---:B------:R-:W-:Y:S02]  /*16810*/  IADD3 R5, R234.reuse, 0x8, RZ ;  /* 0x00000008ea057810 */ /* 0x040fe40007ffe0ff */
[C---:B------:R-:W-:Y:S02]  /*16820*/  ISETP.GE.AND P0, PT, R234.reuse, c[0x0][0x3c8], PT ;  /* 0x0000f200ea007a0c */ /* 0x040fe40003f06270 */
[----:B------:R-:W-:Y:S02]  /*16830*/  ISETP.GE.AND P2, PT, R5, c[0x0][0x3c8], PT ;  /* 0x0000f20005007a0c */ /* 0x000fe40003f46270 */
[C---:B------:R-:W-:Y:S02]  /*16840*/  IADD3 R16, R234.reuse, 0x10, RZ ;  /* 0x00000010ea107810 */ /* 0x040fe40007ffe0ff */
[----:B------:R-:W-:Y:S02]  /*16850*/  IADD3 R10, R234, 0x18, RZ ;  /* 0x00000018ea0a7810 */ /* 0x000fe40007ffe0ff */
[----:B------:R-:W-:-:S02]  /*16860*/  ISETP.GE.AND P4, PT, R16, c[0x0][0x3c8], PT ;  /* 0x0000f20010007a0c */ /* 0x000fc40003f86270 */
[----:B------:R-:W-:Y:S02]  /*16870*/  IADD3 R6, R234, 0x8, RZ ;  /* 0x00000008ea067810 */ /* 0x000fe40007ffe0ff */
[----:B------:R-:W-:Y:S02]  /*16880*/  ISETP.GE.AND P3, PT, R10, c[0x0][0x3c8], PT ;  /* 0x0000f2000a007a0c */ /* 0x000fe40003f66270 */
[-C--:B-1----:R-:W-:Y:S02]  /*16890*/  @!P0 LEA R2, P5, R234, R0.reuse, 0x2 ;  /* 0x00000000ea028211 */ /* 0x082fe400078a10ff */
[----:B------:R-:W-:Y:S02]  /*168a0*/  SHF.R.S32.HI R7, RZ, 0x1f, R234 ;  /* 0x0000001fff077819 */ /* 0x000fe400000114ea */
[----:B------:R-:W-:Y:S02]  /*168b0*/  SHF.R.S32.HI R6, RZ, 0x1f, R6 ;  /* 0x0000001fff067819 */ /* 0x000fe40000011406 */
[----:B------:R-:W-:-:S02]  /*168c0*/  @!P2 LEA R8, P1, R5, R0, 0x2 ;  /* 0x000000000508a211 */ /* 0x000fc400078210ff */
[CC--:B--2---:R-:W-:Y:S02]  /*168d0*/  @!P0 LEA.HI.X R3, R234.reuse, R4.reuse, R7, 0x2, P5 ;  /* 0x00000004ea038211 */ /* 0x0c4fe400028f1407 */
[C---:B------:R-:W-:Y:S02]  /*168e0*/  IADD3 R11, R234.reuse, 0x28, RZ ;  /* 0x00000028ea0b7810 */ /* 0x040fe40007ffe0ff */
[C---:B------:R-:W-:Y:S01]  /*168f0*/  IADD3 R14, R234.reuse, 0x20, RZ ;  /* 0x00000020ea0e7810 */ /* 0x040fe20007ffe0ff */
[----:B------:R1:W-:Y:S01]  /*16900*/  @!P0 ST.E.64 [R2.64], R34 ;  /* 0x0000002202008985 */ /* 0x0003e2000c101b06 */
[----:B------:R-:W-:Y:S02]  /*16910*/  @!P2 LEA.HI.X R9, R5, R4, R6, 0x2, P1 ;  /* 0x000000040509a211 */ /* 0x000fe400008f1406 */
[C---:B------:R-:W-:Y:S02]  /*16920*/  IADD3 R17, R234.reuse, 0x10, RZ ;  /* 0x00000010ea117810 */ /* 0x040fe40007ffe0ff */
[----:B------:R-:W-:Y:S01]  /*16930*/  IADD3 R15, R234, 0x18, RZ ;  /* 0x00000018ea0f7810 */ /* 0x000fe20007ffe0ff */
[----:B------:R2:W-:Y:S01]  /*16940*/  @!P2 ST.E.64 [R8.64], R36 ;  /* 0x000000240800a985 */ /* 0x0005e2000c101b06 */
[----:B------:R-:W-:-:S02]  /*16950*/  ISETP.GE.AND P0, PT, R11, c[0x0][0x3c8], PT ;  /* 0x0000f2000b007a0c */ /* 0x000fc40003f06270 */
[----:B------:R-:W-:Y:S02]  /*16960*/  ISETP.GE.AND P1, PT, R14, c[0x0][0x3c8], PT ;  /* 0x0000f2000e007a0c */ /* 0x000fe40003f26270 */
[----:B------:R-:W-:Y:S02]  /*16970*/  @!P4 LEA R6, P5, R16, R0, 0x2 ;  /* 0x000000001006c211 */ /* 0x000fe400078a10ff */
[----:B------:R-:W-:Y:S02]  /*16980*/  SHF.R.S32.HI R17, RZ, 0x1f, R17 ;  /* 0x0000001fff117819 */ /* 0x000fe40000011411 */
[----:B------:R-:W-:Y:S02]  /*16990*/  SHF.R.S32.HI R15, RZ, 0x1f, R15 ;  /* 0x0000001fff0f7819 */ /* 0x000fe4000001140f */
[----:B------:R-:W-:Y:S02]  /*169a0*/  IADD3 R5, R234, 0x30, RZ ;  /* 0x00000030ea057810 */ /* 0x000fe40007ffe0ff */
[----:B------:R-:W-:-:S02]  /*169b0*/  @!P4 LEA.HI.X R7, R16, R4, R17, 0x2, P5 ;  /* 0x000000041007c211 */ /* 0x000fc400028f1411 */
[----:B------:R-:W-:Y:S02]  /*169c0*/  ISETP.GE.AND P6, PT, R5, c[0x0][0x3c8], PT ;  /* 0x0000f20005007a0c */ /* 0x000fe40003fc6270 */
[C---:B------:R-:W-:Y:S01]  /*169d0*/  IADD3 R16, R234.reuse, 0x20, RZ ;  /* 0x00000020ea107810 */ /* 0x040fe20007ffe0ff */
[----:B------:R5:W-:Y:S01]  /*169e0*/  @!P4 ST.E.64 [R6.64], R38 ;  /* 0x000000260600c985 */ /* 0x000be2000c101b06 */
[----:B------:R-:W-:Y:S02]  /*169f0*/  IADD3 R17, R234, 0x48, RZ ;  /* 0x00000048ea117810 */ /* 0x000fe40007ffe0ff */
[----:B------:R-:W-:Y:S02]  /*16a00*/  SHF.R.S32.HI R16, RZ, 0x1f, R16 ;  /* 0x0000001fff107819 */ /* 0x000fe40000011410 */
[----:B-1----:R-:W-:Y:S02]  /*16a10*/  @!P3 LEA R2, P2, R10, R0, 0x2 ;  /* 0x000000000a02b211 */ /* 0x002fe400078410ff */
[----:B------:R-:W-:-:S02]  /*16a20*/  IADD3 R18, R234, 0x48, RZ ;  /* 0x00000048ea127810 */ /* 0x000fc40007ffe0ff */
[----:B------:R-:W-:Y:S02]  /*16a30*/  @!P3 LEA.HI.X R3, R10, R4, R15, 0x2, P2 ;  /* 0x000000040a03b211 */ /* 0x000fe400010f140f */
[C---:B------:R-:W-:Y:S02]  /*16a40*/  IADD3 R15, R234.reuse, 0x28, RZ ;  /* 0x00000028ea0f7810 */ /* 0x040fe40007ffe0ff */
[----:B------:R-:W-:Y:S01]  /*16a50*/  IADD3 R10, R234, 0x38, RZ ;  /* 0x00000038ea0a7810 */ /* 0x000fe20007ffe0ff */
[----:B------:R1:W-:Y:S01]  /*16a60*/  @!P3 ST.E.64 [R2.64], R40 ;  /* 0x000000280200b985 */ /* 0x0003e2000c101b06 */
[----:B------:R-:W-:Y:S02]  /*16a70*/  SHF.R.S32.HI R15, RZ, 0x1f, R15 ;  /* 0x0000001fff0f7819 */ /* 0x000fe4000001140f */
[----:B--2---:R-:W-:Y:S02]  /*16a80*/  @!P1 LEA R8, P5, R14, R0, 0x2 ;  /* 0x000000000e089211 */ /* 0x004fe400078a10ff */
[----:B------:R-:W-:-:S02]  /*16a90*/  ISETP.GE.AND P4, PT, R10, c[0x0][0x3c8], PT ;  /* 0x0000f2000a007a0c */ /* 0x000fc40003f86270 */
[----:B------:R-:W-:Y:S02]  /*16aa0*/  @!P1 LEA.HI.X R9, R14, R4, R16, 0x2, P5 ;  /* 0x000000040e099211 */ /* 0x000fe400028f1410 */
[C---:B------:R-:W-:Y:S02]  /*16ab0*/  IADD3 R14, R234.reuse, 0x40, RZ ;  /* 0x00000040ea0e7810 */ /* 0x040fe40007ffe0ff */
[----:B------:R-:W-:Y:S01]  /*16ac0*/  IADD3 R16, R234, 0x40, RZ ;  /* 0x00000040ea107810 */ /* 0x000fe20007ffe0ff */
[----:B------:R-:W-:Y:S01]  /*16ad0*/  @!P1 ST.E.64 [R8.64], R64 ;  /* 0x0000004008009985 */ /* 0x000fe2000c101b06 */
[----:B------:R-:W-:Y:S02]  /*16ae0*/  ISETP.GE.AND P3, PT, R14, c[0x0][0x3c8], PT ;  /* 0x0000f2000e007a0c */ /* 0x000fe40003f66270 */
[----:B-----5:R-:W-:Y:S02]  /*16af0*/  @!P6 LEA R6, P5, R5, R0, 0x2 ;  /* 0x000000000506e211 */ /* 0x020fe400078a10ff */
[----:B------:R-:W-:-:S02]  /*16b00*/  SHF.R.S32.HI R16, RZ, 0x1f, R16 ;  /* 0x0000001fff107819 */ /* 0x000fc40000011410 */
[----:B------:R-:W-:Y:S02]  /*16b10*/  SHF.R.S32.HI R18, RZ, 0x1f, R18 ;  /* 0x0000001fff127819 */ /* 0x000fe40000011412 */
[----:B-1----:R-:W-:-:S04]  /*16b20*/  @!P0 LEA R2, P2, R11, R0, 0x2 ;  /* 0x000000000b028211 */ /* 0x002fc800078410ff */
[-C--:B------:R-:W-:Y:S02]  /*16b30*/  @!P0 LEA.HI.X R3, R11, R4.reuse, R15, 0x2, P2 ;  /* 0x000000040b038211 */ /* 0x080fe400010f140f */
[C---:B------:R-:W-:Y:S02]  /*16b40*/  IADD3 R11, R234.reuse, 0x30, RZ ;  /* 0x00000030ea0b7810 */ /* 0x040fe40007ffe0ff */
[----:B------:R-:W-:Y:S01]  /*16b50*/  IADD3 R15, R234, 0x50, RZ ;  /* 0x00000050ea0f7810 */ /* 0x000fe20007ffe0ff */
        /* <DEDUP_REMOVED lines=9> */
[----:B------:R-:W-:Y:S02]  /*16bf0*/  ISETP.GE.AND P0, PT, R5, c[0x0][0x3c8], PT ;  /* 0x0000f20005007a0c */ /* 0x000fe40003f06270 */
[----:B-1----:R-:W-:-:S04]  /*16c00*/  @!P4 LEA R2, P5, R10, R0, 0x2 ;  /* 0x000000000a02c211 */ /* 0x002fc800078a10ff */
[----:B------:R-:W-:Y:S02]  /*16c10*/  @!P4 LEA.HI.X R3, R10, R4, R11, 0x2, P5 ;  /* 0x000000040a03c211 */ /* 0x000fe400028f140b */
[----:B------:R-:W-:-:S03]  /*16c20*/  @!P3 LEA R10, P5, R14, R0, 0x2 ;  /* 0x000000000e0ab211 */ /* 0x000fc600078a10ff */
[----:B------:R1:W-:Y:S01]  /*16c30*/  @!P4 ST.E.64 [R2.64], R46 ;  /* 0x0000002e0200c985 */ /* 0x0003e2000c101b06 */
[----:B------:R-:W-:Y:S02]  /*16c40*/  @!P3 LEA.HI.X R11, R14, R4, R16, 0x2, P5 ;  /* 0x000000040e0bb211 */ /* 0x000fe400028f1410 */
[-C--:B------:R-:W-:Y:S02]  /*16c50*/  @!P2 LEA R8, P4, R17, R0.reuse, 0x2 ;  /* 0x000000001108a211 */ /* 0x080fe400078810ff */
[C---:B------:R-:W-:Y:S01]  /*16c60*/  IADD3 R16, R234.reuse, 0x50, RZ ;  /* 0x00000050ea107810 */ /* 0x040fe20007ffe0ff */
[----:B------:R3:W-:Y:S01]  /*16c70*/  @!P3 ST.E.64 [R10.64], R68 ;  /* 0x000000440a00b985 */ /* 0x0007e2000c101b06 */
[----:B------:R-:W-:Y:S02]  /*16c80*/  IADD3 R14, R234, 0x58, RZ ;  /* 0x00000058ea0e7810 */ /* 0x000fe40007ffe0ff */
[----:B--2---:R-:W-:Y:S02]  /*16c90*/  @!P1 LEA R6, P5, R15, R0, 0x2 ;  /* 0x000000000f069211 */ /* 0x004fe400078a10ff */
[----:B------:R-:W-:-:S02]  /*16ca0*/  SHF.R.S32.HI R16, RZ, 0x1f, R16 ;  /* 0x0000001fff107819 */ /* 0x000fc40000011410 */
[-C--:B------:R-:W-:Y:S02]  /*16cb0*/  @!P2 LEA.HI.X R9, R17, R4.reuse, R18, 0x2, P4 ;  /* 0x000000041109a211 */ /* 0x080fe400020f1412 */
[----:B------:R-:W-:Y:S02]  /*16cc0*/  SHF.R.S32.HI R14, RZ, 0x1f, R14 ;  /* 0x0000001fff0e7819 */ /* 0x000fe4000001140e */
[----:B------:R-:W-:Y:S01]  /*16cd0*/  @!P1 LEA.HI.X R7, R15, R4, R16, 0x2, P5 ;  /* 0x000000040f079211 */ /* 0x000fe200028f1410 */
[----:B------:R3:W-:Y:S04]  /*16ce0*/  @!P2 ST.E.64 [R8.64], R60 ;  /* 0x0000003c0800a985 */ /* 0x0007e8000c101b06 */
[----:B------:R3:W-:Y:S01]  /*16cf0*/  @!P1 ST.E.64 [R6.64], R48 ;  /* 0x0000003006009985 */ /* 0x0007e2000c101b06 */
[----:B-1----:R-:W-:-:S04]  /*16d00*/  @!P0 LEA R2, P4, R5, R0, 0x2 ;  /* 0x0000000005028211 */ /* 0x002fc800078810ff */
[----:B------:R-:W-:-:S05]  /*16d10*/  @!P0 LEA.HI.X R3, R5, R4, R14, 0x2, P4 ;  /* 0x0000000405038211 */ /* 0x000fca00020f140e */
[----:B------:R3:W-:Y:S04]  /*16d20*/  @!P0 ST.E.64 [R2.64], R26 ;  /* 0x0000001a02008985 */ /* 0x0007e8000c101b06 */
.L_x_737:
[----:B------:R-:W-:Y:S05]  /*16d30*/  BSYNC B0 ;  /* 0x0000000000007941 */ /* 0x000fea0003800000 */
.L_x_736:
[----:B------:R-:W-:Y:S05]  /*16d40*/  BRA.DIV ~URZ, `(.L_x_738) ;  /* 0x00004cc27f007947 */ /* 0x000fea000b800000 */
[----:B--2---:R2:W3:Y:S04]  /*16d50*/  SHFL.IDX PT, R4, R12, 0x3, 0x1c1f ;  /* 0x007c1f000c047f89 */ /* 0x0044e800000e0000 */
[----:B-1----:R2:W1:Y:S02]  /*16d60*/  SHFL.IDX PT, R0, R13, 0x3, 0x1c1f ;  /* 0x007c1f000d007f89 */ /* 0x00246400000e0000 */
.L_x_840:
[----:B------:R-:W-:-:S13]  /*16d70*/  LOP3.LUT P0, RZ, R194, 0x2, RZ, 0xc0, !PT ;  /* 0x00000002c2ff7812 */ /* 0x000fda000780c0ff */
[----:B------:R-:W-:Y:S05]  /*16d80*/  @P0 BRA `(.L_x_726) ;  /* 0x0000124000000947 */ /* 0x000fea0003800000 */
[C---:B------:R-:W-:Y:S02]  /*16d90*/  ISETP.GE.AND P4, PT, R234.reuse, c[0x0][0x3c8], PT ;  /* 0x0000f200ea007a0c */ /* 0x040fe40003f86270 */
[C---:B---3--:R-:W-:Y:S02]  /*16da0*/  IADD3 R8, R234.reuse, 0x8, RZ ;  /* 0x00000008ea087810 */ /* 0x048fe40007ffe0ff */
[----:B--2---:R-:W-:Y:S02]  /*16db0*/  IADD3 R12, R234, 0x18, RZ ;  /* 0x00000018ea0c7810 */ /* 0x004fe40007ffe0ff */
[----:B------:R-:W-:Y:S02]  /*16dc0*/  ISETP.GE.AND P3, PT, R8, c[0x0][0x3c8], PT ;  /* 0x0000f20008007a0c */ /* 0x000fe40003f66270 */
[----:B------:R-:W-:Y:S02]  /*16dd0*/  ISETP.GE.AND P1, PT, R12, c[0x0][0x3c8], PT ;  /* 0x0000f2000c007a0c */ /* 0x000fe40003f26270 */
[----:B------:R-:W-:-:S02]  /*16de0*/  SHF.R.S32.HI R10, RZ, 0x1f, R234 ;  /* 0x0000001fff0a7819 */ /* 0x000fc400000114ea */
[C---:B------:R-:W-:Y:S02]  /*16df0*/  IADD3 R11, R234.reuse, 0x10, RZ ;  /* 0x00000010ea0b7810 */ /* 0x040fe40007ffe0ff */
[C---:B-1----:R-:W-:Y:S02]  /*16e00*/  @!P4 LEA R6, P6, R234.reuse, R0, 0x2 ;  /* 0x00000000ea06c211 */ /* 0x042fe400078c10ff */
[C---:B------:R-:W-:Y:S02]  /*16e10*/  IADD3 R9, R234.reuse, 0x8, RZ ;  /* 0x00000008ea097810 */ /* 0x040fe40007ffe0ff */
[----:B------:R-:W-:Y:S02]  /*16e20*/  @!P4 LEA.HI.X R7, R234, R4, R10, 0x2, P6 ;  /* 0x00000004ea07c211 */ /* 0x000fe400030f140a */
[----:B------:R-:W-:Y:S02]  /*16e30*/  ISETP.GE.AND P2, PT, R11, c[0x0][0x3c8], PT ;  /* 0x0000f2000b007a0c */ /* 0x000fe40003f46270 */
[----:B------:R-:W-:Y:S01]  /*16e40*/  SHF.R.S32.HI R9, RZ, 0x1f, R9 ;  /* 0x0000001fff097819 */ /* 0x000fe20000011409 */
[----:B------:R1:W-:Y:S01]  /*16e50*/  @!P4 ST.E.64 [R6.64], R52 ;  /* 0x000000340600c985 */ /* 0x0003e2000c101b06 */
[----:B------:R-:W-:-:S02]  /*16e60*/  @!P3 LEA R2, P5, R8, R0, 0x2 ;  /* 0x000000000802b211 */ /* 0x000fc400078a10ff */
[----:B------:R-:W-:Y:S02]  /*16e70*/  IADD3 R5, R234, 0x20, RZ ;  /* 0x00000020ea057810 */ /* 0x000fe40007ffe0ff */
[----:B------:R-:W-:Y:S02]  /*16e80*/  @!P3 LEA.HI.X R3, R8, R4, R9, 0x2, P5 ;  /* 0x000000040803b211 */ /* 0x000fe400028f1409 */
[----:B----4-:R-:W-:Y:S02]  /*16e90*/  IADD3 R13, R234, 0x10, RZ ;  /* 0x00000010ea0d7810 */ /* 0x010fe40007ffe0ff */
[----:B------:R-:W-:Y:S01]  /*16ea0*/  ISETP.GE.AND P0, PT, R5, c[0x0][0x3c8], PT ;  /* 0x0000f20005007a0c */ /* 0x000fe20003f06270 */
[----:B------:R2:W-:Y:S01]  /*16eb0*/  @!P3 ST.E.64 [R2.64], R30 ;  /* 0x0000001e0200b985 */ /* 0x0005e2000c101b06 */
[----:B------:R-:W-:Y:S02]  /*16ec0*/  @!P2 LEA R8, P3, R11, R0, 0x2 ;  /* 0x000000000b08a211 */ /* 0x000fe400078610ff */
[----:B------:R-:W-:-:S02]  /*16ed0*/  SHF.R.S32.HI R13, RZ, 0x1f, R13 ;  /* 0x0000001fff0d7819 */ /* 0x000fc4000001140d */
[C---:B------:R-:W-:Y:S02]  /*16ee0*/  IADD3 R14, R234.reuse, 0x28, RZ ;  /* 0x00000028ea0e7810 */ /* 0x040fe40007ffe0ff */
[----:B------:R-:W-:Y:S02]  /*16ef0*/  @!P2 LEA.HI.X R9, R11, R4, R13, 0x2, P3 ;  /* 0x000000040b09a211 */ /* 0x000fe400018f140d */
[C---:B------:R-:W-:Y:S02]  /*16f00*/  IADD3 R13, R234.reuse, 0x18, RZ ;  /* 0x00000018ea0d7810 */ /* 0x040fe40007ffe0ff */
[----:B------:R-:W-:Y:S01]  /*16f10*/  IADD3 R11, R234, 0x20, RZ ;  /* 0x00000020ea0b7810 */ /* 0x000fe20007ffe0ff */
[----:B------:R-:W-:Y:S01]  /*16f20*/  @!P2 ST.E.64 [R8.64], R66 ;  /* 0x000000420800a985 */ /* 0x000fe2000c101b06 */
[----:B------:R-:W-:Y:S02]  /*16f30*/  ISETP.GE.AND P5, PT, R14, c[0x0][0x3c8], PT ;  /* 0x0000f2000e007a0c */ /* 0x000fe40003fa6270 */
[----:B------:R-:W-:-:S02]  /*16f40*/  IADD3 R10, R234, 0x30, RZ ;  /* 0x00000030ea0a7810 */ /* 0x000fc40007ffe0ff */
[----:B------:R-:W-:Y:S02]  /*16f50*/  SHF.R.S32.HI R13, RZ, 0x1f, R13 ;  /* 0x0000001fff0d7819 */ /* 0x000fe4000001140d */
[----:B-1----:R-:W-:Y:S02]  /*16f60*/  @!P1 LEA R6, P4, R12, R0, 0x2 ;  /* 0x000000000c069211 */ /* 0x002fe400078810ff */
[----:B------:R-:W-:Y:S02]  /*16f70*/  SHF.R.S32.HI R11, RZ, 0x1f, R11 ;  /* 0x0000001fff0b7819 */ /* 0x000fe4000001140b */
[C---:B------:R-:W-:Y:S02]  /*16f80*/  IADD3 R16, R234.reuse, 0x28, RZ ;  /* 0x00000028ea107810 */ /* 0x040fe40007ffe0ff */
[----:B------:R-:W-:Y:S02]  /*16f90*/  IADD3 R15, R234, 0x40, RZ ;  /* 0x00000040ea0f7810 */ /* 0x000fe40007ffe0ff */
[----:B------:R-:W-:-:S02]  /*16fa0*/  SHF.R.S32.HI R16, RZ, 0x1f, R16 ;  /* 0x0000001fff107819 */ /* 0x000fc40000011410 */
[----:B--2---:R-:W-:Y:S02]  /*16fb0*/  @!P0 LEA R2, P6, R5, R0, 0x2 ;  /* 0x0000000005028211 */ /* 0x004fe400078c10ff */
[----:B------:R-:W-:Y:S02]  /*16fc0*/  ISETP.GE.AND P2, PT, R15, c[0x0][0x3c8], PT ;  /* 0x0000f2000f007a0c */ /* 0x000fe40003f46270 */
[----:B------:R-:W-:Y:S02]  /*16fd0*/  P2R R3, PR, RZ, 0x10 ;  /* 0x00000010ff037803 */ /* 0x000fe40000000000 */
[----:B------:R-:W-:Y:S02]  /*16fe0*/  ISETP.GE.AND P4, PT, R10, c[0x0][0x3c8], PT ;  /* 0x0000f2000a007a0c */ /* 0x000fe40003f86270 */
[----:B------:R-:W-:Y:S02]  /*16ff0*/  ISETP.NE.AND P3, PT, R3, RZ, PT ;  /* 0x000000ff0300720c */ /* 0x000fe40003f65270 */
[----:B------:R-:W-:-:S02]  /*17000*/  @!P0 LEA.HI.X R3, R5, R4, R11, 0x2, P6 ;  /* 0x0000000405038211 */ /* 0x000fc400030f140b */
[----:B------:R-:W-:Y:S02]  /*17010*/  @!P1 LEA.HI.X R7, R12, R4, R13, 0x2, P3 ;  /* 0x000000040c079211 */ /* 0x000fe400018f140d */
[C---:B------:R-:W-:Y:S02]  /*17020*/  IADD3 R12, R234.reuse, 0x38, RZ ;  /* 0x00000038ea0c7810 */ /* 0x040fe40007ffe0ff */
[----:B------:R-:W-:Y:S01]  /*17030*/  IADD3 R11, R234, 0x30, RZ ;  /* 0x00000030ea0b7810 */ /* 0x000fe20007ffe0ff */
[----:B------:R1:W-:Y:S01]  /*17040*/  @!P1 ST.E.64 [R6.64], R56 ;  /* 0x0000003806009985 */ /* 0x0003e2000c101b06 */
[----:B------:R-:W-:Y:S02]  /*17050*/  ISETP.GE.AND P3, PT, R12, c[0x0][0x3c8], PT ;  /* 0x0000f2000c007a0c */ /* 0x000fe40003f66270 */
[----:B------:R-:W-:Y:S01]  /*17060*/  SHF.R.S32.HI R11, RZ, 0x1f, R11 ;  /* 0x0000001fff0b7819 */ /* 0x000fe2000001140b */
[----:B------:R2:W-:Y:S01]  /*17070*/  @!P0 ST.E.64 [R2.64], R32 ;  /* 0x0000002002008985 */ /* 0x0005e2000c101b06 */
[----:B------:R-:W-:-:S02]  /*17080*/  IADD3 R13, R234, 0x48, RZ ;  /* 0x00000048ea0d7810 */ /* 0x000fc40007ffe0ff */
[----:B------:R-:W-:Y:S02]  /*17090*/  IADD3 R5, R234, 0x50, RZ ;  /* 0x00000050ea057810 */ /* 0x000fe40007ffe0ff */
[----:B------:R-:W-:Y:S02]  /*170a0*/  ISETP.GE.AND P1, PT, R13, c[0x0][0x3c8], PT ;  /* 0x0000f2000d007a0c */ /* 0x000fe40003f26270 */
[----:B-1----:R-:W-:-:S04]  /*170b0*/  @!P5 LEA R6, P0, R14, R0, 0x2 ;  /* 0x000000000e06d211 */ /* 0x002fc800078010ff */
[----:B------:R-:W-:Y:S02]  /*170c0*/  @!P5 LEA.HI.X R7, R14, R4, R16, 0x2, P0 ;  /* 0x000000040e07d211 */ /* 0x000fe400000f1410 */
[----:B--2---:R-:W-:Y:S02]  /*170d0*/  @!P4 LEA R2, P6, R10, R0, 0x2 ;  /* 0x000000000a02c211 */ /* 0x004fe400078c10ff */
[----:B------:R-:W-:Y:S01]  /*170e0*/  IADD3 R14, R234, 0x38, RZ ;  /* 0x00000038ea0e7810 */ /* 0x000fe20007ffe0ff */
[----:B------:R-:W-:Y:S01]  /*170f0*/  @!P5 ST.E.64 [R6.64], R54 ;  /* 0x000000360600d985 */ /* 0x000fe2000c101b06 */
[----:B------:R-:W-:Y:S02]  /*17100*/  @!P4 LEA.HI.X R3, R10, R4, R11, 0x2, P6 ;  /* 0x000000040a03c211 */ /* 0x000fe400030f140b */
[----:B------:R-:W-:Y:S02]  /*17110*/  @!P3 LEA R10, P5, R12, R0, 0x2 ;  /* 0x000000000c0ab211 */ /* 0x000fe400078a10ff */
[----:B------:R-:W-:Y:S01]  /*17120*/  ISETP.GE.AND P0, PT, R5, c[0x0][0x3c8], PT ;  /* 0x0000f20005007a0c */ /* 0x000fe20003f06270 */
[----:B------:R1:W-:Y:S01]  /*17130*/  @!P4 ST.E.64 [R2.64], R58 ;  /* 0x0000003a0200c985 */ /* 0x0003e2000c101b06 */
[----:B------:R-:W-:-:S02]  /*17140*/  SHF.R.S32.HI R14, RZ, 0x1f, R14 ;  /* 0x0000001fff0e7819 */ /* 0x000fc4000001140e */
[----:B------:R-:W-:Y:S02]  /*17150*/  IADD3 R16, R234, 0x40, RZ ;  /* 0x00000040ea107810 */ /* 0x000fe40007ffe0ff */
[----:B------:R-:W-:Y:S02]  /*17160*/  @!P2 LEA R8, P6, R15, R0, 0x2 ;  /* 0x000000000f08a211 */ /* 0x000fe400078c10ff */
[----:B------:R-:W-:-:S04]  /*17170*/  SHF.R.S32.HI R16, RZ, 0x1f, R16 ;  /* 0x0000001fff107819 */ /* 0x000fc80000011410 */
[----:B------:R-:W-:Y:S02]  /*17180*/  @!P2 LEA.HI.X R9, R15, R4, R16, 0x2, P6 ;  /* 0x000000040f09a211 */ /* 0x000fe400030f1410 */
[----:B-1----:R-:W-:Y:S02]  /*17190*/  P2R R2, PR, RZ, 0x20 ;  /* 0x00000020ff027803 */ /* 0x002fe40000000000 */
[----:B------:R-:W-:Y:S02]  /*171a0*/  @!P1 LEA R6, P5, R13, R0, 0x2 ;  /* 0x000000000d069211 */ /* 0x000fe400078a10ff */
[----:B------:R-:W-:-:S04]  /*171b0*/  ISETP.NE.AND P4, PT, R2, RZ, PT ;  /* 0x000000ff0200720c */ /* 0x000fc80003f85270 */
[----:B------:R-:W-:Y:S02]  /*171c0*/  @!P3 LEA.HI.X R11, R12, R4, R14, 0x2, P4 ;  /* 0x000000040c0bb211 */ /* 0x000fe400020f140e */
[C---:B------:R-:W-:Y:S02]  /*171d0*/  IADD3 R14, R234.reuse, 0x48, RZ ;  /* 0x00000048ea0e7810 */ /* 0x040fe40007ffe0ff */
[----:B------:R-:W-:Y:S01]  /*171e0*/  IADD3 R12, R234, 0x50, RZ ;  /* 0x00000050ea0c7810 */ /* 0x000fe20007ffe0ff */
[----:B------:R1:W-:Y:S01]  /*171f0*/  @!P3 ST.E.64 [R10.64], R72 ;  /* 0x000000480a00b985 */ /* 0x0003e2000c101b06 */
[----:B------:R-:W-:Y:S02]  /*17200*/  SHF.R.S32.HI R14, RZ, 0x1f, R14 ;  /* 0x0000001fff0e7819 */ /* 0x000fe4000001140e */
[----:B------:R-:W-:Y:S01]  /*17210*/  SHF.R.S32.HI R12, RZ, 0x1f, R12 ;  /* 0x0000001fff0c7819 */ /* 0x000fe2000001140c */
[----:B------:R1:W-:Y:S01]  /*17220*/  @!P2 ST.E.64 [R8.64], R70 ;  /* 0x000000460800a985 */ /* 0x0003e2000c101b06 */
[----:B------:R-:W-:-:S02]  /*17230*/  @!P0 LEA R2, P4, R5, R0, 0x2 ;  /* 0x0000000005028211 */ /* 0x000fc400078810ff */
[-C--:B------:R-:W-:Y:S02]  /*17240*/  @!P1 LEA.HI.X R7, R13, R4.reuse, R14, 0x2, P5 ;  /* 0x000000040d079211 */ /* 0x080fe400028f140e */
[----:B------:R-:W-:Y:S02]  /*17250*/  @!P0 LEA.HI.X R3, R5, R4, R12, 0x2, P4 ;  /* 0x0000000405038211 */ /* 0x000fe400020f140c */
[----:B------:R-:W-:Y:S01]  /*17260*/  IADD3 R5, R234, 0x58, RZ ;  /* 0x00000058ea057810 */ /* 0x000fe20007ffe0ff */
[----:B------:R1:W-:Y:S04]  /*17270*/  @!P1 ST.E.64 [R6.64], R62 ;  /* 0x0000003e06009985 */ /* 0x0003e8000c101b06 */
[----:B------:R1:W-:Y:S01]  /*17280*/  @!P0 ST.E.64 [R2.64], R50 ;  /* 0x0000003202008985 */ /* 0x0003e2000c101b06 */
[----:B------:R-:W-:-:S13]  /*17290*/  ISETP.GE.AND P0, PT, R5, c[0x0][0x3c8], PT ;  /* 0x0000f20005007a0c */ /* 0x000fda0003f06270 */
[----:B------:R-:W-:Y:S05]  /*172a0*/  @P0 BRA `(.L_x_726) ;  /* 0x00000d2000000947 */ /* 0x000fea0003800000 */
[----:B------:R-:W-:Y:S02]  /*172b0*/  IADD3 R12, R234, 0x58, RZ ;  /* 0x00000058ea0c7810 */ /* 0x000fe40007ffe0ff */
[----:B-1----:R-:W-:Y:S02]  /*172c0*/  LEA R2, P0, R5, R0, 0x2 ;  /* 0x0000000005027211 */ /* 0x002fe400078010ff */
[----:B------:R-:W-:-:S04]  /*172d0*/  SHF.R.S32.HI R12, RZ, 0x1f, R12 ;  /* 0x0000001fff0c7819 */ /* 0x000fc8000001140c */
[----:B------:R-:W-:-:S05]  /*172e0*/  LEA.HI.X R3, R5, R4, R12, 0x2, P0 ;  /* 0x0000000405037211 */ /* 0x000fca00000f140c */
[----:B------:R1:W-:Y:S01]  /*172f0*/  ST.E.64 [R2.64], R28 ;  /* 0x0000001c02007985 */ /* 0x0003e2000c101b06 */
[----:B------:R-:W-:Y:S05]  /*17300*/  BRA `(.L_x_726) ;  /* 0x00000cc000007947 */ /* 0x000fea0003800000 */
.L_x_711:
[----:B-1----:R-:W3:Y:S04]  /*17310*/  LDL.LU R7, [R1+0x24] ;  /* 0x0000240001077983 */ /* 0x002ee80000300800 */
[----:B--2---:R-:W2:Y:S01]  /*17320*/  LDL R6, [R1+0xc] ;  /* 0x00000c0001067983 */ /* 0x004ea20000100800 */
[----:B------:R-:W-:Y:S01]  /*17330*/  ISETP.NE.U32.AND P0, PT, RZ, c[0x0][0x508], PT ;  /* 0x00014200ff007a0c */ /* 0x000fe20003f05070 */
[----:B------:R-:W-:Y:S01]  /*17340*/  IMAD.MOV.U32 R4, RZ, RZ, 0x4 ;  /* 0x00000004ff047424 */ /* 0x000fe200078e00ff */
[----:B------:R-:W-:Y:S01]  /*17350*/  ISETP.NE.U32.AND P2, PT, RZ, c[0x0][0x500], PT ;  /* 0x00014000ff007a0c */ /* 0x000fe20003f45070 */
[----:B------:R-:W-:Y:S01]  /*17360*/  IMAD.MOV.U32 R20, RZ, RZ, c[0x0][0x388] ;  /* 0x0000e200ff147624 */ /* 0x000fe200078e00ff */
[----:B------:R-:W-:Y:S01]  /*17370*/  ISETP.NE.AND.EX P0, PT, RZ, c[0x0][0x50c], PT, P0 ;  /* 0x00014300ff007a0c */ /* 0x000fe20003f05300 */
[----:B------:R-:W-:Y:S01]  /*17380*/  IMAD.MOV.U32 R0, RZ, RZ, RZ ;  /* 0x000000ffff007224 */ /* 0x000fe200078e00ff */
[----:B------:R-:W-:Y:S01]  /*17390*/  ISETP.NE.AND.EX P2, PT, RZ, c[0x0][0x504], PT, P2 ;  /* 0x00014100ff007a0c */ /* 0x000fe20003f45320 */
[----:B--2---:R-:W-:-:S10]  /*173a0*/  IMAD.WIDE R2, R6, R4, c[0x0][0x500] ;  /* 0x0001400006027625 */ /* 0x004fd400078e0204 */
[----:B------:R-:W-:Y:S02]  /*173b0*/  @P0 IMAD.WIDE R4, R6, R4, c[0x0][0x508] ;  /* 0x0001420006040625 */ /* 0x000fe400078e0204 */
[----:B------:R1:W5:Y:S04]  /*173c0*/  @P2 LDG.E R0, [R2.64] ;  /* 0x0000000602002981 */ /* 0x000368000c1e1900 */
[----:B------:R1:W5:Y:S01]  /*173d0*/  @P0 LDG.E R20, [R4.64] ;  /* 0x0000000604140981 */ /* 0x000362000c1e1900 */
[----:B---3--:R-:W-:-:S04]  /*173e0*/  ISETP.NE.AND P1, PT, R7, RZ, PT ;  /* 0x000000ff0700720c */ /* 0x008fc80003f25270 */
[----:B------:R-:W-:Y:S01]  /*173f0*/  SEL R19, R7, c[0x0][0x3d4], P1 ;  /* 0x0000f50007137a07 */ /* 0x000fe20000800000 */
[----:B------:R-:W-:Y:S05]  /*17400*/  @P0 BRA `(.L_x_739) ;  /* 0x0000004000000947 */ /* 0x000fea0003800000 */
[----:B------:R-:W-:Y:S05]  /*17410*/  @!P2 BRA `(.L_x_739) ;  /* 0x000000300000a947 */ /* 0x000fea0003800000 */
[----:B-1----:R1:W2:Y:S04]  /*17420*/  LDG.E R4, [R2.64] ;  /* 0x0000000602047981 */ /* 0x0022a8000c1e1900 */
[----:B-1----:R-:W2:Y:S02]  /*17430*/  LDG.E R2, [R2.64+0x4] ;  /* 0x0000040602027981 */ /* 0x002ea4000c1e1900 */
[----:B--2--5:R-:W-:Y:S02]  /*17440*/  IADD3 R20, -R4, R2, RZ ;  /* 0x0000000204147210 */ /* 0x024fe40007ffe1ff */
.L_x_739:
[----:B-1----:R-:W2:Y:S01]  /*17450*/  LDL.LU R4, [R1+0x8] ;  /* 0x0000080001047983 */ /* 0x002ea20000300800 */
[----:B------:R-:W-:Y:S01]  /*17460*/  SHF.R.S32.HI R2, RZ, 0x1f, R6 ;  /* 0x0000001fff027819 */ /* 0x000fe20000011406 */
[----:B------:R-:W-:Y:S01]  /*17470*/  BSSY B0, `(.L_x_740) ;  /* 0x0000038000007945 */ /* 0x000fe20003800000 */
[----:B-----5:R-:W-:Y:S01]  /*17480*/  SHF.R.S32.HI R18, RZ, 0x1f, R0 ;  /* 0x0000001fff127819 */ /* 0x020fe20000011400 */
[----:B------:R-:W1:Y:S01]  /*17490*/  S2R R3, SR_TID.X ;  /* 0x0000000000037919 */ /* 0x000e620000002100 */
[----:B------:R-:W-:-:S02]  /*174a0*/  SEL R13, R6, RZ, !P2 ;  /* 0x000000ff060d7207 */ /* 0x000fc40005000000 */
[----:B------:R-:W-:Y:S02]  /*174b0*/  SEL R21, R2, RZ, !P2 ;  /* 0x000000ff02157207 */ /* 0x000fe40005000000 */
[----:B-1----:R-:W-:Y:S02]  /*174c0*/  ISETP.GT.AND P0, PT, R3, 0x7f, PT ;  /* 0x0000007f0300780c */ /* 0x002fe40003f04270 */
[----:B--2---:R-:W-:-:S11]  /*174d0*/  LOP3.LUT R12, R4, 0xffff, RZ, 0xc0, !PT ;  /* 0x0000ffff040c7812 */ /* 0x004fd600078ec0ff */
[----:B------:R-:W-:Y:S05]  /*174e0*/  @P0 BRA `(.L_x_741) ;  /* 0x0000030000000947 */ /* 0x000fea0003800000 */
[----:B------:R-:W-:Y:S01]  /*174f0*/  IMAD R2, R20, c[0x0][0x4e8], RZ ;  /* 0x00013a0014027a24 */ /* 0x000fe200078e02ff */
[----:B------:R-:W-:-:S04]  /*17500*/  IADD3 R16, R250, R3, RZ ;  /* 0x00000003fa107210 */ /* 0x000fc80007ffe0ff */
        /* <DEDUP_REMOVED lines=24> */
[----:B------:R-:W-:Y:S02]  /*17690*/  IADD3.X R9, R7, R9, R18, P1, P0 ;  /* 0x0000000907097210 */ /* 0x000fe40000fe0412 */
[----:B--2---:R-:W-:-:S05]  /*176a0*/  SEL R3, R22, RZ, P2 ;  /* 0x000000ff16037207 */ /* 0x004fca0001000000 */
[-C--:B-----5:R-:W-:Y:S02]  /*176b0*/  IMAD R8, R15, R3.reuse, RZ ;  /* 0x000000030f087224 */ /* 0x0a0fe400078e02ff */
[----:B------:R-:W-:-:S04]  /*176c0*/  IMAD.WIDE.U32 R4, R14, R3, RZ ;  /* 0x000000030e047225 */ /* 0x000fc800078e00ff */
[----:B------:R-:W-:Y:S01]  /*176d0*/  IMAD R3, R6, c[0x0][0x4e8], R16 ;  /* 0x00013a0006037a24 */ /* 0x000fe200078e0210 */
        /* <DEDUP_REMOVED lines=17> */
.L_x_741:
[----:B------:R-:W-:Y:S05]  /*177f0*/  BSYNC B0 ;  /* 0x0000000000007941 */ /* 0x000fea0003800000 */
.L_x_740:
[----:B------:R-:W-:-:S13]  /*17800*/  ISETP.GT.AND P0, PT, R19, 0x1, PT ;  /* 0x000000011300780c */ /* 0x000fda0003f04270 */
[----:B------:R-:W-:Y:S05]  /*17810*/  @P0 BRA `(.L_x_726) ;  /* 0x000007b000000947 */ /* 0x000fea0003800000 */
[----:B-1----:R-:W-:Y:S01]  /*17820*/  MOV R2, c[0x0][0x4e8] ;  /* 0x00013a0000027a02 */ /* 0x002fe20000000f00 */
[----:B------:R-:W-:Y:S02]  /*17830*/  IMAD R4, R18, c[0x0][0x3a0], RZ ;  /* 0x0000e80012047a24 */ /* 0x000fe400078e02ff */
[----:B------:R-:W-:Y:S01]  /*17840*/  IMAD R5, R21, c[0x0][0x3f0], RZ ;  /* 0x0000fc0015057a24 */ /* 0x000fe200078e02ff */
[----:B------:R-:W-:Y:S01]  /*17850*/  ISETP.NE.AND P0, PT, R2, 0x1, PT ;  /* 0x000000010200780c */ /* 0x000fe20003f05270 */
[----:B------:R-:W-:-:S04]  /*17860*/  IMAD.WIDE.U32 R2, R0, c[0x0][0x3a0], RZ ;  /* 0x0000e80000027a25 */ /* 0x000fc800078e00ff */
[----:B------:R-:W-:Y:S01]  /*17870*/  IMAD R0, R0, c[0x0][0x3a4], R4 ;  /* 0x0000e90000007a24 */ /* 0x000fe200078e0204 */
[----:B------:R-:W-:Y:S01]  /*17880*/  IADD3 R4, R238, R250, RZ ;  /* 0x000000faee047210 */ /* 0x000fe20007ffe0ff */
[----:B------:R-:W-:-:S03]  /*17890*/  IMAD R7, R13, c[0x0][0x3f4], R5 ;  /* 0x0000fd000d077a24 */ /* 0x000fc600078e0205 */
[----:B------:R-:W-:Y:S02]  /*178a0*/  IADD3 R3, R3, R0, RZ ;  /* 0x0000000003037210 */ /* 0x000fe40007ffe0ff */
[----:B------:R-:W-:Y:S01]  /*178b0*/  MOV R0, R4 ;  /* 0x0000000400007202 */ /* 0x000fe20000000f00 */
[----:B------:R-:W-:-:S04]  /*178c0*/  @P0 IMAD.HI.U32 R6, R4, c[0x0][0x4ec], RZ ;  /* 0x00013b0004060a27 */ /* 0x000fc800078e00ff */
[----:B------:R-:W-:Y:S01]  /*178d0*/  IMAD.WIDE.U32 R2, R12, c[0x0][0x3e8], R2 ;  /* 0x0000fa000c027a25 */ /* 0x000fe200078e0002 */
[----:B------:R-:W-:-:S03]  /*178e0*/  @P0 SHF.R.U32.HI R0, RZ, c[0x0][0x4f0], R6 ;  /* 0x00013c00ff000a19 */ /* 0x000fc60000011606 */
[----:B------:R-:W-:Y:S01]  /*178f0*/  IMAD R3, R12, c[0x0][0x3ec], R3 ;  /* 0x0000fb000c037a24 */ /* 0x000fe200078e0203 */
[----:B------:R-:W-:Y:S02]  /*17900*/  SHF.R.S32.HI R6, RZ, 0x1f, R0 ;  /* 0x0000001fff067819 */ /* 0x000fe40000011400 */
[----:B------:R-:W-:Y:S01]  /*17910*/  IADD3 R5, -R0, RZ, RZ ;  /* 0x000000ff00057210 */ /* 0x000fe20007ffe1ff */
[----:B------:R-:W-:-:S04]  /*17920*/  IMAD.WIDE.U32 R2, R13, c[0x0][0x3f0], R2 ;  /* 0x0000fc000d027a25 */ /* 0x000fc800078e0002 */
[----:B------:R-:W-:Y:S01]  /*17930*/  IMAD R6, R6, c[0x0][0x3e0], RZ ;  /* 0x0000f80006067a24 */ /* 0x000fe200078e02ff */
[----:B------:R-:W-:Y:S01]  /*17940*/  IADD3 R3, R3, R7, RZ ;  /* 0x0000000703037210 */ /* 0x000fe20007ffe0ff */
        /* <DEDUP_REMOVED lines=13> */
.L_x_841:
[----:B------:R-:W-:Y:S05]  /*17a20*/  BRA.DIV ~URZ, `(.L_x_743) ;  /* 0x000041227f007947 */ /* 0x000fea000b800000 */
[----:B------:R3:W4:Y:S02]  /*17a30*/  SHFL.IDX PT, R0, R13, RZ, 0x1c1f ;  /* 0x001c1fff0d007589 */ /* 0x00072400000e0000 */
.L_x_842:
[----:B------:R-:W-:Y:S01]  /*17a40*/  IMAD R12, R20, c[0x0][0x4e8], RZ ;  /* 0x00013a00140c7a24 */ /* 0x000fe200078e02ff */
        /* <DEDUP_REMOVED lines=16> */
[----:B------:R2:W-:Y:S04]  /*17b50*/  @!P2 ST.E.128 [R8.64], RZ ;  /* 0x000000ff0800a985 */ /* 0x0005e8000c101d06 */
[----:B------:R2:W-:Y:S04]  /*17b60*/  @!P1 ST.E.128 [R6.64], RZ ;  /* 0x000000ff06009985 */ /* 0x0005e8000c101d06 */
[----:B------:R2:W-:Y:S02]  /*17b70*/  @!P0 ST.E.128 [R2.64], RZ ;  /* 0x000000ff02008985 */ /* 0x0005e4000c101d06 */
.L_x_745:
[----:B------:R-:W-:Y:S05]  /*17b80*/  BSYNC B0 ;  /* 0x0000000000007941 */ /* 0x000fea0003800000 */
.L_x_744:
[----:B------:R-:W-:Y:S05]  /*17b90*/  BRA.DIV ~URZ, `(.L_x_746) ;  /* 0x000040227f007947 */ /* 0x000fea000b800000 */
[----:B--2---:R2:W1:Y:S04]  /*17ba0*/  SHFL.IDX PT, R4, R10, 0x1, 0x1c1f ;  /* 0x003c1f000a047f89 */ /* 0x00446800000e0000 */
[----:B----4-:R2:W4:Y:S02]  /*17bb0*/  SHFL.IDX PT, R0, R13, 0x1, 0x1c1f ;  /* 0x003c1f000d007f89 */ /* 0x01052400000e0000 */
.L_x_843:
        /* <DEDUP_REMOVED lines=16> */
[----:B------:R1:W-:Y:S04]  /*17cc0*/  @!P2 ST.E.128 [R8.64], RZ ;  /* 0x000000ff0800a985 */ /* 0x0003e8000c101d06 */
[----:B------:R1:W-:Y:S04]  /*17cd0*/  @!P1 ST.E.128 [R6.64], RZ ;  /* 0x000000ff06009985 */ /* 0x0003e8000c101d06 */
[----:B------:R1:W-:Y:S02]  /*17ce0*/  @!P0 ST.E.128 [R2.64], RZ ;  /* 0x000000ff02008985 */ /* 0x0003e4000c101d06 */
.L_x_748:
[----:B------:R-:W-:Y:S05]  /*17cf0*/  BSYNC B0 ;  /* 0x0000000000007941 */ /* 0x000fea0003800000 */
.L_x_747:
[----:B------:R-:W-:Y:S05]  /*17d00*/  BRA.DIV ~URZ, `(.L_x_749) ;  /* 0x00003f827f007947 */ /* 0x000fea000b800000 */
[----:B-1----:R1:W2:Y:S02]  /*17d10*/  SHFL.IDX PT, R4, R10, 0x2, 0x1c1f ;  /* 0x005c1f000a047f89 */ /* 0x0022a400000e0000 */
.L_x_844:
[----:B------:R-:W-:Y:S05]  /*17d20*/  BRA.DIV ~URZ, `(.L_x_750) ;  /* 0x00003fd27f007947 */ /* 0x000fea000b800000 */
[----:B----4-:R4:W1:Y:S02]  /*17d30*/  SHFL.IDX PT, R0, R13, 0x2, 0x1c1f ;  /* 0x005c1f000d007f89 */ /* 0x01086400000e0000 */
.L_x_845:
        /* <DEDUP_REMOVED lines=19> */
.L_x_752:
[----:B------:R-:W-:Y:S05]  /*17e70*/  BSYNC B0 ;  /* 0x0000000000007941 */ /* 0x000fea0003800000 */
.L_x_751:
[----:B------:R-:W-:Y:S05]  /*17e80*/  BRA.DIV ~URZ, `(.L_x_753) ;  /* 0x00003ee27f007947 */ /* 0x000fea000b800000 */
[----:B--2---:R2:W3:Y:S04]  /*17e90*/  SHFL.IDX PT, R4, R10, 0x3, 0x1c1f ;  /* 0x007c1f000a047f89 */ /* 0x0044e800000e0000 */
[----:B-1----:R2:W1:Y:S02]  /*17ea0*/  SHFL.IDX PT, R0, R13, 0x3, 0x1c1f ;  /* 0x007c1f000d007f89 */ /* 0x00246400000e0000 */
.L_x_846:
[----:B------:R-:W-:-:S04]  /*17eb0*/  IADD3 R11, R11, 0x60, RZ ;  /* 0x000000600b0b7810 */ /* 0x000fc80007ffe0ff */
[----:B------:R-:W-:-:S13]  /*17ec0*/  ISETP.GE.AND P0, PT, R11, R12, PT ;  /* 0x0000000c0b00720c */ /* 0x000fda0003f06270 */
[----:B------:R-:W-:Y:S05]  /*17ed0*/  @P0 BRA `(.L_x_726) ;  /* 0x000000f000000947 */ /* 0x000fea0003800000 */
[----:B------:R-:W-:Y:S02]  /*17ee0*/  ISETP.GE.AND P2, PT, R210, c[0x0][0x3c8], PT ;  /* 0x0000f200d2007a0c */ /* 0x000fe40003f46270 */
[----:B------:R-:W-:Y:S02]  /*17ef0*/  ISETP.GE.AND P1, PT, R235, c[0x0][0x3c8], PT ;  /* 0x0000f200eb007a0c */ /* 0x000fe40003f26270 */
[----:B------:R-:W-:Y:S02]  /*17f00*/  ISETP.GE.AND P0, PT, R236, c[0x0][0x3c8], PT ;  /* 0x0000f200ec007a0c */ /* 0x000fe40003f06270 */
[----:B--234-:R-:W-:Y:S02]  /*17f10*/  SHF.R.S32.HI R13, RZ, 0x1f, R210 ;  /* 0x0000001fff0d7819 */ /* 0x01cfe400000114d2 */
[----:B------:R-:W-:Y:S02]  /*17f20*/  SHF.R.S32.HI R10, RZ, 0x1f, R235 ;  /* 0x0000001fff0a7819 */ /* 0x000fe400000114eb */
[----:B------:R-:W-:-:S03]  /*17f30*/  SHF.R.S32.HI R5, RZ, 0x1f, R236 ;  /* 0x0000001fff057819 */ /* 0x000fc600000114ec */
[-C--:B-1----:R-:W-:Y:S02]  /*17f40*/  @!P2 LEA R8, P5, R210, R0.reuse, 0x1 ;  /* 0x00000000d208a211 */ /* 0x082fe400078a08ff */
[CC--:B------:R-:W-:Y:S02]  /*17f50*/  @!P1 LEA R6, P4, R235.reuse, R0.reuse, 0x1 ;  /* 0x00000000eb069211 */ /* 0x0c0fe400078808ff */
[----:B------:R-:W-:Y:S02]  /*17f60*/  @!P0 LEA R2, P3, R236, R0, 0x1 ;  /* 0x00000000ec028211 */ /* 0x000fe400078608ff */
[-C--:B------:R-:W-:Y:S02]  /*17f70*/  @!P2 LEA.HI.X R9, R210, R4.reuse, R13, 0x1, P5 ;  /* 0x00000004d209a211 */ /* 0x080fe400028f0c0d */
[-C--:B------:R-:W-:Y:S02]  /*17f80*/  @!P1 LEA.HI.X R7, R235, R4.reuse, R10, 0x1, P4 ;  /* 0x00000004eb079211 */ /* 0x080fe400020f0c0a */
[----:B------:R-:W-:Y:S01]  /*17f90*/  @!P0 LEA.HI.X R3, R236, R4, R5, 0x1, P3 ;  /* 0x00000004ec038211 */ /* 0x000fe200018f0c05 */
[----:B------:R1:W-:Y:S04]  /*17fa0*/  @!P2 ST.E.128 [R8.64], RZ ;  /* 0x000000ff0800a985 */ /* 0x0003e8000c101d06 */
[----:B------:R1:W-:Y:S04]  /*17fb0*/  @!P1 ST.E.128 [R6.64], RZ ;  /* 0x000000ff06009985 */ /* 0x0003e8000c101d06 */
[----:B------:R1:W-:Y:S02]  /*17fc0*/  @!P0 ST.E.128 [R2.64], RZ ;  /* 0x000000ff02008985 */ /* 0x0003e4000c101d06 */
.L_x_726:
[----:B------:R-:W-:Y:S05]  /*17fd0*/  BSYNC B1 ;  /* 0x0000000000017941 */ /* 0x000fea0003800000 */
.L_x_710:
[----:B-1----:R-:W5:Y:S02]  /*17fe0*/  LDL R0, [R1+0x30] ;  /* 0x0000300001007983 */ /* 0x002f640000100800 */
[----:B-----5:R-:W-:-:S13]  /*17ff0*/  ISETP.NE.AND P0, PT, R0, RZ, PT ;  /* 0x000000ff0000720c */ /* 0x020fda0003f05270 */
        /* <DEDUP_REMOVED lines=9> */
[----:B--2-4-:R-:W-:-:S04]  /*18090*/  LOP3.LUT R13, R0, 0x1f, RZ, 0xc0, !PT ;  /* 0x0000001f000d7812 */ /* 0x014fc800078ec0ff */
[----:B------:R-:W-:Y:S01]  /*180a0*/  ISETP.NE.AND P6, PT, R13, 0x1f, PT ;  /* 0x0000001f0d00780c */ /* 0x000fe20003fc5270 */
[----:B------:R-:W-:Y:S10]  /*180b0*/  BRA.DIV ~URZ, `(.L_x_755) ;  /* 0x00003d827f007947 */ /* 0x000ff4000b800000 */
[----:B------:R1:W2:Y:S02]  /*180c0*/  SHFL.IDX PT, R9, R74, RZ, 0x1f ;  /* 0x00001fff4a097589 */ /* 0x0002a400000e0000 */
.L_x_847:
[----:B------:R-:W-:Y:S05]  /*180d0*/  BRA.DIV ~URZ, `(.L_x_756) ;  /* 0x00003dd27f007947 */ /* 0x000fea000b800000 */
[----:B------:R3:W4:Y:S02]  /*180e0*/  SHFL.IDX PT, R8, R74, 0x1, 0x1f ;  /* 0x00201f004a087f89 */ /* 0x00072400000e0000 */
.L_x_848:
        /* <DEDUP_REMOVED lines=19> */
.L_x_849:
        /* <DEDUP_REMOVED lines=16> */
.L_x_850:
[----:B---3--:R-:W-:Y:S01]  /*18320*/  IMAD R0, R0, c[0x0][0x538], RZ ;  /* 0x00014e0000007a24 */ /* 0x008fe200078e02ff */
[----:B------:R-:W-:Y:S04]  /*18330*/  BSSY B1, `(.L_x_759) ;  /* 0x00000ce000017945 */ /* 0x000fe80003800000 */
[----:B----4-:R-:W-:-:S04]  /*18340*/  IADD3 R8, R0, R8, RZ ;  /* 0x0000000800087210 */ /* 0x010fc80007ffe0ff */
[----:B--2---:R-:W-:-:S13]  /*18350*/  ISETP.GT.AND P0, PT, R8, R9, PT ;  /* 0x000000090800720c */ /* 0x004fda0003f04270 */
[----:B------:R-:W-:Y:S05]  /*18360*/  @P0 BRA `(.L_x_760) ;  /* 0x0000025000000947 */ /* 0x000fea0003800000 */
.L_x_764:
        /* <DEDUP_REMOVED lines=17> */
.L_x_851:
        /* <DEDUP_REMOVED lines=16> */
.L_x_852:
[----:B--2---:R-:W-:-:S05]  /*18580*/  IMAD R0, R0, c[0x0][0x538], RZ ;  /* 0x00014e0000007a24 */ /* 0x004fca00078e02ff */
[----:B------:R-:W-:-:S04]  /*18590*/  IADD3 R8, R0, R8, RZ ;  /* 0x0000000800087210 */ /* 0x000fc80007ffe0ff */
[----:B------:R-:W-:-:S13]  /*185a0*/  ISETP.GT.AND P0, PT, R8, R9, PT ;  /* 0x000000090800720c */ /* 0x000fda0003f04270 */
[----:B-1----:R-:W-:Y:S05]  /*185b0*/  @!P0 BRA `(.L_x_764) ;  /* 0xfffffdb000008947 */ /* 0x002fea000383ffff */
.L_x_760:
[----:B------:R-:W-:-:S05]  /*185c0*/  IADD3 R10, -R0, R8, RZ ;  /* 0x00000008000a7210 */ /* 0x000fca0007ffe1ff */
[----:B------:R-:W-:-:S05]  /*185d0*/  IMAD R0, R4, c[0x0][0x538], R10 ;  /* 0x00014e0004007a24 */ /* 0x000fca00078e020a */
[----:B------:R-:W-:Y:S01]  /*185e0*/  ISETP.GT.AND P0, PT, R0, R9, PT ;  /* 0x000000090000720c */ /* 0x000fe20003f04270 */
[----:B------:R-:W-:-:S12]  /*185f0*/  BRA.DIV ~URZ, `(.L_x_765) ;  /* 0x00003d127f007947 */ /* 0x000fd8000b800000 */
[----:B------:R-:W-:-:S03]  /*18600*/  VOTE.ANY R11, PT, !P0 ;  /* 0x00000000000b7806 */ /* 0x000fc600040e0100 */
.L_x_853:
[----:B------:R-:W2:Y:S01]  /*18610*/  LDL.LU R2, [R1+0xc] ;  /* 0x00000c0001027983 */ /* 0x000ea20000300800 */
[----:B------:R-:W2:Y:S02]  /*18620*/  POPC R0, R11 ;  /* 0x0000000b00007309 */ /* 0x000ea40000000000 */
[----:B--2---:R-:W-:-:S05]  /*18630*/  IADD3 R2, R0, R2, RZ ;  /* 0x0000000200027210 */ /* 0x004fca0007ffe0ff */
[----:B------:R2:W-:Y:S01]  /*18640*/  STL [R1+0xc], R2 ;  /* 0x00000c0201007387 */ /* 0x0005e20000100800 */
[----:B------:R-:W-:Y:S05]  /*18650*/  BRA.DIV ~URZ, `(.L_x_766) ;  /* 0x00003d027f007947 */ /* 0x000fea000b800000 */
[----:B------:R3:W4:Y:S04]  /*18660*/  SHFL.IDX PT, R8, R6, R0, 0x1f ;  /* 0x00001f0006087589 */ /* 0x00072800000e0000 */
[----:B------:R3:W1:Y:S02]  /*18670*/  SHFL.IDX PT, R7, R7, R0, 0x1f ;  /* 0x00001f0007077589 */ /* 0x00066400000e0000 */
.L_x_854:
[----:B------:R-:W-:Y:S01]  /*18680*/  ISETP.NE.AND P0, PT, R11, RZ, PT ;  /* 0x000000ff0b00720c */ /* 0x000fe20003f05270 */
[----:B------:R-:W-:-:S12]  /*18690*/  BSSY B0, `(.L_x_767) ;  /* 0x0000005000007945 */ /* 0x000fd80003800000 */
[----:B------:R-:W-:Y:S05]  /*186a0*/  @!P0 BRA `(.L_x_768) ;  /* 0x0000003000008947 */ /* 0x000fea0003800000 */
[----:B---3--:R-:W-:Y:S01]  /*186b0*/  IADD3 R0, R0, -0x1, RZ ;  /* 0xffffffff00007810 */ /* 0x008fe20007ffe0ff */
[----:B------:R-:W-:Y:S05]  /*186c0*/  BRA.DIV ~URZ, `(.L_x_769) ;  /* 0x00003d627f007947 */ /* 0x000fea000b800000 */
[----:B------:R3:W2:Y:S02]  /*186d0*/  SHFL.IDX PT, R12, R4, R0, 0x1f ;  /* 0x00001f00040c7589 */ /* 0x0006a400000e0000 */
.L_x_768:
[----:B------:R-:W-:Y:S05]  /*186e0*/  BSYNC B0 ;  /* 0x0000000000007941 */ /* 0x000fea0003800000 */
.L_x_767:
[----:B--23--:R-:W-:Y:S01]  /*186f0*/  IMAD R0, R12, c[0x0][0x538], R10 ;  /* 0x00014e000c007a24 */ /* 0x00cfe200078e020a */
[----:B-1----:R-:W-:Y:S01]  /*18700*/  ISETP.NE.AND P0, PT, R7, 0x1, PT ;  /* 0x000000010700780c */ /* 0x002fe20003f05270 */
[----:B------:R-:W-:Y:S03]  /*18710*/  BSSY B0, `(.L_x_770) ;  /* 0x0000086000007945 */ /* 0x000fe60003800000 */
[----:B------:R1:W-:Y:S01]  /*18720*/  STL [R1], R0 ;  /* 0x0000000001007387 */ /* 0x0003e20000100800 */
[----:B------:R-:W-:-:S08]  /*18730*/  IADD3 R9, -R0, R9, RZ ;  /* 0x0000000900097210 */ /* 0x000fd00007ffe1ff */
[----:B------:R-:W-:Y:S05]  /*18740*/  @!P0 BRA `(.L_x_771) ;  /* 0x000003e000008947 */ /* 0x000fea0003800000 */
[-C--:B----4-:R-:W-:Y:S02]  /*18750*/  IABS R2, R8.reuse ;  /* 0x0000000800027213 */ /* 0x090fe40000000000 */
[----:B------:R-:W-:Y:S02]  /*18760*/  IABS R10, R8 ;  /* 0x00000008000a7213 */ /* 0x000fe40000000000 */
[----:B-1----:R-:W1:Y:S08]  /*18770*/  I2F.RP R0, R2 ;  /* 0x0000000200007306 */ /* 0x002e700000209400 */
[----:B-1----:R-:W1:Y:S02]  /*18780*/  MUFU.RCP R0, R0 ;  /* 0x0000000000007308 */ /* 0x002e640000001000 */
[----:B-1----:R-:W-:-:S06]  /*18790*/  IADD3 R0, R0, 0xffffffe, RZ ;  /* 0x0ffffffe00007810 */ /* 0x002fcc0007ffe0ff */
[----:B------:R-:W1:Y:S02]  /*187a0*/  F2I.FTZ.U32.TRUNC.NTZ R5, R0 ;  /* 0x0000000000057305 */ /* 0x000e64000021f000 */
[----:B-1----:R-:W-:Y:S01]  /*187b0*/  IMAD.MOV R3, RZ, RZ, -R5 ;  /* 0x000000ffff037224 */ /* 0x002fe200078e0a05 */
[----:B------:R-:W-:-:S03]  /*187c0*/  IABS R0, R7 ;  /* 0x0000000700007213 */ /* 0x000fc60000000000 */
[----:B------:R-:W-:Y:S01]  /*187d0*/  IMAD.MOV.U32 R4, RZ, RZ, R3 ;  /* 0x000000ffff047224 */ /* 0x000fe200078e0003 */
[----:B------:R-:W-:Y:S01]  /*187e0*/  IABS R3, R9 ;  /* 0x0000000900037213 */ /* 0x000fe20000000000 */
[----:B------:R-:W-:Y:S02]  /*187f0*/  IMAD.MOV.U32 R6, RZ, RZ, R0 ;  /* 0x000000ffff067224 */ /* 0x000fe400078e0000 */
[----:B------:R-:W-:Y:S02]  /*18800*/  IMAD R0, R4, R2, RZ ;  /* 0x0000000204007224 */ /* 0x000fe400078e02ff */
[----:B------:R-:W-:Y:S01]  /*18810*/  IMAD.MOV.U32 R4, RZ, RZ, RZ ;  /* 0x000000ffff047224 */ /* 0x000fe200078e00ff */
[----:B------:R-:W1:Y:S03]  /*18820*/  I2F.RP R11, R6 ;  /* 0x00000006000b7306 */ /* 0x000e660000209400 */
[----:B------:R-:W-:-:S04]  /*18830*/  IMAD.HI.U32 R5, R5, R0, R4 ;  /* 0x0000000005057227 */ /* 0x000fc800078e0004 */
[----:B------:R-:W-:-:S05]  /*18840*/  IMAD.MOV R0, RZ, RZ, -R10 ;  /* 0x000000ffff007224 */ /* 0x000fca00078e0a0a */
[----:B------:R-:W-:Y:S01]  /*18850*/  MOV R4, R0 ;  /* 0x0000000000047202 */ /* 0x000fe20000000f00 */
[----:B------:R-:W-:-:S04]  /*18860*/  IMAD.HI.U32 R0, R5, R3, RZ ;  /* 0x0000000305007227 */ /* 0x000fc800078e00ff */
[----:B------:R-:W-:Y:S02]  /*18870*/  IMAD R3, R0, R4, R3 ;  /* 0x0000000400037224 */ /* 0x000fe400078e0203 */
[----:B-1----:R-:W1:Y:S03]  /*18880*/  MUFU.RCP R4, R11 ;  /* 0x0000000b00047308 */ /* 0x002e660000001000 */
        /* <DEDUP_REMOVED lines=9> */
[----:B------:R-:W-:Y:S01]  /*18920*/  @P2 IADD3 R0, R0, 0x1, RZ ;  /* 0x0000000100002810 */ /* 0x000fe20007ffe0ff */
[----:B-1----:R-:W-:-:S06]  /*18930*/  IMAD.MOV R2, RZ, RZ, -R3 ;  /* 0x000000ffff027224 */ /* 0x002fcc00078e0a03 */
[----:B------:R-:W-:Y:S01]  /*18940*/  @!P1 IMAD.MOV R0, RZ, RZ, -R0 ;  /* 0x000000ffff009224 */ /* 0x000fe200078e0a00 */
[----:B------:R-:W-:Y:S02]  /*18950*/  @!P0 LOP3.LUT R0, RZ, R8, RZ, 0x33, !PT ;  /* 0x00000008ff008212 */ /* 0x000fe400078e33ff */
[----:B------:R-:W-:Y:S02]  /*18960*/  MOV R4, R2 ;  /* 0x0000000200047202 */ /* 0x000fe40000000f00 */
[----:B------:R-:W-:Y:S02]  /*18970*/  IABS R2, R7 ;  /* 0x0000000700027213 */ /* 0x000fe40000000000 */
[----:B------:R-:W-:Y:S01]  /*18980*/  IABS R10, R0 ;  /* 0x00000000000a7213 */ /* 0x000fe20000000000 */
[----:B------:R-:W-:Y:S02]  /*18990*/  IMAD R4, R4, R6, RZ ;  /* 0x0000000604047224 */ /* 0x000fe400078e02ff */
[----:B------:R-:W-:-:S02]  /*189a0*/  IMAD.MOV R5, RZ, RZ, -R2 ;  /* 0x000000ffff057224 */ /* 0x000fc400078e0a02 */
[----:B------:R-:W-:-:S04]  /*189b0*/  IMAD.MOV.U32 R2, RZ, RZ, RZ ;  /* 0x000000ffff027224 */ /* 0x000fc800078e00ff */
[----:B------:R-:W-:Y:S01]  /*189c0*/  IMAD.HI.U32 R2, R3, R4, R2 ;  /* 0x0000000403027227 */ /* 0x000fe200078e0002 */
[----:B------:R-:W-:-:S03]  /*189d0*/  MOV R4, R5 ;  /* 0x0000000500047202 */ /* 0x000fc60000000f00 */
[----:B------:R-:W-:-:S04]  /*189e0*/  IMAD.MOV.U32 R3, RZ, RZ, R10 ;  /* 0x000000ffff037224 */ /* 0x000fc800078e000a */
[----:B------:R-:W-:-:S04]  /*189f0*/  IMAD.HI.U32 R2, R2, R3, RZ ;  /* 0x0000000302027227 */ /* 0x000fc800078e00ff */
[----:B------:R-:W-:Y:S01]  /*18a00*/  IMAD R3, R2, R4, R3 ;  /* 0x0000000402037224 */ /* 0x000fe200078e0203 */
[----:B------:R-:W-:-:S04]  /*18a10*/  IADD3 R4, -R0, RZ, RZ ;  /* 0x000000ff00047210 */ /* 0x000fc80007ffe1ff */
        /* <DEDUP_REMOVED lines=9> */
[----:B------:R-:W-:-:S05]  /*18ab0*/  @!P0 LOP3.LUT R2, RZ, R7, RZ, 0x33, !PT ;  /* 0x00000007ff028212 */ /* 0x000fca00078e33ff */
[----:B------:R-:W-:-:S04]  /*18ac0*/  IMAD.MOV R3, RZ, RZ, -R2 ;  /* 0x000000ffff037224 */ /* 0x000fc800078e0a02 */
[C---:B------:R-:W-:Y:S02]  /*18ad0*/  IMAD R3, R7.reuse, R3, R0 ;  /* 0x0000000307037224 */ /* 0x040fe400078e0200 */
[----:B------:R-:W-:Y:S02]  /*18ae0*/  IMAD R0, R7, 0x1000000, R2 ;  /* 0x0100000007007824 */ /* 0x000fe400078e0202 */
[----:B------:R-:W-:Y:S02]  /*18af0*/  IMAD R2, R8, R4, R9 ;  /* 0x0000000408027224 */ /* 0x000fe400078e0209 */
[----:B------:R-:W-:-:S05]  /*18b00*/  IMAD R0, R3, 0x10000, R0 ;  /* 0x0001000003007824 */ /* 0x000fca00078e0200 */
[----:B------:R1:W-:Y:S01]  /*18b10*/  STL [R1+0x8], R0 ;  /* 0x0000080001007387 */ /* 0x0003e20000100800 */
[----:B------:R-:W-:Y:S05]  /*18b20*/  BRA `(.L_x_772) ;  /* 0x0000044000007947 */ /* 0x000fea0003800000 */
.L_x_771:
[----:B-1----:R-:W2:Y:S01]  /*18b30*/  LDL R0, [R1+0xc] ;  /* 0x00000c0001007983 */ /* 0x002ea20000100800 */
[----:B------:R-:W-:-:S04]  /*18b40*/  IMAD.MOV.U32 R2, RZ, RZ, 0x4 ;  /* 0x00000004ff027424 */ /* 0x000fc800078e00ff */
[----:B--2---:R-:W-:-:S05]  /*18b50*/  IMAD.WIDE R2, R0, R2, c[0x0][0x590] ;  /* 0x0001640000027625 */ /* 0x004fca00078e0202 */
[----:B------:R-:W2:Y:S02]  /*18b60*/  LDG.E R4, [R2.64] ;  /* 0x0000000602047981 */ /* 0x000ea4000c1e1900 */
[----:B--2-4-:R-:W-:-:S05]  /*18b70*/  IMAD R10, R4, R8, RZ ;  /* 0x00000008040a7224 */ /* 0x014fca00078e02ff */
[-C--:B------:R-:W-:Y:S02]  /*18b80*/  IABS R0, R10.reuse ;  /* 0x0000000a00007213 */ /* 0x080fe40000000000 */
        /* <DEDUP_REMOVED lines=27> */
[----:B------:R-:W-:Y:S02]  /*18d40*/  IMAD R11, R4, R2, RZ ;  /* 0x00000002040b7224 */ /* 0x000fe400078e02ff */
[----:B------:R-:W-:-:S03]  /*18d50*/  IMAD.MOV R2, RZ, RZ, -R2 ;  /* 0x000000ffff027224 */ /* 0x000fc600078e0a02 */
[----:B------:R-:W-:Y:S01]  /*18d60*/  IADD3 R0, -R11, c[0x0][0x538], RZ ;  /* 0x00014e000b007a10 */ /* 0x000fe20007ffe1ff */
[----:B------:R-:W-:-:S03]  /*18d70*/  IMAD R6, R10, R2, R9 ;  /* 0x000000020a067224 */ /* 0x000fc600078e0209 */
[----:B------:R-:W-:Y:S02]  /*18d80*/  IMNMX R0, R4, R0, PT ;  /* 0x0000000004007217 */ /* 0x000fe40003800200 */
[----:B------:R-:W-:Y:S02]  /*18d90*/  IABS R2, R6 ;  /* 0x0000000600027213 */ /* 0x000fe40000000000 */
[-C--:B------:R-:W-:Y:S02]  /*18da0*/  IABS R3, R0.reuse ;  /* 0x0000000000037213 */ /* 0x080fe40000000000 */
[----:B------:R-:W-:Y:S02]  /*18db0*/  IABS R10, R0 ;  /* 0x00000000000a7213 */ /* 0x000fe40000000000 */
[----:B------:R-:W1:Y:S01]  /*18dc0*/  I2F.RP R4, R3 ;  /* 0x0000000300047306 */ /* 0x000e620000209400 */
[----:B------:R-:W-:Y:S02]  /*18dd0*/  MOV R7, R2 ;  /* 0x0000000200077202 */ /* 0x000fe40000000f00 */
[----:B------:R-:W-:-:S05]  /*18de0*/  IMAD.MOV R2, RZ, RZ, -R10 ;  /* 0x000000ffff027224 */ /* 0x000fca00078e0a0a */
[----:B-1----:R-:W1:Y:S02]  /*18df0*/  MUFU.RCP R4, R4 ;  /* 0x0000000400047308 */ /* 0x002e640000001000 */
[----:B-1----:R-:W-:-:S06]  /*18e00*/  IADD3 R4, R4, 0xffffffe, RZ ;  /* 0x0ffffffe04047810 */ /* 0x002fcc0007ffe0ff */
[----:B------:R-:W1:Y:S02]  /*18e10*/  F2I.FTZ.U32.TRUNC.NTZ R5, R4 ;  /* 0x0000000400057305 */ /* 0x000e64000021f000 */
[----:B-1----:R-:W-:-:S04]  /*18e20*/  IMAD.MOV R4, RZ, RZ, -R5 ;  /* 0x000000ffff047224 */ /* 0x002fc800078e0a05 */
[----:B------:R-:W-:Y:S02]  /*18e30*/  IMAD R9, R4, R3, RZ ;  /* 0x0000000304097224 */ /* 0x000fe400078e02ff */
[----:B------:R-:W-:-:S04]  /*18e40*/  IMAD.MOV.U32 R4, RZ, RZ, RZ ;  /* 0x000000ffff047224 */ /* 0x000fc800078e00ff */
[----:B------:R-:W-:-:S04]  /*18e50*/  IMAD.HI.U32 R5, R5, R9, R4 ;  /* 0x0000000905057227 */ /* 0x000fc800078e0004 */
[----:B------:R-:W-:Y:S02]  /*18e60*/  IMAD.MOV.U32 R4, RZ, RZ, R2 ;  /* 0x000000ffff047224 */ /* 0x000fe400078e0002 */
[----:B------:R-:W-:-:S04]  /*18e70*/  IMAD.HI.U32 R2, R5, R7, RZ ;  /* 0x0000000705027227 */ /* 0x000fc800078e00ff */
[----:B------:R-:W-:-:S05]  /*18e80*/  IMAD R4, R2, R4, R7 ;  /* 0x0000000402047224 */ /* 0x000fca00078e0207 */
[----:B------:R-:W-:-:S13]  /*18e90*/  ISETP.GT.U32.AND P0, PT, R3, R4, PT ;  /* 0x000000040300720c */ /* 0x000fda0003f04070 */
[-C--:B------:R-:W-:Y:S02]  /*18ea0*/  @!P0 IADD3 R4, R4, -R3.reuse, RZ ;  /* 0x8000000304048210 */ /* 0x080fe40007ffe0ff */
[----:B------:R-:W-:Y:S02]  /*18eb0*/  @!P0 IADD3 R2, R2, 0x1, RZ ;  /* 0x0000000102028810 */ /* 0x000fe40007ffe0ff */
[----:B------:R-:W-:Y:S02]  /*18ec0*/  ISETP.GE.U32.AND P2, PT, R4, R3, PT ;  /* 0x000000030400720c */ /* 0x000fe40003f46070 */
[----:B------:R-:W-:Y:S02]  /*18ed0*/  LOP3.LUT R3, R6, R0, RZ, 0x3c, !PT ;  /* 0x0000000006037212 */ /* 0x000fe400078e3cff */
[----:B------:R-:W-:Y:S02]  /*18ee0*/  ISETP.NE.AND P0, PT, R0, RZ, PT ;  /* 0x000000ff0000720c */ /* 0x000fe40003f05270 */
[----:B------:R-:W-:Y:S01]  /*18ef0*/  ISETP.GE.AND P1, PT, R3, RZ, PT ;  /* 0x000000ff0300720c */ /* 0x000fe20003f26270 */
[----:B------:R-:W-:Y:S01]  /*18f00*/  IMAD.MOV R3, RZ, RZ, -R0 ;  /* 0x000000ffff037224 */ /* 0x000fe200078e0a00 */
[----:B------:R-:W-:-:S05]  /*18f10*/  IADD3 R6, R11, 0x1000000, R6 ;  /* 0x010000000b067810 */ /* 0x000fca0007ffe006 */
[----:B------:R-:W-:-:S06]  /*18f20*/  @P2 IADD3 R2, R2, 0x1, RZ ;  /* 0x0000000102022810 */ /* 0x000fcc0007ffe0ff */
[----:B------:R-:W-:Y:S01]  /*18f30*/  @!P1 IMAD.MOV R2, RZ, RZ, -R2 ;  /* 0x000000ffff029224 */ /* 0x000fe200078e0a02 */
[----:B------:R-:W-:-:S05]  /*18f40*/  @!P0 LOP3.LUT R2, RZ, R0, RZ, 0x33, !PT ;  /* 0x00000000ff028212 */ /* 0x000fca00078e33ff */
[----:B------:R-:W-:-:S05]  /*18f50*/  IMAD R0, R2, R3, R6 ;  /* 0x0000000302007224 */ /* 0x000fca00078e0206 */
[----:B------:R1:W-:Y:S02]  /*18f60*/  STL [R1+0x8], R0 ;  /* 0x0000080001007387 */ /* 0x0003e40000100800 */
.L_x_772:
[----:B------:R-:W-:Y:S05]  /*18f70*/  BSYNC B0 ;  /* 0x0000000000007941 */ /* 0x000fea0003800000 */
.L_x_770:
[----:B------:R-:W-:-:S04]  /*18f80*/  LOP3.LUT R2, RZ, R2, RZ, 0x33, !PT ;  /* 0x00000002ff027212 */ /* 0x000fc800078e33ff */
[----:B-1----:R-:W-:-:S05]  /*18f90*/  IADD3 R0, R2, R8, RZ ;  /* 0x0000000802007210 */ /* 0x002fca0007ffe0ff */
[----:B------:R1:W-:Y:S01]  /*18fa0*/  STL [R1+0x4], R0 ;  /* 0x0000040001007387 */ /* 0x0003e20000100800 */
[----:B------:R-:W-:Y:S05]  /*18fb0*/  BRA `(.L_x_773) ;  /* 0x0000005000007947 */ /* 0x000fea0003800000 */
.L_x_761:
[----:B------:R-:W-:Y:S01]  /*18fc0*/  MOV R0, c[0x0][0x53c] ;  /* 0x00014f0000007a02 */ /* 0x000fe20000000f00 */
[----:B------:R2:W-:Y:S04]  /*18fd0*/  STL [R1], R9 ;  /* 0x0000000901007387 */ /* 0x0005e80000100800 */
[----:B------:R2:W-:Y:S04]  /*18fe0*/  STL [R1+0x4], RZ ;  /* 0x000004ff01007387 */ /* 0x0005e80000100800 */
[----:B------:R2:W-:Y:S04]  /*18ff0*/  STL [R1+0x8], RZ ;  /* 0x000008ff01007387 */ /* 0x0005e80000100800 */
[----:B------:R2:W-:Y:S02]  /*19000*/  STL [R1+0xc], R0 ;  /* 0x00000c0001007387 */ /* 0x0005e40000100800 */
.L_x_773:
[----:B------:R-:W-:Y:S05]  /*19010*/  BSYNC B1 ;  /* 0x0000000000017941 */ /* 0x000fea0003800000 */
.L_x_759:
        /* <DEDUP_REMOVED lines=9> */
.L_x_754:
[----:B--2---:R-:W2:Y:S02]  /*190b0*/  LDL R0, [R1+0xc] ;  /* 0x00000c0001007983 */ /* 0x004ea40000100800 */
[----:B--2---:R-:W-:-:S13]  /*190c0*/  ISETP.GE.AND P0, PT, R0, c[0x0][0x53c], PT ;  /* 0x00014f0000007a0c */ /* 0x004fda0003f06270 */
[----:B-1--4-:R-:W-:Y:S01]  /*190d0*/  @P0 CALL.REL.NOINC `(.L_x_774) ;  /* 0x0000001000000944 */ /* 0x012fe20003c00000 */
[----:B------:R-:W-:Y:S05]  /*190e0*/  BRA `(.L_x_775) ;  /* 0xfffe8a5000007947 */ /* 0x000fea000383ffff */
.L_x_774:
[----:B------:R-:W-:Y:S05]  /*190f0*/  EXIT ;  /* 0x000000000000794d */ /* 0x000fea0003800000 */
.L_x_547:
[----:B------:R-:W-:Y:S01]  /*19100*/  IMAD.MOV.U32 R0, RZ, RZ, R5 ;  /* 0x000000ffff007224 */ /* 0x000fe200078e0005 */
[----:B------:R-:W-:Y:S02]  /*19110*/  MOV R2, 0x1 ;  /* 0x0000000100027802 */ /* 0x000fe40000000f00 */
[----:B------:R-:W-:Y:S02]  /*19120*/  MOV R3, 0x19140 ;  /* 0x0001914000037802 */ /* 0x000fe40000000f00 */
[----:B------:R-:W-:Y:S05]  /*19130*/  CALL.REL.NOINC `($__internal_11_$__cuda_sm70_shflsync_up_p) ;  /* 0x0000342000007944 */ /* 0x000fea0003c00000 */
[----:B------:R-:W-:Y:S01]  /*19140*/  MOV R0, R4 ;  /* 0x0000000400007202 */ /* 0x000fe20000000f00 */
[----:B------:R-:W-:Y:S05]  /*19150*/  BRA `(.L_x_776) ;  /* 0xfffe730000007947 */ /* 0x000fea000383ffff */
.L_x_548:
[----:B------:R-:W-:Y:S01]  /*19160*/  IMAD.MOV.U32 R0, RZ, RZ, R5 ;  /* 0x000000ffff007224 */ /* 0x000fe200078e0005 */
[----:B------:R-:W-:Y:S02]  /*19170*/  MOV R2, 0x2 ;  /* 0x0000000200027802 */ /* 0x000fe40000000f00 */
[----:B------:R-:W-:Y:S02]  /*19180*/  MOV R3, 0x191a0 ;  /* 0x000191a000037802 */ /* 0x000fe40000000f00 */
[----:B------:R-:W-:Y:S05]  /*19190*/  CALL.REL.NOINC `($__internal_11_$__cuda_sm70_shflsync_up_p) ;  /* 0x000033c000007944 */ /* 0x000fea0003c00000 */
[----:B------:R-:W-:Y:S01]  /*191a0*/  SEL R0, R4, RZ, P4 ;  /* 0x000000ff04007207 */ /* 0x000fe20002000000 */
[----:B------:R-:W-:Y:S01]  /*191b0*/  IMAD.MOV.U32 R2, RZ, RZ, 0x4 ;  /* 0x00000004ff027424 */ /* 0x000fe200078e00ff */
[----:B------:R-:W-:-:S03]  /*191c0*/  MOV R3, 0x191f0 ;  /* 0x000191f000037802 */ /* 0x000fc60000000f00 */
[----:B------:R-:W-:Y:S02]  /*191d0*/  IMAD.IADD R0, R5, 0x1, R0 ;  /* 0x0000000105007824 */ /* 0x000fe400078e0200 */
        /* <DEDUP_REMOVED lines=13> */
[----:B------:R-:W-:Y:S02]  /*192b0*/  MOV R211, 0x1f ;  /* 0x0000001f00d37802 */ /* 0x000fe40000000f00 */
[----:B------:R-:W-:Y:S01]  /*192c0*/  MOV R3, 0x19300 ;  /* 0x0001930000037802 */ /* 0x000fe20000000f00 */
[----:B------:R-:W-:-:S04]  /*192d0*/  IMAD.IADD R4, R0, 0x1, R4 ;  /* 0x0000000100047824 */ /* 0x000fc800078e0204 */
[----:B------:R-:W-:Y:S02]  /*192e0*/  IMAD.MOV.U32 R5, RZ, RZ, R4 ;  /* 0x000000ffff057224 */ /* 0x000fe400078e0004 */
[----:B------:R-:W-:Y:S05]  /*192f0*/  CALL.REL.NOINC `($__internal_10_$__cuda_sm70_shflsync_idx_p) ;  /* 0x0000320000007944 */ /* 0x000fea0003c00000 */
[----:B------:R-:W-:Y:S01]  /*19300*/  MOV R0, R211 ;  /* 0x000000d300007202 */ /* 0x000fe20000000f00 */
[----:B------:R-:W-:Y:S05]  /*19310*/  BRA `(.L_x_777) ;  /* 0xfffe724000007947 */ /* 0x000fea000383ffff */
.L_x_550:
[----:B------:R-:W-:Y:S02]  /*19320*/  SEL R0, RZ, 0x1, P0 ;  /* 0x00000001ff007807 */ /* 0x000fe40000000000 */
[----:B------:R-:W-:Y:S02]  /*19330*/  MOV R2, 0x19350 ;  /* 0x0001935000027802 */ /* 0x000fe40000000f00 */
[----:B------:R-:W-:Y:S05]  /*19340*/  CALL.REL.NOINC `($__internal_12_$__cuda_sm70_votesync_ballot) ;  /* 0x0000328000007944 */ /* 0x000fea0003c00000 */
[----:B------:R-:W-:Y:S01]  /*19350*/  MOV R7, R0 ;  /* 0x0000000000077202 */ /* 0x000fe20000000f00 */
[----:B------:R-:W-:Y:S05]  /*19360*/  BRA `(.L_x_778) ;  /* 0xfffe728000007947 */ /* 0x000fea000383ffff */
.L_x_551:
[----:B------:R-:W-:Y:S01]  /*19370*/  IMAD.MOV.U32 R5, RZ, RZ, R9 ;  /* 0x000000ffff057224 */ /* 0x000fe200078e0009 */
[----:B-1----:R-:W-:Y:S01]  /*19380*/  MOV R2, R0 ;  /* 0x0000000000027202 */ /* 0x002fe20000000f00 */
[----:B------:R-:W-:Y:S01]  /*19390*/  IMAD.MOV.U32 R211, RZ, RZ, 0x1f ;  /* 0x0000001fffd37424 */ /* 0x000fe200078e00ff */
[----:B------:R-:W-:Y:S02]  /*193a0*/  MOV R3, 0x193c0 ;  /* 0x000193c000037802 */ /* 0x000fe40000000f00 */
[----:B------:R-:W-:Y:S05]  /*193b0*/  CALL.REL.NOINC `($__internal_10_$__cuda_sm70_shflsync_idx_p) ;  /* 0x0000314000007944 */ /* 0x000fea0003c00000 */
[----:B------:R-:W-:Y:S01]  /*193c0*/  IMAD.MOV.U32 R12, RZ, RZ, R211 ;  /* 0x000000ffff0c7224 */ /* 0x000fe200078e00d3 */
[----:B------:R-:W-:Y:S01]  /*193d0*/  MOV R5, R8 ;  /* 0x0000000800057202 */ /* 0x000fe20000000f00 */
[----:B------:R-:W-:Y:S01]  /*193e0*/  IMAD.MOV.U32 R6, RZ, RZ, RZ ;  /* 0x000000ffff067224 */ /* 0x000fe200078e00ff */
[----:B------:R-:W-:Y:S01]  /*193f0*/  MOV R2, R0 ;  /* 0x0000000000027202 */ /* 0x000fe20000000f00 */
[----:B------:R-:W-:Y:S01]  /*19400*/  IMAD.MOV.U32 R211, RZ, RZ, 0x1f ;  /* 0x0000001fffd37424 */ /* 0x000fe200078e00ff */
[----:B------:R-:W-:-:S02]  /*19410*/  MOV R3, 0x19430 ;  /* 0x0001943000037802 */ /* 0x000fc40000000f00 */
[----:B------:R-:W-:Y:S05]  /*19420*/  CALL.REL.NOINC `($__internal_10_$__cuda_sm70_shflsync_idx_p) ;  /* 0x000030d000007944 */ /* 0x000fea0003c00000 */
[----:B------:R-:W-:Y:S01]  /*19430*/  MOV R9, R211 ;  /* 0x000000d300097202 */ /* 0x000fe20000000f00 */
[----:B------:R-:W-:Y:S05]  /*19440*/  BRA `(.L_x_779) ;  /* 0xfffe721000007947 */ /* 0x000fea000383ffff */
.L_x_554:
[----:B------:R-:W-:Y:S01]  /*19450*/  IMAD.MOV.U32 R5, RZ, RZ, R4 ;  /* 0x000000ffff057224 */ /* 0x000fe200078e0004 */
[----:B-1----:R-:W-:Y:S01]  /*19460*/  MOV R2, R0 ;  /* 0x0000000000027202 */ /* 0x002fe20000000f00 */
[----:B------:R-:W-:Y:S01]  /*19470*/  IMAD.MOV.U32 R211, RZ, RZ, 0x1f ;  /* 0x0000001fffd37424 */ /* 0x000fe200078e00ff */
[----:B------:R-:W-:-:S02]  /*19480*/  MOV R3, 0x194a0 ;  /* 0x000194a000037802 */ /* 0x000fc40000000f00 */
[----:B---34-:R-:W-:Y:S05]  /*19490*/  CALL.REL.NOINC `($__internal_10_$__cuda_sm70_shflsync_idx_p) ;  /* 0x0000306000007944 */ /* 0x018fea0003c00000 */
[----:B------:R-:W-:Y:S01]  /*194a0*/  MOV R6, R211 ;  /* 0x000000d300067202 */ /* 0x000fe20000000f00 */
[----:B------:R-:W-:Y:S05]  /*194b0*/  BRA `(.L_x_553) ;  /* 0xfffe720000007947 */ /* 0x000fea000383ffff */
.L_x_573:
[----:B------:R-:W-:Y:S01]  /*194c0*/  IMAD.MOV.U32 R5, RZ, RZ, R10 ;  /* 0x000000ffff057224 */ /* 0x000fe200078e000a */
[----:B------:R-:W-:Y:S01]  /*194d0*/  MOV R2, RZ ;  /* 0x000000ff00027202 */ /* 0x000fe20000000f00 */
[----:B------:R-:W-:Y:S01]  /*194e0*/  IMAD.MOV.U32 R211, RZ, RZ, 0x1c1f ;  /* 0x00001c1fffd37424 */ /* 0x000fe200078e00ff */
[----:B------:R-:W-:-:S02]  /*194f0*/  MOV R3, 0x19510 ;  /* 0x0001951000037802 */ /* 0x000fc40000000f00 */
[----:B-----5:R-:W-:Y:S05]  /*19500*/  CALL.REL.NOINC `($__internal_10_$__cuda_sm70_shflsync_idx_p) ;  /* 0x00002ff000007944 */ /* 0x020fea0003c00000 */
[----:B------:R-:W-:Y:S01]  /*19510*/  MOV R4, R211 ;  /* 0x000000d300047202 */ /* 0x000fe20000000f00 */
[----:B------:R-:W-:Y:S05]  /*19520*/  BRA `(.L_x_780) ;  /* 0xfffe95e000007947 */ /* 0x000fea000383ffff */
.L_x_574:
[----:B------:R-:W-:Y:S01]  /*19530*/  IMAD.MOV.U32 R5, RZ, RZ, R13 ;  /* 0x000000ffff057224 */ /* 0x000fe200078e000d */
[----:B------:R-:W-:Y:S01]  /*19540*/  MOV R2, RZ ;  /* 0x000000ff00027202 */ /* 0x000fe20000000f00 */
[----:B------:R-:W-:Y:S01]  /*19550*/  IMAD.MOV.U32 R211, RZ, RZ, 0x1c1f ;  /* 0x00001c1fffd37424 */ /* 0x000fe200078e00ff */
[----:B------:R-:W-:-:S02]  /*19560*/  MOV R3, 0x19580 ;  /* 0x0001958000037802 */ /* 0x000fc40000000f00 */
[----:B-12--5:R-:W-:Y:S05]  /*19570*/  CALL.REL.NOINC `($__internal_10_$__cuda_sm70_shflsync_idx_p) ;  /* 0x00002f8000007944 */ /* 0x026fea0003c00000 */
[----:B------:R-:W-:Y:S01]  /*19580*/  MOV R0, R211 ;  /* 0x000000d300007202 */ /* 0x000fe20000000f00 */
[----:B------:R-:W-:Y:S05]  /*19590*/  BRA `(.L_x_781) ;  /* 0xfffe959000007947 */ /* 0x000fea000383ffff */
.L_x_577:
[----:B------:R-:W-:Y:S01]  /*195a0*/  IMAD.MOV.U32 R5, RZ, RZ, R10 ;  /* 0x000000ffff057224 */ /* 0x000fe200078e000a */
[----:B--2---:R-:W-:Y:S01]  /*195b0*/  MOV R2, 0x1 ;  /* 0x0000000100027802 */ /* 0x004fe20000000f00 */
[----:B------:R-:W-:Y:S01]  /*195c0*/  IMAD.MOV.U32 R211, RZ, RZ, 0x1c1f ;  /* 0x00001c1fffd37424 */ /* 0x000fe200078e00ff */
[----:B------:R-:W-:-:S02]  /*195d0*/  MOV R3, 0x195f0 ;  /* 0x000195f000037802 */ /* 0x000fc40000000f00 */
[----:B-1-345:R-:W-:Y:S05]  /*195e0*/  CALL.REL.NOINC `($__internal_10_$__cuda_sm70_shflsync_idx_p) ;  /* 0x00002f1000007944 */ /* 0x03afea0003c00000 */
[----:B------:R-:W-:Y:S01]  /*195f0*/  IMAD.MOV.U32 R4, RZ, RZ, R211 ;  /* 0x000000ffff047224 */ /* 0x000fe200078e00d3 */
[----:B------:R-:W-:Y:S01]  /*19600*/  MOV R2, 0x1 ;  /* 0x0000000100027802 */ /* 0x000fe20000000f00 */
[----:B------:R-:W-:Y:S01]  /*19610*/  IMAD.MOV.U32 R5, RZ, RZ, R13 ;  /* 0x000000ffff057224 */ /* 0x000fe200078e000d */
[----:B------:R-:W-:-:S02]  /*19620*/  MOV R211, 0x1c1f ;  /* 0x00001c1f00d37802 */ /* 0x000fc40000000f00 */
[----:B------:R-:W-:Y:S02]  /*19630*/  MOV R3, 0x19650 ;  /* 0x0001965000037802 */ /* 0x000fe40000000f00 */
[----:B------:R-:W-:Y:S05]  /*19640*/  CALL.REL.NOINC `($__internal_10_$__cuda_sm70_shflsync_idx_p) ;  /* 0x00002eb000007944 */ /* 0x000fea0003c00000 */
[----:B------:R-:W-:Y:S01]  /*19650*/  MOV R0, R211 ;  /* 0x000000d300007202 */ /* 0x000fe20000000f00 */
[----:B------:R-:W-:Y:S05]  /*19660*/  BRA `(.L_x_782) ;  /* 0xfffe966000007947 */ /* 0x000fea000383ffff */
.L_x_580:
[----:B------:R-:W-:Y:S01]  /*19670*/  IMAD.MOV.U32 R5, RZ, RZ, R10 ;  /* 0x000000ffff057224 */ /* 0x000fe200078e000a */
[----:B-1----:R-:W-:Y:S01]  /*19680*/  MOV R2, 0x2 ;  /* 0x0000000200027802 */ /* 0x002fe20000000f00 */
[----:B------:R-:W-:Y:S01]  /*19690*/  IMAD.MOV.U32 R211, RZ, RZ, 0x1c1f ;  /* 0x00001c1fffd37424 */ /* 0x000fe200078e00ff */
[----:B------:R-:W-:Y:S02]  /*196a0*/  MOV R3, 0x196c0 ;  /* 0x000196c000037802 */ /* 0x000fe40000000f00 */
[----:B--2345:R-:W-:Y:S05]  /*196b0*/  CALL.REL.NOINC `($__internal_10_$__cuda_sm70_shflsync_idx_p) ;  /* 0x00002e4000007944 */ /* 0x03cfea0003c00000 */
[----:B------:R-:W-:Y:S01]  /*196c0*/  MOV R4, R211 ;  /* 0x000000d300047202 */ /* 0x000fe20000000f00 */
[----:B------:R-:W-:Y:S05]  /*196d0*/  BRA `(.L_x_783) ;  /* 0xfffe977000007947 */ /* 0x000fea000383ffff */
.L_x_581:
[----:B------:R-:W-:Y:S01]  /*196e0*/  IMAD.MOV.U32 R5, RZ, RZ, R13 ;  /* 0x000000ffff057224 */ /* 0x000fe200078e000d */
[----:B------:R-:W-:Y:S01]  /*196f0*/  MOV R2, 0x2 ;  /* 0x0000000200027802 */ /* 0x000fe20000000f00 */
[----:B------:R-:W-:Y:S01]  /*19700*/  IMAD.MOV.U32 R211, RZ, RZ, 0x1c1f ;  /* 0x00001c1fffd37424 */ /* 0x000fe200078e00ff */
[----:B------:R-:W-:Y:S02]  /*19710*/  MOV R3, 0x19730 ;  /* 0x0001973000037802 */ /* 0x000fe40000000f00 */
[----:B-12345:R-:W-:Y:S05]  /*19720*/  CALL.REL.NOINC `($__internal_10_$__cuda_sm70_shflsync_idx_p) ;  /* 0x00002dd000007944 */ /* 0x03efea0003c00000 */
[----:B------:R-:W-:Y:S01]  /*19730*/  MOV R0, R211 ;  /* 0x000000d300007202 */ /* 0x000fe20000000f00 */
[----:B------:R-:W-:Y:S05]  /*19740*/  BRA `(.L_x_784) ;  /* 0xfffe972000007947 */ /* 0x000fea000383ffff */
.L_x_584:
[----:B------:R-:W-:Y:S01]  /*19750*/  IMAD.MOV.U32 R5, RZ, RZ, R10 ;  /* 0x000000ffff057224 */ /* 0x000fe200078e000a */
[----:B-1----:R-:W-:Y:S01]  /*19760*/  MOV R2, 0x3 ;  /* 0x0000000300027802 */ /* 0x002fe20000000f00 */
[----:B------:R-:W-:Y:S01]  /*19770*/  IMAD.MOV.U32 R211, RZ, RZ, 0x1c1f ;  /* 0x00001c1fffd37424 */ /* 0x000fe200078e00ff */
[----:B------:R-:W-:-:S02]  /*19780*/  MOV R3, 0x197a0 ;  /* 0x000197a000037802 */ /* 0x000fc40000000f00 */
[----:B--2345:R-:W-:Y:S05]  /*19790*/  CALL.REL.NOINC `($__internal_10_$__cuda_sm70_shflsync_idx_p) ;  /* 0x00002d6000007944 */ /* 0x03cfea0003c00000 */
        /* <DEDUP_REMOVED lines=8> */
.L_x_587:
[----:B-1----:R-:W-:Y:S01]  /*19820*/  IMAD.MOV.U32 R5, RZ, RZ, R16 ;  /* 0x000000ffff057224 */ /* 0x002fe200078e0010 */
[----:B------:R-:W-:Y:S01]  /*19830*/  MOV R2, 0x1 ;  /* 0x0000000100027802 */ /* 0x000fe20000000f00 */
[----:B------:R-:W-:Y:S01]  /*19840*/  IMAD.MOV.U32 R211, RZ, RZ, 0x1c1f ;  /* 0x00001c1fffd37424 */ /* 0x000fe200078e00ff */
[----:B------:R-:W-:Y:S02]  /*19850*/  MOV R3, 0x19870 ;  /* 0x0001987000037802 */ /* 0x000fe40000000f00 */
[----:B------:R-:W-:Y:S05]  /*19860*/  CALL.REL.NOINC `($__internal_10_$__cuda_sm70_shflsync_idx_p) ;  /* 0x00002c9000007944 */ /* 0x000fea0003c00000 */
[----:B------:R-:W-:Y:S01]  /*19870*/  IMAD.MOV.U32 R4, RZ, RZ, R211 ;  /* 0x000000ffff047224 */ /* 0x000fe200078e00d3 */
[----:B------:R-:W-:Y:S01]  /*19880*/  MOV R2, 0x1 ;  /* 0x0000000100027802 */ /* 0x000fe20000000f00 */
[----:B------:R-:W-:Y:S01]  /*19890*/  IMAD.MOV.U32 R5, RZ, RZ, R17 ;  /* 0x000000ffff057224 */ /* 0x000fe200078e0011 */
[----:B------:R-:W-:Y:S02]  /*198a0*/  MOV R211, 0x1c1f ;  /* 0x00001c1f00d37802 */ /* 0x000fe40000000f00 */
[----:B------:R-:W-:Y:S02]  /*198b0*/  MOV R3, 0x198d0 ;  /* 0x000198d000037802 */ /* 0x000fe40000000f00 */
[----:B------:R-:W-:Y:S05]  /*198c0*/  CALL.REL.NOINC `($__internal_10_$__cuda_sm70_shflsync_idx_p) ;  /* 0x00002c3000007944 */ /* 0x000fea0003c00000 */
[----:B------:R-:W-:Y:S01]  /*198d0*/  MOV R2, R211 ;  /* 0x000000d300027202 */ /* 0x000fe20000000f00 */
[----:B------:R-:W-:Y:S05]  /*198e0*/  BRA `(.L_x_786) ;  /* 0xfffea16000007947 */ /* 0x000fea000383ffff */
.L_x_590:
[----:B------:R-:W-:Y:S01]  /*198f0*/  IMAD.MOV.U32 R5, RZ, RZ, R8 ;  /* 0x000000ffff057224 */ /* 0x000fe200078e0008 */
[----:B------:R-:W-:Y:S01]  /*19900*/  MOV R2, RZ ;  /* 0x000000ff00027202 */ /* 0x000fe20000000f00 */
[----:B------:R-:W-:Y:S01]  /*19910*/  IMAD.MOV.U32 R211, RZ, RZ, 0x1c1f ;  /* 0x00001c1fffd37424 */ /* 0x000fe200078e00ff */
[----:B------:R-:W-:-:S02]  /*19920*/  MOV R3, 0x19940 ;  /* 0x0001994000037802 */ /* 0x000fc40000000f00 */
[----:B------:R-:W-:Y:S05]  /*19930*/  CALL.REL.NOINC `($__internal_10_$__cuda_sm70_shflsync_idx_p) ;  /* 0x00002bc000007944 */ /* 0x000fea0003c00000 */
[----:B------:R-:W-:Y:S01]  /*19940*/  MOV R4, R211 ;  /* 0x000000d300047202 */ /* 0x000fe20000000f00 */
[----:B------:R-:W-:Y:S05]  /*19950*/  BRA `(.L_x_787) ;  /* 0xfffeb06000007947 */ /* 0x000fea000383ffff */
.L_x_591:
[----:B------:R-:W-:Y:S01]  /*19960*/  IMAD.MOV.U32 R5, RZ, RZ, R9 ;  /* 0x000000ffff057224 */ /* 0x000fe200078e0009 */
[----:B------:R-:W-:Y:S01]  /*19970*/  MOV R2, RZ ;  /* 0x000000ff00027202 */ /* 0x000fe20000000f00 */
[----:B------:R-:W-:Y:S01]  /*19980*/  IMAD.MOV.U32 R211, RZ, RZ, 0x1c1f ;  /* 0x00001c1fffd37424 */ /* 0x000fe200078e00ff */
[----:B------:R-:W-:-:S02]  /*19990*/  MOV R3, 0x199b0 ;  /* 0x000199b000037802 */ /* 0x000fc40000000f00 */
[----:B-12---:R-:W-:Y:S05]  /*199a0*/  CALL.REL.NOINC `($__internal_10_$__cuda_sm70_shflsync_idx_p) ;  /* 0x00002b5000007944 */ /* 0x006fea0003c00000 */
[----:B------:R-:W-:Y:S01]  /*199b0*/  MOV R0, R211 ;  /* 0x000000d300007202 */ /* 0x000fe20000000f00 */
[----:B------:R-:W-:Y:S05]  /*199c0*/  BRA `(.L_x_788) ;  /* 0xfffeb01000007947 */ /* 0x000fea000383ffff */
.L_x_594:
[----:B------:R-:W-:Y:S01]  /*199d0*/  IMAD.MOV.U32 R5, RZ, RZ, R8 ;  /* 0x000000ffff057224 */ /* 0x000fe200078e0008 */
[----:B----4-:R-:W-:Y:S01]  /*199e0*/  MOV R2, 0x1 ;  /* 0x0000000100027802 */ /* 0x010fe20000000f00 */
[----:B------:R-:W-:Y:S01]  /*199f0*/  IMAD.MOV.U32 R211, RZ, RZ, 0x1c1f ;  /* 0x00001c1fffd37424 */ /* 0x000fe200078e00ff */
[----:B------:R-:W-:-:S03]  /*19a00*/  MOV R3, 0x19a20 ;  /* 0x00019a2000037802 */ /* 0x000fc60000000f00 */
[----:B-123--:R-:W-:Y:S05]  /*19a10*/  CALL.REL.NOINC `($__internal_10_$__cuda_sm70_shflsync_idx_p) ;  /* 0x00002ae000007944 */ /* 0x00efea0003c00000 */
        /* <DEDUP_REMOVED lines=8> */
.L_x_595:
[----:B------:R-:W-:Y:S01]  /*19aa0*/  IMAD.MOV.U32 R2, RZ, RZ, RZ ;  /* 0x000000ffff027224 */ /* 0x000fe200078e00ff */
[----:B------:R-:W-:Y:S02]  /*19ab0*/  MOV R211, 0x1c1f ;  /* 0x00001c1f00d37802 */ /* 0x000fe40000000f00 */
[----:B------:R-:W-:Y:S02]  /*19ac0*/  MOV R3, 0x19ae0 ;  /* 0x00019ae000037802 */ /* 0x000fe40000000f00 */
[----:B------:R-:W-:Y:S05]  /*19ad0*/  CALL.REL.NOINC `($__internal_10_$__cuda_sm70_shflsync_idx_p) ;  /* 0x00002a2000007944 */ /* 0x000fea0003c00000 */
[----:B------:R-:W-:Y:S01]  /*19ae0*/  MOV R3, R211 ;  /* 0x000000d300037202 */ /* 0x000fe20000000f00 */
[----:B------:R-:W-:Y:S05]  /*19af0*/  BRA `(.L_x_790) ;  /* 0xfffeb2c000007947 */ /* 0x000fea000383ffff */
.L_x_600:
[----:B------:R-:W-:Y:S01]  /*19b00*/  IMAD.MOV.U32 R2, RZ, RZ, 0x1 ;  /* 0x00000001ff027424 */ /* 0x000fe200078e00ff */
[----:B------:R-:W-:Y:S02]  /*19b10*/  MOV R211, 0x1c1f ;  /* 0x00001c1f00d37802 */ /* 0x000fe40000000f00 */
[----:B------:R-:W-:Y:S02]  /*19b20*/  MOV R3, 0x19b40 ;  /* 0x00019b4000037802 */ /* 0x000fe40000000f00 */
[----:B-1----:R-:W-:Y:S05]  /*19b30*/  CALL.REL.NOINC `($__internal_10_$__cuda_sm70_shflsync_idx_p) ;  /* 0x000029c000007944 */ /* 0x002fea0003c00000 */
[----:B------:R-:W-:Y:S01]  /*19b40*/  MOV R3, R211 ;  /* 0x000000d300037202 */ /* 0x000fe20000000f00 */
[----:B------:R-:W-:Y:S05]  /*19b50*/  BRA `(.L_x_791) ;  /* 0xfffeb7e000007947 */ /* 0x000fea000383ffff */
.L_x_605:
[----:B------:R-:W-:Y:S01]  /*19b60*/  IMAD.MOV.U32 R2, RZ, RZ, 0x2 ;  /* 0x00000002ff027424 */ /* 0x000fe200078e00ff */
[----:B------:R-:W-:-:S02]  /*19b70*/  MOV R211, 0x1c1f ;  /* 0x00001c1f00d37802 */ /* 0x000fc40000000f00 */
[----:B------:R-:W-:Y:S02]  /*19b80*/  MOV R3, 0x19ba0 ;  /* 0x00019ba000037802 */ /* 0x000fe40000000f00 */
[----:B-12---:R-:W-:Y:S05]  /*19b90*/  CALL.REL.NOINC `($__internal_10_$__cuda_sm70_shflsync_idx_p) ;  /* 0x0000296000007944 */ /* 0x006fea0003c00000 */
[----:B------:R-:W-:Y:S01]  /*19ba0*/  MOV R3, R211 ;  /* 0x000000d300037202 */ /* 0x000fe20000000f00 */
[----:B------:R-:W-:Y:S05]  /*19bb0*/  BRA `(.L_x_792) ;  /* 0xfffebbe000007947 */ /* 0x000fea000383ffff */
.L_x_610:
[----:B------:R-:W-:Y:S01]  /*19bc0*/  IMAD.MOV.U32 R2, RZ, RZ, 0x3 ;  /* 0x00000003ff027424 */ /* 0x000fe200078e00ff */
[----:B------:R-:W-:Y:S02]  /*19bd0*/  MOV R211, 0x1c1f ;  /* 0x00001c1f00d37802 */ /* 0x000fe40000000f00 */
[----:B------:R-:W-:Y:S02]  /*19be0*/  MOV R3, 0x19c00 ;  /* 0x00019c0000037802 */ /* 0x000fe40000000f00 */
[----:B-123--:R-:W-:Y:S05]  /*19bf0*/  CALL.REL.NOINC `($__internal_10_$__cuda_sm70_shflsync_idx_p) ;  /* 0x0000290000007944 */ /* 0x00efea0003c00000 */
[----:B------:R-:W-:Y:S01]  /*19c00*/  MOV R3, R211 ;  /* 0x000000d300037202 */ /* 0x000fe20000000f00 */
[----:B------:R-:W-:Y:S05]  /*19c10*/  BRA `(.L_x_793) ;  /* 0xfffebfe000007947 */ /* 0x000fea000383ffff */
.L_x_615:
[----:B------:R-:W-:Y:S02]  /*19c20*/  MOV R0, 0x2 ;  /* 0x0000000200007802 */ /* 0x000fe40000000f00 */
[----:B------:R-:W-:Y:S02]  /*19c30*/  MOV R2, 0x19c50 ;  /* 0x00019c5000027802 */ /* 0x000fe40000000f00 */
[----:B------:R-:W-:Y:S05]  /*19c40*/  CALL.REL.NOINC `($__internal_9_$__cuda_sm70_shflsync_bfly_p) ;  /* 0x0000285000007944 */ /* 0x000fea0003c00000 */
[----:B------:R-:W-:Y:S05]  /*19c50*/  BRA `(.L_x_794) ;  /* 0xfffec6c000007947 */ /* 0x000fea000383ffff */
.L_x_616:
[----:B------:R-:W-:Y:S02]  /*19c60*/  MOV R0, 0x1 ;  /* 0x0000000100007802 */ /* 0x000fe40000000f00 */
[----:B------:R-:W-:Y:S02]  /*19c70*/  MOV R2, 0x19c90 ;  /* 0x00019c9000027802 */ /* 0x000fe40000000f00 */
[----:B------:R-:W-:Y:S05]  /*19c80*/  CALL.REL.NOINC `($__internal_9_$__cuda_sm70_shflsync_bfly_p) ;  /* 0x0000281000007944 */ /* 0x000fea0003c00000 */
[----:B------:R-:W-:Y:S01]  /*19c90*/  FMNMX.FTZ R104, R4, R0, !PT ;  /* 0x0000000004687209 */ /* 0x000fe20007810000 */
[----:B------:R-:W-:Y:S01]  /*19ca0*/  IMAD.MOV.U32 R4, RZ, RZ, R5 ;  /* 0x000000ffff047224 */ /* 0x000fe200078e0005 */
[----:B------:R-:W-:Y:S01]  /*19cb0*/  MOV R2, 0x19ce0 ;  /* 0x00019ce000027802 */ /* 0x000fe20000000f00 */
[----:B------:R-:W-:-:S02]  /*19cc0*/  IMAD.MOV.U32 R0, RZ, RZ, 0x2 ;  /* 0x00000002ff007424 */ /* 0x000fc400078e00ff */
[----:B------:R-:W-:Y:S05]  /*19cd0*/  CALL.REL.NOINC `($__internal_9_$__cuda_sm70_shflsync_bfly_p) ;  /* 0x000027c000007944 */ /* 0x000fea0003c00000 */
[----:B------:R-:W-:Y:S01]  /*19ce0*/  FMNMX.FTZ R5, R5, R0, !PT ;  /* 0x0000000005057209 */ /* 0x000fe20007810000 */
[----:B------:R-:W-:Y:S01]  /*19cf0*/  IMAD.MOV.U32 R0, RZ, RZ, 0x1 ;  /* 0x00000001ff007424 */ /* 0x000fe200078e00ff */
[----:B------:R-:W-:-:S03]  /*19d00*/  MOV R2, 0x19d30 ;  /* 0x00019d3000027802 */ /* 0x000fc60000000f00 */
[----:B------:R-:W-:Y:S02]  /*19d10*/  IMAD.MOV.U32 R4, RZ, RZ, R5 ;  /* 0x000000ffff047224 */ /* 0x000fe400078e0005 */
[----:B------:R-:W-:Y:S05]  /*19d20*/  CALL.REL.NOINC `($__internal_9_$__cuda_sm70_shflsync_bfly_p) ;  /* 0x0000277000007944 */ /* 0x000fea0003c00000 */
[----:B------:R-:W-:Y:S01]  /*19d30*/  FMNMX.FTZ R103, R5, R0, !PT ;  /* 0x0000000005677209 */ /* 0x000fe20007810000 */
[----:B------:R-:W-:Y:S01]  /*19d40*/  IMAD.MOV.U32 R4, RZ, RZ, R6 ;  /* 0x000000ffff047224 */ /* 0x000fe200078e0006 */
[----:B------:R-:W-:Y:S01]  /*19d50*/  MOV R2, 0x19d80 ;  /* 0x00019d8000027802 */ /* 0x000fe20000000f00 */
[----:B------:R-:W-:Y:S02]  /*19d60*/  IMAD.MOV.U32 R0, RZ, RZ, 0x2 ;  /* 0x00000002ff007424 */ /* 0x000fe400078e00ff */
        /* <DEDUP_REMOVED lines=16> */
[----:B------:R-:W-:Y:S01]  /*19e70*/  MOV R8, R0 ;  /* 0x0000000000087202 */ /* 0x000fe20000000f00 */
[----:B------:R-:W-:Y:S05]  /*19e80*/  BRA `(.L_x_795) ;  /* 0xfffec58000007947 */ /* 0x000fea000383ffff */
.L_x_624:
[----:B------:R-:W-:Y:S01]  /*19e90*/  MOV R2, RZ ;  /* 0x000000ff00027202 */ /* 0x000fe20000000f00 */
[----:B------:R-:W-:Y:S01]  /*19ea0*/  IMAD.MOV.U32 R5, RZ, RZ, R10 ;  /* 0x000000ffff057224 */ /* 0x000fe200078e000a */
[----:B------:R-:W-:Y:S01]  /*19eb0*/  MOV R3, 0x19ee0 ;  /* 0x00019ee000037802 */ /* 0x000fe20000000f00 */
[----:B------:R-:W-:Y:S02]  /*19ec0*/  IMAD.MOV.U32 R211, RZ, RZ, 0x1c1f ;  /* 0x00001c1fffd37424 */ /* 0x000fe400078e00ff */
[----:B-1234-:R-:W-:Y:S05]  /*19ed0*/  CALL.REL.NOINC `($__internal_10_$__cuda_sm70_shflsync_idx_p) ;  /* 0x0000262000007944 */ /* 0x01efea0003c00000 */
[----:B------:R-:W-:Y:S01]  /*19ee0*/  MOV R4, R211 ;  /* 0x000000d300047202 */ /* 0x000fe20000000f00 */
[----:B------:R-:W-:-:S05]  /*19ef0*/  BRA `(.L_x_796) ;  /* 0xfffedb5000007947 */ /* 0x000fca000383ffff */
.L_x_625:
[----:B------:R-:W-:Y:S01]  /*19f00*/  MOV R2, RZ ;  /* 0x000000ff00027202 */ /* 0x000fe20000000f00 */
[----:B------:R-:W-:Y:S01]  /*19f10*/  IMAD.MOV.U32 R5, RZ, RZ, R11 ;  /* 0x000000ffff057224 */ /* 0x000fe200078e000b */
[----:B------:R-:W-:Y:S01]  /*19f20*/  MOV R3, 0x19f50 ;  /* 0x00019f5000037802 */ /* 0x000fe20000000f00 */
[----:B------:R-:W-:Y:S02]  /*19f30*/  IMAD.MOV.U32 R211, RZ, RZ, 0x1c1f ;  /* 0x00001c1fffd37424 */ /* 0x000fe400078e00ff */
[----:B-1234-:R-:W-:Y:S05]  /*19f40*/  CALL.REL.NOINC `($__internal_10_$__cuda_sm70_shflsync_idx_p) ;  /* 0x000025b000007944 */ /* 0x01efea0003c00000 */
[----:B------:R-:W-:Y:S01]  /*19f50*/  MOV R0, R211 ;  /* 0x000000d300007202 */ /* 0x000fe20000000f00 */
[----:B------:R-:W-:-:S05]  /*19f60*/  BRA `(.L_x_797) ;  /* 0xfffedb0000007947 */ /* 0x000fca000383ffff */
.L_x_626:
[----:B----4-:R-:W-:Y:S01]  /*19f70*/  MOV R2, 0x1 ;  /* 0x0000000100027802 */ /* 0x010fe20000000f00 */
[----:B------:R-:W-:Y:S01]  /*19f80*/  IMAD.MOV.U32 R5, RZ, RZ, R10 ;  /* 0x000000ffff057224 */ /* 0x000fe200078e000a */
[----:B------:R-:W-:Y:S01]  /*19f90*/  MOV R3, 0x19fc0 ;  /* 0x00019fc000037802 */ /* 0x000fe20000000f00 */
[----:B------:R-:W-:Y:S02]  /*19fa0*/  IMAD.MOV.U32 R211, RZ, RZ, 0x1c1f ;  /* 0x00001c1fffd37424 */ /* 0x000fe400078e00ff */
[----:B-12---:R-:W-:Y:S05]  /*19fb0*/  CALL.REL.NOINC `($__internal_10_$__cuda_sm70_shflsync_idx_p) ;  /* 0x0000254000007944 */ /* 0x006fea0003c00000 */
[----:B------:R-:W-:Y:S01]  /*19fc0*/  MOV R2, 0x1 ;  /* 0x0000000100027802 */ /* 0x000fe20000000f00 */
[----:B------:R-:W-:Y:S01]  /*19fd0*/  IMAD.MOV.U32 R4, RZ, RZ, R211 ;  /* 0x000000ffff047224 */ /* 0x000fe200078e00d3 */
[----:B------:R-:W-:Y:S01]  /*19fe0*/  MOV R211, 0x1c1f ;  /* 0x00001c1f00d37802 */ /* 0x000fe20000000f00 */
[----:B------:R-:W-:Y:S01]  /*19ff0*/  IMAD.MOV.U32 R5, RZ, RZ, R11 ;  /* 0x000000ffff057224 */ /* 0x000fe200078e000b */
[----:B------:R-:W-:Y:S02]  /*1a000*/  MOV R3, 0x1a020 ;  /* 0x0001a02000037802 */ /* 0x000fe40000000f00 */
[----:B------:R-:W-:Y:S05]  /*1a010*/  CALL.REL.NOINC `($__internal_10_$__cuda_sm70_shflsync_idx_p) ;  /* 0x000024e000007944 */ /* 0x000fea0003c00000 */
[----:B------:R-:W-:Y:S01]  /*1a020*/  MOV R0, R211 ;  /* 0x000000d300007202 */ /* 0x000fe20000000f00 */
[----:B------:R-:W-:-:S05]  /*1a030*/  BRA `(.L_x_798) ;  /* 0xfffedbc000007947 */ /* 0x000fca000383ffff */
.L_x_629:
[----:B------:R-:W-:Y:S01]  /*1a040*/  MOV R2, RZ ;  /* 0x000000ff00027202 */ /* 0x000fe20000000f00 */
[----:B------:R-:W-:Y:S01]  /*1a050*/  IMAD.MOV.U32 R5, RZ, RZ, R7 ;  /* 0x000000ffff057224 */ /* 0x000fe200078e0007 */
[----:B------:R-:W-:Y:S01]  /*1a060*/  MOV R3, 0x1a090 ;  /* 0x0001a09000037802 */ /* 0x000fe20000000f00 */
[----:B------:R-:W-:Y:S02]  /*1a070*/  IMAD.MOV.U32 R211, RZ, RZ, 0x1c1f ;  /* 0x00001c1fffd37424 */ /* 0x000fe400078e00ff */
[----:B------:R-:W-:Y:S05]  /*1a080*/  CALL.REL.NOINC `($__internal_10_$__cuda_sm70_shflsync_idx_p) ;  /* 0x0000247000007944 */ /* 0x000fea0003c00000 */
[----:B------:R-:W-:Y:S01]  /*1a090*/  MOV R4, R211 ;  /* 0x000000d300047202 */ /* 0x000fe20000000f00 */
[----:B------:R-:W-:-:S05]  /*1a0a0*/  BRA `(.L_x_799) ;  /* 0xfffeeab000007947 */ /* 0x000fca000383ffff */
.L_x_630:
[----:B------:R-:W-:Y:S01]  /*1a0b0*/  MOV R2, RZ ;  /* 0x000000ff00027202 */ /* 0x000fe20000000f00 */
[----:B------:R-:W-:Y:S01]  /*1a0c0*/  IMAD.MOV.U32 R5, RZ, RZ, R8 ;  /* 0x000000ffff057224 */ /* 0x000fe200078e0008 */
[----:B------:R-:W-:Y:S01]  /*1a0d0*/  MOV R3, 0x1a100 ;  /* 0x0001a10000037802 */ /* 0x000fe20000000f00 */
[----:B------:R-:W-:Y:S02]  /*1a0e0*/  IMAD.MOV.U32 R211, RZ, RZ, 0x1c1f ;  /* 0x00001c1fffd37424 */ /* 0x000fe400078e00ff */
[----:B-12---:R-:W-:Y:S05]  /*1a0f0*/  CALL.REL.NOINC `($__internal_10_$__cuda_sm70_shflsync_idx_p) ;  /* 0x0000240000007944 */ /* 0x006fea0003c00000 */
[----:B------:R-:W-:Y:S01]  /*1a100*/  MOV R0, R211 ;  /* 0x000000d300007202 */ /* 0x000fe20000000f00 */
[----:B------:R-:W-:-:S05]  /*1a110*/  BRA `(.L_x_800) ;  /* 0xfffeea6000007947 */ /* 0x000fca000383ffff */
.L_x_631:
[----:B--2---:R-:W-:Y:S01]  /*1a120*/  MOV R2, 0x1 ;  /* 0x0000000100027802 */ /* 0x004fe20000000f00 */
[----:B------:R-:W-:Y:S01]  /*1a130*/  IMAD.MOV.U32 R5, RZ, RZ, R7 ;  /* 0x000000ffff057224 */ /* 0x000fe200078e0007 */
[----:B------:R-:W-:Y:S01]  /*1a140*/  MOV R3, 0x1a170 ;  /* 0x0001a17000037802 */ /* 0x000fe20000000f00 */
[----:B------:R-:W-:Y:S03]  /*1a150*/  IMAD.MOV.U32 R211, RZ, RZ, 0x1c1f ;  /* 0x00001c1fffd37424 */ /* 0x000fe600078e00ff */
[----:B-1-3--:R-:W-:Y:S05]  /*1a160*/  CALL.REL.NOINC `($__internal_10_$__cuda_sm70_shflsync_idx_p) ;  /* 0x0000239000007944 */ /* 0x00afea0003c00000 */
        /* <DEDUP_REMOVED lines=8> */
.L_x_632:
[----:B------:R-:W-:Y:S01]  /*1a1f0*/  MOV R211, 0x1c1f ;  /* 0x00001c1f00d37802 */ /* 0x000fe20000000f00 */
[----:B------:R-:W-:Y:S01]  /*1a200*/  IMAD.MOV.U32 R2, RZ, RZ, RZ ;  /* 0x000000ffff027224 */ /* 0x000fe200078e00ff */
[----:B------:R-:W-:Y:S02]  /*1a210*/  MOV R3, 0x1a230 ;  /* 0x0001a23000037802 */ /* 0x000fe40000000f00 */
[----:B------:R-:W-:Y:S05]  /*1a220*/  CALL.REL.NOINC `($__internal_10_$__cuda_sm70_shflsync_idx_p) ;  /* 0x000022d000007944 */ /* 0x000fea0003c00000 */
[----:B------:R-:W-:Y:S01]  /*1a230*/  MOV R4, R211 ;  /* 0x000000d300047202 */ /* 0x000fe20000000f00 */
[----:B------:R-:W-:-:S05]  /*1a240*/  BRA `(.L_x_802) ;  /* 0xfffeecf000007947 */ /* 0x000fca000383ffff */
.L_x_637:
[----:B------:R-:W-:Y:S01]  /*1a250*/  MOV R211, 0x1c1f ;  /* 0x00001c1f00d37802 */ /* 0x000fe20000000f00 */
[----:B------:R-:W-:Y:S01]  /*1a260*/  IMAD.MOV.U32 R2, RZ, RZ, 0x1 ;  /* 0x00000001ff027424 */ /* 0x000fe200078e00ff */
[----:B------:R-:W-:Y:S02]  /*1a270*/  MOV R3, 0x1a290 ;  /* 0x0001a29000037802 */ /* 0x000fe40000000f00 */
[----:B-1----:R-:W-:Y:S05]  /*1a280*/  CALL.REL.NOINC `($__internal_10_$__cuda_sm70_shflsync_idx_p) ;  /* 0x0000227000007944 */ /* 0x002fea0003c00000 */
[----:B------:R-:W-:Y:S01]  /*1a290*/  MOV R4, R211 ;  /* 0x000000d300047202 */ /* 0x000fe20000000f00 */
[----:B------:R-:W-:-:S05]  /*1a2a0*/  BRA `(.L_x_803) ;  /* 0xfffef26000007947 */ /* 0x000fca000383ffff */
.L_x_642:
[----:B------:R-:W-:Y:S01]  /*1a2b0*/  MOV R211, 0x1c1f ;  /* 0x00001c1f00d37802 */ /* 0x000fe20000000f00 */
[----:B------:R-:W-:Y:S01]  /*1a2c0*/  IMAD.MOV.U32 R2, RZ, RZ, 0x2 ;  /* 0x00000002ff027424 */ /* 0x000fe200078e00ff */
[----:B------:R-:W-:Y:S02]  /*1a2d0*/  MOV R3, 0x1a2f0 ;  /* 0x0001a2f000037802 */ /* 0x000fe40000000f00 */
[----:B-12---:R-:W-:Y:S05]  /*1a2e0*/  CALL.REL.NOINC `($__internal_10_$__cuda_sm70_shflsync_idx_p) ;  /* 0x0000221000007944 */ /* 0x006fea0003c00000 */
[----:B------:R-:W-:Y:S01]  /*1a2f0*/  MOV R4, R211 ;  /* 0x000000d300047202 */ /* 0x000fe20000000f00 */
[----:B------:R-:W-:-:S05]  /*1a300*/  BRA `(.L_x_804) ;  /* 0xfffef6a000007947 */ /* 0x000fca000383ffff */
.L_x_647:
[----:B------:R-:W-:Y:S01]  /*1a310*/  MOV R211, 0x1c1f ;  /* 0x00001c1f00d37802 */ /* 0x000fe20000000f00 */
[----:B------:R-:W-:Y:S01]  /*1a320*/  IMAD.MOV.U32 R2, RZ, RZ, 0x3 ;  /* 0x00000003ff027424 */ /* 0x000fe200078e00ff */
[----:B------:R-:W-:Y:S02]  /*1a330*/  MOV R3, 0x1a350 ;  /* 0x0001a35000037802 */ /* 0x000fe40000000f00 */
[----:B-123--:R-:W-:Y:S05]  /*1a340*/  CALL.REL.NOINC `($__internal_10_$__cuda_sm70_shflsync_idx_p) ;  /* 0x000021b000007944 */ /* 0x00efea0003c00000 */
[----:B------:R-:W-:Y:S01]  /*1a350*/  MOV R4, R211 ;  /* 0x000000d300047202 */ /* 0x000fe20000000f00 */
[----:B------:R-:W-:-:S05]  /*1a360*/  BRA `(.L_x_805) ;  /* 0xfffefae000007947 */ /* 0x000fca000383ffff */
.L_x_652:
[----:B------:R-:W-:Y:S02]  /*1a370*/  MOV R0, 0x2 ;  /* 0x0000000200007802 */ /* 0x000fe40000000f00 */
[----:B------:R-:W-:Y:S02]  /*1a380*/  MOV R2, 0x1a3a0 ;  /* 0x0001a3a000027802 */ /* 0x000fe40000000f00 */
[----:B------:R-:W-:Y:S05]  /*1a390*/  CALL.REL.NOINC `($__internal_9_$__cuda_sm70_shflsync_bfly_p) ;  /* 0x0000210000007944 */ /* 0x000fea0003c00000 */
[----:B------:R-:W-:-:S05]  /*1a3a0*/  BRA `(.L_x_806) ;  /* 0xffff024000007947 */ /* 0x000fca000383ffff */
.L_x_653:
[----:B------:R-:W-:Y:S02]  /*1a3b0*/  MOV R0, 0x1 ;  /* 0x0000000100007802 */ /* 0x000fe40000000f00 */
[----:B------:R-:W-:Y:S02]  /*1a3c0*/  MOV R2, 0x1a3e0 ;  /* 0x0001a3e000027802 */ /* 0x000fe40000000f00 */
        /* <DEDUP_REMOVED lines=28> */
[----:B------:R-:W-:-:S05]  /*1a590*/  BRA `(.L_x_807) ;  /* 0xffff014000007947 */ /* 0x000fca000383ffff */
.L_x_662:
[----:B------:R-:W-:Y:S01]  /*1a5a0*/  MOV R2, RZ ;  /* 0x000000ff00027202 */ /* 0x000fe20000000f00 */
[----:B------:R-:W-:Y:S01]  /*1a5b0*/  IMAD.MOV.U32 R5, RZ, RZ, R10 ;  /* 0x000000ffff057224 */ /* 0x000fe200078e000a */
[----:B------:R-:W-:Y:S01]  /*1a5c0*/  MOV R3, 0x1a5f0 ;  /* 0x0001a5f000037802 */ /* 0x000fe20000000f00 */
[----:B------:R-:W-:Y:S02]  /*1a5d0*/  IMAD.MOV.U32 R211, RZ, RZ, 0x1c1f ;  /* 0x00001c1fffd37424 */ /* 0x000fe400078e00ff */
[----:B-1234-:R-:W-:Y:S05]  /*1a5e0*/  CALL.REL.NOINC `($__internal_10_$__cuda_sm70_shflsync_idx_p) ;  /* 0x00001f1000007944 */ /* 0x01efea0003c00000 */
[----:B------:R-:W-:Y:S01]  /*1a5f0*/  MOV R4, R211 ;  /* 0x000000d300047202 */ /* 0x000fe20000000f00 */
[----:B------:R-:W-:-:S05]  /*1a600*/  BRA `(.L_x_808) ;  /* 0xffff1d9000007947 */ /* 0x000fca000383ffff */
.L_x_663:
[----:B------:R-:W-:Y:S01]  /*1a610*/  MOV R2, RZ ;  /* 0x000000ff00027202 */ /* 0x000fe20000000f00 */
[----:B------:R-:W-:Y:S01]  /*1a620*/  IMAD.MOV.U32 R5, RZ, RZ, R11 ;  /* 0x000000ffff057224 */ /* 0x000fe200078e000b */
[----:B------:R-:W-:Y:S01]  /*1a630*/  MOV R3, 0x1a660 ;  /* 0x0001a66000037802 */ /* 0x000fe20000000f00 */
[----:B------:R-:W-:Y:S02]  /*1a640*/  IMAD.MOV.U32 R211, RZ, RZ, 0x1c1f ;  /* 0x00001c1fffd37424 */ /* 0x000fe400078e00ff */
[----:B-1234-:R-:W-:Y:S05]  /*1a650*/  CALL.REL.NOINC `($__internal_10_$__cuda_sm70_shflsync_idx_p) ;  /* 0x00001ea000007944 */ /* 0x01efea0003c00000 */
[----:B------:R-:W-:Y:S01]  /*1a660*/  MOV R0, R211 ;  /* 0x000000d300007202 */ /* 0x000fe20000000f00 */
[----:B------:R-:W-:-:S05]  /*1a670*/  BRA `(.L_x_809) ;  /* 0xffff1d4000007947 */ /* 0x000fca000383ffff */
.L_x_664:
        /* <DEDUP_REMOVED lines=13> */
.L_x_667:
[----:B------:R-:W-:Y:S01]  /*1a750*/  MOV R2, RZ ;  /* 0x000000ff00027202 */ /* 0x000fe20000000f00 */
[----:B------:R-:W-:Y:S01]  /*1a760*/  IMAD.MOV.U32 R5, RZ, RZ, R7 ;  /* 0x000000ffff057224 */ /* 0x000fe200078e0007 */
[----:B------:R-:W-:Y:S01]  /*1a770*/  MOV R3, 0x1a7a0 ;  /* 0x0001a7a000037802 */ /* 0x000fe20000000f00 */
[----:B------:R-:W-:Y:S02]  /*1a780*/  IMAD.MOV.U32 R211, RZ, RZ, 0x1c1f ;  /* 0x00001c1fffd37424 */ /* 0x000fe400078e00ff */
[----:B------:R-:W-:Y:S05]  /*1a790*/  CALL.REL.NOINC `($__internal_10_$__cuda_sm70_shflsync_idx_p) ;  /* 0x00001d6000007944 */ /* 0x000fea0003c00000 */
[----:B------:R-:W-:Y:S01]  /*1a7a0*/  MOV R4, R211 ;  /* 0x000000d300047202 */ /* 0x000fe20000000f00 */
[----:B------:R-:W-:-:S05]  /*1a7b0*/  BRA `(.L_x_811) ;  /* 0xffff2d0000007947 */ /* 0x000fca000383ffff */
.L_x_668:
[----:B------:R-:W-:Y:S01]  /*1a7c0*/  MOV R2, RZ ;  /* 0x000000ff00027202 */ /* 0x000fe20000000f00 */
[----:B------:R-:W-:Y:S01]  /*1a7d0*/  IMAD.MOV.U32 R5, RZ, RZ, R8 ;  /* 0x000000ffff057224 */ /* 0x000fe200078e0008 */
[----:B------:R-:W-:Y:S01]  /*1a7e0*/  MOV R3, 0x1a810 ;  /* 0x0001a81000037802 */ /* 0x000fe20000000f00 */
[----:B------:R-:W-:Y:S02]  /*1a7f0*/  IMAD.MOV.U32 R211, RZ, RZ, 0x1c1f ;  /* 0x00001c1fffd37424 */ /* 0x000fe400078e00ff */
[----:B-12---:R-:W-:Y:S05]  /*1a800*/  CALL.REL.NOINC `($__internal_10_$__cuda_sm70_shflsync_idx_p) ;  /* 0x00001cf000007944 */ /* 0x006fea0003c00000 */
[----:B------:R-:W-:Y:S01]  /*1a810*/  MOV R0, R211 ;  /* 0x000000d300007202 */ /* 0x000fe20000000f00 */
[----:B------:R-:W-:-:S05]  /*1a820*/  BRA `(.L_x_812) ;  /* 0xffff2cb000007947 */ /* 0x000fca000383ffff */
.L_x_669:
        /* <DEDUP_REMOVED lines=13> */
.L_x_670:
[----:B------:R-:W-:Y:S02]  /*1a900*/  MOV R0, 0x2 ;  /* 0x0000000200007802 */ /* 0x000fe40000000f00 */
[----:B------:R-:W-:Y:S02]  /*1a910*/  MOV R2, 0x1a930 ;  /* 0x0001a93000027802 */ /* 0x000fe40000000f00 */
[----:B------:R-:W-:Y:S05]  /*1a920*/  CALL.REL.NOINC `($__internal_9_$__cuda_sm70_shflsync_bfly_p) ;  /* 0x00001b7000007944 */ /* 0x000fea0003c00000 */
[----:B------:R-:W-:-:S05]  /*1a930*/  BRA `(.L_x_814) ;  /* 0xffff31c000007947 */ /* 0x000fca000383ffff */
.L_x_671:
        /* <DEDUP_REMOVED lines=31> */
.L_x_674:
[----:B------:R-:W-:Y:S01]  /*1ab30*/  MOV R211, 0x1c1f ;  /* 0x00001c1f00d37802 */ /* 0x000fe20000000f00 */
[----:B------:R-:W-:Y:S01]  /*1ab40*/  IMAD.MOV.U32 R2, RZ, RZ, RZ ;  /* 0x000000ffff027224 */ /* 0x000fe200078e00ff */
[----:B------:R-:W-:Y:S02]  /*1ab50*/  MOV R3, 0x1ab70 ;  /* 0x0001ab7000037802 */ /* 0x000fe40000000f00 */
[----:B-1234-:R-:W-:Y:S05]  /*1ab60*/  CALL.REL.NOINC `($__internal_10_$__cuda_sm70_shflsync_idx_p) ;  /* 0x0000199000007944 */ /* 0x01efea0003c00000 */
[----:B------:R-:W-:Y:S01]  /*1ab70*/  MOV R0, R211 ;  /* 0x000000d300007202 */ /* 0x000fe20000000f00 */
[----:B------:R-:W-:-:S05]  /*1ab80*/  BRA `(.L_x_816) ;  /* 0xffff4a1000007947 */ /* 0x000fca000383ffff */
.L_x_677:
[----:B------:R-:W-:Y:S01]  /*1ab90*/  MOV R211, 0x1c1f ;  /* 0x00001c1f00d37802 */ /* 0x000fe20000000f00 */
[----:B---3--:R-:W-:Y:S01]  /*1aba0*/  IMAD.MOV.U32 R2, RZ, RZ, 0x1 ;  /* 0x00000001ff027424 */ /* 0x008fe200078e00ff */
[----:B------:R-:W-:Y:S02]  /*1abb0*/  MOV R3, 0x1abd0 ;  /* 0x0001abd000037802 */ /* 0x000fe40000000f00 */
[----:B-12-4-:R-:W-:Y:S05]  /*1abc0*/  CALL.REL.NOINC `($__internal_10_$__cuda_sm70_shflsync_idx_p) ;  /* 0x0000193000007944 */ /* 0x016fea0003c00000 */
        /* <DEDUP_REMOVED lines=8> */
.L_x_680:
[----:B------:R-:W-:Y:S01]  /*1ac50*/  MOV R2, RZ ;  /* 0x000000ff00027202 */ /* 0x000fe20000000f00 */
[----:B------:R-:W-:Y:S01]  /*1ac60*/  IMAD.MOV.U32 R5, RZ, RZ, R7 ;  /* 0x000000ffff057224 */ /* 0x000fe200078e0007 */
[----:B------:R-:W-:Y:S01]  /*1ac70*/  MOV R3, 0x1aca0 ;  /* 0x0001aca000037802 */ /* 0x000fe20000000f00 */
[----:B------:R-:W-:Y:S02]  /*1ac80*/  IMAD.MOV.U32 R211, RZ, RZ, 0x1c1f ;  /* 0x00001c1fffd37424 */ /* 0x000fe400078e00ff */
[----:B------:R-:W-:Y:S05]  /*1ac90*/  CALL.REL.NOINC `($__internal_10_$__cuda_sm70_shflsync_idx_p) ;  /* 0x0000186000007944 */ /* 0x000fea0003c00000 */
[----:B------:R-:W-:Y:S01]  /*1aca0*/  MOV R4, R211 ;  /* 0x000000d300047202 */ /* 0x000fe20000000f00 */
[----:B------:R-:W-:-:S05]  /*1acb0*/  BRA `(.L_x_818) ;  /* 0xffff59e000007947 */ /* 0x000fca000383ffff */
.L_x_681:
[----:B------:R-:W-:Y:S01]  /*1acc0*/  MOV R2, RZ ;  /* 0x000000ff00027202 */ /* 0x000fe20000000f00 */
[----:B------:R-:W-:Y:S01]  /*1acd0*/  IMAD.MOV.U32 R5, RZ, RZ, R8 ;  /* 0x000000ffff057224 */ /* 0x000fe200078e0008 */
[----:B------:R-:W-:Y:S01]  /*1ace0*/  MOV R3, 0x1ad10 ;  /* 0x0001ad1000037802 */ /* 0x000fe20000000f00 */
[----:B------:R-:W-:Y:S02]  /*1acf0*/  IMAD.MOV.U32 R211, RZ, RZ, 0x1c1f ;  /* 0x00001c1fffd37424 */ /* 0x000fe400078e00ff */
[----:B-12---:R-:W-:Y:S05]  /*1ad00*/  CALL.REL.NOINC `($__internal_10_$__cuda_sm70_shflsync_idx_p) ;  /* 0x000017f000007944 */ /* 0x006fea0003c00000 */
[----:B------:R-:W-:Y:S01]  /*1ad10*/  MOV R0, R211 ;  /* 0x000000d300007202 */ /* 0x000fe20000000f00 */
[----:B------:R-:W-:-:S05]  /*1ad20*/  BRA `(.L_x_819) ;  /* 0xffff599000007947 */ /* 0x000fca000383ffff */
.L_x_682:
        /* <DEDUP_REMOVED lines=13> */
.L_x_683:
[----:B------:R-:W-:Y:S01]  /*1ae00*/  MOV R211, 0x1c1f ;  /* 0x00001c1f00d37802 */ /* 0x000fe20000000f00 */
[----:B------:R-:W-:Y:S01]  /*1ae10*/  IMAD.MOV.U32 R2, RZ, RZ, RZ ;  /* 0x000000ffff027224 */ /* 0x000fe200078e00ff */
[----:B------:R-:W-:Y:S02]  /*1ae20*/  MOV R3, 0x1ae40 ;  /* 0x0001ae4000037802 */ /* 0x000fe40000000f00 */
[----:B------:R-:W-:Y:S05]  /*1ae30*/  CALL.REL.NOINC `($__internal_10_$__cuda_sm70_shflsync_idx_p) ;  /* 0x000016c000007944 */ /* 0x000fea0003c00000 */
[----:B------:R-:W-:Y:S01]  /*1ae40*/  MOV R4, R211 ;  /* 0x000000d300047202 */ /* 0x000fe20000000f00 */
[----:B------:R-:W-:-:S05]  /*1ae50*/  BRA `(.L_x_821) ;  /* 0xffff5b6000007947 */ /* 0x000fca000383ffff */
.L_x_688:
[----:B------:R-:W-:Y:S01]  /*1ae60*/  MOV R211, 0x1c1f ;  /* 0x00001c1f00d37802 */ /* 0x000fe20000000f00 */
[----:B------:R-:W-:Y:S01]  /*1ae70*/  IMAD.MOV.U32 R2, RZ, RZ, 0x1 ;  /* 0x00000001ff027424 */ /* 0x000fe200078e00ff */
[----:B------:R-:W-:Y:S02]  /*1ae80*/  MOV R3, 0x1aea0 ;  /* 0x0001aea000037802 */ /* 0x000fe40000000f00 */
[----:B-1----:R-:W-:Y:S05]  /*1ae90*/  CALL.REL.NOINC `($__internal_10_$__cuda_sm70_shflsync_idx_p) ;  /* 0x0000166000007944 */ /* 0x002fea0003c00000 */
[----:B------:R-:W-:Y:S01]  /*1aea0*/  MOV R4, R211 ;  /* 0x000000d300047202 */ /* 0x000fe20000000f00 */
[----:B------:R-:W-:-:S05]  /*1aeb0*/  BRA `(.L_x_822) ;  /* 0xffff60d000007947 */ /* 0x000fca000383ffff */
.L_x_693:
[----:B------:R-:W-:Y:S01]  /*1aec0*/  MOV R211, 0x1c1f ;  /* 0x00001c1f00d37802 */ /* 0x000fe20000000f00 */
[----:B------:R-:W-:Y:S01]  /*1aed0*/  IMAD.MOV.U32 R2, RZ, RZ, 0x2 ;  /* 0x00000002ff027424 */ /* 0x000fe200078e00ff */
[----:B------:R-:W-:Y:S02]  /*1aee0*/  MOV R3, 0x1af00 ;  /* 0x0001af0000037802 */ /* 0x000fe40000000f00 */
[----:B-12---:R-:W-:Y:S05]  /*1aef0*/  CALL.REL.NOINC `($__internal_10_$__cuda_sm70_shflsync_idx_p) ;  /* 0x0000160000007944 */ /* 0x006fea0003c00000 */
[----:B------:R-:W-:Y:S01]  /*1af00*/  MOV R4, R211 ;  /* 0x000000d300047202 */ /* 0x000fe20000000f00 */
[----:B------:R-:W-:-:S05]  /*1af10*/  BRA `(.L_x_823) ;  /* 0xffff651000007947 */ /* 0x000fca000383ffff */
.L_x_698:
[----:B------:R-:W-:Y:S01]  /*1af20*/  MOV R211, 0x1c1f ;  /* 0x00001c1f00d37802 */ /* 0x000fe20000000f00 */
[----:B------:R-:W-:Y:S01]  /*1af30*/  IMAD.MOV.U32 R2, RZ, RZ, 0x3 ;  /* 0x00000003ff027424 */ /* 0x000fe200078e00ff */
[----:B------:R-:W-:Y:S02]  /*1af40*/  MOV R3, 0x1af60 ;  /* 0x0001af6000037802 */ /* 0x000fe40000000f00 */
[----:B-123--:R-:W-:Y:S05]  /*1af50*/  CALL.REL.NOINC `($__internal_10_$__cuda_sm70_shflsync_idx_p) ;  /* 0x000015a000007944 */ /* 0x00efea0003c00000 */
[----:B------:R-:W-:Y:S01]  /*1af60*/  MOV R4, R211 ;  /* 0x000000d300047202 */ /* 0x000fe20000000f00 */
[----:B------:R-:W-:-:S05]  /*1af70*/  BRA `(.L_x_824) ;  /* 0xffff695000007947 */ /* 0x000fca000383ffff */
.L_x_703:
[----:B------:R-:W-:Y:S02]  /*1af80*/  MOV R0, 0x2 ;  /* 0x0000000200007802 */ /* 0x000fe40000000f00 */
[----:B------:R-:W-:Y:S02]  /*1af90*/  MOV R2, 0x1afb0 ;  /* 0x0001afb000027802 */ /* 0x000fe40000000f00 */
[----:B------:R-:W-:Y:S05]  /*1afa0*/  CALL.REL.NOINC `($__internal_9_$__cuda_sm70_shflsync_bfly_p) ;  /* 0x000014f000007944 */ /* 0x000fea0003c00000 */
[----:B------:R-:W-:-:S05]  /*1afb0*/  BRA `(.L_x_825) ;  /* 0xffff70b000007947 */ /* 0x000fca000383ffff */
.L_x_704:
        /* <DEDUP_REMOVED lines=31> */
.L_x_706:
[----:B------:R-:W-:Y:S01]  /*1b1b0*/  IMAD.MOV.U32 R4, RZ, RZ, R222 ;  /* 0x000000ffff047224 */ /* 0x000fe200078e00de */
[----:B------:R-:W-:-:S02]  /*1b1c0*/  MOV R0, 0x2 ;  /* 0x0000000200007802 */ /* 0x000fc40000000f00 */
[----:B------:R-:W-:Y:S02]  /*1b1d0*/  MOV R2, 0x1b1f0 ;  /* 0x0001b1f000027802 */ /* 0x000fe40000000f00 */
[----:B------:R-:W-:Y:S05]  /*1b1e0*/  CALL.REL.NOINC `($__internal_9_$__cuda_sm70_shflsync_bfly_p) ;  /* 0x000012b000007944 */ /* 0x000fea0003c00000 */
[----:B------:R-:W-:Y:S05]  /*1b1f0*/  BRA `(.L_x_827) ;  /* 0xffff880000007947 */ /* 0x000fea000383ffff */
.L_x_707:
[----:B------:R-:W-:Y:S01]  /*1b200*/  IMAD.MOV.U32 R4, RZ, RZ, R7 ;  /* 0x000000ffff047224 */ /* 0x000fe200078e0007 */
[----:B------:R-:W-:Y:S02]  /*1b210*/  MOV R0, 0x1 ;  /* 0x0000000100007802 */ /* 0x000fe40000000f00 */
[----:B------:R-:W-:Y:S02]  /*1b220*/  MOV R2, 0x1b240 ;  /* 0x0001b24000027802 */ /* 0x000fe40000000f00 */
[----:B-1----:R-:W-:Y:S05]  /*1b230*/  CALL.REL.NOINC `($__internal_9_$__cuda_sm70_shflsync_bfly_p) ;  /* 0x0000126000007944 */ /* 0x002fea0003c00000 */
[----:B------:R-:W-:Y:S01]  /*1b240*/  FADD.FTZ R7, R7, R0 ;  /* 0x0000000007077221 */ /* 0x000fe20000010000 */
[----:B------:R-:W-:Y:S02]  /*1b250*/  MOV R4, R228 ;  /* 0x000000e400047202 */ /* 0x000fe40000000f00 */
[----:B------:R-:W-:Y:S02]  /*1b260*/  MOV R0, 0x2 ;  /* 0x0000000200007802 */ /* 0x000fe40000000f00 */
[----:B------:R-:W-:Y:S02]  /*1b270*/  MOV R2, 0x1b290 ;  /* 0x0001b29000027802 */ /* 0x000fe40000000f00 */
[----:B------:R-:W-:Y:S05]  /*1b280*/  CALL.REL.NOINC `($__internal_9_$__cuda_sm70_shflsync_bfly_p) ;  /* 0x0000121000007944 */ /* 0x000fea0003c00000 */
[----:B------:R-:W-:Y:S01]  /*1b290*/  FADD.FTZ R4, R228, R0 ;  /* 0x00000000e4047221 */ /* 0x000fe20000010000 */
[----:B------:R-:W-:Y:S02]  /*1b2a0*/  MOV R0, 0x1 ;  /* 0x0000000100007802 */ /* 0x000fe40000000f00 */
[----:B------:R-:W-:-:S02]  /*1b2b0*/  MOV R2, 0x1b2d0 ;  /* 0x0001b2d000027802 */ /* 0x000fc40000000f00 */
[----:B------:R-:W-:Y:S05]  /*1b2c0*/  CALL.REL.NOINC `($__internal_9_$__cuda_sm70_shflsync_bfly_p) ;  /* 0x000011d000007944 */ /* 0x000fea0003c00000 */
[----:B------:R-:W-:Y:S01]  /*1b2d0*/  FADD.FTZ R6, R4, R0 ;  /* 0x0000000004067221 */ /* 0x000fe20000010000 */
[----:B------:R-:W-:-:S02]  /*1b2e0*/  MOV R4, R221 ;  /* 0x000000dd00047202 */ /* 0x000fc40000000f00 */
[----:B------:R-:W-:Y:S02]  /*1b2f0*/  MOV R0, 0x2 ;  /* 0x0000000200007802 */ /* 0x000fe40000000f00 */
[----:B------:R-:W-:Y:S02]  /*1b300*/  MOV R2, 0x1b320 ;  /* 0x0001b32000027802 */ /* 0x000fe40000000f00 */
[----:B------:R-:W-:Y:S05]  /*1b310*/  CALL.REL.NOINC `($__internal_9_$__cuda_sm70_shflsync_bfly_p) ;  /* 0x0000118000007944 */ /* 0x000fea0003c00000 */
[----:B------:R-:W-:Y:S01]  /*1b320*/  FADD.FTZ R5, R221, R0 ;  /* 0x00000000dd057221 */ /* 0x000fe20000010000 */
[----:B------:R-:W-:Y:S02]  /*1b330*/  MOV R0, 0x1 ;  /* 0x0000000100007802 */ /* 0x000fe40000000f00 */
[----:B------:R-:W-:Y:S02]  /*1b340*/  MOV R2, 0x1b370 ;  /* 0x0001b37000027802 */ /* 0x000fe40000000f00 */
[----:B------:R-:W-:Y:S02]  /*1b350*/  MOV R4, R5 ;  /* 0x0000000500047202 */ /* 0x000fe40000000f00 */
[----:B------:R-:W-:Y:S05]  /*1b360*/  CALL.REL.NOINC `($__internal_9_$__cuda_sm70_shflsync_bfly_p) ;  /* 0x0000113000007944 */ /* 0x000fea0003c00000 */
[----:B------:R-:W-:Y:S01]  /*1b370*/  FADD.FTZ R5, R5, R0 ;  /* 0x0000000005057221 */ /* 0x000fe20000010000 */
[----:B------:R-:W-:Y:S02]  /*1b380*/  MOV R4, R223 ;  /* 0x000000df00047202 */ /* 0x000fe40000000f00 */
[----:B------:R-:W-:-:S02]  /*1b390*/  MOV R0, 0x2 ;  /* 0x0000000200007802 */ /* 0x000fc40000000f00 */
[----:B------:R-:W-:Y:S02]  /*1b3a0*/  MOV R2, 0x1b3c0 ;  /* 0x0001b3c000027802 */ /* 0x000fe40000000f00 */
[----:B------:R-:W-:Y:S05]  /*1b3b0*/  CALL.REL.NOINC `($__internal_9_$__cuda_sm70_shflsync_bfly_p) ;  /* 0x000010e000007944 */ /* 0x000fea0003c00000 */
[----:B------:R-:W-:Y:S01]  /*1b3c0*/  FADD.FTZ R4, R223, R0 ;  /* 0x00000000df047221 */ /* 0x000fe20000010000 */
[----:B------:R-:W-:Y:S02]  /*1b3d0*/  MOV R0, 0x1 ;  /* 0x0000000100007802 */ /* 0x000fe40000000f00 */
[----:B------:R-:W-:Y:S02]  /*1b3e0*/  MOV R2, 0x1b400 ;  /* 0x0001b40000027802 */ /* 0x000fe40000000f00 */
[----:B------:R-:W-:Y:S05]  /*1b3f0*/  CALL.REL.NOINC `($__internal_9_$__cuda_sm70_shflsync_bfly_p) ;  /* 0x000010a000007944 */ /* 0x000fea0003c00000 */
[----:B------:R-:W-:Y:S01]  /*1b400*/  MOV R8, R0 ;  /* 0x0000000000087202 */ /* 0x000fe20000000f00 */
[----:B------:R-:W-:Y:S05]  /*1b410*/  BRA `(.L_x_828) ;  /* 0xffff86d000007947 */ /* 0x000fea000383ffff */
.L_x_714:
[----:B-1234-:R-:W-:Y:S01]  /*1b420*/  IMAD.MOV.U32 R5, RZ, RZ, R7 ;  /* 0x000000ffff057224 */ /* 0x01efe200078e0007 */
[----:B------:R-:W-:Y:S01]  /*1b430*/  MOV R2, RZ ;  /* 0x000000ff00027202 */ /* 0x000fe20000000f00 */
[----:B------:R-:W-:Y:S01]  /*1b440*/  IMAD.MOV.U32 R211, RZ, RZ, 0x1c1f ;  /* 0x00001c1fffd37424 */ /* 0x000fe200078e00ff */
[----:B------:R-:W-:Y:S02]  /*1b450*/  MOV R3, 0x1b470 ;  /* 0x0001b47000037802 */ /* 0x000fe40000000f00 */
[----:B------:R-:W-:Y:S05]  /*1b460*/  CALL.REL.NOINC `($__internal_10_$__cuda_sm70_shflsync_idx_p) ;  /* 0x0000109000007944 */ /* 0x000fea0003c00000 */
[----:B------:R-:W-:Y:S01]  /*1b470*/  MOV R6, R211 ;  /* 0x000000d300067202 */ /* 0x000fe20000000f00 */
[----:B------:R-:W-:Y:S05]  /*1b480*/  BRA `(.L_x_829) ;  /* 0xffffa05000007947 */ /* 0x000fea000383ffff */
.L_x_715:
[----:B------:R-:W-:Y:S01]  /*1b490*/  IMAD.MOV.U32 R5, RZ, RZ, R13 ;  /* 0x000000ffff057224 */ /* 0x000fe200078e000d */
[----:B------:R-:W-:Y:S01]  /*1b4a0*/  MOV R2, RZ ;  /* 0x000000ff00027202 */ /* 0x000fe20000000f00 */
[----:B------:R-:W-:Y:S01]  /*1b4b0*/  IMAD.MOV.U32 R211, RZ, RZ, 0x1c1f ;  /* 0x00001c1fffd37424 */ /* 0x000fe200078e00ff */
[----:B------:R-:W-:-:S02]  /*1b4c0*/  MOV R3, 0x1b4e0 ;  /* 0x0001b4e000037802 */ /* 0x000fc40000000f00 */
[----:B-12---:R-:W-:Y:S05]  /*1b4d0*/  CALL.REL.NOINC `($__internal_10_$__cuda_sm70_shflsync_idx_p) ;  /* 0x0000102000007944 */ /* 0x006fea0003c00000 */
[----:B------:R-:W-:Y:S01]  /*1b4e0*/  MOV R0, R211 ;  /* 0x000000d300007202 */ /* 0x000fe20000000f00 */
[----:B------:R-:W-:Y:S05]  /*1b4f0*/  BRA `(.L_x_830) ;  /* 0xffffa00000007947 */ /* 0x000fea000383ffff */
.L_x_718:
[----:B------:R-:W-:Y:S01]  /*1b500*/  IMAD.MOV.U32 R5, RZ, RZ, R7 ;  /* 0x000000ffff057224 */ /* 0x000fe200078e0007 */
[----:B--2---:R-:W-:Y:S01]  /*1b510*/  MOV R2, 0x1 ;  /* 0x0000000100027802 */ /* 0x004fe20000000f00 */
[----:B------:R-:W-:Y:S01]  /*1b520*/  IMAD.MOV.U32 R211, RZ, RZ, 0x1c1f ;  /* 0x00001c1fffd37424 */ /* 0x000fe200078e00ff */
[----:B------:R-:W-:-:S02]  /*1b530*/  MOV R3, 0x1b550 ;  /* 0x0001b55000037802 */ /* 0x000fc40000000f00 */
[----:B-1-34-:R-:W-:Y:S05]  /*1b540*/  CALL.REL.NOINC `($__internal_10_$__cuda_sm70_shflsync_idx_p) ;  /* 0x00000fb000007944 */ /* 0x01afea0003c00000 */
        /* <DEDUP_REMOVED lines=8> */
.L_x_721:
[----:B------:R-:W-:Y:S01]  /*1b5d0*/  IMAD.MOV.U32 R5, RZ, RZ, R7 ;  /* 0x000000ffff057224 */ /* 0x000fe200078e0007 */
[----:B-1----:R-:W-:Y:S01]  /*1b5e0*/  MOV R2, 0x2 ;  /* 0x0000000200027802 */ /* 0x002fe20000000f00 */
[----:B------:R-:W-:Y:S01]  /*1b5f0*/  IMAD.MOV.U32 R211, RZ, RZ, 0x1c1f ;  /* 0x00001c1fffd37424 */ /* 0x000fe200078e00ff */
[----:B------:R-:W-:Y:S02]  /*1b600*/  MOV R3, 0x1b620 ;  /* 0x0001b62000037802 */ /* 0x000fe40000000f00 */
[----:B--234-:R-:W-:Y:S05]  /*1b610*/  CALL.REL.NOINC `($__internal_10_$__cuda_sm70_shflsync_idx_p) ;  /* 0x00000ee000007944 */ /* 0x01cfea0003c00000 */
[----:B------:R-:W-:Y:S01]  /*1b620*/  MOV R6, R211 ;  /* 0x000000d300067202 */ /* 0x000fe20000000f00 */
[----:B------:R-:W-:Y:S05]  /*1b630*/  BRA `(.L_x_832) ;  /* 0xffffa19000007947 */ /* 0x000fea000383ffff */
.L_x_722:
[----:B------:R-:W-:Y:S01]  /*1b640*/  IMAD.MOV.U32 R5, RZ, RZ, R13 ;  /* 0x000000ffff057224 */ /* 0x000fe200078e000d */
[----:B------:R-:W-:Y:S01]  /*1b650*/  MOV R2, 0x2 ;  /* 0x0000000200027802 */ /* 0x000fe20000000f00 */
[----:B------:R-:W-:Y:S01]  /*1b660*/  IMAD.MOV.U32 R211, RZ, RZ, 0x1c1f ;  /* 0x00001c1fffd37424 */ /* 0x000fe200078e00ff */
[----:B------:R-:W-:Y:S02]  /*1b670*/  MOV R3, 0x1b690 ;  /* 0x0001b69000037802 */ /* 0x000fe40000000f00 */
[----:B-1234-:R-:W-:Y:S05]  /*1b680*/  CALL.REL.NOINC `($__internal_10_$__cuda_sm70_shflsync_idx_p) ;  /* 0x00000e7000007944 */ /* 0x01efea0003c00000 */
[----:B------:R-:W-:Y:S01]  /*1b690*/  MOV R0, R211 ;  /* 0x000000d300007202 */ /* 0x000fe20000000f00 */
[----:B------:R-:W-:Y:S05]  /*1b6a0*/  BRA `(.L_x_833) ;  /* 0xffffa14000007947 */ /* 0x000fea000383ffff */
.L_x_725:
[----:B------:R-:W-:Y:S01]  /*1b6b0*/  IMAD.MOV.U32 R5, RZ, RZ, R7 ;  /* 0x000000ffff057224 */ /* 0x000fe200078e0007 */
[----:B-1----:R-:W-:Y:S01]  /*1b6c0*/  MOV R2, 0x3 ;  /* 0x0000000300027802 */ /* 0x002fe20000000f00 */
[----:B------:R-:W-:Y:S01]  /*1b6d0*/  IMAD.MOV.U32 R211, RZ, RZ, 0x1c1f ;  /* 0x00001c1fffd37424 */ /* 0x000fe200078e00ff */
[----:B------:R-:W-:-:S02]  /*1b6e0*/  MOV R3, 0x1b700 ;  /* 0x0001b70000037802 */ /* 0x000fc40000000f00 */
[----:B--234-:R-:W-:Y:S05]  /*1b6f0*/  CALL.REL.NOINC `($__internal_10_$__cuda_sm70_shflsync_idx_p) ;  /* 0x00000e0000007944 */ /* 0x01cfea0003c00000 */
        /* <DEDUP_REMOVED lines=8> */
.L_x_727:
[----:B------:R-:W-:Y:S01]  /*1b780*/  IMAD.MOV.U32 R5, RZ, RZ, R12 ;  /* 0x000000ffff057224 */ /* 0x000fe200078e000c */
[----:B------:R-:W-:Y:S01]  /*1b790*/  MOV R2, RZ ;  /* 0x000000ff00027202 */ /* 0x000fe20000000f00 */
[----:B------:R-:W-:Y:S01]  /*1b7a0*/  IMAD.MOV.U32 R211, RZ, RZ, 0x1c1f ;  /* 0x00001c1fffd37424 */ /* 0x000fe200078e00ff */
[----:B------:R-:W-:Y:S02]  /*1b7b0*/  MOV R3, 0x1b7d0 ;  /* 0x0001b7d000037802 */ /* 0x000fe40000000f00 */
[----:B------:R-:W-:Y:S05]  /*1b7c0*/  CALL.REL.NOINC `($__internal_10_$__cuda_sm70_shflsync_idx_p) ;  /* 0x00000d3000007944 */ /* 0x000fea0003c00000 */
[----:B------:R-:W-:Y:S01]  /*1b7d0*/  MOV R4, R211 ;  /* 0x000000d300047202 */ /* 0x000fe20000000f00 */
[----:B------:R-:W-:Y:S05]  /*1b7e0*/  BRA `(.L_x_835) ;  /* 0xffffa4c000007947 */ /* 0x000fea000383ffff */
.L_x_728:
[----:B------:R-:W-:Y:S01]  /*1b7f0*/  IMAD.MOV.U32 R5, RZ, RZ, R13 ;  /* 0x000000ffff057224 */ /* 0x000fe200078e000d */
[----:B------:R-:W-:Y:S01]  /*1b800*/  MOV R2, RZ ;  /* 0x000000ff00027202 */ /* 0x000fe20000000f00 */
[----:B------:R-:W-:Y:S01]  /*1b810*/  IMAD.MOV.U32 R211, RZ, RZ, 0x1c1f ;  /* 0x00001c1fffd37424 */ /* 0x000fe200078e00ff */
[----:B------:R-:W-:Y:S02]  /*1b820*/  MOV R3, 0x1b840 ;  /* 0x0001b84000037802 */ /* 0x000fe40000000f00 */
[----:B-12---:R-:W-:Y:S05]  /*1b830*/  CALL.REL.NOINC `($__internal_10_$__cuda_sm70_shflsync_idx_p) ;  /* 0x00000cc000007944 */ /* 0x006fea0003c00000 */
[----:B------:R-:W-:Y:S01]  /*1b840*/  MOV R0, R211 ;  /* 0x000000d300007202 */ /* 0x000fe20000000f00 */
[----:B------:R-:W-:Y:S05]  /*1b850*/  BRA `(.L_x_836) ;  /* 0xffffa47000007947 */ /* 0x000fea000383ffff */
.L_x_731:
[----:B------:R-:W-:Y:S01]  /*1b860*/  IMAD.MOV.U32 R5, RZ, RZ, R12 ;  /* 0x000000ffff057224 */ /* 0x000fe200078e000c */
[----:B----4-:R-:W-:Y:S01]  /*1b870*/  MOV R2, 0x1 ;  /* 0x0000000100027802 */ /* 0x010fe20000000f00 */
[----:B------:R-:W-:Y:S01]  /*1b880*/  IMAD.MOV.U32 R211, RZ, RZ, 0x1c1f ;  /* 0x00001c1fffd37424 */ /* 0x000fe200078e00ff */
[----:B------:R-:W-:-:S02]  /*1b890*/  MOV R3, 0x1b8b0 ;  /* 0x0001b8b000037802 */ /* 0x000fc40000000f00 */
        /* <DEDUP_REMOVED lines=9> */
.L_x_734:
[----:B------:R-:W-:Y:S01]  /*1b930*/  IMAD.MOV.U32 R5, RZ, RZ, R12 ;  /* 0x000000ffff057224 */ /* 0x000fe200078e000c */
[----:B----4-:R-:W-:Y:S01]  /*1b940*/  MOV R2, 0x2 ;  /* 0x0000000200027802 */ /* 0x010fe20000000f00 */
[----:B------:R-:W-:Y:S01]  /*1b950*/  IMAD.MOV.U32 R211, RZ, RZ, 0x1c1f ;  /* 0x00001c1fffd37424 */ /* 0x000fe200078e00ff */
[----:B------:R-:W-:Y:S02]  /*1b960*/  MOV R3, 0x1b980 ;  /* 0x0001b98000037802 */ /* 0x000fe40000000f00 */
[----:B-123--:R-:W-:Y:S05]  /*1b970*/  CALL.REL.NOINC `($__internal_10_$__cuda_sm70_shflsync_idx_p) ;  /* 0x00000b8000007944 */ /* 0x00efea0003c00000 */
[----:B------:R-:W-:Y:S01]  /*1b980*/  MOV R4, R211 ;  /* 0x000000d300047202 */ /* 0x000fe20000000f00 */
[----:B------:R-:W-:Y:S05]  /*1b990*/  BRA `(.L_x_838) ;  /* 0xffffae2000007947 */ /* 0x000fea000383ffff */
.L_x_735:
[----:B------:R-:W-:Y:S01]  /*1b9a0*/  IMAD.MOV.U32 R5, RZ, RZ, R13 ;  /* 0x000000ffff057224 */ /* 0x000fe200078e000d */
[----:B----4-:R-:W-:Y:S01]  /*1b9b0*/  MOV R2, 0x2 ;  /* 0x0000000200027802 */ /* 0x010fe20000000f00 */
[----:B------:R-:W-:Y:S01]  /*1b9c0*/  IMAD.MOV.U32 R211, RZ, RZ, 0x1c1f ;  /* 0x00001c1fffd37424 */ /* 0x000fe200078e00ff */
[----:B------:R-:W-:Y:S02]  /*1b9d0*/  MOV R3, 0x1b9f0 ;  /* 0x0001b9f000037802 */ /* 0x000fe40000000f00 */
[----:B-123--:R-:W-:Y:S05]  /*1b9e0*/  CALL.REL.NOINC `($__internal_10_$__cuda_sm70_shflsync_idx_p) ;  /* 0x00000b1000007944 */ /* 0x00efea0003c00000 */
[----:B------:R-:W-:Y:S01]  /*1b9f0*/  MOV R0, R211 ;  /* 0x000000d300007202 */ /* 0x000fe20000000f00 */
[----:B------:R-:W-:Y:S05]  /*1ba00*/  BRA `(.L_x_839) ;  /* 0xffffadd000007947 */ /* 0x000fea000383ffff */
.L_x_738:
[----:B------:R-:W-:Y:S01]  /*1ba10*/  IMAD.MOV.U32 R5, RZ, RZ, R12 ;  /* 0x000000ffff057224 */ /* 0x000fe200078e000c */
[----:B---3--:R-:W-:Y:S01]  /*1ba20*/  MOV R2, 0x3 ;  /* 0x0000000300027802 */ /* 0x008fe20000000f00 */
        /* <DEDUP_REMOVED lines=11> */
.L_x_742:
[----:B------:R-:W-:Y:S01]  /*1bae0*/  IMAD.MOV.U32 R5, RZ, RZ, R10 ;  /* 0x000000ffff057224 */ /* 0x000fe200078e000a */
[----:B------:R-:W-:Y:S01]  /*1baf0*/  MOV R2, RZ ;  /* 0x000000ff00027202 */ /* 0x000fe20000000f00 */
[----:B------:R-:W-:Y:S01]  /*1bb00*/  IMAD.MOV.U32 R211, RZ, RZ, 0x1c1f ;  /* 0x00001c1fffd37424 */ /* 0x000fe200078e00ff */
[----:B------:R-:W-:Y:S02]  /*1bb10*/  MOV R3, 0x1bb30 ;  /* 0x0001bb3000037802 */ /* 0x000fe40000000f00 */
[----:B------:R-:W-:Y:S05]  /*1bb20*/  CALL.REL.NOINC `($__internal_10_$__cuda_sm70_shflsync_idx_p) ;  /* 0x000009d000007944 */ /* 0x000fea0003c00000 */
[----:B------:R-:W-:Y:S01]  /*1bb30*/  MOV R4, R211 ;  /* 0x000000d300047202 */ /* 0x000fe20000000f00 */
[----:B------:R-:W-:Y:S05]  /*1bb40*/  BRA `(.L_x_841) ;  /* 0xffffbed000007947 */ /* 0x000fea000383ffff */
.L_x_743:
[----:B------:R-:W-:Y:S01]  /*1bb50*/  IMAD.MOV.U32 R5, RZ, RZ, R13 ;  /* 0x000000ffff057224 */ /* 0x000fe200078e000d */
[----:B------:R-:W-:Y:S01]  /*1bb60*/  MOV R2, RZ ;  /* 0x000000ff00027202 */ /* 0x000fe20000000f00 */
[----:B------:R-:W-:Y:S01]  /*1bb70*/  IMAD.MOV.U32 R211, RZ, RZ, 0x1c1f ;  /* 0x00001c1fffd37424 */ /* 0x000fe200078e00ff */
[----:B------:R-:W-:Y:S02]  /*1bb80*/  MOV R3, 0x1bba0 ;  /* 0x0001bba000037802 */ /* 0x000fe40000000f00 */
[----:B-12---:R-:W-:Y:S05]  /*1bb90*/  CALL.REL.NOINC `($__internal_10_$__cuda_sm70_shflsync_idx_p) ;  /* 0x0000096000007944 */ /* 0x006fea0003c00000 */
[----:B------:R-:W-:Y:S01]  /*1bba0*/  MOV R0, R211 ;  /* 0x000000d300007202 */ /* 0x000fe20000000f00 */
[----:B------:R-:W-:Y:S05]  /*1bbb0*/  BRA `(.L_x_842) ;  /* 0xffffbe8000007947 */ /* 0x000fea000383ffff */
.L_x_746:
        /* <DEDUP_REMOVED lines=13> */
.L_x_749:
[----:B------:R-:W-:Y:S01]  /*1bc90*/  IMAD.MOV.U32 R5, RZ, RZ, R10 ;  /* 0x000000ffff057224 */ /* 0x000fe200078e000a */
[----:B-1----:R-:W-:Y:S01]  /*1bca0*/  MOV R2, 0x2 ;  /* 0x0000000200027802 */ /* 0x002fe20000000f00 */
[----:B------:R-:W-:Y:S01]  /*1bcb0*/  IMAD.MOV.U32 R211, RZ, RZ, 0x1c1f ;  /* 0x00001c1fffd37424 */ /* 0x000fe200078e00ff */
[----:B------:R-:W-:Y:S02]  /*1bcc0*/  MOV R3, 0x1bce0 ;  /* 0x0001bce000037802 */ /* 0x000fe40000000f00 */
[----:B--234-:R-:W-:Y:S05]  /*1bcd0*/  CALL.REL.NOINC `($__internal_10_$__cuda_sm70_shflsync_idx_p) ;  /* 0x0000082000007944 */ /* 0x01cfea0003c00000 */
[----:B------:R-:W-:Y:S01]  /*1bce0*/  MOV R4, R211 ;  /* 0x000000d300047202 */ /* 0x000fe20000000f00 */
[----:B------:R-:W-:Y:S05]  /*1bcf0*/  BRA `(.L_x_844) ;  /* 0xffffc02000007947 */ /* 0x000fea000383ffff */
.L_x_750:
[----:B------:R-:W-:Y:S01]  /*1bd00*/  IMAD.MOV.U32 R5, RZ, RZ, R13 ;  /* 0x000000ffff057224 */ /* 0x000fe200078e000d */
[----:B------:R-:W-:Y:S01]  /*1bd10*/  MOV R2, 0x2 ;  /* 0x0000000200027802 */ /* 0x000fe20000000f00 */
[----:B------:R-:W-:Y:S01]  /*1bd20*/  IMAD.MOV.U32 R211, RZ, RZ, 0x1c1f ;  /* 0x00001c1fffd37424 */ /* 0x000fe200078e00ff */
[----:B------:R-:W-:Y:S02]  /*1bd30*/  MOV R3, 0x1bd50 ;  /* 0x0001bd5000037802 */ /* 0x000fe40000000f00 */
[----:B-1234-:R-:W-:Y:S05]  /*1bd40*/  CALL.REL.NOINC `($__internal_10_$__cuda_sm70_shflsync_idx_p) ;  /* 0x000007b000007944 */ /* 0x01efea0003c00000 */
[----:B------:R-:W-:Y:S01]  /*1bd50*/  MOV R0, R211 ;  /* 0x000000d300007202 */ /* 0x000fe20000000f00 */
[----:B------:R-:W-:Y:S05]  /*1bd60*/  BRA `(.L_x_845) ;  /* 0xffffbfd000007947 */ /* 0x000fea000383ffff */
.L_x_753:
        /* <DEDUP_REMOVED lines=13> */
.L_x_755:
[----:B------:R-:W-:Y:S01]  /*1be40*/  IMAD.MOV.U32 R5, RZ, RZ, R74 ;  /* 0x000000ffff057224 */ /* 0x000fe200078e004a */
[----:B------:R-:W-:Y:S01]  /*1be50*/  MOV R2, RZ ;  /* 0x000000ff00027202 */ /* 0x000fe20000000f00 */
[----:B------:R-:W-:Y:S01]  /*1be60*/  IMAD.MOV.U32 R211, RZ, RZ, 0x1f ;  /* 0x0000001fffd37424 */ /* 0x000fe200078e00ff */
[----:B------:R-:W-:Y:S02]  /*1be70*/  MOV R3, 0x1be90 ;  /* 0x0001be9000037802 */ /* 0x000fe40000000f00 */
[----:B------:R-:W-:Y:S05]  /*1be80*/  CALL.REL.NOINC `($__internal_10_$__cuda_sm70_shflsync_idx_p) ;  /* 0x0000067000007944 */ /* 0x000fea0003c00000 */
[----:B------:R-:W-:Y:S01]  /*1be90*/  MOV R9, R211 ;  /* 0x000000d300097202 */ /* 0x000fe20000000f00 */
[----:B------:R-:W-:Y:S05]  /*1bea0*/  BRA `(.L_x_847) ;  /* 0xffffc22000007947 */ /* 0x000fea000383ffff */
.L_x_756:
[----:B------:R-:W-:Y:S01]  /*1beb0*/  IMAD.MOV.U32 R5, RZ, RZ, R74 ;  /* 0x000000ffff057224 */ /* 0x000fe200078e004a */
[----:B------:R-:W-:Y:S01]  /*1bec0*/  MOV R2, 0x1 ;  /* 0x0000000100027802 */ /* 0x000fe20000000f00 */
[----:B------:R-:W-:Y:S01]  /*1bed0*/  IMAD.MOV.U32 R211, RZ, RZ, 0x1f ;  /* 0x0000001fffd37424 */ /* 0x000fe200078e00ff */
[----:B------:R-:W-:Y:S02]  /*1bee0*/  MOV R3, 0x1bf00 ;  /* 0x0001bf0000037802 */ /* 0x000fe40000000f00 */
[----:B-12---:R-:W-:Y:S05]  /*1bef0*/  CALL.REL.NOINC `($__internal_10_$__cuda_sm70_shflsync_idx_p) ;  /* 0x0000060000007944 */ /* 0x006fea0003c00000 */
[----:B------:R-:W-:Y:S01]  /*1bf00*/  MOV R8, R211 ;  /* 0x000000d300087202 */ /* 0x000fe20000000f00 */
[----:B------:R-:W-:Y:S05]  /*1bf10*/  BRA `(.L_x_848) ;  /* 0xffffc1d000007947 */ /* 0x000fea000383ffff */
.L_x_757:
[----:B------:R-:W-:Y:S02]  /*1bf20*/  MOV R2, 0x1 ;  /* 0x0000000100027802 */ /* 0x000fe40000000f00 */
[----:B------:R-:W-:-:S02]  /*1bf30*/  MOV R3, 0x1bf50 ;  /* 0x0001bf5000037802 */ /* 0x000fc40000000f00 */
[----:B-1234-:R-:W-:Y:S05]  /*1bf40*/  CALL.REL.NOINC `($__internal_11_$__cuda_sm70_shflsync_up_p) ;  /* 0x0000061000007944 */ /* 0x01efea0003c00000 */
[----:B------:R-:W-:Y:S05]  /*1bf50*/  BRA `(.L_x_849) ;  /* 0xffffc2c000007947 */ /* 0x000fea000383ffff */
.L_x_758:
[----:B------:R-:W-:Y:S02]  /*1bf60*/  MOV R2, 0x2 ;  /* 0x0000000200027802 */ /* 0x000fe40000000f00 */
[----:B------:R-:W-:-:S02]  /*1bf70*/  MOV R3, 0x1bf90 ;  /* 0x0001bf9000037802 */ /* 0x000fc40000000f00 */
[----:B--2-4-:R-:W-:Y:S05]  /*1bf80*/  CALL.REL.NOINC `($__internal_11_$__cuda_sm70_shflsync_up_p) ;  /* 0x000005d000007944 */ /* 0x014fea0003c00000 */
        /* <DEDUP_REMOVED lines=24> */
.L_x_762:
[----:B------:R-:W-:Y:S02]  /*1c110*/  MOV R2, 0x1 ;  /* 0x0000000100027802 */ /* 0x000fe40000000f00 */
[----:B------:R-:W-:Y:S02]  /*1c120*/  MOV R3, 0x1c140 ;  /* 0x0001c14000037802 */ /* 0x000fe40000000f00 */
[----:B------:R-:W-:Y:S05]  /*1c130*/  CALL.REL.NOINC `($__internal_11_$__cuda_sm70_shflsync_up_p) ;  /* 0x0000042000007944 */ /* 0x000fea0003c00000 */
[----:B------:R-:W-:Y:S01]  /*1c140*/  MOV R2, R4 ;  /* 0x0000000400027202 */ /* 0x000fe20000000f00 */
[----:B------:R-:W-:Y:S05]  /*1c150*/  BRA `(.L_x_851) ;  /* 0xffffc32000007947 */ /* 0x000fea000383ffff */
.L_x_763:
        /* <DEDUP_REMOVED lines=27> */
.L_x_765:
[----:B------:R-:W-:Y:S02]  /*1c310*/  SEL R0, RZ, 0x1, P0 ;  /* 0x00000001ff007807 */ /* 0x000fe40000000000 */
[----:B------:R-:W-:Y:S02]  /*1c320*/  MOV R2, 0x1c340 ;  /* 0x0001c34000027802 */ /* 0x000fe40000000f00 */
[----:B-1----:R-:W-:Y:S05]  /*1c330*/  CALL.REL.NOINC `($__internal_12_$__cuda_sm70_votesync_ballot) ;  /* 0x0000029000007944 */ /* 0x002fea0003c00000 */
[----:B------:R-:W-:Y:S01]  /*1c340*/  MOV R11, R0 ;  /* 0x00000000000b7202 */ /* 0x000fe20000000f00 */
[----:B------:R-:W-:Y:S05]  /*1c350*/  BRA `(.L_x_853) ;  /* 0xffffc2b000007947 */ /* 0x000fea000383ffff */
.L_x_766:
[----:B------:R-:W-:Y:S01]  /*1c360*/  IMAD.MOV.U32 R5, RZ, RZ, R6 ;  /* 0x000000ffff057224 */ /* 0x000fe200078e0006 */
[----:B--2---:R-:W-:Y:S01]  /*1c370*/  MOV R2, R0 ;  /* 0x0000000000027202 */ /* 0x004fe20000000f00 */
[----:B------:R-:W-:Y:S01]  /*1c380*/  IMAD.MOV.U32 R211, RZ, RZ, 0x1f ;  /* 0x0000001fffd37424 */ /* 0x000fe200078e00ff */
[----:B------:R-:W-:Y:S02]  /*1c390*/  MOV R3, 0x1c3b0 ;  /* 0x0001c3b000037802 */ /* 0x000fe40000000f00 */
[----:B-1----:R-:W-:Y:S05]  /*1c3a0*/  CALL.REL.NOINC `($__internal_10_$__cuda_sm70_shflsync_idx_p) ;  /* 0x0000015000007944 */ /* 0x002fea0003c00000 */
[----:B------:R-:W-:Y:S01]  /*1c3b0*/  IMAD.MOV.U32 R8, RZ, RZ, R211 ;  /* 0x000000ffff087224 */ /* 0x000fe200078e00d3 */
[----:B------:R-:W-:Y:S01]  /*1c3c0*/  MOV R2, R0 ;  /* 0x0000000000027202 */ /* 0x000fe20000000f00 */
[----:B------:R-:W-:Y:S01]  /*1c3d0*/  IMAD.MOV.U32 R5, RZ, RZ, R7 ;  /* 0x000000ffff057224 */ /* 0x000fe200078e0007 */
[----:B------:R-:W-:-:S02]  /*1c3e0*/  MOV R211, 0x1f ;  /* 0x0000001f00d37802 */ /* 0x000fc40000000f00 */
[----:B------:R-:W-:Y:S02]  /*1c3f0*/  MOV R3, 0x1c410 ;  /* 0x0001c41000037802 */ /* 0x000fe40000000f00 */
[----:B------:R-:W-:Y:S05]  /*1c400*/  CALL.REL.NOINC `($__internal_10_$__cuda_sm70_shflsync_idx_p) ;  /* 0x000000f000007944 */ /* 0x000fea0003c00000 */
[----:B------:R-:W-:Y:S01]  /*1c410*/  MOV R7, R211 ;  /* 0x000000d300077202 */ /* 0x000fe20000000f00 */
[----:B------:R-:W-:Y:S05]  /*1c420*/  BRA `(.L_x_854) ;  /* 0xffffc25000007947 */ /* 0x000fea000383ffff */
.L_x_769:
[----:B------:R-:W-:Y:S01]  /*1c430*/  IMAD.MOV.U32 R5, RZ, RZ, R4 ;  /* 0x000000ffff057224 */ /* 0x000fe200078e0004 */
[----:B--2---:R-:W-:Y:S01]  /*1c440*/  MOV R2, R0 ;  /* 0x0000000000027202 */ /* 0x004fe20000000f00 */
[----:B------:R-:W-:Y:S01]  /*1c450*/  IMAD.MOV.U32 R211, RZ, RZ, 0x1f ;  /* 0x0000001fffd37424 */ /* 0x000fe200078e00ff */
[----:B------:R-:W-:Y:S02]  /*1c460*/  MOV R3, 0x1c480 ;  /* 0x0001c48000037802 */ /* 0x000fe40000000f00 */
[----:B-1--4-:R-:W-:Y:S05]  /*1c470*/  CALL.REL.NOINC `($__internal_10_$__cuda_sm70_shflsync_idx_p) ;  /* 0x0000008000007944 */ /* 0x012fea0003c00000 */
[----:B------:R-:W-:Y:S01]  /*1c480*/  MOV R12, R211 ;  /* 0x000000d3000c7202 */ /* 0x000fe20000000f00 */
[----:B------:R-:W-:Y:S05]  /*1c490*/  BRA `(.L_x_768) ;  /* 0xffffc24000007947 */ /* 0x000fea000383ffff */
        .weak           $__internal_9_$__cuda_sm70_shflsync_bfly_p
        .type           $__internal_9_$__cuda_sm70_shflsync_bfly_p,@function
        .size           $__internal_9_$__cuda_sm70_shflsync_bfly_p,($__internal_10_$__cuda_sm70_shflsync_idx_p - $__internal_9_$__cuda_sm70_shflsync_bfly_p)
$__internal_9_$__cuda_sm70_shflsync_bfly_p:
[----:B------:R-:W-:Y:S02]  /*1c4a0*/  MOV R162, 0xffffffff ;  /* 0xffffffff00a27802 */ /* 0x000fe40000000f00 */
[----:B------:R-:W-:Y:S02]  /*1c4b0*/  MOV R3, 0x1f ;  /* 0x0000001f00037802 */ /* 0x000fe40000000f00 */
[----:B------:R-:W-:Y:S04]  /*1c4c0*/  WARPSYNC R162 ;  /* 0x000000a200007348 */ /* 0x000fe80003800000 */
[----:B------:R1:W2:Y:S02]  /*1c4d0*/  SHFL.BFLY PT, R0, R4, R0, R3 ;  /* 0x0c00000004007389 */ /* 0x0002a400000e0003 */
[----:B-1----:R-:W-:-:S04]  /*1c4e0*/  MOV R3, 0x0 ;  /* 0x0000000000037802 */ /* 0x002fc80000000f00 */
[----:B--2---:R-:W-:Y:S05]  /*1c4f0*/  RET.REL.NODEC R2 `(_ZN7cutlass13device_kernelIN5flash19enable_sm80_to_sm89INS1_16FlashAttnFwdSm80INS1_25CollectiveMainloopFwdSm80ILi4ELi1ELb0EN4cute5tupleIJNS5_1CILi128EEENS7_ILi48EEENS7_ILi96EEEEEELi96ENS_10bfloat16_tEfNS_4arch4Sm80ELb0ELb1ELb1ELb1ELb1ELb0ELb1ELb1EEENS1_21CollectiveEpilogueFwdINS6_IJS8_SA_S9_EEENS6_IJNS7_ILi1EEESI_SI_EEESC_SE_Li128ELb1ELb1ELb1ELb0EEENS1_36VarlenDynamicPersistentTileSchedulerILi128ELi48ELi128ELi128ELb1ELb1ELb0ELb1ELb0ELb1EEEEEEEEEvNT_6ParamsE) ;  /* 0xfffe3b0002007950 */ /* 0x004fea0003c3ffff */
        .weak           $__internal_10_$__cuda_sm70_shflsync_idx_p
        .type           $__internal_10_$__cuda_sm70_shflsync_idx_p,@function
        .size           $__internal_10_$__cuda_sm70_shflsync_idx_p,($__internal_11_$__cuda_sm70_shflsync_up_p - $__internal_10_$__cuda_sm70_shflsync_idx_p)
$__internal_10_$__cuda_sm70_shflsync_idx_p:
[----:B------:R-:W-:-:S04]  /*1c500*/  MOV R212, 0xffffffff ;  /* 0xffffffff00d47802 */ /* 0x000fc80000000f00 */
[----:B------:R-:W-:Y:S04]  /*1c510*/  WARPSYNC R212 ;  /* 0x000000d400007348 */ /* 0x000fe80003800000 */
[----:B------:R1:W2:Y:S02]  /*1c520*/  SHFL.IDX PT, R211, R5, R2, R211 ;  /* 0x0000000205d37389 */ /* 0x0002a400000e00d3 */
[----:B-1----:R-:W-:Y:S02]  /*1c530*/  MOV R2, R3 ;  /* 0x0000000300027202 */ /* 0x002fe40000000f00 */
[----:B------:R-:W-:-:S04]  /*1c540*/  MOV R3, 0x0 ;  /* 0x0000000000037802 */ /* 0x000fc80000000f00 */
[----:B--2---:R-:W-:Y:S05]  /*1c550*/  RET.REL.NODEC R2 `(_ZN7cutlass13device_kernelIN5flash19enable_sm80_to_sm89INS1_16FlashAttnFwdSm80INS1_25CollectiveMainloopFwdSm80ILi4ELi1ELb0EN4cute5tupleIJNS5_1CILi128EEENS7_ILi48EEENS7_ILi96EEEEEELi96ENS_10bfloat16_tEfNS_4arch4Sm80ELb0ELb1ELb1ELb1ELb1ELb0ELb1ELb1EEENS1_21CollectiveEpilogueFwdINS6_IJS8_SA_S9_EEENS6_IJNS7_ILi1EEESI_SI_EEESC_SE_Li128ELb1ELb1ELb1ELb0EEENS1_36VarlenDynamicPersistentTileSchedulerILi128ELi48ELi128ELi128ELb1ELb1ELb0ELb1ELb0ELb1EEEEEEEEEvNT_6ParamsE) ;  /* 0xfffe3aa002007950 */ /* 0x004fea0003c3ffff */
        .weak           $__internal_11_$__cuda_sm70_shflsync_up_p
        .type           $__internal_11_$__cuda_sm70_shflsync_up_p,@function
        .size           $__internal_11_$__cuda_sm70_shflsync_up_p,($__internal_12_$__cuda_sm70_votesync_ballot - $__internal_11_$__cuda_sm70_shflsync_up_p)
$__internal_11_$__cuda_sm70_shflsync_up_p:
[----:B------:R-:W-:Y:S02]  /*1c560*/  IMAD.MOV.U32 R4, RZ, RZ, RZ ;  /* 0x000000ffff047224 */ /* 0x000fe400078e00ff */
[----:B------:R-:W-:-:S04]  /*1c570*/  IMAD.MOV.U32 R10, RZ, RZ, -0x1 ;  /* 0xffffffffff0a7424 */ /* 0x000fc800078e00ff */
[----:B------:R-:W-:Y:S04]  /*1c580*/  WARPSYNC R10 ;  /* 0x0000000a00007348 */ /* 0x000fe80003800000 */
[----:B------:R1:W2:Y:S02]  /*1c590*/  SHFL.UP PT, R4, R0, R2, R4 ;  /* 0x0400000200047389 */ /* 0x0002a400000e0004 */
[----:B-1----:R-:W-:Y:S02]  /*1c5a0*/  MOV R2, R3 ;  /* 0x0000000300027202 */ /* 0x002fe40000000f00 */
[----:B------:R-:W-:-:S04]  /*1c5b0*/  MOV R3, 0x0 ;  /* 0x0000000000037802 */ /* 0x000fc80000000f00 */
[----:B--2---:R-:W-:Y:S05]  /*1c5c0*/  RET.REL.NODEC R2 `(_ZN7cutlass13device_kernelIN5flash19enable_sm80_to_sm89INS1_16FlashAttnFwdSm80INS1_25CollectiveMainloopFwdSm80ILi4ELi1ELb0EN4cute5tupleIJNS5_1CILi128EEENS7_ILi48EEENS7_ILi96EEEEEELi96ENS_10bfloat16_tEfNS_4arch4Sm80ELb0ELb1ELb1ELb1ELb1ELb0ELb1ELb1EEENS1_21CollectiveEpilogueFwdINS6_IJS8_SA_S9_EEENS6_IJNS7_ILi1EEESI_SI_EEESC_SE_Li128ELb1ELb1ELb1ELb0EEENS1_36VarlenDynamicPersistentTileSchedulerILi128ELi48ELi128ELi128ELb1ELb1ELb0ELb1ELb0ELb1EEEEEEEEEvNT_6ParamsE) ;  /* 0xfffe3a3002007950 */ /* 0x004fea0003c3ffff */
        .weak           $__internal_12_$__cuda_sm70_votesync_ballot
        .type           $__internal_12_$__cuda_sm70_votesync_ballot,@function
        .size           $__internal_12_$__cuda_sm70_votesync_ballot,(.L_x_3641 - $__internal_12_$__cuda_sm70_votesync_ballot)
$__internal_12_$__cuda_sm70_votesync_ballot:
[----:B------:R-:W-:Y:S01]  /*1c5d0*/  ISETP.NE.U32.AND P0, PT, R0, 0x1, PT ;  /* 0x000000010000780c */ /* 0x000fe20003f05070 */
[----:B------:R-:W-:-:S04]  /*1c5e0*/  IMAD.MOV.U32 R3, RZ, RZ, -0x1 ;  /* 0xffffffffff037424 */ /* 0x000fc800078e00ff */
[----:B------:R-:W-:Y:S08]  /*1c5f0*/  WARPSYNC R3 ;  /* 0x0000000300007348 */ /* 0x000ff00003800000 */
[----:B------:R-:W-:-:S04]  /*1c600*/  VOTE.ANY R0, PT, !P0 ;  /* 0x0000000000007806 */ /* 0x000fc800040e0100 */
[----:B------:R-:W-:Y:S01]  /*1c610*/  LOP3.LUT R0, R0, R3, RZ, 0xc0, !PT ;  /* 0x0000000300007212 */ /* 0x000fe200078ec0ff */
[----:B------:R-:W-:-:S04]  /*1c620*/  IMAD.MOV.U32 R3, RZ, RZ, 0x0 ;  /* 0x00000000ff037424 */ /* 0x000fc800078e00ff */
[----:B------:R-:W-:Y:S05]  /*1c630*/  RET.REL.NODEC R2 `(_ZN7cutlass13device_kernelIN5flash19enable_sm80_to_sm89INS1_16FlashAttnFwdSm80INS1_25CollectiveMainloopFwdSm80ILi4ELi1ELb0EN4cute5tupleIJNS5_1CILi128EEENS7_ILi48EEENS7_ILi96EEEEEELi96ENS_10bfloat16_tEfNS_4arch4Sm80ELb0ELb1ELb1ELb1ELb1ELb0ELb1ELb1EEENS1_21CollectiveEpilogueFwdINS6_IJS8_SA_S9_EEENS6_IJNS7_ILi1EEESI_SI_EEESC_SE_Li128ELb1ELb1ELb1ELb0EEENS1_36VarlenDynamicPersistentTileSchedulerILi128ELi48ELi128ELi128ELb1ELb1ELb0ELb1ELb0ELb1EEEEEEEEEvNT_6ParamsE) ;  /* 0xfffe39c002007950 */ /* 0x000fea0003c3ffff */
.L_x_855:
        /* <DEDUP_REMOVED lines=12> */
.L_x_3641:


//--------------------- .text._ZN7cutlass13device_kernelIN5flash19enable_sm80_to_sm89INS1_16FlashAttnFwdSm80INS1_25CollectiveMainloopFwdSm80ILi4ELi1ELb0EN4cute5tupleIJNS5_1CILi128EEENS7_ILi48EEENS7_ILi96EEEEEELi96ENS_10bfloat16_tEfNS_4arch4Sm80ELb0ELb1ELb1ELb1ELb1ELb1ELb1ELb1EEENS1_21CollectiveEpilogueFwdINS6_IJS8_SA_S9_EEENS6_IJNS7_ILi1EEESI_SI_EEESC_SE_Li128ELb1ELb1ELb1ELb0EEENS1_36VarlenDynamicPersistentTileSchedulerILi128ELi48ELi128ELi128ELb1ELb1ELb0ELb1ELb0ELb1EEEEEEEEEvNT_6ParamsE --------------------------
	.section	.text._ZN7cutlass13device_kernelIN5flash19enable_sm80_to_sm89INS1_16FlashAttnFwdSm80INS1_25CollectiveMainloopFwdSm80ILi4ELi1ELb0EN4cute5tupleIJNS5_1CILi128EEENS7_ILi48EEENS7_ILi96EEEEEELi96ENS_10bfloat16_tEfNS_4arch4Sm80ELb0ELb1ELb1ELb1ELb1ELb1ELb1ELb1EEENS1_21CollectiveEpilogueFwdINS6_IJS8_SA_S9_EEENS6_IJNS7_ILi1EEESI_SI_EEESC_SE_Li128ELb1ELb1ELb1ELb0EEENS1_36VarlenDynamicPersistentTileSchedulerILi128ELi48ELi128ELi128ELb1ELb1ELb0ELb1ELb0ELb1EEEEEEEEEvNT_6ParamsE,"ax",@progbits
	.sectioninfo	@"SHI_REGISTERS=255"
	.align	128
.text._ZN7cutlass13device_kernelIN5flash19enable_sm80_to_sm89INS1_16FlashAttnFwdSm80INS1_25CollectiveMainloopFwdSm80ILi4ELi1ELb0EN4cute5tupleIJNS5_1CILi128EEENS7_ILi48EEENS7_ILi96EEEEEELi96ENS_10bfloat16_tEfNS_4arch4Sm80ELb0ELb1ELb1ELb1ELb1ELb1ELb1ELb1EEENS1_21CollectiveEpilogueFwdINS6_IJS8_SA_S9_EEENS6_IJNS7_ILi1EEESI_SI_EEESC_SE_Li128ELb1ELb1ELb1ELb0EEENS1_36VarlenDynamicPersistentTileSchedulerILi128ELi48ELi128ELi128ELb1ELb1ELb0ELb1ELb0ELb1EEEEEEEEEvNT_6ParamsE:
        .type           _ZN7cutlass13device_kernelIN5flash19enable_sm80_to_sm89INS1_16FlashAttnFwdSm80INS1_25CollectiveMainloopFwdSm80ILi4ELi1ELb0EN4cute5tupleIJNS5_1CILi128EEENS7_ILi48EEENS7_ILi96EEEEEELi96ENS_10bfloat16_tEfNS_4arch4Sm80ELb0ELb1ELb1ELb1ELb1ELb1ELb1ELb1EEENS1_21CollectiveEpilogueFwdINS6_IJS8_SA_S9_EEENS6_IJNS7_ILi1EEESI_SI_EEESC_SE_Li128ELb1ELb1ELb1ELb0EEENS1_36VarlenDynamicPersistentTileSchedulerILi128ELi48ELi128ELi128ELb1ELb1ELb0ELb1ELb0ELb1EEEEEEEEEvNT_6ParamsE,@function
        .size           _ZN7cutlass13device_kernelIN5flash19enable_sm80_to_sm89INS1_16FlashAttnFwdSm80INS1_25CollectiveMainloopFwdSm80ILi4ELi1ELb0EN4cute5tupleIJNS5_1CILi128EEENS7_ILi48EEENS7_ILi96EEEEEELi96ENS_10bfloat16_tEfNS_4arch4Sm80ELb0ELb1ELb1ELb1ELb1ELb1ELb1ELb1EEENS1_21CollectiveEpilogueFwdINS6_IJS8_SA_S9_EEENS6_IJNS7_ILi1EEESI_SI_EEESC_SE_Li128ELb1ELb1ELb1ELb0EEENS1_36VarlenDynamicPersistentTileSchedulerILi128ELi48ELi128ELi128ELb1ELb1ELb0ELb1ELb0ELb1EEEEEEEEEvNT_6ParamsE,(.L_x_3646 - _ZN7cutlass13device_kernelIN5flash19enable_sm80_to_sm89INS1_16FlashAttnFwdSm80INS1_25CollectiveMainloopFwdSm80ILi4ELi1ELb0EN4cute5tupleIJNS5_1CILi128EEENS7_ILi48EEENS7_ILi96EEEEEELi96ENS_10bfloat16_tEfNS_4arch4Sm80ELb0ELb1ELb1ELb1ELb1ELb1ELb1ELb1EEENS1_21CollectiveEpilogueFwdINS6_IJS8_SA_S9_EEENS6_IJNS7_ILi1EEESI_SI_EEESC_SE_Li128ELb1ELb1ELb1ELb0EEENS1_36VarlenDynamicPersistentTileSchedulerILi128ELi48ELi128ELi128ELb1ELb1ELb0ELb1ELb0ELb1EEEEEEEEEvNT_6ParamsE)
        .other          _ZN7cutlass13device_kernelIN5flash19enable_sm80_to_sm89INS1_16FlashAttnFwdSm80INS1_25CollectiveMainloopFwdSm80ILi4ELi1ELb0EN4cute5tupleIJNS5_1CILi128EEENS7_ILi48EEENS7_ILi96EEEEEELi96ENS_10bfloat16_tEfNS_4arch4Sm80ELb0ELb1ELb1ELb1ELb1ELb1ELb1ELb1EEENS1_21CollectiveEpilogueFwdINS6_IJS8_SA_S9_EEENS6_IJNS7_ILi1EEESI_SI_EEESC_SE_Li128ELb1ELb1ELb1ELb0EEENS1_36VarlenDynamicPersistentTileSchedulerILi128ELi48ELi128ELi128ELb1ELb1ELb0ELb1ELb0ELb1EEEEEEEEEvNT_6ParamsE,@"STO_CUDA_ENTRY STV_DEFAULT"
_ZN7cutlass13device_kernelIN5flash19enable_sm80_to_sm89INS1_16FlashAttnFwdSm80INS1_25CollectiveMainloopFwdSm80ILi4ELi1ELb0EN4cute5tupleIJNS5_1CILi128EEENS7_ILi48EEENS7_ILi96EEEEEELi96ENS_10bfloat16_tEfNS_4arch4Sm80ELb0ELb1ELb1ELb1ELb1ELb1ELb1ELb1EEENS1_21CollectiveEpilogueFwdINS6_IJS8_SA_S9_EEENS6_IJNS7_ILi1EEESI_SI_EEESC_SE_Li128ELb1ELb1ELb1ELb0EEENS1_36VarlenDynamicPersistentTileSchedulerILi128ELi48ELi128ELi128ELb1ELb1ELb0ELb1ELb0ELb1EEEEEEEEEvNT_6ParamsE:
        /* <DEDUP_REMOVED lines=54> */
.L_x_861:
        /* <DEDUP_REMOVED lines=16> */
.L_x_1170:
        /* <DEDUP_REMOVED lines=16> */
.L_x_1171:
[----:B--2---:R-:W-:-:S05]  /*0560*/  IMAD R0, R0, c[0x0][0x538], RZ ;  /* 0x00014e0000007a24 */ /* 0x004fca00078e02ff */
[----:B------:R-:W-:-:S04]  /*0570*/  IADD3 R7, R0, R7, RZ ;  /* 0x0000000700077210 */ /* 0x000fc80007ffe0ff */
[----:B------:R-:W-:-:S13]  /*0580*/  ISETP.GT.AND P0, PT, R7, UR4, PT ;  /* 0x0000000407007c0c */ /* 0x000fda000bf04270 */
[----:B-1----:R-:W-:Y:S05]  /*0590*/  @!P0 BRA `(.L_x_861) ;  /* 0xfffffdc000008947 */ /* 0x002fea000383ffff */
.L_x_857:
[----:B------:R-:W-:-:S05]  /*05a0*/  IADD3 R10, -R0, R7, RZ ;  /* 0x00000007000a7210 */ /* 0x000fca0007ffe1ff */
[----:B------:R-:W-:-:S05]  /*05b0*/  IMAD R0, R4, c[0x0][0x538], R10 ;  /* 0x00014e0004007a24 */ /* 0x000fca00078e020a */
[----:B------:R-:W-:Y:S01]  /*05c0*/  ISETP.GT.AND P0, PT, R0, UR4, PT ;  /* 0x0000000400007c0c */ /* 0x000fe2000bf04270 */
[----:B------:R-:W-:-:S12]  /*05d0*/  BRA.DIV ~URZ, `(.L_x_862) ;  /* 0x000267027f007947 */ /* 0x000fd8000b800000 */
[----:B------:R-:W-:-:S04]  /*05e0*/  VOTE.ANY R7, PT, !P0 ;  /* 0x0000000000077806 */ /* 0x000fc800040e0100 */
.L_x_1172:
[----:B------:R-:W1:Y:S02]  /*05f0*/  POPC R0, R7 ;  /* 0x0000000700007309 */ /* 0x000e640000000000 */
[----:B-1----:R-:W-:-:S05]  /*0600*/  IADD3 R2, R0, R6, RZ ;  /* 0x0000000600027210 */ /* 0x002fca0007ffe0ff */
[----:B------:R1:W-:Y:S01]  /*0610*/  STL [R1+0x8c], R2 ;  /* 0x00008c0201007387 */ /* 0x0003e20000100800 */
[----:B------:R-:W-:Y:S05]  /*0620*/  BRA.DIV ~URZ, `(.L_x_863) ;  /* 0x000267027f007947 */ /* 0x000fea000b800000 */
[----:B------:R2:W3:Y:S01]  /*0630*/  SHFL.IDX PT, R12, R9, R0, 0x1f ;  /* 0x00001f00090c7589 */ /* 0x0004e200000e0000 */
[----:B------:R-:W-:-:S03]  /*0640*/  MOV R5, RZ ;  /* 0x000000ff00057202 */ /* 0x000fc60000000f00 */
[----:B------:R2:W4:Y:S04]  /*0650*/  SHFL.IDX PT, R9, R8, R0, 0x1f ;  /* 0x00001f0008097589 */ /* 0x00052800000e0000 */
.L_x_1173:
[----:B------:R-:W-:Y:S01]  /*0660*/  ISETP.NE.AND P0, PT, R7, RZ, PT ;  /* 0x000000ff0700720c */ /* 0x000fe20003f05270 */
[----:B------:R-:W-:-:S12]  /*0670*/  BSSY B0, `(.L_x_864) ;  /* 0x0000005000007945 */ /* 0x000fd80003800000 */
[----:B------:R-:W-:Y:S05]  /*0680*/  @!P0 BRA `(.L_x_865) ;  /* 0x0000003000008947 */ /* 0x000fea0003800000 */
[----:B--2---:R-:W-:Y:S01]  /*0690*/  IADD3 R0, R0, -0x1, RZ ;  /* 0xffffffff00007810 */ /* 0x004fe20007ffe0ff */
[----:B------:R-:W-:Y:S05]  /*06a0*/  BRA.DIV ~URZ, `(.L_x_866) ;  /* 0x000267627f007947 */ /* 0x000fea000b800000 */
[----:B------:R2:W1:Y:S02]  /*06b0*/  SHFL.IDX PT, R5, R4, R0, 0x1f ;  /* 0x00001f0004057589 */ /* 0x00046400000e0000 */
.L_x_865:
[----:B------:R-:W-:Y:S05]  /*06c0*/  BSYNC B0 ;  /* 0x0000000000007941 */ /* 0x000fea0003800000 */
.L_x_864:
[----:B-12---:R-:W-:Y:S01]  /*06d0*/  IMAD R0, R5, c[0x0][0x538], R10 ;  /* 0x00014e0005007a24 */ /* 0x006fe200078e020a */
[----:B----4-:R-:W-:Y:S01]  /*06e0*/  ISETP.NE.AND P0, PT, R9, 0x1, PT ;  /* 0x000000010900780c */ /* 0x010fe20003f05270 */
[----:B------:R-:W-:Y:S03]  /*06f0*/  BSSY B0, `(.L_x_867) ;  /* 0x0000089000007945 */ /* 0x000fe60003800000 */
[----:B------:R1:W-:Y:S01]  /*0700*/  STL [R1+0x80], R0 ;  /* 0x0000800001007387 */ /* 0x0003e20000100800 */
        /* <DEDUP_REMOVED lines=65> */
.L_x_868:
        /* <DEDUP_REMOVED lines=70> */
.L_x_869:
[----:B------:R-:W-:Y:S05]  /*0f80*/  BSYNC B0 ;  /* 0x0000000000007941 */ /* 0x000fea0003800000 */
.L_x_867:
[----:B------:R-:W-:-:S04]  /*0f90*/  LOP3.LUT R0, RZ, R0, RZ, 0x33, !PT ;  /* 0x00000000ff007212 */ /* 0x000fc800078e33ff */
[----:B------:R-:W-:-:S05]  /*0fa0*/  IADD3 R0, R0, R12, RZ ;  /* 0x0000000c00007210 */ /* 0x000fca0007ffe0ff */
[----:B------:R2:W-:Y:S01]  /*0fb0*/  STL [R1+0x84], R0 ;  /* 0x0000840001007387 */ /* 0x0005e20000100800 */
[----:B------:R-:W-:Y:S05]  /*0fc0*/  BRA `(.L_x_870) ;  /* 0x0000006000007947 */ /* 0x000fea0003800000 */
.L_x_858:
[----:B------:R-:W-:Y:S01]  /*0fd0*/  MOV R0, UR4 ;  /* 0x0000000400007c02 */ /* 0x000fe20008000f00 */
[----:B------:R-:W-:Y:S04]  /*0fe0*/  STL [R1+0x84], RZ ;  /* 0x000084ff01007387 */ /* 0x000fe80000100800 */
[----:B------:R-:W-:Y:S04]  /*0ff0*/  STL [R1+0x88], RZ ;  /* 0x000088ff01007387 */ /* 0x000fe80000100800 */
[----:B------:R1:W-:Y:S02]  /*1000*/  STL [R1+0x80], R0 ;  /* 0x0000800001007387 */ /* 0x0003e40000100800 */
[----:B-1----:R-:W-:-:S05]  /*1010*/  MOV R0, c[0x0][0x53c] ;  /* 0x00014f0000007a02 */ /* 0x002fca0000000f00 */
[----:B------:R1:W-:Y:S02]  /*1020*/  STL [R1+0x8c], R0 ;  /* 0x00008c0001007387 */ /* 0x0003e40000100800 */
.L_x_870:
[----:B------:R-:W3:Y:S04]  /*1030*/  LDL R4, [R1+0x80] ;  /* 0x0000800001047983 */ /* 0x000ee80000100800 */
[----:B------:R-:W3:Y:S04]  /*1040*/  LDL R5, [R1+0x84] ;  /* 0x0000840001057983 */ /* 0x000ee80000100800 */
[----:B------:R-:W3:Y:S04]  /*1050*/  LDL R6, [R1+0x88] ;  /* 0x0000880001067983 */ /* 0x000ee80000100800 */
[----:B------:R-:W3:Y:S01]  /*1060*/  LDL R7, [R1+0x8c] ;  /* 0x00008c0001077983 */ /* 0x000ee20000100800 */
[----:B------:R-:W-:Y:S01]  /*1070*/  ISETP.NE.AND P0, PT, R13, RZ, PT ;  /* 0x000000ff0d00720c */ /* 0x000fe20003f05270 */
[----:B------:R-:W-:-:S12]  /*1080*/  WARPSYNC 0xffffffff ;  /* 0xffffffff00007948 */ /* 0x000fd80003800000 */
[----:B---3--:R3:W-:Y:S04]  /*1090*/  @!P0 STS.128 [0xc080], R4 ;  /* 0x00c08004ff008388 */ /* 0x0087e80000000c00 */
[----:B------:R-:W-:Y:S06]  /*10a0*/  BAR.ARV 0x5, 0x80 ;  /* 0x0142000000007b1d */ /* 0x000fec0000002000 */
.L_x_856:
[----:B-12---:R-:W2:Y:S02]  /*10b0*/  LDL R0, [R1+0x8c] ;  /* 0x00008c0001007983 */ /* 0x006ea40000100800 */
[----:B--2---:R-:W-:-:S13]  /*10c0*/  ISETP.GE.AND P0, PT, R0, c[0x0][0x53c], PT ;  /* 0x00014f0000007a0c */ /* 0x004fda0003f06270 */
[----:B------:R-:W-:Y:S05]  /*10d0*/  @P0 EXIT ;  /* 0x000000000000094d */ /* 0x000fea0003800000 */
[----:B------:R-:W1:Y:S01]  /*10e0*/  S2R R24, SR_TID.X ;  /* 0x0000000000187919 */ /* 0x000e620000002100 */
[----:B------:R-:W-:Y:S02]  /*10f0*/  ULDC UR4, c[0x0][0x2ac] ;  /* 0x0000ab0000047ab9 */ /* 0x000fe40000000800 */
[----:B------:R-:W-:Y:S02]  /*1100*/  ULDC UR6, c[0x0][0x1d0] ;  /* 0x0000740000067ab9 */ /* 0x000fe40000000800 */
[----:B------:R-:W-:Y:S01]  /*1110*/  UIMAD UR6, UR4, UR6, URZ ;  /* 0x00000006040672a4 */ /* 0x000fe2000f8e023f */
[----:B-1----:R-:W-:Y:S02]  /*1120*/  SHF.R.S32.HI R11, RZ, 0x1f, R24 ;  /* 0x0000001fff0b7819 */ /* 0x002fe40000011418 */
[-C--:B------:R-:W-:Y:S02]  /*1130*/  LEA.HI R20, R24, R24.reuse, RZ, 0x1 ;  /* 0x0000001818147211 */ /* 0x080fe400078f08ff */
[----:B---3--:R-:W-:-:S02]  /*1140*/  LEA.HI R4, R11, R24, RZ, 0x4 ;  /* 0x000000180b047211 */ /* 0x008fc400078f20ff */
[----:B------:R-:W-:Y:S02]  /*1150*/  SHF.R.S32.HI R138, RZ, 0x1, R20 ;  /* 0x00000001ff8a7819 */ /* 0x000fe40000011414 */
[----:B------:R-:W-:Y:S02]  /*1160*/  SHF.R.S32.HI R0, RZ, 0x4, R4 ;  /* 0x00000004ff007819 */ /* 0x000fe40000011404 */
[----:B------:R-:W-:Y:S02]  /*1170*/  LEA.HI R2, R20, R138, RZ, 0x1 ;  /* 0x0000008a14027211 */ /* 0x000fe400078f08ff */
[----:B------:R-:W-:Y:S02]  /*1180*/  LEA.HI R3, R4, R0, RZ, 0x1 ;  /* 0x0000000004037211 */ /* 0x000fe400078f08ff */
[----:B------:R-:W-:Y:S02]  /*1190*/  LOP3.LUT R2, R2, 0x7fffffe, RZ, 0xc0, !PT ;  /* 0x07fffffe02027812 */ /* 0x000fe400078ec0ff */
[----:B------:R-:W-:-:S02]  /*11a0*/  LOP3.LUT R3, R3, 0xfffffffe, RZ, 0xc0, !PT ;  /* 0xfffffffe03037812 */ /* 0x000fc400078ec0ff */
[----:B------:R-:W-:Y:S01]  /*11b0*/  LOP3.LUT R4, R4, 0xfffffff0, RZ, 0xc0, !PT ;  /* 0xfffffff004047812 */ /* 0x000fe200078ec0ff */
[----:B------:R-:W-:Y:S01]  /*11c0*/  IMAD.IADD R2, R138, 0x1, -R2 ;  /* 0x000000018a027824 */ /* 0x000fe200078e0a02 */
[CC--:B------:R-:W-:Y:S01]  /*11d0*/  LEA.HI R21, R11.reuse, R24.reuse, RZ, 0x3 ;  /* 0x000000180b157211 */ /* 0x0c0fe200078f18ff */
[C---:B------:R-:W-:Y:S01]  /*11e0*/  IMAD.IADD R19, R0.reuse, 0x1, -R3 ;  /* 0x0000000100137824 */ /* 0x040fe200078e0a03 */
[----:B------:R-:W-:Y:S01]  /*11f0*/  LEA.HI R12, R11, R24, RZ, 0x2 ;  /* 0x000000180b0c7211 */ /* 0x000fe200078f10ff */
[----:B------:R-:W-:Y:S01]  /*1200*/  IMAD R0, R0, 0x8, R2 ;  /* 0x0000000800007824 */ /* 0x000fe200078e0202 */
[----:B------:R-:W-:Y:S01]  /*1210*/  LOP3.LUT R3, R21, 0xfffffff8, RZ, 0xc0, !PT ;  /* 0xfffffff815037812 */ /* 0x000fe200078ec0ff */
[----:B------:R-:W-:Y:S01]  /*1220*/  IMAD.IADD R2, R24, 0x1, -R4 ;  /* 0x0000000118027824 */ /* 0x000fe200078e0a04 */
[----:B------:R-:W-:Y:S02]  /*1230*/  SHF.R.S32.HI R6, RZ, 0x3, R21 ;  /* 0x00000003ff067819 */ /* 0x000fe40000011415 */
[----:B------:R-:W-:Y:S01]  /*1240*/  LOP3.LUT R9, R12, 0xfffffffc, RZ, 0xc0, !PT ;  /* 0xfffffffc0c097812 */ /* 0x000fe200078ec0ff */
[----:B------:R-:W-:Y:S01]  /*1250*/  IMAD.IADD R5, R24, 0x1, -R3 ;  /* 0x0000000118057824 */ /* 0x000fe200078e0a03 */
[----:B------:R-:W-:Y:S01]  /*1260*/  LEA.HI R8, R2, R2, RZ, 0x1 ;  /* 0x0000000202087211 */ /* 0x000fe200078f08ff */
[----:B------:R-:W-:Y:S01]  /*1270*/  IMAD.SHL.U32 R3, R6, 0x40, RZ ;  /* 0x0000004006037824 */ /* 0x000fe200078e00ff */
[----:B------:R-:W-:Y:S01]  /*1280*/  SHF.R.S32.HI R7, RZ, 0x1f, R2 ;  /* 0x0000001fff077819 */ /* 0x000fe20000011402 */
[----:B------:R-:W-:Y:S01]  /*1290*/  IMAD.IADD R13, R24, 0x1, -R9 ;  /* 0x00000001180d7824 */ /* 0x000fe200078e0a09 */
[----:B------:R-:W-:-:S02]  /*12a0*/  LOP3.LUT R4, R8, 0x7fffffe, RZ, 0xc0, !PT ;  /* 0x07fffffe08047812 */ /* 0x000fc400078ec0ff */
[----:B------:R-:W-:Y:S01]  /*12b0*/  LEA.HI R16, R7, R2, RZ, 0x3 ;  /* 0x0000000207107211 */ /* 0x000fe200078f18ff */
[----:B------:R-:W-:Y:S01]  /*12c0*/  IMAD.SHL.U32 R30, R13, 0x8, RZ ;  /* 0x000000080d1e7824 */ /* 0x000fe200078e00ff */
[----:B------:R-:W-:Y:S01]  /*12d0*/  SHF.R.S32.HI R32, RZ, 0x2, R12 ;  /* 0x00000002ff207819 */ /* 0x000fe2000001140c */
[----:B------:R-:W-:Y:S01]  /*12e0*/  IMAD.IADD R15, R2, 0x1, -R4 ;  /* 0x00000001020f7824 */ /* 0x000fe200078e0a04 */
[----:B------:R-:W-:Y:S02]  /*12f0*/  LOP3.LUT R2, R3, 0xc0, RZ, 0xc0, !PT ;  /* 0x000000c003027812 */ /* 0x000fe400078ec0ff */
[----:B------:R-:W-:Y:S02]  /*1300*/  LEA.HI R10, R5, R5, RZ, 0x1 ;  /* 0x00000005050a7211 */ /* 0x000fe400078f08ff */
[----:B------:R-:W-:Y:S02]  /*1310*/  SHF.R.U32.HI R3, RZ, 0x3, R2 ;  /* 0x00000003ff037819 */ /* 0x000fe40000011602 */
[----:B------:R-:W-:-:S02]  /*1320*/  LOP3.LUT R2, R2, 0x18, R30, 0xf8, !PT ;  /* 0x0000001802027812 */ /* 0x000fc400078ef81e */
[----:B------:R-:W-:Y:S02]  /*1330*/  LEA.HI R6, R12, R32, RZ, 0x1 ;  /* 0x000000200c067211 */ /* 0x000fe400078f08ff */
[----:B------:R-:W-:Y:S02]  /*1340*/  LOP3.LUT R4, R10, 0x3fffffe, RZ, 0xc0, !PT ;  /* 0x03fffffe0a047812 */ /* 0x000fe400078ec0ff */
[----:B------:R-:W-:Y:S02]  /*1350*/  LOP3.LUT R9, R2, R3, RZ, 0x3c, !PT ;  /* 0x0000000302097212 */ /* 0x000fe400078e3cff */
[----:B------:R-:W-:Y:S01]  /*1360*/  LOP3.LUT R3, R6, 0x7fffffe, RZ, 0xc0, !PT ;  /* 0x07fffffe06037812 */ /* 0x000fe200078ec0ff */
[----:B------:R-:W-:Y:S01]  /*1370*/  IMAD.IADD R17, R5, 0x1, -R4 ;  /* 0x0000000105117824 */ /* 0x000fe200078e0a04 */
[----:B------:R-:W-:Y:S02]  /*1380*/  LEA.HI R11, R11, R24, RZ, 0x5 ;  /* 0x000000180b0b7211 */ /* 0x000fe400078f28ff */
[----:B------:R-:W-:Y:S01]  /*1390*/  LEA.HI R2, R13, R13, RZ, 0x1 ;  /* 0x0000000d0d027211 */ /* 0x000fe200078f08ff */
[----:B------:R-:W-:Y:S01]  /*13a0*/  IMAD.IADD R4, R32, 0x1, -R3 ;  /* 0x0000000120047824 */ /* 0x000fe200078e0a03 */
[----:B------:R-:W-:-:S02]  /*13b0*/  LOP3.LUT R5, R11, 0xffffffe0, RZ, 0xc0, !PT ;  /* 0xffffffe00b057812 */ /* 0x000fc400078ec0ff */
[C---:B------:R-:W-:Y:S01]  /*13c0*/  LOP3.LUT R3, R2.reuse, 0x1ffffffe, RZ, 0xc0, !PT ;  /* 0x1ffffffe02037812 */ /* 0x040fe200078ec0ff */
[----:B------:R-:W-:Y:S01]  /*13d0*/  IMAD.SHL.U32 R2, R2, 0x20, RZ ;  /* 0x0000002002027824 */ /* 0x000fe200078e00ff */
[----:B------:R-:W-:Y:S01]  /*13e0*/  SHF.R.S32.HI R7, RZ, 0x5, R11 ;  /* 0x00000005ff077819 */ /* 0x000fe2000001140b */
[----:B------:R-:W-:Y:S01]  /*13f0*/  IMAD.IADD R29, R24, 0x1, -R5 ;  /* 0x00000001181d7824 */ /* 0x000fe200078e0a05 */
[----:B------:R-:W-:Y:S02]  /*1400*/  SHF.R.S32.HI R6, RZ, 0x1f, R11 ;  /* 0x0000001fff067819 */ /* 0x000fe4000001140b */
[----:B------:R-:W-:Y:S01]  /*1410*/  LOP3.LUT R2, R2, 0xffffffc0, RZ, 0xc0, !PT ;  /* 0xffffffc002027812 */ /* 0x000fe200078ec0ff */
[----:B------:R-:W-:Y:S01]  /*1420*/  IMAD R5, R7, 0x8, R4 ;  /* 0x0000000807057824 */ /* 0x000fe200078e0204 */
[----:B------:R-:W-:Y:S01]  /*1430*/  IADD3 R23, R138, 0x40, RZ ;  /* 0x000000408a177810 */ /* 0x000fe20007ffe0ff */
[----:B------:R-:W-:Y:S01]  /*1440*/  IMAD.IADD R4, R13, 0x1, -R3 ;  /* 0x000000010d047824 */ /* 0x000fe200078e0a03 */
[----:B------:R-:W-:Y:S01]  /*1450*/  LEA.HI R3, R6, R7, RZ, 0x2 ;  /* 0x0000000706037211 */ /* 0x000fe200078f10ff */
[----:B------:R-:W-:Y:S01]  /*1460*/  IMAD.U32 R5, R5, 0x20, R9 ;  /* 0x0000002005057824 */ /* 0x000fe200078e0009 */
[----:B------:R-:W-:Y:S01]  /*1470*/  SHF.R.S32.HI R6, RZ, 0x1f, R29 ;  /* 0x0000001fff067819 */ /* 0x000fe2000001141d */
[----:B------:R-:W-:Y:S01]  /*1480*/  IMAD R22, R4, 0x8, R2 ;  /* 0x0000000804167824 */ /* 0x000fe200078e0202 */
[----:B------:R-:W-:-:S02]  /*1490*/  LOP3.LUT R2, R3, 0xffffffc, RZ, 0xc0, !PT ;  /* 0x0ffffffc03027812 */ /* 0x000fc400078ec0ff */
[----:B------:R-:W-:Y:S01]  /*14a0*/  LEA.HI R18, R6, R29, RZ, 0x2 ;  /* 0x0000001d06127211 */ /* 0x000fe200078f10ff */
[----:B------:R1:W-:Y:S01]  /*14b0*/  STL [R1+0x3c], R5 ;  /* 0x00003c0501007387 */ /* 0x0003e20000100800 */
[----:B------:R-:W-:Y:S01]  /*14c0*/  SHF.R.S32.HI R11, RZ, 0x1f, R12 ;  /* 0x0000001fff0b7819 */ /* 0x000fe2000001140c */
[----:B------:R-:W-:Y:S01]  /*14d0*/  IMAD.IADD R3, R7, 0x1, -R2 ;  /* 0x0000000107037824 */ /* 0x000fe200078e0a02 */
[----:B------:R-:W-:Y:S02]  /*14e0*/  SHF.R.S32.HI R2, RZ, 0x2, R18 ;  /* 0x00000002ff027819 */ /* 0x000fe40000011412 */
[----:B------:R-:W-:Y:S02]  /*14f0*/  LEA.HI R4, R11, R32, RZ, 0x3 ;  /* 0x000000200b047211 */ /* 0x000fe400078f18ff */
[----:B------:R-:W-:Y:S01]  /*1500*/  LEA.HI R14, R23, R23, RZ, 0x1 ;  /* 0x00000017170e7211 */ /* 0x000fe200078f08ff */
[----:B------:R-:W-:Y:S01]  /*1510*/  IMAD R27, R3, 0x10, R2 ;  /* 0x00000010031b7824 */ /* 0x000fe200078e0202 */
[----:B------:R-:W-:-:S02]  /*1520*/  LOP3.LUT R4, R4, 0xfffffff8, RZ, 0xc0, !PT ;  /* 0xfffffff804047812 */ /* 0x000fc400078ec0ff */
[----:B------:R-:W-:Y:S02]  /*1530*/  LOP3.LUT R9, R14, 0x7fffffe, RZ, 0xc0, !PT ;  /* 0x07fffffe0e097812 */ /* 0x000fe400078ec0ff */
[----:B------:R-:W-:Y:S01]  /*1540*/  SHF.R.S32.HI R6, RZ, 0x1, R8 ;  /* 0x00000001ff067819 */ /* 0x000fe20000011408 */
[----:B------:R-:W-:Y:S01]  /*1550*/  STL [R1+0xe8], R27 ;  /* 0x0000e81b01007387 */ /* 0x000fe20000100800 */
[----:B------:R-:W-:Y:S02]  /*1560*/  SHF.R.S32.HI R2, RZ, 0x1, R10 ;  /* 0x00000001ff027819 */ /* 0x000fe4000001140a */
[----:B------:R-:W-:Y:S02]  /*1570*/  SHF.R.S32.HI R31, RZ, 0x1f, R30 ;  /* 0x0000001fff1f7819 */ /* 0x000fe4000001141e */
[C---:B------:R-:W-:Y:S01]  /*1580*/  LOP3.LUT P3, RZ, R2.reuse, 0x2, RZ, 0xc0, !PT ;  /* 0x0000000202ff7812 */ /* 0x040fe2000786c0ff */
[----:B------:R-:W-:Y:S01]  /*1590*/  IMAD.SHL.U32 R2, R2, 0x40, RZ ;  /* 0x0000004002027824 */ /* 0x000fe200078e00ff */
[----:B------:R-:W-:-:S02]  /*15a0*/  IADD3 R252, R30, 0x20, RZ ;  /* 0x000000201efc7810 */ /* 0x000fc40007ffe0ff */
[----:B-1----:R-:W-:Y:S02]  /*15b0*/  SHF.R.S32.HI R5, RZ, 0x1f, R23 ;  /* 0x0000001fff057819 */ /* 0x002fe40000011417 */
[----:B------:R-:W-:Y:S02]  /*15c0*/  LOP3.LUT R2, R2, 0xc0, RZ, 0xc0, !PT ;  /* 0x000000c002027812 */ /* 0x000fe400078ec0ff */
[----:B------:R-:W-:Y:S02]  /*15d0*/  LEA.HI R3, R5, R23, RZ, 0x3 ;  /* 0x0000001705037211 */ /* 0x000fe400078f18ff */
[----:B------:R-:W-:Y:S01]  /*15e0*/  SHF.R.S32.HI R5, RZ, 0x1f, R8 ;  /* 0x0000001fff057819 */ /* 0x000fe20000011408 */
[----:B------:R-:W-:Y:S02]  /*15f0*/  IMAD.IADD R8, R32, 0x1, -R4 ;  /* 0x0000000120087824 */ /* 0x000fe400078e0a04 */
[----:B------:R-:W-:Y:S01]  /*1600*/  IMAD.SHL.U32 R3, R3, 0x20, RZ ;  /* 0x0000002003037824 */ /* 0x000fe200078e00ff */
[----:B------:R-:W-:Y:S01]  /*1610*/  LEA.HI R5, R5, R6, RZ, 0x2 ;  /* 0x0000000605057211 */ /* 0x000fe200078f10ff */
[----:B------:R-:W-:Y:S01]  /*1620*/  IMAD.IADD R4, R23, 0x1, -R9 ;  /* 0x0000000117047824 */ /* 0x000fe200078e0a09 */
[----:B------:R-:W-:-:S02]  /*1630*/  LOP3.LUT R9, R2, 0x8, R21, 0xf8, !PT ;  /* 0x0000000802097812 */ /* 0x000fc400078ef815 */
[----:B------:R-:W-:Y:S02]  /*1640*/  LOP3.LUT R3, R3, 0xffffff00, RZ, 0xc0, !PT ;  /* 0xffffff0003037812 */ /* 0x000fe400078ec0ff */
[----:B------:R-:W-:-:S03]  /*1650*/  LOP3.LUT R5, R5, 0xfffffffc, RZ, 0xc0, !PT ;  /* 0xfffffffc05057812 */ /* 0x000fc600078ec0ff */
[----:B------:R-:W-:Y:S01]  /*1660*/  IMAD R23, R4, 0x20, R3 ;  /* 0x0000002004177824 */ /* 0x000fe200078e0203 */
[----:B------:R-:W-:Y:S01]  /*1670*/  LEA.HI R4, R8, R8, RZ, 0x1 ;  /* 0x0000000808047211 */ /* 0x000fe200078f08ff */
[----:B------:R-:W-:Y:S02]  /*1680*/  IMAD.SHL.U32 R3, R16, 0x20, RZ ;  /* 0x0000002010037824 */ /* 0x000fe400078e00ff */
[----:B------:R-:W-:Y:S01]  /*1690*/  IMAD.IADD R12, R6, 0x1, -R5 ;  /* 0x00000001060c7824 */ /* 0x000fe200078e0a05 */
[----:B------:R-:W-:Y:S01]  /*16a0*/  SHF.R.U32.HI R5, RZ, 0x3, R2 ;  /* 0x00000003ff057819 */ /* 0x000fe20000011602 */
[----:B------:R-:W-:Y:S01]  /*16b0*/  IMAD.SHL.U32 R2, R7, 0x200, RZ ;  /* 0x0000020007027824 */ /* 0x000fe200078e00ff */
[----:B------:R-:W-:Y:S01]  /*16c0*/  LOP3.LUT R3, R3, 0xffffff00, RZ, 0xc0, !PT ;  /* 0xffffff0003037812 */ /* 0x000fe200078ec0ff */
[----:B------:R-:W-:Y:S01]  /*16d0*/  STL [R1+0xb4], R23 ;  /* 0x0000b41701007387 */ /* 0x000fe20000100800 */
[----:B------:R-:W-:Y:S02]  /*16e0*/  LOP3.LUT R6, R4, 0x3fffffe, RZ, 0xc0, !PT ;  /* 0x03fffffe04067812 */ /* 0x000fe400078ec0ff */
[----:B------:R-:W-:Y:S01]  /*16f0*/  LOP3.LUT R9, R9, R5, RZ, 0x3c, !PT ;  /* 0x0000000509097212 */ /* 0x000fe200078e3cff */
[----:B------:R-:W-:Y:S01]  /*1700*/  IMAD.IADD R5, R3, 0x1, R2 ;  /* 0x0000000103057824 */ /* 0x000fe200078e0202 */
[----:B------:R-:W-:Y:S01]  /*1710*/  LOP3.LUT R7, R20, 0xfffffffe, RZ, 0xc0, !PT ;  /* 0xfffffffe14077812 */ /* 0x000fe200078ec0ff */
[----:B------:R-:W-:Y:S01]  /*1720*/  IMAD.IADD R6, R8, 0x1, -R6 ;  /* 0x0000000108067824 */ /* 0x000fe200078e0a06 */
[----:B------:R-:W-:Y:S01]  /*1730*/  SHF.R.S32.HI R4, RZ, 0x1, R4 ;  /* 0x00000001ff047819 */ /* 0x000fe20000011404 */
[----:B------:R-:W-:Y:S01]  /*1740*/  IMAD R2, R13, 0x2, R2 ;  /* 0x000000020d027824 */ /* 0x000fe200078e0202 */
[----:B------:R-:W-:Y:S01]  /*1750*/  LOP3.LUT P4, RZ, R12, 0x2, RZ, 0xc0, !PT ;  /* 0x000000020cff7812 */ /* 0x000fe2000788c0ff */
[----:B------:R-:W-:Y:S01]  /*1760*/  IMAD.IADD R170, R24, 0x1, -R7 ;  /* 0x0000000118aa7824 */ /* 0x000fe200078e0a07 */
[----:B------:R-:W-:Y:S01]  /*1770*/  LOP3.LUT P0, RZ, R4, 0x2, RZ, 0xc0, !PT ;  /* 0x0000000204ff7812 */ /* 0x000fe2000780c0ff */
[----:B------:R-:W-:Y:S01]  /*1780*/  IMAD R10, R6, 0x20, R2 ;  /* 0x00000020060a7824 */ /* 0x000fe200078e0202 */
[----:B------:R-:W-:Y:S01]  /*1790*/  LOP3.LUT R2, R4, 0x1, RZ, 0xc0, !PT ;  /* 0x0000000104027812 */ /* 0x000fe200078ec0ff */
[----:B------:R-:W-:-:S02]  /*17a0*/  IMAD R16, R15, 0x20, R3 ;  /* 0x000000200f107824 */ /* 0x000fc400078e0203 */
[----:B------:R-:W-:Y:S01]  /*17b0*/  IMAD R15, R15, 0x20, R5 ;  /* 0x000000200f0f7824 */ /* 0x000fe200078e0205 */
[----:B------:R-:W-:Y:S01]  /*17c0*/  LEA.HI R5, R11, R32, RZ, 0x2 ;  /* 0x000000200b057211 */ /* 0x000fe200078f10ff */
[----:B------:R-:W-:Y:S01]  /*17d0*/  IMAD R3, R19, 0x8, R17 ;  /* 0x0000000813037824 */ /* 0x000fe200078e0211 */
[----:B------:R-:W-:Y:S01]  /*17e0*/  ISETP.NE.U32.AND P1, PT, R2, 0x1, PT ;  /* 0x000000010200780c */ /* 0x000fe20003f25070 */
[----:B------:R-:W-:Y:S02]  /*17f0*/  IMAD.SHL.U32 R164, R170, 0x4, RZ ;  /* 0x00000004aaa47824 */ /* 0x000fe400078e00ff */
[----:B------:R-:W-:Y:S01]  /*1800*/  IMAD.U32 R2, R3, 0x20, R9 ;  /* 0x0000002003027824 */ /* 0x000fe200078e0009 */
[----:B------:R-:W-:Y:S01]  /*1810*/  LOP3.LUT R3, R5, 0xfffffffc, RZ, 0xc0, !PT ;  /* 0xfffffffc05037812 */ /* 0x000fe200078ec0ff */
[----:B------:R-:W-:Y:S01]  /*1820*/  IMAD.SHL.U32 R7, R0, 0x20, RZ ;  /* 0x0000002000077824 */ /* 0x000fe200078e00ff */
[----:B------:R-:W-:Y:S01]  /*1830*/  IADD3 R166, R164, 0x10, RZ ;  /* 0x00000010a4a67810 */ /* 0x000fe20007ffe0ff */
[----:B------:R-:W-:Y:S01]  /*1840*/  IMAD.SHL.U32 R8, R19, 0x8, RZ ;  /* 0x0000000813087824 */ /* 0x000fe200078e00ff */
[----:B------:R-:W-:Y:S01]  /*1850*/  SHF.R.S32.HI R5, RZ, 0x1, R14 ;  /* 0x00000001ff057819 */ /* 0x000fe2000001140e */
[----:B------:R-:W-:Y:S01]  /*1860*/  IMAD.IADD R3, R32, 0x1, -R3 ;  /* 0x0000000120037824 */ /* 0x000fe200078e0a03 */
[C---:B------:R-:W-:Y:S01]  /*1870*/  IADD3 R139, R164.reuse, 0x20, RZ ;  /* 0x00000020a48b7810 */ /* 0x040fe20007ffe0ff */
[C---:B------:R-:W-:Y:S01]  /*1880*/  IMAD.IADD R137, R164.reuse, 0x1, R166 ;  /* 0x00000001a4897824 */ /* 0x040fe200078e02a6 */
[C---:B------:R-:W-:Y:S01]  /*1890*/  IADD3 R169, R164.reuse, 0x8, RZ ;  /* 0x00000008a4a97810 */ /* 0x040fe20007ffe0ff */
[----:B------:R-:W-:Y:S01]  /*18a0*/  IMAD.SHL.U32 R6, R5, 0x40, RZ ;  /* 0x0000004005067824 */ /* 0x000fe200078e00ff */
[C---:B------:R-:W-:Y:S01]  /*18b0*/  LOP3.LUT P2, RZ, R3.reuse, 0x2, RZ, 0xc0, !PT ;  /* 0x0000000203ff7812 */ /* 0x040fe2000784c0ff */
[----:B------:R-:W-:Y:S01]  /*18c0*/  IMAD.SHL.U32 R5, R3, 0x40, RZ ;  /* 0x0000004003057824 */ /* 0x000fe200078e00ff */
[----:B------:R-:W-:Y:S01]  /*18d0*/  SHF.R.S32.HI R3, RZ, 0x1f, R137 ;  /* 0x0000001fff037819 */ /* 0x000fe20000011489 */
[----:B------:R-:W-:Y:S01]  /*18e0*/  IMAD.IADD R136, R164, 0x1, R139 ;  /* 0x00000001a4887824 */ /* 0x000fe200078e028b */
[----:B------:R-:W-:Y:S01]  /*18f0*/  LOP3.LUT R28, R6, 0xc0, RZ, 0xc0, !PT ;  /* 0x000000c0061c7812 */ /* 0x000fe200078ec0ff */
[----:B------:R-:W-:Y:S01]  /*1900*/  IMAD.SHL.U32 R110, R170, 0x8, RZ ;  /* 0x00000008aa6e7824 */ /* 0x000fe200078e00ff */
[----:B------:R-:W-:-:S02]  /*1910*/  LEA.HI R0, R3, R137, RZ, 0x5 ;  /* 0x0000008903007211 */ /* 0x000fc400078f28ff */
[----:B------:R-:W-:Y:S01]  /*1920*/  LOP3.LUT R26, R5, 0xc0, RZ, 0xc0, !PT ;  /* 0x000000c0051a7812 */ /* 0x000fe200078ec0ff */
[----:B------:R-:W-:Y:S01]  /*1930*/  IMAD.SHL.U32 R5, R4, 0x40, RZ ;  /* 0x0000004004057824 */ /* 0x000fe200078e00ff */
[----:B------:R-:W-:Y:S01]  /*1940*/  LEA.HI R9, R3, R137, RZ, 0x3 ;  /* 0x0000008903097211 */ /* 0x000fe200078f18ff */
[----:B------:R-:W-:Y:S01]  /*1950*/  IMAD.SHL.U32 R0, R0, 0x80, RZ ;  /* 0x0000008000007824 */ /* 0x000fe200078e00ff */
[----:B------:R-:W-:Y:S01]  /*1960*/  SHF.R.U32.HI R24, RZ, 0x3, R26 ;  /* 0x00000003ff187819 */ /* 0x000fe2000001161a */
[----:B------:R-:W-:Y:S01]  /*1970*/  STL [R1+0xac], R28 ;  /* 0x0000ac1c01007387 */ /* 0x000fe20000100800 */
[--C-:B------:R-:W-:Y:S02]  /*1980*/  LOP3.LUT R4, R26, 0x18, R9.reuse, 0xf8, !PT ;  /* 0x000000181a047812 */ /* 0x100fe400078ef809 */
[----:B------:R-:W-:Y:S01]  /*1990*/  SHF.R.U32.HI R25, RZ, 0x3, R28 ;  /* 0x00000003ff197819 */ /* 0x000fe2000001161c */
[----:B------:R-:W-:Y:S01]  /*19a0*/  STL [R1+0x68], R26 ;  /* 0x0000681a01007387 */ /* 0x000fe20000100800 */
[----:B------:R-:W-:-:S02]  /*19b0*/  LOP3.LUT R3, R28, 0x18, R9, 0xf8, !PT ;  /* 0x000000181c037812 */ /* 0x000fc400078ef809 */
[----:B------:R-:W-:Y:S01]  /*19c0*/  LOP3.LUT R5, R5, 0xc0, RZ, 0xc0, !PT ;  /* 0x000000c005057812 */ /* 0x000fe200078ec0ff */
[----:B------:R-:W-:Y:S01]  /*19d0*/  STL [R1+0xb0], R25 ;  /* 0x0000b01901007387 */ /* 0x000fe20000100800 */
[----:B------:R-:W-:Y:S02]  /*19e0*/  LOP3.LUT R6, R4, R24, RZ, 0x3c, !PT ;  /* 0x0000001804067212 */ /* 0x000fe400078e3cff */
[----:B------:R-:W-:Y:S01]  /*19f0*/  LOP3.LUT R0, R0, 0xfffff000, RZ, 0xc0, !PT ;  /* 0xfffff00000007812 */ /* 0x000fe200078ec0ff */
[----:B------:R-:W-:Y:S01]  /*1a00*/  STL [R1+0x6c], R24 ;  /* 0x00006c1801007387 */ /* 0x000fe20000100800 */
[----:B------:R-:W-:Y:S02]  /*1a10*/  LOP3.LUT R4, R3, R25, RZ, 0x3c, !PT ;  /* 0x0000001903047212 */ /* 0x000fe400078e3cff */
[----:B------:R-:W-:Y:S02]  /*1a20*/  LEA.HI R5, R5, R5, RZ, 0x1d ;  /* 0x0000000505057211 */ /* 0x000fe400078fe8ff */
[----:B------:R-:W-:-:S02]  /*1a30*/  SHF.R.S32.HI R3, RZ, 0x1f, R136 ;  /* 0x0000001fff037819 */ /* 0x000fc40000011488 */
[----:B------:R-:W-:Y:S01]  /*1a40*/  IADD3 R17, R6, R0, R7 ;  /* 0x0000000006117210 */ /* 0x000fe20007ffe007 */
[----:B------:R-:W-:Y:S01]  /*1a50*/  IMAD.IADD R10, R5, 0x1, R10 ;  /* 0x00000001050a7824 */ /* 0x000fe200078e020a */
[----:B------:R-:W-:Y:S01]  /*1a60*/  IADD3 R14, R4, R23, R0 ;  /* 0x00000017040e7210 */ /* 0x000fe20007ffe000 */
[----:B------:R-:W-:Y:S01]  /*1a70*/  IMAD.SHL.U32 R4, R12, 0x40, RZ ;  /* 0x000000400c047824 */ /* 0x000fe200078e00ff */
[CC--:B------:R-:W-:Y:S01]  /*1a80*/  LEA.HI R0, R3.reuse, R136.reuse, RZ, 0x5 ;  /* 0x0000008803007211 */ /* 0x0c0fe200078f28ff */
[----:B------:R-:W-:Y:S01]  /*1a90*/  IMAD.SHL.U32 R21, R10, 0x2, RZ ;  /* 0x000000020a157824 */ /* 0x000fe200078e00ff */
[----:B------:R-:W-:Y:S01]  /*1aa0*/  LEA.HI R5, R3, R136, RZ, 0x3 ;  /* 0x0000008803057211 */ /* 0x000fe200078f18ff */
[----:B------:R-:W-:Y:S01]  /*1ab0*/  IMAD.MOV.U32 R12, RZ, RZ, 0x20 ;  /* 0x00000020ff0c7424 */ /* 0x000fe200078e00ff */
[----:B------:R-:W-:Y:S01]  /*1ac0*/  LOP3.LUT R3, R4, 0xc0, RZ, 0xc0, !PT ;  /* 0x000000c004037812 */ /* 0x000fe200078ec0ff */
[----:B------:R-:W-:Y:S01]  /*1ad0*/  IMAD.SHL.U32 R0, R0, 0x80, RZ ;  /* 0x0000008000007824 */ /* 0x000fe200078e00ff */
[----:B------:R-:W-:Y:S01]  /*1ae0*/  LOP3.LUT R6, R26, 0x18, R5, 0xf8, !PT ;  /* 0x000000181a067812 */ /* 0x000fe200078ef805 */
[----:B------:R-:W-:Y:S01]  /*1af0*/  STL [R1+0x98], R21 ;  /* 0x0000981501007387 */ /* 0x000fe20000100800 */
[----:B------:R-:W-:-:S02]  /*1b00*/  LOP3.LUT R8, R3, 0x8, R8, 0xf8, !PT ;  /* 0x0000000803087812 */ /* 0x000fc400078ef808 */
[----:B------:R-:W-:Y:S02]  /*1b10*/  LOP3.LUT R4, R28, 0x18, R5, 0xf8, !PT ;  /* 0x000000181c047812 */ /* 0x000fe400078ef805 */
[----:B------:R-:W-:Y:S02]  /*1b20*/  LOP3.LUT R0, R0, 0xfffff000, RZ, 0xc0, !PT ;  /* 0xfffff00000007812 */ /* 0x000fe400078ec0ff */
[----:B------:R-:W-:Y:S02]  /*1b30*/  SHF.R.U32.HI R3, RZ, 0x3, R3 ;  /* 0x00000003ff037819 */ /* 0x000fe40000011603 */
[----:B------:R-:W-:Y:S02]  /*1b40*/  LOP3.LUT R6, R6, R24, RZ, 0x3c, !PT ;  /* 0x0000001806067212 */ /* 0x000fe400078e3cff */
[----:B------:R-:W-:Y:S02]  /*1b50*/  LOP3.LUT R4, R4, R25, RZ, 0x3c, !PT ;  /* 0x0000001904047212 */ /* 0x000fe400078e3cff */
[----:B------:R-:W-:-:S02]  /*1b60*/  LOP3.LUT R3, R8, R3, RZ, 0x3c, !PT ;  /* 0x0000000308037212 */ /* 0x000fc400078e3cff */
[----:B------:R-:W-:Y:S02]  /*1b70*/  IADD3 R11, R6, R0, R7 ;  /* 0x00000000060b7210 */ /* 0x000fe40007ffe007 */
[----:B------:R-:W-:Y:S02]  /*1b80*/  IADD3 R6, R21, 0x80, RZ ;  /* 0x0000008015067810 */ /* 0x000fe40007ffe0ff */
[----:B------:R-:W-:Y:S01]  /*1b90*/  IADD3 R10, R4, R23, R0 ;  /* 0x00000017040a7210 */ /* 0x000fe20007ffe000 */
[----:B------:R-:W-:Y:S01]  /*1ba0*/  IMAD.IADD R0, R3, 0x1, R15 ;  /* 0x0000000103007824 */ /* 0x000fe200078e020f */
[----:B------:R-:W-:Y:S01]  /*1bb0*/  IADD3 R20, R21, 0x70, RZ ;  /* 0x0000007015147810 */ /* 0x000fe20007ffe0ff */
[----:B------:R-:W-:Y:S01]  /*1bc0*/  IMAD.IADD R4, R3, 0x1, R16 ;  /* 0x0000000103047824 */ /* 0x000fe200078e0210 */
[----:B------:R-:W-:Y:S01]  /*1bd0*/  @P1 IADD3 R20, R6, 0x10, RZ ;  /* 0x0000001006141810 */ /* 0x000fe20007ffe0ff */
[----:B------:R-:W-:Y:S01]  /*1be0*/  IMAD R3, R13, 0x20, R32 ;  /* 0x000000200d037824 */ /* 0x000fe200078e0220 */
[----:B------:R-:W-:-:S02]  /*1bf0*/  IADD3 R15, R110, 0x40, RZ ;  /* 0x000000406e0f7810 */ /* 0x000fc40007ffe0ff */
[----:B------:R-:W-:Y:S01]  /*1c00*/  SHF.R.S32.HI R6, RZ, 0x1f, R169 ;  /* 0x0000001fff067819 */ /* 0x000fe200000114a9 */
[----:B------:R-:W-:Y:S01]  /*1c10*/  STL [R1+0x9c], R20 ;  /* 0x00009c1401007387 */ /* 0x000fe20000100800 */
[----:B------:R-:W-:Y:S02]  /*1c20*/  IADD3 R8, R110, 0x50, RZ ;  /* 0x000000506e087810 */ /* 0x000fe40007ffe0ff */
[C---:B------:R-:W-:Y:S01]  /*1c30*/  IADD3 R168, R164.reuse, 0x18, RZ ;  /* 0x00000018a4a87810 */ /* 0x040fe20007ffe0ff */
[----:B------:R1:W-:Y:S01]  /*1c40*/  STL [R1+0x28], R3 ;  /* 0x0000280301007387 */ /* 0x0003e20000100800 */
[----:B------:R-:W-:Y:S02]  /*1c50*/  IADD3 R167, R164, 0x28, RZ ;  /* 0x00000028a4a77810 */ /* 0x000fe40007ffe0ff */
[----:B------:R-:W-:Y:S02]  /*1c60*/  SHF.R.S32.HI R16, RZ, 0x1f, R168 ;  /* 0x0000001fff107819 */ /* 0x000fe400000114a8 */
[----:B------:R-:W-:-:S02]  /*1c70*/  SHF.R.S32.HI R13, RZ, 0x1f, R167 ;  /* 0x0000001fff0d7819 */ /* 0x000fc400000114a7 */
[----:B------:R-:W-:Y:S02]  /*1c80*/  SHF.R.S32.HI R5, RZ, 0x3, R5 ;  /* 0x00000003ff057819 */ /* 0x000fe40000011405 */
[----:B------:R-:W-:Y:S02]  /*1c90*/  LEA R171, R2, 0x3c80, 0x1 ;  /* 0x00003c8002ab7811 */ /* 0x000fe400078e08ff */
[----:B------:R-:W-:Y:S02]  /*1ca0*/  LEA R2, R17, 0x6080, 0x1 ;  /* 0x0000608011027811 */ /* 0x000fe400078e08ff */
[----:B------:R-:W-:Y:S02]  /*1cb0*/  LEA R10, R10, 0x6080, 0x1 ;  /* 0x000060800a0a7811 */ /* 0x000fe400078e08ff */
[----:B------:R-:W-:Y:S02]  /*1cc0*/  LEA R198, R0, 0x6080, 0x1 ;  /* 0x0000608000c67811 */ /* 0x000fe400078e08ff */
[----:B------:R-:W-:-:S02]  /*1cd0*/  IADD3 R200, R171, 0x20, RZ ;  /* 0x00000020abc87810 */ /* 0x000fc40007ffe0ff */
[----:B------:R-:W-:Y:S02]  /*1ce0*/  LEA R196, R4, 0x1880, 0x1 ;  /* 0x0000188004c47811 */ /* 0x000fe400078e08ff */
[----:B------:R-:W-:Y:S02]  /*1cf0*/  @P3 IADD3 R200, R171, -0x20, RZ ;  /* 0xffffffe0abc83810 */ /* 0x000fe40007ffe0ff */
[----:B------:R-:W-:Y:S02]  /*1d00*/  SHF.R.S32.HI R111, RZ, 0x1f, R110 ;  /* 0x0000001fff6f7819 */ /* 0x000fe4000001146e */
[----:B-1----:R-:W-:Y:S02]  /*1d10*/  IADD3 R3, R110, 0x30, RZ ;  /* 0x000000306e037810 */ /* 0x002fe40007ffe0ff */
[C---:B------:R-:W-:Y:S02]  /*1d20*/  IADD3 R208, R200.reuse, 0x400, RZ ;  /* 0x00000400c8d07810 */ /* 0x040fe40007ffe0ff */
[C---:B------:R-:W-:Y:S01]  /*1d30*/  IADD3 R207, R200.reuse, 0x800, RZ ;  /* 0x00000800c8cf7810 */ /* 0x040fe20007ffe0ff */
[----:B------:R-:W-:Y:S01]  /*1d40*/  STL [R1+0x1c], R3 ;  /* 0x00001c0301007387 */ /* 0x000fe20000100800 */
[----:B------:R-:W-:-:S02]  /*1d50*/  IADD3 R206, R200, 0xc00, RZ ;  /* 0x00000c00c8ce7810 */ /* 0x000fc40007ffe0ff */
[C---:B------:R-:W-:Y:S01]  /*1d60*/  IADD3 R205, R200.reuse, 0x1000, RZ ;  /* 0x00001000c8cd7810 */ /* 0x040fe20007ffe0ff */
[----:B------:R1:W-:Y:S01]  /*1d70*/  STL [R1+0x18], R15 ;  /* 0x0000180f01007387 */ /* 0x0003e20000100800 */
[C---:B------:R-:W-:Y:S02]  /*1d80*/  IADD3 R204, R200.reuse, 0x1400, RZ ;  /* 0x00001400c8cc7810 */ /* 0x040fe40007ffe0ff */
[C---:B------:R-:W-:Y:S01]  /*1d90*/  IADD3 R203, R200.reuse, 0x1800, RZ ;  /* 0x00001800c8cb7810 */ /* 0x040fe20007ffe0ff */
[----:B------:R-:W-:Y:S01]  /*1da0*/  STL.64 [R1], R30 ;  /* 0x0000001e01007387 */ /* 0x000fe20000100a00 */
[C---:B------:R-:W-:Y:S02]  /*1db0*/  IADD3 R202, R200.reuse, 0x1c00, RZ ;  /* 0x00001c00c8ca7810 */ /* 0x040fe40007ffe0ff */
[----:B------:R-:W-:Y:S01]  /*1dc0*/  IADD3 R201, R200, 0x2000, RZ ;  /* 0x00002000c8c97810 */ /* 0x000fe20007ffe0ff */
[----:B------:R2:W-:Y:S04]  /*1dd0*/  STL [R1+0xc8], R6 ;  /* 0x0000c80601007387 */ /* 0x0005e80000100800 */
[----:B------:R-:W-:Y:S01]  /*1de0*/  STL [R1+0x14], R8 ;  /* 0x0000140801007387 */ /* 0x000fe20000100800 */
[----:B-1----:R-:W-:-:S02]  /*1df0*/  SHF.R.S32.HI R15, RZ, 0x1f, R15 ;  /* 0x0000001fff0f7819 */ /* 0x002fc4000001140f */
[----:B--2---:R-:W-:-:S05]  /*1e00*/  SHF.R.S32.HI R6, RZ, 0x1f, R166 ;  /* 0x0000001fff067819 */ /* 0x004fca00000114a6 */
[----:B------:R1:W-:Y:S04]  /*1e10*/  STL [R1+0xc4], R6 ;  /* 0x0000c40601007387 */ /* 0x0003e80000100800 */
[----:B------:R-:W-:Y:S01]  /*1e20*/  STL [R1+0xc0], R16 ;  /* 0x0000c01001007387 */ /* 0x000fe20000100800 */
[----:B-1----:R-:W-:-:S05]  /*1e30*/  SHF.R.S32.HI R6, RZ, 0x1f, R139 ;  /* 0x0000001fff067819 */ /* 0x002fca000001148b */
[----:B------:R1:W-:Y:S04]  /*1e40*/  STL [R1+0xbc], R6 ;  /* 0x0000bc0601007387 */ /* 0x0003e80000100800 */
[----:B------:R2:W-:Y:S01]  /*1e50*/  STL [R1+0xb8], R13 ;  /* 0x0000b80d01007387 */ /* 0x0005e20000100800 */
[----:B-1----:R-:W-:Y:S02]  /*1e60*/  IADD3 R6, R30, 0x40, RZ ;  /* 0x000000401e067810 */ /* 0x002fe40007ffe0ff */
[----:B--2---:R-:W-:Y:S02]  /*1e70*/  SHF.R.S32.HI R13, RZ, 0x1f, R3 ;  /* 0x0000001fff0d7819 */ /* 0x004fe40000011403 */
[----:B------:R-:W-:-:S03]  /*1e80*/  LOP3.LUT R3, R18, 0x7ffffffc, RZ, 0xc0, !PT ;  /* 0x7ffffffc12037812 */ /* 0x000fc600078ec0ff */
[----:B------:R1:W-:Y:S02]  /*1e90*/  STL [R1+0x78], R13 ;  /* 0x0000780d01007387 */ /* 0x0003e40000100800 */
[----:B------:R-:W-:Y:S02]  /*1ea0*/  IMAD.IADD R3, R29, 0x1, -R3 ;  /* 0x000000011d037824 */ /* 0x000fe400078e0a03 */
[----:B------:R-:W-:Y:S02]  /*1eb0*/  STL [R1+0x8], R6 ;  /* 0x0000080601007387 */ /* 0x000fe40000100800 */
[----:B------:R-:W-:Y:S01]  /*1ec0*/  IMAD.SHL.U32 R251, R3, 0x2, RZ ;  /* 0x0000000203fb7824 */ /* 0x000fe200078e00ff */
[----:B------:R-:W-:Y:S01]  /*1ed0*/  SHF.R.S32.HI R3, RZ, 0x3, R9 ;  /* 0x00000003ff037819 */ /* 0x000fe20000011409 */
[----:B------:R2:W-:Y:S01]  /*1ee0*/  STL [R1+0x74], R15 ;  /* 0x0000740f01007387 */ /* 0x0005e20000100800 */
[----:B------:R-:W-:Y:S02]  /*1ef0*/  LOP3.LUT R9, R26, 0x18, R110, 0xf8, !PT ;  /* 0x000000181a097812 */ /* 0x000fe400078ef86e */
[----:B------:R-:W-:-:S02]  /*1f00*/  IADD3 R18, R251, 0x40, RZ ;  /* 0x00000040fb127810 */ /* 0x000fc40007ffe0ff */
[----:B------:R-:W-:Y:S02]  /*1f10*/  LOP3.LUT R9, R9, R24, RZ, 0x3c, !PT ;  /* 0x0000001809097212 */ /* 0x000fe400078e3cff */
[C---:B------:R-:W-:Y:S02]  /*1f20*/  IADD3 R19, R251.reuse, 0x38, RZ ;  /* 0x00000038fb137810 */ /* 0x040fe40007ffe0ff */
[----:B------:R-:W-:Y:S01]  /*1f30*/  IADD3 R16, R251, 0x48, RZ ;  /* 0x00000048fb107810 */ /* 0x000fe20007ffe0ff */
[----:B------:R-:W-:-:S03]  /*1f40*/  IMAD.IADD R9, R7, 0x1, R9 ;  /* 0x0000000107097824 */ /* 0x000fc600078e0209 */
[----:B------:R-:W-:Y:S02]  /*1f50*/  SHF.R.S32.HI R16, RZ, 0x1f, R16 ;  /* 0x0000001fff107819 */ /* 0x000fe40000011410 */
[----:B-1----:R-:W-:Y:S02]  /*1f60*/  SHF.R.S32.HI R13, RZ, 0x1f, R8 ;  /* 0x0000001fff0d7819 */ /* 0x002fe40000011408 */
[----:B------:R-:W-:-:S03]  /*1f70*/  SHF.R.S32.HI R8, RZ, 0x1f, R252 ;  /* 0x0000001fff087819 */ /* 0x000fc600000114fc */
[----:B------:R1:W-:Y:S01]  /*1f80*/  STL [R1+0x70], R13 ;  /* 0x0000700d01007387 */ /* 0x0003e20000100800 */
[----:B--2---:R-:W-:-:S03]  /*1f90*/  IADD3 R15, R251, 0x50, RZ ;  /* 0x00000050fb0f7810 */ /* 0x004fc60007ffe0ff */
[----:B------:R2:W-:Y:S01]  /*1fa0*/  STL [R1+0x94], R8 ;  /* 0x0000940801007387 */ /* 0x0005e20000100800 */
[----:B-1----:R-:W-:Y:S02]  /*1fb0*/  SHF.R.S32.HI R13, RZ, 0x1f, R6 ;  /* 0x0000001fff0d7819 */ /* 0x002fe40000011406 */
[----:B------:R-:W-:Y:S01]  /*1fc0*/  LOP3.LUT R6, R28, 0x18, R110, 0xf8, !PT ;  /* 0x000000181c067812 */ /* 0x000fe200078ef86e */
[----:B--2---:R-:W-:Y:S02]  /*1fd0*/  IMAD.IADD R8, R27, 0x1, R22 ;  /* 0x000000011b087824 */ /* 0x004fe400078e0216 */
[----:B------:R1:W-:Y:S01]  /*1fe0*/  STL [R1+0x90], R13 ;  /* 0x0000900d01007387 */ /* 0x0003e20000100800 */
[C---:B------:R-:W-:Y:S02]  /*1ff0*/  IADD3 R27, R251.reuse, 0x8, RZ ;  /* 0x00000008fb1b7810 */ /* 0x040fe40007ffe0ff */
[C---:B------:R-:W-:Y:S01]  /*2000*/  IADD3 R22, R251.reuse, 0x30, RZ ;  /* 0x00000030fb167810 */ /* 0x040fe20007ffe0ff */
[----:B------:R2:W-:Y:S03]  /*2010*/  STL [R1+0x7c], R8 ;  /* 0x00007c0801007387 */ /* 0x0005e60000100800 */
[----:B------:R-:W-:Y:S01]  /*2020*/  SHF.R.S32.HI R22, RZ, 0x1f, R22 ;  /* 0x0000001fff167819 */ /* 0x000fe20000011416 */
[----:B------:R3:W-:Y:S04]  /*2030*/  STL [R1+0x64], R3 ;  /* 0x0000640301007387 */ /* 0x0007e80000100800 */
[----:B------:R4:W-:Y:S01]  /*2040*/  STL [R1+0x60], R5 ;  /* 0x0000600501007387 */ /* 0x0009e20000100800 */
[----:B-1----:R-:W-:-:S02]  /*2050*/  IADD3 R13, R251, 0x58, RZ ;  /* 0x00000058fb0d7810 */ /* 0x002fc40007ffe0ff */
[----:B--2---:R-:W-:Y:S02]  /*2060*/  LOP3.LUT R8, R26, 0x8, R110, 0xf8, !PT ;  /* 0x000000081a087812 */ /* 0x004fe400078ef86e */
[----:B------:R-:W-:Y:S02]  /*2070*/  IADD3 R26, R251, 0x10, RZ ;  /* 0x00000010fb1a7810 */ /* 0x000fe40007ffe0ff */
[----:B---3--:R-:W-:Y:S02]  /*2080*/  LOP3.LUT R3, R6, R25, RZ, 0x3c, !PT ;  /* 0x0000001906037212 */ /* 0x008fe400078e3cff */
[----:B------:R-:W-:Y:S02]  /*2090*/  LOP3.LUT R8, R8, R24, RZ, 0x3c, !PT ;  /* 0x0000001808087212 */ /* 0x000fe400078e3cff */
[----:B----4-:R-:W-:Y:S01]  /*20a0*/  SEL R5, R12, 0xffffffe0, !P0 ;  /* 0xffffffe00c057807 */ /* 0x010fe20004000000 */
[----:B------:R-:W-:Y:S01]  /*20b0*/  IMAD.IADD R6, R23, 0x1, R3 ;  /* 0x0000000117067824 */ /* 0x000fe200078e0203 */
[----:B------:R-:W-:Y:S01]  /*20c0*/  IADD3 R23, R251, 0x28, RZ ;  /* 0x00000028fb177810 */ /* 0x000fe20007ffe0ff */
[----:B------:R-:W-:Y:S01]  /*20d0*/  IMAD.IADD R8, R7, 0x1, R8 ;  /* 0x0000000107087824 */ /* 0x000fe200078e0208 */
[----:B------:R-:W-:Y:S01]  /*20e0*/  SHF.R.S32.HI R3, RZ, 0x1f, R251 ;  /* 0x0000001fff037819 */ /* 0x000fe200000114fb */
[----:B------:R-:W-:Y:S01]  /*20f0*/  IMAD.IADD R0, R5, 0x1, R20 ;  /* 0x0000000105007824 */ /* 0x000fe200078e0214 */
[----:B------:R-:W-:-:S02]  /*2100*/  LEA R28, R6, 0x6080, 0x1 ;  /* 0x00006080061c7811 */ /* 0x000fc400078e08ff */
[----:B------:R-:W-:Y:S02]  /*2110*/  SHF.R.S32.HI R6, RZ, 0x1f, R26 ;  /* 0x0000001fff067819 */ /* 0x000fe4000001141a */
[----:B------:R-:W-:Y:S01]  /*2120*/  SHF.R.S32.HI R6, RZ, 0x1f, R23 ;  /* 0x0000001fff067819 */ /* 0x000fe20000011417 */
[----:B------:R-:W-:Y:S01]  /*2130*/  STL [R1+0xe0], R28 ;  /* 0x0000e01c01007387 */ /* 0x000fe20000100800 */
[----:B------:R-:W-:Y:S02]  /*2140*/  SHF.R.S32.HI R6, RZ, 0x1f, R18 ;  /* 0x0000001fff067819 */ /* 0x000fe40000011412 */
[----:B------:R-:W-:Y:S01]  /*2150*/  SHF.R.S32.HI R6, RZ, 0x1f, R13 ;  /* 0x0000001fff067819 */ /* 0x000fe2000001140d */
[----:B------:R1:W-:Y:S01]  /*2160*/  STL [R1+0xdc], R2 ;  /* 0x0000dc0201007387 */ /* 0x0003e20000100800 */
[----:B------:R-:W-:Y:S02]  /*2170*/  LEA R6, R8, 0x1880, 0x1 ;  /* 0x0000188008067811 */ /* 0x000fe400078e08ff */
[----:B------:R-:W-:-:S02]  /*2180*/  LEA R8, R14, 0x6080, 0x1 ;  /* 0x000060800e087811 */ /* 0x000fc400078e08ff */
[C---:B------:R-:W-:Y:S02]  /*2190*/  IADD3 R24, R251.reuse, 0x20, RZ ;  /* 0x00000020fb187810 */ /* 0x040fe40007ffe0ff */
[----:B------:R-:W-:Y:S01]  /*21a0*/  SEL R3, R12, 0xffffffe0, !P4 ;  /* 0xffffffe00c037807 */ /* 0x000fe20006000000 */
[----:B------:R2:W-:Y:S01]  /*21b0*/  STL [R1+0xd8], R8 ;  /* 0x0000d80801007387 */ /* 0x0005e20000100800 */
[----:B------:R-:W-:Y:S02]  /*21c0*/  IADD3 R25, R251, 0x18, RZ ;  /* 0x00000018fb197810 */ /* 0x000fe40007ffe0ff */
[----:B------:R-:W-:Y:S01]  /*21d0*/  SHF.R.S32.HI R12, RZ, 0x1f, R27 ;  /* 0x0000001fff0c7819 */ /* 0x000fe2000001141b */
[----:B------:R-:W-:Y:S01]  /*21e0*/  STL [R1+0xc], R6 ;  /* 0x00000c0601007387 */ /* 0x000fe20000100800 */
[----:B------:R-:W-:Y:S01]  /*21f0*/  SHF.R.S32.HI R12, RZ, 0x1f, R24 ;  /* 0x0000001fff0c7819 */ /* 0x000fe20000011418 */
[----:B------:R-:W-:Y:S01]  /*2200*/  IMAD.IADD R199, R198, 0x1, R3 ;  /* 0x00000001c6c77824 */ /* 0x000fe200078e0203 */
[----:B------:R-:W-:Y:S01]  /*2210*/  SHF.R.S32.HI R12, RZ, 0x1f, R19 ;  /* 0x0000001fff0c7819 */ /* 0x000fe20000011413 */
[----:B------:R-:W-:Y:S01]  /*2220*/  IMAD.IADD R197, R3, 0x1, R196 ;  /* 0x0000000103c57824 */ /* 0x000fe200078e02c4 */
[----:B------:R-:W-:-:S02]  /*2230*/  SHF.R.S32.HI R25, RZ, 0x1f, R25 ;  /* 0x0000001fff197819 */ /* 0x000fc40000011419 */
[----:B------:R-:W-:Y:S02]  /*2240*/  SHF.R.S32.HI R12, RZ, 0x1f, R15 ;  /* 0x0000001fff0c7819 */ /* 0x000fe4000001140f */
[----:B-1----:R-:W-:-:S05]  /*2250*/  LEA R2, R11, 0x6080, 0x1 ;  /* 0x000060800b027811 */ /* 0x002fca00078e08ff */
[----:B------:R1:W-:Y:S01]  /*2260*/  STL [R1+0xd4], R2 ;  /* 0x0000d40201007387 */ /* 0x0003e20000100800 */
[----:B--2---:R-:W-:-:S03]  /*2270*/  LEA R8, R9, 0x6080, 0x1 ;  /* 0x0000608009087811 */ /* 0x004fc600078e08ff */
[----:B------:R-:W-:Y:S04]  /*2280*/  STL [R1+0xd0], R10 ;  /* 0x0000d00a01007387 */ /* 0x000fe80000100800 */
[----:B------:R-:W-:Y:S01]  /*2290*/  STL [R1+0xcc], R8 ;  /* 0x0000cc0801007387 */ /* 0x000fe20000100800 */
[C---:B-1----:R-:W-:Y:S02]  /*22a0*/  IADD3 R2, R6.reuse, 0x20, RZ ;  /* 0x0000002006027810 */ /* 0x042fe40007ffe0ff */
[----:B------:R-:W-:-:S05]  /*22b0*/  @P2 IADD3 R2, R6, -0x20, RZ ;  /* 0xffffffe006022810 */ /* 0x000fca0007ffe0ff */
[----:B------:R1:W-:Y:S02]  /*22c0*/  STL [R1+0x10], R2 ;  /* 0x0000100201007387 */ /* 0x0003e40000100800 */
[----:B-1----:R-:W-:-:S05]  /*22d0*/  IMAD.IADD R2, R21, 0x1, R5 ;  /* 0x0000000115027824 */ /* 0x002fca00078e0205 */
[----:B------:R1:W-:Y:S04]  /*22e0*/  STL [R1+0xa4], R2 ;  /* 0x0000a40201007387 */ /* 0x0003e80000100800 */
[----:B------:R1:W-:Y:S02]  /*22f0*/  STL [R1+0xa0], R0 ;  /* 0x0000a00001007387 */ /* 0x0003e40000100800 */
.L_x_1169:
[----:B------:R-:W2:Y:S01]  /*2300*/  LDL R19, [R1+0x8c] ;  /* 0x00008c0001137983 */ /* 0x000ea20000100800 */
[----:B------:R-:W-:Y:S01]  /*2310*/  ISETP.NE.U32.AND P0, PT, RZ, c[0x0][0x370], PT ;  /* 0x0000dc00ff007a0c */ /* 0x000fe20003f05070 */
[----:B------:R-:W-:Y:S01]  /*2320*/  IMAD.MOV.U32 R18, RZ, RZ, 0x4 ;  /* 0x00000004ff127424 */ /* 0x000fe200078e00ff */
[----:B------:R-:W-:Y:S01]  /*2330*/  CS2R R16, SRZ ;  /* 0x0000000000107805 */ /* 0x000fe2000001ff00 */
[----:B------:R-:W-:Y:S01]  /*2340*/  ISETP.NE.U32.AND P1, PT, RZ, c[0x0][0x360], PT ;  /* 0x0000d800ff007a0c */ /* 0x000fe20003f25070 */
[----:B------:R-:W-:Y:S01]  /*2350*/  IMAD.MOV.U32 R127, RZ, RZ, RZ ;  /* 0x000000ffff7f7224 */ /* 0x000fe200078e00ff */
[----:B------:R-:W-:Y:S01]  /*2360*/  ISETP.NE.AND.EX P2, PT, RZ, c[0x0][0x374], PT, P0 ;  /* 0x0000dd00ff007a0c */ /* 0x000fe20003f45300 */
[----:B------:R-:W-:Y:S01]  /*2370*/  IMAD.MOV.U32 R15, RZ, RZ, RZ ;  /* 0x000000ffff0f7224 */ /* 0x000fe200078e00ff */
[----:B------:R-:W-:-:S02]  /*2380*/  ISETP.NE.AND.EX P0, PT, RZ, c[0x0][0x364], PT, P1 ;  /* 0x0000d900ff007a0c */ /* 0x000fc40003f05310 */
[----:B------:R-:W-:Y:S02]  /*2390*/  ISETP.NE.U32.AND P1, PT, RZ, c[0x0][0x348], PT ;  /* 0x0000d200ff007a0c */ /* 0x000fe40003f25070 */
[----:B------:R-:W-:Y:S02]  /*23a0*/  ISETP.NE.U32.AND P3, PT, RZ, c[0x0][0x350], PT ;  /* 0x0000d400ff007a0c */ /* 0x000fe40003f65070 */
[----:B------:R-:W-:Y:S02]  /*23b0*/  ISETP.NE.U32.AND P4, PT, RZ, c[0x0][0x358], PT ;  /* 0x0000d600ff007a0c */ /* 0x000fe40003f85070 */
[----:B------:R-:W-:Y:S02]  /*23c0*/  ISETP.NE.AND.EX P1, PT, RZ, c[0x0][0x34c], PT, P1 ;  /* 0x0000d300ff007a0c */ /* 0x000fe40003f25310 */
[----:B------:R-:W-:Y:S02]  /*23d0*/  ISETP.NE.AND.EX P3, PT, RZ, c[0x0][0x354], PT, P3 ;  /* 0x0000d500ff007a0c */ /* 0x000fe40003f65330 */
[----:B------:R-:W-:Y:S01]  /*23e0*/  ISETP.NE.AND.EX P4, PT, RZ, c[0x0][0x35c], PT, P4 ;  /* 0x0000d700ff007a0c */ /* 0x000fe20003f85340 */
[----:B--2---:R-:W-:-:S04]  /*23f0*/  @P2 IMAD.WIDE R12, R19, R18, c[0x0][0x370] ;  /* 0x0000dc00130c2625 */ /* 0x004fc800078e0212 */
[CC--:B------:R-:W-:Y:S01]  /*2400*/  @P0 IMAD.WIDE R10, R19.reuse, R18.reuse, c[0x0][0x360] ;  /* 0x0000d800130a0625 */ /* 0x0c0fe200078e0212 */
[----:B------:R-:W2:Y:S03]  /*2410*/  @P2 LDG.E R16, [R12.64] ;  /* 0x000000080c102981 */ /* 0x000ea6000c1e1900 */
[CC--:B------:R-:W-:Y:S01]  /*2420*/  IMAD.WIDE R8, R19.reuse, R18.reuse, c[0x0][0x348] ;  /* 0x0000d20013087625 */ /* 0x0c0fe200078e0212 */
[----:B------:R3:W5:Y:S03]  /*2430*/  @P0 LDG.E R249, [R10.64] ;  /* 0x000000080af90981 */ /* 0x000766000c1e1900 */
[CC--:B------:R-:W-:Y:S01]  /*2440*/  IMAD.WIDE R4, R19.reuse, R18.reuse, c[0x0][0x350] ;  /* 0x0000d40013047625 */ /* 0x0c0fe200078e0212 */
[----:B------:R3:W5:Y:S03]  /*2450*/  @P1 LDG.E R127, [R8.64] ;  /* 0x00000008087f1981 */ /* 0x000766000c1e1900 */
[----:B-1----:R-:W-:Y:S01]  /*2460*/  IMAD.WIDE R2, R19, R18, c[0x0][0x358] ;  /* 0x0000d60013027625 */ /* 0x002fe200078e0212 */
[----:B------:R3:W5:Y:S04]  /*2470*/  @P3 LDG.E R17, [R4.64] ;  /* 0x0000000804113981 */ /* 0x000768000c1e1900 */
[----:B------:R3:W5:Y:S01]  /*2480*/  @P4 LDG.E R15, [R2.64] ;  /* 0x00000008020f4981 */ /* 0x000762000c1e1900 */
[----:B------:R-:W-:Y:S03]  /*2490*/  YIELD ;  /* 0x0000000000007946 */ /* 0x000fe60003800000 */
[----:B--2---:R3:W-:Y:S01]  /*24a0*/  STL [R1+0x5c], R16 ;  /* 0x00005c1001007387 */ /* 0x0047e20000100800 */
[----:B------:R-:W-:Y:S05]  /*24b0*/  @P0 BRA `(.L_x_871) ;  /* 0x0000005000000947 */ /* 0x000fea0003800000 */
[----:B-----5:R-:W-:Y:S01]  /*24c0*/  MOV R249, c[0x0][0x168] ;  /* 0x00005a0000f97a02 */ /* 0x020fe20000000f00 */
[----:B------:R-:W-:Y:S05]  /*24d0*/  @!P1 BRA `(.L_x_871) ;  /* 0x0000003000009947 */ /* 0x000fea0003800000 */
[----:B------:R-:W2:Y:S04]  /*24e0*/  LDG.E R6, [R8.64] ;  /* 0x0000000808067981 */ /* 0x000ea8000c1e1900 */
[----:B------:R-:W2:Y:S02]  /*24f0*/  LDG.E R0, [R8.64+0x4] ;  /* 0x0000040808007981 */ /* 0x000ea4000c1e1900 */
[----:B--2---:R-:W-:-:S02]  /*2500*/  IADD3 R249, -R6, R0, RZ ;  /* 0x0000000006f97210 */ /* 0x004fc40007ffe1ff */
.L_x_871:
[----:B------:R-:W-:-:S04]  /*2510*/  ISETP.NE.U32.AND P0, PT, RZ, c[0x0][0x368], PT ;  /* 0x0000da00ff007a0c */ /* 0x000fc80003f05070 */
[----:B------:R-:W-:-:S13]  /*2520*/  ISETP.NE.AND.EX P0, PT, RZ, c[0x0][0x36c], PT, P0 ;  /* 0x0000db00ff007a0c */ /* 0x000fda0003f05300 */
[----:B------:R-:W-:Y:S05]  /*2530*/  @!P0 BRA `(.L_x_872) ;  /* 0x0000003000008947 */ /* 0x000fea0003800000 */
[----:B---3--:R-:W-:-:S05]  /*2540*/  IMAD.WIDE R4, R19, R18, c[0x0][0x368] ;  /* 0x0000da0013047625 */ /* 0x008fca00078e0212 */
[----:B------:R1:W5:Y:S01]  /*2550*/  LDG.E R14, [R4.64] ;  /* 0x00000008040e7981 */ /* 0x000362000c1e1900 */
[----:B------:R-:W-:Y:S05]  /*2560*/  BRA `(.L_x_873) ;  /* 0x0000005000007947 */ /* 0x000fea0003800000 */
.L_x_872:
[----:B------:R-:W-:Y:S01]  /*2570*/  MOV R14, UR6 ;  /* 0x00000006000e7c02 */ /* 0x000fe20008000f00 */
[----:B------:R-:W-:Y:S05]  /*2580*/  @!P3 BRA `(.L_x_873) ;  /* 0x000000300000b947 */ /* 0x000fea0003800000 */
[----:B------:R-:W2:Y:S04]  /*2590*/  LDG.E R6, [R4.64] ;  /* 0x0000000804067981 */ /* 0x000ea8000c1e1900 */
[----:B------:R-:W2:Y:S02]  /*25a0*/  LDG.E R0, [R4.64+0x4] ;  /* 0x0000040804007981 */ /* 0x000ea4000c1e1900 */
[----:B--2---:R-:W-:Y:S02]  /*25b0*/  IADD3 R14, -R6, R0, RZ ;  /* 0x00000000060e7210 */ /* 0x004fe40007ffe1ff */
.L_x_873:
[----:B-1-3--:R-:W2:Y:S04]  /*25c0*/  LDL.LU R5, [R1+0x84] ;  /* 0x0000840001057983 */ /* 0x00aea80000300800 */
[----:B------:R1:W3:Y:S04]  /*25d0*/  @P4 LDG.E R4, [R2.64] ;  /* 0x0000000802044981 */ /* 0x0002e8000c1e1900 */
[----:B------:R1:W3:Y:S01]  /*25e0*/  @P4 LDG.E R0, [R2.64+0x4] ;  /* 0x0000040802004981 */ /* 0x0002e2000c1e1900 */
[----:B------:R-:W-:Y:S01]  /*25f0*/  ISETP.NE.U32.AND P0, PT, RZ, c[0x0][0x378], PT ;  /* 0x0000de00ff007a0c */ /* 0x000fe20003f05070 */
[----:B-----5:R-:W-:-:S03]  /*2600*/  IMAD.MOV.U32 R126, RZ, RZ, R14 ;  /* 0x000000ffff7e7224 */ /* 0x020fc600078e000e */
[----:B------:R-:W-:Y:S01]  /*2610*/  ISETP.NE.AND.EX P0, PT, RZ, c[0x0][0x37c], PT, P0 ;  /* 0x0000df00ff007a0c */ /* 0x000fe20003f05300 */
[----:B------:R-:W-:-:S05]  /*2620*/  IMAD.MOV.U32 R6, RZ, RZ, c[0x0][0x2c4] ;  /* 0x0000b100ff067624 */ /* 0x000fca00078e00ff */
[----:B------:R-:W-:Y:S01]  /*2630*/  ISETP.NE.AND P2, PT, R6, 0x1, PT ;  /* 0x000000010600780c */ /* 0x000fe20003f45270 */
[----:B------:R-:W-:Y:S02]  /*2640*/  IMAD.IADD R13, R14, 0x1, -R16 ;  /* 0x000000010e0d7824 */ /* 0x000fe400078e0a10 */
[----:B------:R-:W-:-:S04]  /*2650*/  IMAD.MOV.U32 R6, RZ, RZ, c[0x0][0x32c] ;  /* 0x0000cb00ff067624 */ /* 0x000fc800078e00ff */
[----:B-1----:R-:W-:-:S05]  /*2660*/  @P0 IMAD.WIDE R2, R19, R18, c[0x0][0x378] ;  /* 0x0000de0013020625 */ /* 0x002fca00078e0212 */
[----:B------:R1:W5:Y:S01]  /*2670*/  @P0 LDG.E R126, [R2.64] ;  /* 0x00000008027e0981 */ /* 0x000362000c1e1900 */
[----:B------:R-:W-:Y:S02]  /*2680*/  ISETP.GE.AND P1, PT, R6, 0x1, PT ;  /* 0x000000010600780c */ /* 0x000fe40003f26270 */
[----:B------:R-:W-:-:S04]  /*2690*/  LOP3.LUT R209, R209, 0xfffffdff, RZ, 0xc0, !PT ;  /* 0xfffffdffd1d17812 */ /* 0x000fc800078ec0ff */
[----:B------:R-:W-:-:S04]  /*26a0*/  @P2 LOP3.LUT R209, R209, 0x200, RZ, 0xfc, !PT ;  /* 0x00000200d1d12812 */ /* 0x000fc800078efcff */
[----:B------:R-:W-:-:S04]  /*26b0*/  LOP3.LUT R209, R209, 0xffffff7f, RZ, 0xc0, !PT ;  /* 0xffffff7fd1d17812 */ /* 0x000fc800078ec0ff */
[----:B------:R-:W-:Y:S01]  /*26c0*/  @P1 LOP3.LUT R209, R209, 0x80, RZ, 0xfc, !PT ;  /* 0x00000080d1d11812 */ /* 0x000fe200078efcff */
[----:B-1----:R-:W-:Y:S02]  /*26d0*/  IMAD.MOV.U32 R2, RZ, RZ, c[0x0][0x228] ;  /* 0x00008a00ff027624 */ /* 0x002fe400078e00ff */
[----:B--2---:R-:W-:-:S05]  /*26e0*/  IMAD.SHL.U32 R8, R5, 0x80, RZ ;  /* 0x0000008005087824 */ /* 0x004fca00078e00ff */
[----:B------:R1:W-:Y:S01]  /*26f0*/  STL [R1+0x58], R8 ;  /* 0x0000580801007387 */ /* 0x0003e20000100800 */
[----:B---3--:R-:W-:Y:S01]  /*2700*/  @P4 IMAD.IADD R2, R0, 0x1, -R4 ;  /* 0x0000000100024824 */ /* 0x008fe200078e0a04 */
[----:B------:R-:W-:-:S03]  /*2710*/  IADD3 R0, R8, 0x7f, RZ ;  /* 0x0000007f08007810 */ /* 0x000fc60007ffe0ff */
[----:B------:R-:W-:Y:S02]  /*2720*/  IMAD.IADD R250, R13, 0x1, R2 ;  /* 0x000000010dfa7824 */ /* 0x000fe400078e0202 */
[----:B------:R-:W-:-:S03]  /*2730*/  @P2 IMAD.HI.U32 R4, R0, c[0x0][0x2c8], RZ ;  /* 0x0000b20000042a27 */ /* 0x000fc600078e00ff */
[C---:B------:R-:W-:Y:S02]  /*2740*/  IADD3 R3, R250.reuse, 0x2f, RZ ;  /* 0x0000002ffa037810 */ /* 0x040fe40007ffe0ff */
[----:B------:R-:W-:Y:S02]  /*2750*/  @P2 SHF.R.U32.HI R0, RZ, c[0x0][0x2cc], R4 ;  /* 0x0000b300ff002a19 */ /* 0x000fe40000011604 */
[----:B------:R-:W-:Y:S01]  /*2760*/  IADD3 R4, R250, 0x1, -R249 ;  /* 0x00000001fa047810 */ /* 0x000fe20007ffe8f9 */
[----:B------:R-:W-:-:S04]  /*2770*/  IMAD.HI R3, R3, 0x2aaaaaab, RZ ;  /* 0x2aaaaaab03037827 */ /* 0x000fc800078e02ff */
[----:B------:R-:W-:Y:S01]  /*2780*/  IMAD.IADD R0, R4, 0x1, R0 ;  /* 0x0000000104007824 */ /* 0x000fe200078e0200 */
[----:B------:R-:W-:-:S04]  /*2790*/  SHF.R.U32.HI R5, RZ, 0x1f, R3 ;  /* 0x0000001fff057819 */ /* 0x000fc80000011603 */
[----:B------:R-:W-:Y:S02]  /*27a0*/  LEA.HI.SX32 R140, R3, R5, 0x1d ;  /* 0x00000005038c7211 */ /* 0x000fe400078feaff */
[----:B------:R-:W-:Y:S01]  /*27b0*/  IADD3 R4, R0, c[0x0][0x328], RZ ;  /* 0x0000ca0000047a10 */ /* 0x000fe20007ffe0ff */
[----:B------:R-:W-:Y:S05]  /*27c0*/  @!P1 BRA `(.L_x_874) ;  /* 0x0000010000009947 */ /* 0x000fea0003800000 */
[C---:B-1----:R-:W-:Y:S01]  /*27d0*/  ISETP.GT.AND P0, PT, R0.reuse, RZ, PT ;  /* 0x000000ff0000720c */ /* 0x042fe20003f04270 */
        /* <DEDUP_REMOVED lines=9> */
.L_x_876:
[----:B------:R-:W-:-:S13]  /*2870*/  ISETP.NE.AND P0, PT, R6, 0x1, PT ;  /* 0x000000010600780c */ /* 0x000fda0003f05270 */
[----:B------:R-:W-:-:S05]  /*2880*/  @P0 IMAD.HI.U32 R0, R3, c[0x0][0x330], RZ ;  /* 0x0000cc0003000a27 */ /* 0x000fca00078e00ff */
[----:B------:R-:W-:Y:S02]  /*2890*/  @P0 SHF.R.U32.HI R3, RZ, c[0x0][0x334], R0 ;  /* 0x0000cd00ff030a19 */ /* 0x000fe40000011600 */
.L_x_877:
[----:B------:R-:W-:Y:S05]  /*28a0*/  BSYNC B0 ;  /* 0x0000000000007941 */ /* 0x000fea0003800000 */
.L_x_875:
[----:B------:R-:W-:-:S05]  /*28b0*/  IMAD R3, R3, R6, c[0x0][0x32c] ;  /* 0x0000cb0003037624 */ /* 0x000fca00078e0206 */
[----:B------:R-:W-:-:S04]  /*28c0*/  IMNMX R4, R4, R3, PT ;  /* 0x0000000304047217 */ /* 0x000fc80003800200 */
.L_x_874:
[----:B-1----:R-:W-:Y:S01]  /*28d0*/  IADD3 R4, R4, 0x2f, RZ ;  /* 0x0000002f04047810 */ /* 0x002fe20007ffe0ff */
[----:B------:R-:W-:-:S04]  /*28e0*/  @P2 IMAD.HI.U32 R3, R8, c[0x0][0x2c8], RZ ;  /* 0x0000b20008032a27 */ /* 0x000fc800078e00ff */
[----:B------:R-:W-:-:S04]  /*28f0*/  IMAD.HI R4, R4, 0x2aaaaaab, RZ ;  /* 0x2aaaaaab04047827 */ /* 0x000fc800078e02ff */
[----:B------:R-:W-:Y:S01]  /*2900*/  IMAD.MOV.U32 R0, RZ, RZ, R8 ;  /* 0x000000ffff007224 */ /* 0x000fe200078e0008 */
[----:B------:R-:W-:Y:S01]  /*2910*/  @P2 SHF.R.U32.HI R0, RZ, c[0x0][0x2cc], R3 ;  /* 0x0000b300ff002a19 */ /* 0x000fe20000011603 */
[----:B------:R-:W-:Y:S01]  /*2920*/  IMAD.IADD R211, R250, 0x1, -R249 ;  /* 0x00000001fad37824 */ /* 0x000fe200078e0af9 */
[----:B------:R-:W-:-:S03]  /*2930*/  SHF.R.U32.HI R3, RZ, 0x1f, R4 ;  /* 0x0000001fff037819 */ /* 0x000fc60000011604 */
[----:B------:R-:W-:Y:S01]  /*2940*/  IMAD.IADD R0, R211, 0x1, R0 ;  /* 0x00000001d3007824 */ /* 0x000fe200078e0200 */
[----:B------:R-:W-:-:S04]  /*2950*/  LEA.HI.SX32 R4, R4, R3, 0x1d ;  /* 0x0000000304047211 */ /* 0x000fc800078feaff */
[----:B------:R-:W-:Y:S02]  /*2960*/  IADD3 R3, R0, -c[0x0][0x324], RZ ;  /* 0x8000c90000037a10 */ /* 0x000fe40007ffe0ff */
        /* <DEDUP_REMOVED lines=11> */
.L_x_880:
[----:B------:R-:W-:-:S13]  /*2a20*/  ISETP.NE.AND P0, PT, R6, 0x1, PT ;  /* 0x000000010600780c */ /* 0x000fda0003f05270 */
[----:B------:R-:W-:-:S05]  /*2a30*/  @P0 IMAD.HI.U32 R4, R0, c[0x0][0x330], RZ ;  /* 0x0000cc0000040a27 */ /* 0x000fca00078e00ff */
[----:B------:R-:W-:Y:S02]  /*2a40*/  @P0 SHF.R.U32.HI R0, RZ, c[0x0][0x334], R4 ;  /* 0x0000cd00ff000a19 */ /* 0x000fe40000011604 */
.L_x_881:
[----:B------:R-:W-:Y:S05]  /*2a50*/  BSYNC B0 ;  /* 0x0000000000007941 */ /* 0x000fea0003800000 */
.L_x_879:
[----:B------:R-:W-:-:S05]  /*2a60*/  IMAD R0, R0, c[0x0][0x32c], RZ ;  /* 0x0000cb0000007a24 */ /* 0x000fca00078e02ff */
[----:B------:R-:W-:-:S04]  /*2a70*/  IMNMX R3, R3, R0, !PT ;  /* 0x0000000003037217 */ /* 0x000fc80007800200 */
.L_x_878:
        /* <DEDUP_REMOVED lines=12> */
[----:B------:R-:W-:Y:S02]  /*2b40*/  SHF.R.U32.HI R9, RZ, 0x10, R3 ;  /* 0x00000010ff097819 */ /* 0x000fe40000011603 */
[----:B------:R-:W-:Y:S02]  /*2b50*/  LOP3.LUT R20, R3, 0xff, RZ, 0xc0, !PT ;  /* 0x000000ff03147812 */ /* 0x000fe400078ec0ff */
[C---:B------:R-:W-:Y:S01]  /*2b60*/  ISETP.NE.AND P1, PT, R9.reuse, RZ, PT ;  /* 0x000000ff0900720c */ /* 0x040fe20003f25270 */
[----:B------:R1:W-:Y:S03]  /*2b70*/  STL [R1+0x84], R9 ;  /* 0x0000840901007387 */ /* 0x0003e60000100800 */
[----:B------:R-:W-:Y:S01]  /*2b80*/  SEL R125, R9, c[0x0][0x338], P1 ;  /* 0x0000ce00097d7a07 */ /* 0x000fe20000800000 */
[----:B------:R1:W-:Y:S01]  /*2b90*/  STL [R1+0xa8], R20 ;  /* 0x0000a81401007387 */ /* 0x0003e20000100800 */
[----:B------:R-:W-:Y:S05]  /*2ba0*/  @!P0 BRA `(.L_x_883) ;  /* 0x000001d000008947 */ /* 0x000fea0003800000 */
[----:B------:R-:W-:Y:S02]  /*2bb0*/  IABS R3, R125 ;  /* 0x0000007d00037213 */ /* 0x000fe40000000000 */
[----:B------:R-:W-:-:S02]  /*2bc0*/  IADD3 R4, R125, -0x1, R8 ;  /* 0xffffffff7d047810 */ /* 0x000fc40007ffe008 */
[----:B------:R-:W2:Y:S03]  /*2bd0*/  I2F.RP R0, R3 ;  /* 0x0000000300007306 */ /* 0x000ea60000209400 */
[----:B-1----:R-:W-:Y:S02]  /*2be0*/  IMAD.IADD R9, R4, 0x1, -R6 ;  /* 0x0000000104097824 */ /* 0x002fe400078e0a06 */
[----:B------:R-:W-:-:S03]  /*2bf0*/  IMAD.MOV.U32 R4, RZ, RZ, RZ ;  /* 0x000000ffff047224 */ /* 0x000fc600078e00ff */
[----:B------:R-:W-:Y:S01]  /*2c00*/  IABS R12, R9 ;  /* 0x00000009000c7213 */ /* 0x000fe20000000000 */
[----:B--2---:R-:W1:Y:S02]  /*2c10*/  MUFU.RCP R0, R0 ;  /* 0x0000000000007308 */ /* 0x004e640000001000 */
[----:B-1----:R-:W-:-:S06]  /*2c20*/  IADD3 R0, R0, 0xffffffe, RZ ;  /* 0x0ffffffe00007810 */ /* 0x002fcc0007ffe0ff */
[----:B------:R-:W1:Y:S02]  /*2c30*/  F2I.FTZ.U32.TRUNC.NTZ R5, R0 ;  /* 0x0000000000057305 */ /* 0x000e64000021f000 */
        /* <DEDUP_REMOVED lines=20> */
.L_x_883:
[----:B------:R-:W-:Y:S05]  /*2d80*/  BSYNC B0 ;  /* 0x0000000000007941 */ /* 0x000fea0003800000 */
.L_x_882:
[----:B------:R-:W-:-:S04]  /*2d90*/  IMAD R3, R20, R0, R6 ;  /* 0x0000000014037224 */ /* 0x000fc800078e0206 */
[C---:B------:R-:W-:Y:S02]  /*2da0*/  IMAD.IADD R0, R3.reuse, 0x1, R0 ;  /* 0x0000000103007824 */ /* 0x040fe400078e0200 */
[----:B------:R-:W-:-:S03]  /*2db0*/  IMAD R3, R3, 0x30, -R13 ;  /* 0x0000003003037824 */ /* 0x000fc600078e0a0d */
[----:B------:R-:W-:Y:S02]  /*2dc0*/  IMNMX R0, R8, R0, PT ;  /* 0x0000000008007217 */ /* 0x000fe40003800200 */
[----:B------:R-:W-:-:S03]  /*2dd0*/  IMNMX R3, RZ, R3, !PT ;  /* 0x00000003ff037217 */ /* 0x000fc60007800200 */
[----:B------:R-:W-:Y:S02]  /*2de0*/  IMAD R0, R0, 0x30, -R13 ;  /* 0x0000003000007824 */ /* 0x000fe400078e0a0d */
[----:B------:R-:W-:-:S03]  /*2df0*/  IMAD.WIDE.U32 R4, R3, -0x55555555, RZ ;  /* 0xaaaaaaab03047825 */ /* 0x000fc600078e00ff */
        /* <DEDUP_REMOVED lines=10> */
[----:B-1----:R-:W2:Y:S04]  /*2ea0*/  LDL.64 R20, [R1] ;  /* 0x0000000001147983 */ /* 0x002ea80000100a00 */
[----:B------:R-:W3:Y:S04]  /*2eb0*/  LDL R13, [R1+0x8] ;  /* 0x00000800010d7983 */ /* 0x000ee80000100800 */
[----:B------:R-:W4:Y:S04]  /*2ec0*/  LDL R11, [R1+0x3c] ;  /* 0x00003c00010b7983 */ /* 0x000f280000100800 */
[----:B------:R-:W1:Y:S01]  /*2ed0*/  S2R R10, SR_TID.X ;  /* 0x00000000000a7919 */ /* 0x000e620000002100 */
[----:B------:R-:W-:-:S02]  /*2ee0*/  SHF.R.S32.HI R3, RZ, 0x1f, R15 ;  /* 0x0000001fff037819 */ /* 0x000fc4000001140f */
[----:B-1----:R-:W-:-:S04]  /*2ef0*/  SHF.R.S32.HI R9, RZ, 0x1f, R10 ;  /* 0x0000001fff097819 */ /* 0x002fc8000001140a */
[----:B------:R-:W-:-:S04]  /*2f00*/  LEA.HI R9, R9, R10, RZ, 0x2 ;  /* 0x0000000a09097211 */ /* 0x000fc800078f10ff */
[----:B------:R-:W-:-:S04]  /*2f10*/  SHF.R.S32.HI R9, RZ, 0x2, R9 ;  /* 0x00000002ff097819 */ /* 0x000fc80000011409 */
[----:B------:R-:W-:-:S04]  /*2f20*/  IADD3 R88, P0, R9, R15, RZ ;  /* 0x0000000f09587210 */ /* 0x000fc80007f1e0ff */
[----:B------:R-:W-:-:S05]  /*2f30*/  LEA.HI.X.SX32 R89, R9, R3, 0x1, P0 ;  /* 0x0000000309597211 */ /* 0x000fca00000f0eff */
[----:B------:R-:W-:Y:S01]  /*2f40*/  IMAD R3, R89, c[0x0][0x238], RZ ;  /* 0x00008e0059037a24 */ /* 0x000fe200078e02ff */
[----:B------:R-:W-:Y:S02]  /*2f50*/  IADD3 R31, R0, -0x1, RZ ;  /* 0xffffffff001f7810 */ /* 0x000fe40007ffe0ff */
[----:B------:R-:W-:Y:S01]  /*2f60*/  SHF.R.S32.HI R10, RZ, 0x1f, R19 ;  /* 0x0000001fff0a7819 */ /* 0x000fe20000011413 */
[----:B------:R-:W-:Y:S01]  /*2f70*/  IMAD R3, R88, c[0x0][0x23c], R3 ;  /* 0x00008f0058037a24 */ /* 0x000fe200078e0203 */
[----:B------:R-:W-:Y:S02]  /*2f80*/  LOP3.LUT R26, R16, 0xffff, RZ, 0xc0, !PT ;  /* 0x0000ffff101a7812 */ /* 0x000fe400078ec0ff */
[----:B------:R-:W-:Y:S02]  /*2f90*/  SEL R12, R10, RZ, !P4 ;  /* 0x000000ff0a0c7207 */ /* 0x000fe40006000000 */
[----:B------:R-:W-:Y:S01]  /*2fa0*/  SEL R16, R19, RZ, !P4 ;  /* 0x000000ff13107207 */ /* 0x000fe20006000000 */
[----:B------:R-:W-:-:S02]  /*2fb0*/  IMAD.MOV.U32 R128, RZ, RZ, 0x30 ;  /* 0x00000030ff807424 */ /* 0x000fc400078e00ff */
[----:B------:R-:W-:Y:S02]  /*2fc0*/  IMAD R0, R12, c[0x0][0x248], RZ ;  /* 0x000092000c007a24 */ /* 0x000fe400078e02ff */
[----:B------:R-:W-:Y:S02]  /*2fd0*/  IMAD R142, R128, c[0x0][0x23c], RZ ;  /* 0x00008f00808e7a24 */ /* 0x000fe400078e02ff */
[----:B------:R-:W-:Y:S02]  /*2fe0*/  IMAD R6, R16, c[0x0][0x24c], R0 ;  /* 0x0000930010067a24 */ /* 0x000fe400078e0200 */
[----:B------:R-:W-:-:S04]  /*2ff0*/  IMAD.WIDE.U32 R132, R128, c[0x0][0x238], RZ ;  /* 0x00008e0080847a25 */ /* 0x000fc800078e00ff */
[----:B------:R-:W-:Y:S01]  /*3000*/  IMAD.IADD R142, R133, 0x1, R142 ;  /* 0x00000001858e7824 */ /* 0x000fe200078e028e */
[----:B------:R-:W-:Y:S01]  /*3010*/  ISETP.GE.AND P3, PT, R252, c[0x0][0x1d4], PT ;  /* 0x00007500fc007a0c */ /* 0x000fe20003f66270 */
[----:B------:R-:W-:Y:S02]  /*3020*/  IMAD.MOV.U32 R143, RZ, RZ, c[0x0][0x238] ;  /* 0x00008e00ff8f7624 */ /* 0x000fe400078e00ff */
[----:B------:R-:W-:-:S05]  /*3030*/  IMAD.MOV.U32 R141, RZ, RZ, 0x5 ;  /* 0x00000005ff8d7424 */ /* 0x000fca00078e00ff */
[C---:B------:R-:W-:Y:S01]  /*3040*/  SHF.L.U64.HI R141, R143.reuse, R141, c[0x0][0x23c] ;  /* 0x00008f008f8d7619 */ /* 0x040fe2000001028d */
[----:B------:R-:W-:Y:S02]  /*3050*/  IMAD.SHL.U32 R143, R143, 0x20, RZ ;  /* 0x000000208f8f7824 */ /* 0x000fe400078e00ff */
[----:B--2---:R-:W-:-:S04]  /*3060*/  IMAD.WIDE.U32 R4, R88, c[0x0][0x238], R20 ;  /* 0x00008e0058047a25 */ /* 0x004fc800078e0014 */
[----:B------:R-:W-:Y:S02]  /*3070*/  IMAD.IADD R5, R5, 0x1, R3 ;  /* 0x0000000105057824 */ /* 0x000fe400078e0203 */
[----:B------:R-:W-:Y:S02]  /*3080*/  IMAD R3, R31, -0x30, R2 ;  /* 0xffffffd01f037824 */ /* 0x000fe400078e0202 */
[----:B------:R-:W-:-:S03]  /*3090*/  IMAD.WIDE.U32 R4, R26, c[0x0][0x240], R4 ;  /* 0x000090001a047a25 */ /* 0x000fc600078e0004 */
[----:B------:R-:W-:Y:S01]  /*30a0*/  IMNMX R3, R3, 0x30, PT ;  /* 0x0000003003037817 */ /* 0x000fe20003800200 */
[----:B------:R-:W-:-:S04]  /*30b0*/  IMAD R5, R26, c[0x0][0x244], R5 ;  /* 0x000091001a057a24 */ /* 0x000fc800078e0205 */
[----:B------:R-:W-:Y:S02]  /*30c0*/  IMAD.IADD R0, R3, 0x1, -R9 ;  /* 0x0000000103007824 */ /* 0x000fe400078e0a09 */
[----:B------:R-:W-:-:S03]  /*30d0*/  IMAD.WIDE.U32 R92, R16, c[0x0][0x248], R4 ;  /* 0x00009200105c7a25 */ /* 0x000fc600078e0004 */
[----:B------:R-:W-:Y:S01]  /*30e0*/  ISETP.GE.AND P1, PT, R0, 0x1, PT ;  /* 0x000000010000780c */ /* 0x000fe20003f26270 */
[----:B------:R-:W-:Y:S01]  /*30f0*/  IMAD R3, R142, R31, RZ ;  /* 0x0000001f8e037224 */ /* 0x000fe200078e02ff */
[----:B------:R-:W-:Y:S01]  /*3100*/  SHF.R.S32.HI R4, RZ, 0x1f, R31 ;  /* 0x0000001fff047819 */ /* 0x000fe2000001141f */
[----:B------:R-:W-:Y:S02]  /*3110*/  IMAD.IADD R91, R93, 0x1, R6 ;  /* 0x000000015d5b7824 */ /* 0x000fe400078e0206 */
[----:B------:R-:W-:Y:S02]  /*3120*/  IMAD.MOV.U32 R90, RZ, RZ, R92 ;  /* 0x000000ffff5a7224 */ /* 0x000fe400078e005c */
[-C--:B------:R-:W-:Y:S02]  /*3130*/  IMAD R3, R4, R132.reuse, R3 ;  /* 0x0000008404037224 */ /* 0x080fe400078e0203 */
[----:B------:R-:W-:Y:S01]  /*3140*/  IMAD.WIDE.U32 R8, R31, R132, R90 ;  /* 0x000000841f087225 */ /* 0x000fe200078e005a */
[----:B------:R-:W-:-:S03]  /*3150*/  ISETP.GE.AND P5, PT, R20, c[0x0][0x1d4], PT ;  /* 0x0000750014007a0c */ /* 0x000fc60003fa6270 */
[----:B------:R-:W-:Y:S01]  /*3160*/  IMAD.IADD R3, R9, 0x1, R3 ;  /* 0x0000000109037824 */ /* 0x000fe200078e0203 */
[C---:B------:R-:W-:Y:S02]  /*3170*/  @P1 LEA R4, P0, R8.reuse, c[0x0][0x220], 0x1 ;  /* 0x0000880008041a11 */ /* 0x040fe400078008ff */
[----:B---3--:R-:W-:Y:S02]  /*3180*/  ISETP.GE.AND P2, PT, R13, c[0x0][0x1d4], PT ;  /* 0x000075000d007a0c */ /* 0x008fe40003f46270 */
[----:B------:R-:W-:Y:S02]  /*3190*/  @P1 LEA.HI.X R5, R8, c[0x0][0x224], R3, 0x1, P0 ;  /* 0x0000890008051a11 */ /* 0x000fe400000f0c03 */
[----:B------:R-:W-:Y:S01]  /*31a0*/  ISETP.GT.AND P0, PT, R0, 0x20, PT ;  /* 0x000000200000780c */ /* 0x000fe20003f04270 */
[----:B----4-:R-:W-:-:S05]  /*31b0*/  @P1 IMAD.SHL.U32 R0, R11, 0x2, RZ ;  /* 0x000000020b001824 */ /* 0x010fca00078e00ff */
[----:B------:R-:W-:Y:S01]  /*31c0*/  @!PT LDS RZ, [RZ] ;  /* 0x00000000fffff984 */ /* 0x000fe20000000800 */
[----:B------:R-:W-:Y:S01]  /*31d0*/  @!PT LDS RZ, [RZ] ;  /* 0x00000000fffff984 */ /* 0x000fe20000000800 */
[----:B------:R-:W-:Y:S01]  /*31e0*/  @!PT LDS RZ, [RZ] ;  /* 0x00000000fffff984 */ /* 0x000fe20000000800 */
[----:B------:R1:W-:Y:S04]  /*31f0*/  @P1 LDGSTS.E.BYPASS.LTC128B.128 [R0+0x3c80], [R4.64], !P5 ;  /* 0x03c8000004001fae */ /* 0x0003e8000e901d48 */
[----:B------:R1:W-:Y:S04]  /*3200*/  @P1 LDGSTS.E.BYPASS.LTC128B.128 [R0+0x4880], [R4.64+0x40], !P3 ;  /* 0x0488004004001fae */ /* 0x0003e8000d901d48 */
[----:B------:R1:W-:Y:S02]  /*3210*/  @P1 LDGSTS.E.BYPASS.LTC128B.128 [R0+0x5480], [R4.64+0x80], !P2 ;  /* 0x0548008004001fae */ /* 0x0003e4000d101d48 */
[----:B-1----:R-:W-:-:S05]  /*3220*/  @P0 IADD3 R0, P1, R143, R8, RZ ;  /* 0x000000088f000210 */ /* 0x002fca0007f3e0ff */
[----:B------:R-:W-:Y:S01]  /*3230*/  @P0 IMAD.X R3, R3, 0x1, R141, P1 ;  /* 0x0000000103030824 */ /* 0x000fe200008e068d */
[----:B------:R-:W-:-:S04]  /*3240*/  @P0 LEA R4, P1, R0, c[0x0][0x220], 0x1 ;  /* 0x0000880000040a11 */ /* 0x000fc800078208ff */
[----:B------:R-:W-:Y:S02]  /*3250*/  @P0 LEA.HI.X R5, R0, c[0x0][0x224], R3, 0x1, P1 ;  /* 0x0000890000050a11 */ /* 0x000fe400008f0c03 */
[----:B------:R-:W-:-:S04]  /*3260*/  ISETP.NE.U32.AND P1, PT, RZ, c[0x0][0x340], PT ;  /* 0x0000d000ff007a0c */ /* 0x000fc80003f25070 */
[----:B------:R-:W-:-:S13]  /*3270*/  ISETP.NE.AND.EX P1, PT, RZ, c[0x0][0x344], PT, P1 ;  /* 0x0000d100ff007a0c */ /* 0x000fda0003f25310 */
[----:B------:R-:W-:-:S05]  /*3280*/  @P1 IMAD.WIDE R8, R19, R18, c[0x0][0x340] ;  /* 0x0000d00013081625 */ /* 0x000fca00078e0212 */
[----:B------:R-:W2:Y:S01]  /*3290*/  @P1 LDG.E R3, [R8.64] ;  /* 0x0000000808031981 */ /* 0x000ea2000c1e1900 */
[----:B------:R-:W-:-:S04]  /*32a0*/  LOP3.LUT R209, R209, 0xfffffffb, RZ, 0xc0, !PT ;  /* 0xfffffffbd1d17812 */ /* 0x000fc800078ec0ff */
[----:B------:R-:W-:Y:S01]  /*32b0*/  @P5 LOP3.LUT R209, R209, 0x4, RZ, 0xfc, !PT ;  /* 0x00000004d1d15812 */ /* 0x000fe200078efcff */
[----:B------:R-:W-:-:S03]  /*32c0*/  @P0 IMAD.SHL.U32 R0, R11, 0x2, RZ ;  /* 0x000000020b000824 */ /* 0x000fc600078e00ff */
[----:B------:R-:W-:Y:S02]  /*32d0*/  LOP3.LUT R209, R209, 0xfffffffd, RZ, 0xc0, !PT ;  /* 0xfffffffdd1d17812 */ /* 0x000fe400078ec0ff */
[----:B------:R1:W-:Y:S02]  /*32e0*/  @P0 LDGSTS.E.BYPASS.LTC128B.128 [R0+0x4480], [R4.64], !P5 ;  /* 0x0448000004000fae */ /* 0x0003e4000e901d48 */
[----:B------:R-:W-:Y:S02]  /*32f0*/  @P3 LOP3.LUT R209, R209, 0x2, RZ, 0xfc, !PT ;  /* 0x00000002d1d13812 */ /* 0x000fe400078efcff */
[----:B------:R1:W-:Y:S02]  /*3300*/  @P0 LDGSTS.E.BYPASS.LTC128B.128 [R0+0x5080], [R4.64+0x40], !P3 ;  /* 0x0508004004000fae */ /* 0x0003e4000d901d48 */
[----:B------:R-:W-:Y:S02]  /*3310*/  LOP3.LUT R209, R209, 0xfffffffe, RZ, 0xc0, !PT ;  /* 0xfffffffed1d17812 */ /* 0x000fe400078ec0ff */
[----:B------:R1:W-:Y:S01]  /*3320*/  @P0 LDGSTS.E.BYPASS.LTC128B.128 [R0+0x5c80], [R4.64+0x80], !P2 ;  /* 0x05c8008004000fae */ /* 0x0003e2000d101d48 */
[----:B------:R-:W-:-:S03]  /*3330*/  SHF.R.S32.HI R165, RZ, 0x1f, R164 ;  /* 0x0000001fffa57819 */ /* 0x000fc600000114a4 */
[----:B------:R-:W0:Y:S01]  /*3340*/  LDGDEPBAR ;  /* 0x00000000000079af */ /* 0x000e220000000000 */
[----:B------:R-:W-:Y:S01]  /*3350*/  WARPSYNC 0xffffffff ;  /* 0xffffffff00007948 */ /* 0x000fe20003800000 */
[----:B------:R-:W-:Y:S02]  /*3360*/  @P2 LOP3.LUT R209, R209, 0x1, RZ, 0xfc, !PT ;  /* 0x00000001d1d12812 */ /* 0x000fe400078efcff */
[----:B------:R-:W-:Y:S02]  /*3370*/  ISETP.GE.AND P2, PT, R110, c[0x0][0x27c], PT ;  /* 0x00009f006e007a0c */ /* 0x000fe40003f46270 */
[----:B------:R-:W-:Y:S02]  /*3380*/  SHF.R.S32.HI R13, RZ, 0x1f, R138 ;  /* 0x0000001fff0d7819 */ /* 0x000fe4000001148a */
[----:B-----5:R-:W-:Y:S01]  /*3390*/  SHF.R.S32.HI R24, RZ, 0x1f, R126 ;  /* 0x0000001fff187819 */ /* 0x020fe2000001147e */
[----:B-1----:R-:W-:-:S04]  /*33a0*/  IMAD.MOV.U32 R0, RZ, RZ, c[0x0][0x27c] ;  /* 0x00009f00ff007624 */ /* 0x002fc800078e00ff */
[----:B------:R-:W-:Y:S01]  /*33b0*/  IMAD.SHL.U32 R65, R0, 0x2, RZ ;  /* 0x0000000200417824 */ /* 0x000fe200078e00ff */
[--C-:B--2---:R-:W-:Y:S01]  /*33c0*/  @P1 SHF.R.S32.HI R9, RZ, 0x1f, R3.reuse ;  /* 0x0000001fff091819 */ /* 0x104fe20000011403 */
[----:B------:R-:W-:Y:S02]  /*33d0*/  @P1 IMAD.MOV.U32 R8, RZ, RZ, R3 ;  /* 0x000000ffff081224 */ /* 0x000fe400078e0003 */
[----:B------:R-:W-:Y:S02]  /*33e0*/  @!P1 IMAD.MOV.U32 R8, RZ, RZ, R19 ;  /* 0x000000ffff089224 */ /* 0x000fe400078e0013 */
[----:B------:R-:W-:Y:S02]  /*33f0*/  @!P1 IMAD.MOV.U32 R9, RZ, RZ, R10 ;  /* 0x000000ffff099224 */ /* 0x000fe400078e000a */
[----:B------:R-:W-:Y:S01]  /*3400*/  IMAD.WIDE.U32 R4, R26, c[0x0][0x260], R20 ;  /* 0x000098001a047a25 */ /* 0x000fe200078e0014 */
[----:B------:R-:W2:Y:S04]  /*3410*/  LDL R27, [R1+0x6c] ;  /* 0x00006c00011b7983 */ /* 0x000ea80000100800 */
[----:B------:R-:W3:Y:S01]  /*3420*/  LDL R21, [R1+0x68] ;  /* 0x0000680001157983 */ /* 0x000ee20000100800 */
[----:B------:R-:W-:-:S02]  /*3430*/  IMAD R0, R13, c[0x0][0x280], RZ ;  /* 0x0000a0000d007a24 */ /* 0x000fc400078e02ff */
[----:B------:R-:W-:Y:S02]  /*3440*/  IMAD R6, R12, c[0x0][0x268], RZ ;  /* 0x00009a000c067a24 */ /* 0x000fe400078e02ff */
[----:B------:R-:W-:Y:S02]  /*3450*/  IMAD R3, R13, c[0x0][0x290], RZ ;  /* 0x0000a4000d037a24 */ /* 0x000fe400078e02ff */
[C---:B------:R-:W-:Y:S02]  /*3460*/  IMAD R0, R138.reuse, c[0x0][0x284], R0 ;  /* 0x0000a1008a007a24 */ /* 0x040fe400078e0200 */
[----:B------:R-:W-:-:S04]  /*3470*/  IMAD.WIDE.U32 R12, R138, c[0x0][0x280], R110 ;  /* 0x0000a0008a0c7a25 */ /* 0x000fc800078e006e */
[----:B------:R-:W-:Y:S01]  /*3480*/  IMAD.WIDE.U32 R10, R138, c[0x0][0x280], R164 ;  /* 0x0000a0008a0a7a25 */ /* 0x000fe200078e00a4 */
[----:B------:R-:W-:-:S03]  /*3490*/  IADD3 R13, R0, R13, RZ ;  /* 0x0000000d000d7210 */ /* 0x000fc60007ffe0ff */
[----:B------:R-:W-:Y:S02]  /*34a0*/  IMAD.IADD R124, R14, 0x1, R17 ;  /* 0x000000010e7c7824 */ /* 0x000fe400078e0211 */
[----:B------:R-:W-:Y:S02]  /*34b0*/  IMAD R5, R26, c[0x0][0x264], R5 ;  /* 0x000099001a057a24 */ /* 0x000fe400078e0205 */
[----:B------:R-:W-:Y:S01]  /*34c0*/  IMAD.IADD R17, R11, 0x1, R0 ;  /* 0x000000010b117824 */ /* 0x000fe200078e0200 */
[----:B------:R-:W-:Y:S02]  /*34d0*/  SEL R0, RZ, c[0x0][0x27c], !P2 ;  /* 0x00009f00ff007a07 */ /* 0x000fe40005000000 */
[----:B------:R-:W-:Y:S01]  /*34e0*/  ISETP.GE.AND P1, PT, R137, c[0x0][0x27c], PT ;  /* 0x00009f0089007a0c */ /* 0x000fe20003f26270 */
[----:B------:R-:W-:Y:S01]  /*34f0*/  IMAD R25, R16, c[0x0][0x26c], R6 ;  /* 0x00009b0010197a24 */ /* 0x000fe200078e0206 */
[----:B------:R-:W-:Y:S01]  /*3500*/  ISETP.GE.AND P3, PT, R136, c[0x0][0x27c], PT ;  /* 0x00009f0088007a0c */ /* 0x000fe20003f66270 */
[----:B------:R-:W-:Y:S01]  /*3510*/  IMAD.WIDE.U32 R82, R16, c[0x0][0x268], R4 ;  /* 0x00009a0010527a25 */ /* 0x000fe200078e0004 */
[----:B------:R-:W-:-:S02]  /*3520*/  MOV R16, R10 ;  /* 0x0000000a00107202 */ /* 0x000fc40000000f00 */
[----:B------:R-:W-:Y:S01]  /*3530*/  SEL R10, RZ, c[0x0][0x27c], !P1 ;  /* 0x00009f00ff0a7a07 */ /* 0x000fe20004800000 */
[C---:B------:R-:W-:Y:S02]  /*3540*/  IMAD R3, R138.reuse, c[0x0][0x294], R3 ;  /* 0x0000a5008a037a24 */ /* 0x040fe400078e0203 */
[----:B------:R-:W-:Y:S01]  /*3550*/  IMAD.WIDE.U32 R4, R138, c[0x0][0x290], R110 ;  /* 0x0000a4008a047a25 */ /* 0x000fe200078e006e */
[----:B------:R-:W-:-:S03]  /*3560*/  SEL R6, RZ, c[0x0][0x27c], !P3 ;  /* 0x00009f00ff067a07 */ /* 0x000fc60005800000 */
[----:B------:R-:W-:-:S04]  /*3570*/  IMAD.WIDE.U32 R14, R138, c[0x0][0x290], R164 ;  /* 0x0000a4008a0e7a25 */ /* 0x000fc800078e00a4 */
[----:B------:R-:W-:Y:S01]  /*3580*/  IMAD.IADD R0, R110, 0x1, R0 ;  /* 0x000000016e007824 */ /* 0x000fe200078e0200 */
[----:B------:R-:W-:Y:S01]  /*3590*/  IADD3 R11, R3, R5, RZ ;  /* 0x00000005030b7210 */ /* 0x000fe20007ffe0ff */
[----:B------:R-:W-:Y:S02]  /*35a0*/  IMAD.IADD R15, R15, 0x1, R3 ;  /* 0x000000010f0f7824 */ /* 0x000fe400078e0203 */
[----:B------:R-:W-:Y:S01]  /*35b0*/  IMAD.IADD R3, R137, 0x1, R10 ;  /* 0x0000000189037824 */ /* 0x000fe200078e020a */
[----:B------:R-:W-:Y:S01]  /*35c0*/  SHF.R.S32.HI R5, RZ, 0x1f, R0 ;  /* 0x0000001fff057819 */ /* 0x000fe20000011400 */
[----:B------:R-:W-:Y:S01]  /*35d0*/  IMAD.IADD R6, R136, 0x1, R6 ;  /* 0x0000000188067824 */ /* 0x000fe200078e0206 */
[----:B------:R-:W-:Y:S02]  /*35e0*/  MOV R10, R4 ;  /* 0x00000004000a7202 */ /* 0x000fe40000000f00 */
[----:B------:R-:W-:Y:S02]  /*35f0*/  LEA.HI R4, R5, R0, RZ, 0x5 ;  /* 0x0000000005047211 */ /* 0x000fe400078f28ff */
[----:B------:R-:W-:-:S02]  /*3600*/  SHF.R.S32.HI R18, RZ, 0x1f, R3 ;  /* 0x0000001fff127819 */ /* 0x000fc40000011403 */
[----:B------:R-:W-:Y:S02]  /*3610*/  LEA.HI R5, R5, R0, RZ, 0x3 ;  /* 0x0000000005057211 */ /* 0x000fe400078f18ff */
[----:B------:R-:W-:Y:S02]  /*3620*/  SHF.R.S32.HI R0, RZ, 0x1f, R6 ;  /* 0x0000001fff007819 */ /* 0x000fe40000011406 */
[----:B------:R-:W-:Y:S02]  /*3630*/  SHF.R.S32.HI R20, RZ, 0x5, R4 ;  /* 0x00000005ff147819 */ /* 0x000fe40000011404 */
[CC--:B------:R-:W-:Y:S02]  /*3640*/  LEA.HI R4, R18.reuse, R3.reuse, RZ, 0x3 ;  /* 0x0000000312047211 */ /* 0x0c0fe400078f18ff */
[----:B------:R-:W-:Y:S02]  /*3650*/  LEA.HI R18, R18, R3, RZ, 0x5 ;  /* 0x0000000312127211 */ /* 0x000fe400078f28ff */
[----:B------:R-:W-:-:S02]  /*3660*/  LEA.HI R3, R0, R6, RZ, 0x3 ;  /* 0x0000000600037211 */ /* 0x000fc400078f18ff */
[----:B------:R-:W-:Y:S01]  /*3670*/  LEA.HI R0, R0, R6, RZ, 0x5 ;  /* 0x0000000600007211 */ /* 0x000fe200078f28ff */
[----:B------:R-:W-:Y:S01]  /*3680*/  IMAD.MOV.U32 R145, RZ, RZ, c[0x0][0x2b8] ;  /* 0x0000ae00ff917624 */ /* 0x000fe200078e00ff */
[----:B------:R-:W-:Y:S02]  /*3690*/  SHF.R.S32.HI R18, RZ, 0x5, R18 ;  /* 0x00000005ff127819 */ /* 0x000fe40000011412 */
[----:B------:R-:W-:Y:S01]  /*36a0*/  SHF.R.S32.HI R0, RZ, 0x5, R0 ;  /* 0x00000005ff007819 */ /* 0x000fe20000011400 */
[----:B------:R-:W-:Y:S01]  /*36b0*/  IMAD R23, R20, 0x600, R7 ;  /* 0x0000060014177824 */ /* 0x000fe200078e0207 */
[----:B------:R-:W-:Y:S02]  /*36c0*/  MOV R144, c[0x0][0x27c] ;  /* 0x00009f0000907a02 */ /* 0x000fe40000000f00 */
[----:B------:R-:W-:Y:S02]  /*36d0*/  ISETP.NE.AND P4, PT, R145, 0x1, PT ;  /* 0x000000019100780c */ /* 0x000fe40003f85270 */
[----:B------:R-:W-:-:S02]  /*36e0*/  ISETP.GE.AND P0, PT, R144, 0x1, PT ;  /* 0x000000019000780c */ /* 0x000fc40003f06270 */
[----:B------:R-:W-:Y:S01]  /*36f0*/  LOP3.LUT R209, R209, 0xffffffef, RZ, 0xc0, !PT ;  /* 0xffffffefd1d17812 */ /* 0x000fe200078ec0ff */
[----:B------:R-:W-:-:S03]  /*3700*/  IMAD.WIDE.U32 R106, R8, c[0x0][0x2b0], RZ ;  /* 0x0000ac00086a7a25 */ /* 0x000fc600078e00ff */
[----:B------:R-:W-:Y:S01]  /*3710*/  LOP3.LUT R209, R209, 0xfffffff7, RZ, 0xc0, !PT ;  /* 0xfffffff7d1d17812 */ /* 0x000fe200078ec0ff */
[C---:B------:R-:W-:Y:S01]  /*3720*/  IMAD R134, R128.reuse, c[0x0][0x284], RZ ;  /* 0x0000a10080867a24 */ /* 0x040fe200078e02ff */
[----:B------:R-:W-:Y:S01]  /*3730*/  LOP3.LUT R87, R5, 0xfffffff8, RZ, 0xc0, !PT ;  /* 0xfffffff805577812 */ /* 0x000fe200078ec0ff */
[----:B------:R-:W-:Y:S01]  /*3740*/  IMAD R135, R128, c[0x0][0x294], RZ ;  /* 0x0000a50080877a24 */ /* 0x000fe200078e02ff */
[----:B------:R-:W-:Y:S01]  /*3750*/  LOP3.LUT R86, R4, 0xfffffff8, RZ, 0xc0, !PT ;  /* 0xfffffff804567812 */ /* 0x000fe200078ec0ff */
[----:B------:R-:W-:Y:S01]  /*3760*/  IMAD.WIDE.U32 R130, R128, c[0x0][0x280], RZ ;  /* 0x0000a00080827a25 */ /* 0x000fe200078e00ff */
[----:B------:R-:W-:Y:S02]  /*3770*/  LOP3.LUT R85, R3, 0xfffffff8, RZ, 0xc0, !PT ;  /* 0xfffffff803557812 */ /* 0x000fe400078ec0ff */
[----:B------:R-:W-:Y:S01]  /*3780*/  @P4 LOP3.LUT R209, R209, 0x8, RZ, 0xfc, !PT ;  /* 0x00000008d1d14812 */ /* 0x000fe200078efcff */
[----:B------:R-:W-:-:S04]  /*3790*/  IMAD.WIDE.U32 R100, R126, c[0x0][0x280], R16 ;  /* 0x0000a0007e647a25 */ /* 0x000fc800078e0010 */
[----:B------:R-:W-:-:S04]  /*37a0*/  IMAD.WIDE.U32 R98, R126, c[0x0][0x290], R14 ;  /* 0x0000a4007e627a25 */ /* 0x000fc800078e000e */
[----:B------:R-:W-:-:S04]  /*37b0*/  IMAD.WIDE.U32 R128, R128, c[0x0][0x290], RZ ;  /* 0x0000a40080807a25 */ /* 0x000fc800078e00ff */
[----:B------:R-:W-:-:S04]  /*37c0*/  IMAD.WIDE.U32 R104, R26, c[0x0][0x1e8], RZ ;  /* 0x00007a001a687a25 */ /* 0x000fc800078e00ff */
[----:B------:R-:W-:-:S04]  /*37d0*/  IMAD.WIDE.U32 R102, R26, c[0x0][0x210], RZ ;  /* 0x000084001a667a25 */ /* 0x000fc800078e00ff */
[----:B------:R-:W-:-:S04]  /*37e0*/  IMAD.WIDE.U32 R96, R126, c[0x0][0x280], R12 ;  /* 0x0000a0007e607a25 */ /* 0x000fc800078e000c */
[----:B------:R-:W-:Y:S01]  /*37f0*/  IMAD.WIDE.U32 R94, R126, c[0x0][0x290], R10 ;  /* 0x0000a4007e5e7a25 */ /* 0x000fe200078e000a */
[----:B------:R-:W-:Y:S02]  /*3800*/  IADD3 R134, R131, R134, RZ ;  /* 0x0000008683867210 */ /* 0x000fe40007ffe0ff */
[----:B------:R-:W-:Y:S01]  /*3810*/  SHF.R.S32.HI R63, RZ, 0x3, R5 ;  /* 0x00000003ff3f7819 */ /* 0x000fe20000011405 */
[----:B------:R-:W-:Y:S01]  /*3820*/  IMAD.IADD R135, R129, 0x1, R135 ;  /* 0x0000000181877824 */ /* 0x000fe200078e0287 */
[----:B------:R-:W-:Y:S01]  /*3830*/  SHF.R.S32.HI R62, RZ, 0x3, R4 ;  /* 0x00000003ff3e7819 */ /* 0x000fe20000011404 */
[C---:B------:R-:W-:Y:S01]  /*3840*/  IMAD R123, R26.reuse, c[0x0][0x1ec], R105 ;  /* 0x00007b001a7b7a24 */ /* 0x040fe200078e0269 */
[----:B------:R-:W-:Y:S01]  /*3850*/  SHF.R.S32.HI R61, RZ, 0x3, R3 ;  /* 0x00000003ff3d7819 */ /* 0x000fe20000011403 */
[----:B------:R-:W-:Y:S01]  /*3860*/  IMAD R122, R26, c[0x0][0x214], R103 ;  /* 0x000085001a7a7a24 */ /* 0x000fe200078e0267 */
[----:B------:R-:W-:Y:S01]  /*3870*/  SHF.R.S32.HI R117, RZ, 0x1f, R87 ;  /* 0x0000001fff757819 */ /* 0x000fe20000011457 */
[----:B------:R-:W-:Y:S01]  /*3880*/  IMAD.IADD R84, R83, 0x1, R25 ;  /* 0x0000000153547824 */ /* 0x000fe200078e0219 */
[----:B------:R-:W-:-:S02]  /*3890*/  SHF.R.S32.HI R116, RZ, 0x1f, R86 ;  /* 0x0000001fff747819 */ /* 0x000fc40000011456 */
[----:B------:R-:W-:Y:S02]  /*38a0*/  SHF.R.S32.HI R115, RZ, 0x1f, R85 ;  /* 0x0000001fff737819 */ /* 0x000fe40000011455 */
[----:B------:R-:W-:Y:S01]  /*38b0*/  @P0 LOP3.LUT R209, R209, 0x10, RZ, 0xfc, !PT ;  /* 0x00000010d1d10812 */ /* 0x000fe200078efcff */
[----:B------:R-:W-:Y:S01]  /*38c0*/  ULDC.U8 UR5, c[0x0][0x298] ;  /* 0x0000a60000057ab9 */ /* 0x000fe20000000000 */
[C---:B---3--:R-:W-:Y:S02]  /*38d0*/  LOP3.LUT R19, R21.reuse, 0x18, R5, 0xf8, !PT ;  /* 0x0000001815137812 */ /* 0x048fe400078ef805 */
[----:B------:R-:W-:Y:S02]  /*38e0*/  LOP3.LUT R6, R21, 0x18, R4, 0xf8, !PT ;  /* 0x0000001815067812 */ /* 0x000fe400078ef804 */
[-C--:B--2---:R-:W-:Y:S02]  /*38f0*/  LOP3.LUT R22, R19, R27.reuse, RZ, 0x3c, !PT ;  /* 0x0000001b13167212 */ /* 0x084fe400078e3cff */
[----:B------:R-:W-:Y:S01]  /*3900*/  LOP3.LUT R19, R21, 0x18, R3, 0xf8, !PT ;  /* 0x0000001815137812 */ /* 0x000fe200078ef803 */
[--C-:B------:R-:W-:Y:S01]  /*3910*/  IMAD R21, R18, 0x600, R7.reuse ;  /* 0x0000060012157824 */ /* 0x100fe200078e0207 */
[-C--:B------:R-:W-:Y:S01]  /*3920*/  LOP3.LUT R20, R6, R27.reuse, RZ, 0x3c, !PT ;  /* 0x0000001b06147212 */ /* 0x080fe200078e3cff */
[----:B------:R-:W-:Y:S01]  /*3930*/  IMAD R18, R0, 0x600, R7 ;  /* 0x0000060000127824 */ /* 0x000fe200078e0207 */
[----:B------:R-:W-:Y:S01]  /*3940*/  LOP3.LUT R6, R19, R27, RZ, 0x3c, !PT ;  /* 0x0000001b13067212 */ /* 0x000fe200078e3cff */
[----:B------:R-:W-:-:S03]  /*3950*/  IMAD R0, R9, c[0x0][0x2b0], RZ ;  /* 0x0000ac0009007a24 */ /* 0x000fc600078e02ff */
[----:B------:R-:W-:Y:S01]  /*3960*/  IADD3 R19, R18, R6, RZ ;  /* 0x0000000612137210 */ /* 0x000fe20007ffe0ff */
[C---:B------:R-:W-:Y:S02]  /*3970*/  IMAD R6, R24.reuse, c[0x0][0x280], RZ ;  /* 0x0000a00018067a24 */ /* 0x040fe400078e02ff */
[----:B------:R-:W-:Y:S02]  /*3980*/  IMAD R9, R24, c[0x0][0x290], RZ ;  /* 0x0000a40018097a24 */ /* 0x000fe400078e02ff */
[----:B------:R-:W-:Y:S02]  /*3990*/  IMAD R18, R8, c[0x0][0x2b4], R0 ;  /* 0x0000ad0008127a24 */ /* 0x000fe400078e0200 */
[C---:B------:R-:W-:Y:S01]  /*39a0*/  IMAD R8, R126.reuse, c[0x0][0x284], R6 ;  /* 0x0000a1007e087a24 */ /* 0x040fe200078e0206 */
[----:B------:R-:W-:Y:S01]  /*39b0*/  IADD3 R22, R23, R22, RZ ;  /* 0x0000001617167210 */ /* 0x000fe20007ffe0ff */
[----:B------:R-:W-:Y:S02]  /*39c0*/  IMAD R6, R126, c[0x0][0x294], R9 ;  /* 0x0000a5007e067a24 */ /* 0x000fe400078e0209 */
[----:B------:R-:W-:Y:S01]  /*39d0*/  IMAD.IADD R20, R21, 0x1, R20 ;  /* 0x0000000115147824 */ /* 0x000fe200078e0214 */
[----:B------:R-:W-:Y:S01]  /*39e0*/  IADD3 R121, R107, R18, RZ ;  /* 0x000000126b797210 */ /* 0x000fe20007ffe0ff */
[----:B------:R-:W-:Y:S01]  /*39f0*/  IMAD R0, R170, 0x40, R138 ;  /* 0x00000040aa007824 */ /* 0x000fe200078e028a */
[----:B------:R-:W-:Y:S01]  /*3a00*/  IADD3 R120, R101, R8, RZ ;  /* 0x0000000865787210 */ /* 0x000fe20007ffe0ff */
[----:B------:R-:W-:Y:S01]  /*3a10*/  IMAD.IADD R118, R8, 0x1, R97 ;  /* 0x0000000108767824 */ /* 0x000fe200078e0261 */
[----:B------:R-:W-:Y:S01]  /*3a20*/  IADD3 R119, R99, R6, RZ ;  /* 0x0000000663777210 */ /* 0x000fe20007ffe0ff */
[----:B------:R-:W-:Y:S01]  /*3a30*/  IMAD.IADD R114, R6, 0x1, R95 ;  /* 0x0000000106727824 */ /* 0x000fe200078e025f */
[----:B------:R-:W-:Y:S01]  /*3a40*/  SHF.L.U32 R113, R22, 0x1, RZ ;  /* 0x0000000116717819 */ /* 0x000fe200000006ff */
[----:B------:R-:W-:Y:S01]  /*3a50*/  IMAD.SHL.U32 R112, R20, 0x2, RZ ;  /* 0x0000000214707824 */ /* 0x000fe200078e00ff */
[----:B------:R-:W-:Y:S01]  /*3a60*/  SHF.L.U32 R109, R19, 0x1, RZ ;  /* 0x00000001136d7819 */ /* 0x000fe200000006ff */
[----:B------:R-:W-:Y:S06]  /*3a70*/  BAR.SYNC.DEFER_BLOCKING 0x0 ;  /* 0x0000000000007b1d */ /* 0x000fec0000010000 */
.L_x_911:
        /* <DEDUP_REMOVED lines=27> */
[----:B------:R-:W-:Y:S04]  /*3c30*/  IMAD.WIDE.U32 R4, R78, c[0x0][0x1f0], R4 ;  /* 0x00007c004e047a25 */ /* 0x000fe800078e0004 */
        /* <DEDUP_REMOVED lines=79> */
.L_x_889:
[----:B------:R-:W-:Y:S05]  /*4130*/  BSYNC B0 ;  /* 0x0000000000007941 */ /* 0x000fea0003800000 */
.L_x_888:
        /* <DEDUP_REMOVED lines=9> */
[----:B--2---:R-:W-:Y:S01]  /*41d0*/  PRMT R28, R8, 0x5410, R9 ;  /* 0x00005410081c7816 */ /* 0x004fe20000000009 */
        /* <DEDUP_REMOVED lines=26> */
[C---:B----4-:R-:W-:Y:S01]  /*4380*/  LEA R54, P0, R110.reuse, R52, 0x1 ;  /* 0x000000346e367211 */ /* 0x050fe200078008ff */
[----:B------:R-:W2:Y:S01]  /*4390*/  LDL R10, [R1+0xc] ;  /* 0x00000c00010a7983 */ /* 0x000ea20000100800 */
        /* <DEDUP_REMOVED lines=19> */
[----:B--2---:R-:W1:Y:S02]  /*44d0*/  LDS.128 R8, [R10+0x2400] ;  /* 0x002400000a087984 */ /* 0x004e640000000c00 */
        /* <DEDUP_REMOVED lines=37> */
.L_x_892:
[----:B------:R-:W-:Y:S05]  /*4730*/  BSYNC B0 ;  /* 0x0000000000007941 */ /* 0x000fea0003800000 */
.L_x_891:
[----:B------:R-:W-:Y:S01]  /*4740*/  ISETP.GE.AND P0, PT, R137, c[0x0][0x1d4], PT ;  /* 0x0000750089007a0c */ /* 0x000fe20003f06270 */
[----:B------:R-:W-:Y:S01]  /*4750*/  @!UPT UIADD3 URZ, URZ, URZ, URZ ;  /* 0x0000003f3f3ff290 */ /* 0x000fe2000fffe03f */
[----:B------:R-:W-:Y:S11]  /*4760*/  BSSY B0, `(.L_x_893) ;  /* 0x000003b000007945 */ /* 0x000ff60003800000 */
[----:B------:R-:W-:-:S05]  /*4770*/  @P0 BRA `(.L_x_894) ;  /* 0x0000039000000947 */ /* 0x000fca0003800000 */
[----:B------:R-:W2:Y:S04]  /*4780*/  LDL R4, [R1+0x10] ;  /* 0x0000100001047983 */ /* 0x000ea80000100800 */
[----:B------:R-:W5:Y:S02]  /*4790*/  LDL R3, [R1+0x64] ;  /* 0x0000640001037983 */ /* 0x000f640000100800 */
[----:B-----5:R-:W-:Y:S02]  /*47a0*/  IMAD.SHL.U32 R3, R3, 0x8, RZ ;  /* 0x0000000803037824 */ /* 0x020fe400078e00ff */
[----:B-12---:R1:W2:Y:S03]  /*47b0*/  LDS.128 R8, [R4+0x2400] ;  /* 0x0024000004087984 */ /* 0x0062a60000000c00 */
[C---:B----4-:R-:W-:Y:S04]  /*47c0*/  LEA R34, P0, R3.reuse, R52, 0x1 ;  /* 0x0000003403227211 */ /* 0x050fe800078008ff */
[----:B---3--:R-:W-:Y:S02]  /*47d0*/  LEA.HI.X.SX32 R35, R3, R53, 0x1, P0 ;  /* 0x0000003503237211 */ /* 0x008fe400000f0eff */
[----:B------:R-:W-:Y:S11]  /*47e0*/  ISETP.GE.AND P0, PT, R169, c[0x0][0x27c], PT ;  /* 0x00009f00a9007a0c */ /* 0x000ff60003f06270 */
[----:B------:R-:W-:Y:S02]  /*47f0*/  @!UPT UIADD3 URZ, URZ, URZ, URZ ;  /* 0x0000003f3f3ff290 */ /* 0x000fe4000fffe03f */
[----:B------:R-:W-:Y:S02]  /*4800*/  @!P0 SHF.R.U64 R6, R36, 0x10, R37 ;  /* 0x0000001024068819 */ /* 0x000fe40000001225 */
[--C-:B------:R-:W-:Y:S02]  /*4810*/  @!P0 SHF.R.U64 R3, R12, 0x10, R13.reuse ;  /* 0x000000100c038819 */ /* 0x100fe4000000120d */
[----:B-1----:R-:W-:Y:S02]  /*4820*/  @!P0 SHF.R.U32.HI R4, RZ, 0x10, R13 ;  /* 0x00000010ff048819 */ /* 0x002fe4000001160d */
[----:B------:R-:W-:Y:S02]  /*4830*/  @!P0 PRMT R6, R46, 0x5410, R6 ;  /* 0x000054102e068816 */ /* 0x000fe40000000006 */
[----:B------:R-:W-:Y:S02]  /*4840*/  @!P0 PRMT R3, R24, 0x5432, R3 ;  /* 0x0000543218038816 */ /* 0x000fe40000000003 */
[----:B------:R-:W-:Y:S01]  /*4850*/  @!P0 SHF.R.U32.HI R5, RZ, 0x10, R37 ;  /* 0x00000010ff058819 */ /* 0x000fe20000011625 */
[----:B------:R-:W-:Y:S01]  /*4860*/  @!P0 IMAD.U32 R18, R6, 0x10000, RZ ;  /* 0x0001000006128824 */ /* 0x000fe200078e00ff */
[----:B------:R-:W-:Y:S01]  /*4870*/  @!P0 PRMT R12, R24, 0x5410, R4 ;  /* 0x00005410180c8816 */ /* 0x000fe20000000004 */
[----:B------:R-:W-:Y:S01]  /*4880*/  @!P0 IMAD.U32 R13, R3, 0x10000, RZ ;  /* 0x00010000030d8824 */ /* 0x000fe200078e00ff */
[----:B------:R-:W-:Y:S02]  /*4890*/  @!P0 PRMT R30, R46, 0x5432, R5 ;  /* 0x000054322e1e8816 */ /* 0x000fe40000000005 */
[----:B------:R-:W-:Y:S01]  /*48a0*/  @!P0 LOP3.LUT R24, R6, 0xffff0000, RZ, 0xc0, !PT ;  /* 0xffff000006188812 */ /* 0x000fe200078ec0ff */
[C---:B--2---:R-:W-:Y:S01]  /*48b0*/  @!P0 IMAD.U32 R29, R9.reuse, 0x10000, RZ ;  /* 0x00010000091d8824 */ /* 0x044fe200078e00ff */
[----:B------:R-:W-:Y:S02]  /*48c0*/  @!P0 LOP3.LUT R4, R8, 0xffff0000, RZ, 0xc0, !PT ;  /* 0xffff000008048812 */ /* 0x000fe400078ec0ff */
[----:B------:R-:W-:Y:S02]  /*48d0*/  @!P0 LOP3.LUT R5, R9, 0xffff0000, RZ, 0xc0, !PT ;  /* 0xffff000009058812 */ /* 0x000fe400078ec0ff */
[----:B------:R-:W-:Y:S01]  /*48e0*/  @!P0 LOP3.LUT R6, R3, 0xffff0000, RZ, 0xc0, !PT ;  /* 0xffff000003068812 */ /* 0x000fe200078ec0ff */
[----:B------:R-:W-:Y:S01]  /*48f0*/  @!P0 FMUL.FTZ R32, R4, R18 ;  /* 0x0000001204208220 */ /* 0x000fe20000410000 */
[----:B------:R-:W-:Y:S01]  /*4900*/  @!P0 SHF.L.U32 R19, R8, 0x10, RZ ;  /* 0x0000001008138819 */ /* 0x000fe200000006ff */
[-C--:B------:R-:W-:Y:S02]  /*4910*/  @!P0 FMUL.FTZ R3, R4, R13.reuse ;  /* 0x0000000d04038220 */ /* 0x080fe40000410000 */
        /* <DEDUP_REMOVED lines=31> */
.L_x_894:
[----:B------:R-:W-:Y:S05]  /*4b10*/  BSYNC B0 ;  /* 0x0000000000007941 */ /* 0x000fea0003800000 */
.L_x_893:
[----:B------:R-:W-:Y:S01]  /*4b20*/  ISETP.GE.AND P0, PT, R136, c[0x0][0x1d4], PT ;  /* 0x0000750088007a0c */ /* 0x000fe20003f06270 */
[----:B------:R-:W-:Y:S01]  /*4b30*/  @!UPT UIADD3 URZ, URZ, URZ, URZ ;  /* 0x0000003f3f3ff290 */ /* 0x000fe2000fffe03f */
[----:B------:R-:W-:Y:S11]  /*4b40*/  BSSY B0, `(.L_x_895) ;  /* 0x000003e000007945 */ /* 0x000ff60003800000 */
[----:B------:R-:W-:-:S05]  /*4b50*/  @P0 BRA `(.L_x_896) ;  /* 0x000003c000000947 */ /* 0x000fca0003800000 */
[----:B------:R-:W2:Y:S01]  /*4b60*/  LDL R4, [R1+0xc] ;  /* 0x00000c0001047983 */ /* 0x000ea20000100800 */
[----:B---3--:R-:W-:Y:S03]  /*4b70*/  IMAD.MOV.U32 R5, RZ, RZ, R53 ;  /* 0x000000ffff057224 */ /* 0x008fe600078e0035 */
[----:B------:R-:W3:Y:S02]  /*4b80*/  LDL R3, [R1+0x60] ;  /* 0x0000600001037983 */ /* 0x000ee40000100800 */
[----:B---3--:R-:W-:Y:S02]  /*4b90*/  IMAD.SHL.U32 R3, R3, 0x8, RZ ;  /* 0x0000000803037824 */ /* 0x008fe400078e00ff */
[----:B--2---:R-:W-:Y:S01]  /*4ba0*/  IMAD.MOV.U32 R6, RZ, RZ, R4 ;  /* 0x000000ffff067224 */ /* 0x004fe200078e0004 */
[----:B----4-:R-:W-:Y:S04]  /*4bb0*/  MOV R4, R52 ;  /* 0x0000003400047202 */ /* 0x010fe80000000f00 */
[C---:B------:R-:W-:Y:S01]  /*4bc0*/  LEA R32, P0, R3.reuse, R4, 0x1 ;  /* 0x0000000403207211 */ /* 0x040fe200078008ff */
[----:B-1----:R1:W2:Y:S03]  /*4bd0*/  LDS.128 R8, [R6+0x3000] ;  /* 0x0030000006087984 */ /* 0x0022a60000000c00 */
[----:B------:R-:W-:Y:S02]  /*4be0*/  LEA.HI.X.SX32 R33, R3, R5, 0x1, P0 ;  /* 0x0000000503217211 */ /* 0x000fe400000f0eff */
[----:B------:R-:W-:Y:S11]  /*4bf0*/  ISETP.GE.AND P0, PT, R166, c[0x0][0x27c], PT ;  /* 0x00009f00a6007a0c */ /* 0x000ff60003f06270 */
[----:B------:R-:W-:Y:S02]  /*4c00*/  @!UPT UIADD3 URZ, URZ, URZ, URZ ;  /* 0x0000003f3f3ff290 */ /* 0x000fe4000fffe03f */
[--C-:B------:R-:W-:Y:S02]  /*4c10*/  @!P0 SHF.R.U64 R3, R14, 0x10, R15.reuse ;  /* 0x000000100e038819 */ /* 0x100fe4000000120f */
[----:B------:R-:W-:Y:S02]  /*4c20*/  @!P0 SHF.R.U32.HI R4, RZ, 0x10, R15 ;  /* 0x00000010ff048819 */ /* 0x000fe4000001160f */
[----:B------:R-:W-:Y:S02]  /*4c30*/  @!P0 PRMT R3, R25, 0x5432, R3 ;  /* 0x0000543219038816 */ /* 0x000fe40000000003 */
[--C-:B-1----:R-:W-:Y:S02]  /*4c40*/  @!P0 SHF.R.U64 R6, R38, 0x10, R39.reuse ;  /* 0x0000001026068819 */ /* 0x102fe40000001227 */
[----:B------:R-:W-:Y:S02]  /*4c50*/  @!P0 SHF.R.U32.HI R5, RZ, 0x10, R39 ;  /* 0x00000010ff058819 */ /* 0x000fe40000011627 */
[----:B------:R-:W-:Y:S02]  /*4c60*/  @!P0 PRMT R6, R47, 0x5410, R6 ;  /* 0x000054102f068816 */ /* 0x000fe40000000006 */
[----:B------:R-:W-:Y:S02]  /*4c70*/  @!P0 PRMT R12, R25, 0x5410, R4 ;  /* 0x00005410190c8816 */ /* 0x000fe40000000004 */
[----:B------:R-:W-:Y:S01]  /*4c80*/  @!P0 SHF.L.U32 R13, R3, 0x10, RZ ;  /* 0x00000010030d8819 */ /* 0x000fe200000006ff */
[C---:B------:R-:W-:Y:S01]  /*4c90*/  @!P0 IMAD.U32 R14, R6.reuse, 0x10000, RZ ;  /* 0x00010000060e8824 */ /* 0x040fe200078e00ff */
[----:B------:R-:W-:Y:S02]  /*4ca0*/  @!P0 PRMT R24, R47, 0x5432, R5 ;  /* 0x000054322f188816 */ /* 0x000fe40000000005 */
[----:B------:R-:W-:Y:S02]  /*4cb0*/  @!P0 LOP3.LUT R18, R6, 0xffff0000, RZ, 0xc0, !PT ;  /* 0xffff000006128812 */ /* 0x000fe400078ec0ff */
[----:B------:R-:W-:Y:S01]  /*4cc0*/  @!P0 LOP3.LUT R6, R3, 0xffff0000, RZ, 0xc0, !PT ;  /* 0xffff000003068812 */ /* 0x000fe200078ec0ff */
[C---:B--2---:R-:W-:Y:S01]  /*4cd0*/  @!P0 IMAD.U32 R15, R8.reuse, 0x10000, RZ ;  /* 0x00010000080f8824 */ /* 0x044fe200078e00ff */
[----:B------:R-:W-:Y:S01]  /*4ce0*/  @!P0 LOP3.LUT R4, R8, 0xffff0000, RZ, 0xc0, !PT ;  /* 0xffff000008048812 */ /* 0x000fe200078ec0ff */
[C---:B------:R-:W-:Y:S01]  /*4cf0*/  @!P0 IMAD.U32 R19, R9.reuse, 0x10000, RZ ;  /* 0x0001000009138824 */ /* 0x040fe200078e00ff */
[----:B------:R-:W-:Y:S03]  /*4d00*/  @!P0 LOP3.LUT R5, R9, 0xffff0000, RZ, 0xc0, !PT ;  /* 0xffff000009058812 */ /* 0x000fe600078ec0ff */
[C---:B------:R-:W-:Y:S02]  /*4d10*/  @!P0 FMUL.FTZ R3, R4.reuse, R13 ;  /* 0x0000000d04038220 */ /* 0x040fe40000410000 */
[----:B------:R-:W-:Y:S02]  /*4d20*/  @!P0 FMUL.FTZ R25, R4, R14 ;  /* 0x0000000e04198220 */ /* 0x000fe40000410000 */
[C---:B------:R-:W-:Y:S02]  /*4d30*/  @!P0 FMUL.FTZ R29, R5.reuse, R18 ;  /* 0x00000012051d8220 */ /* 0x040fe40000410000 */
[----:B------:R-:W-:Y:S01]  /*4d40*/  @!P0 FFMA.FTZ R3, R14, R15, R3 ;  /* 0x0000000f0e038223 */ /* 0x000fe20000010003 */
[----:B------:R-:W-:Y:S01]  /*4d50*/  @!P0 SHF.L.U32 R14, R24, 0x10, RZ ;  /* 0x00000010180e8819 */ /* 0x000fe200000006ff */
[-C--:B------:R-:W-:Y:S01]  /*4d60*/  @!P0 FMUL.FTZ R4, R5, R6.reuse ;  /* 0x0000000605048220 */ /* 0x080fe20000410000 */
[----:B------:R-:W-:Y:S01]  /*4d70*/  @!P0 LOP3.LUT R5, R10, 0xffff0000, RZ, 0xc0, !PT ;  /* 0xffff00000a058812 */ /* 0x000fe200078ec0ff */
[----:B------:R-:W-:Y:S01]  /*4d80*/  @!P0 FFMA.FTZ R35, R15, R13, -R25 ;  /* 0x0000000d0f238223 */ /* 0x000fe20000010819 */
[----:B------:R-:W-:Y:S01]  /*4d90*/  @!P0 SHF.L.U32 R25, R11, 0x10, RZ ;  /* 0x000000100b198819 */ /* 0x000fe200000006ff */
[C---:B------:R-:W-:Y:S01]  /*4da0*/  @!P0 IMAD.U32 R13, R12.reuse, 0x10000, RZ ;  /* 0x000100000c0d8824 */ /* 0x040fe200078e00ff */
[----:B------:R-:W-:Y:S01]  /*4db0*/  @!P0 LOP3.LUT R12, R12, 0xffff0000, RZ, 0xc0, !PT ;  /* 0xffff00000c0c8812 */ /* 0x000fe200078ec0ff */
[----:B------:R-:W-:Y:S01]  /*4dc0*/  @!P0 FFMA.FTZ R34, R19, R6, -R29 ;  /* 0x0000000613228223 */ /* 0x000fe2000001081d */
[----:B------:R-:W-:Y:S01]  /*4dd0*/  @!P0 LOP3.LUT R6, R11, 0xffff0000, RZ, 0xc0, !PT ;  /* 0xffff00000b068812 */ /* 0x000fe200078ec0ff */
[----:B------:R-:W-:Y:S01]  /*4de0*/  @!P0 IMAD.U32 R15, R10, 0x10000, RZ ;  /* 0x000100000a0f8824 */ /* 0x000fe200078e00ff */
[----:B------:R-:W-:Y:S01]  /*4df0*/  @!P0 LOP3.LUT R24, R24, 0xffff0000, RZ, 0xc0, !PT ;  /* 0xffff000018188812 */ /* 0x000fe200078ec0ff */
        /* <DEDUP_REMOVED lines=18> */
.L_x_896:
[----:B------:R-:W-:Y:S05]  /*4f20*/  BSYNC B0 ;  /* 0x0000000000007941 */ /* 0x000fea0003800000 */
.L_x_895:
[----:B------:R-:W2:Y:S01]  /*4f30*/  LDL R4, [R1+0x1c] ;  /* 0x00001c0001047983 */ /* 0x000ea20000100800 */
[----:B------:R-:W-:Y:S01]  /*4f40*/  BSSY B0, `(.L_x_897) ;  /* 0x000003c000007945 */ /* 0x000fe20003800000 */
[----:B--2---:R-:W-:Y:S11]  /*4f50*/  ISETP.GE.AND P0, PT, R4, c[0x0][0x1d4], PT ;  /* 0x0000750004007a0c */ /* 0x004ff60003f06270 */
[----:B------:R-:W-:Y:S02]  /*4f60*/  @!UPT UIADD3 URZ, URZ, URZ, URZ ;  /* 0x0000003f3f3ff290 */ /* 0x000fe4000fffe03f */
[----:B------:R-:W-:-:S05]  /*4f70*/  @P0 BRA `(.L_x_898) ;  /* 0x0000038000000947 */ /* 0x000fca0003800000 */
[C---:B----4-:R-:W-:Y:S01]  /*4f80*/  LEA R24, P0, R4.reuse, R52, 0x1 ;  /* 0x0000003404187211 */ /* 0x050fe200078008ff */
[----:B------:R-:W2:Y:S04]  /*4f90*/  LDL R3, [R1+0x10] ;  /* 0x0000100001037983 */ /* 0x000ea80000100800 */
[----:B------:R-:W4:Y:S02]  /*4fa0*/  LDL R5, [R1+0x78] ;  /* 0x0000780001057983 */ /* 0x000f240000100800 */
[----:B---34-:R-:W-:Y:S02]  /*4fb0*/  LEA.HI.X R25, R4, R53, R5, 0x1, P0 ;  /* 0x0000003504197211 */ /* 0x018fe400000f0c05 */
[----:B-12---:R1:W2:Y:S01]  /*4fc0*/  LDS.128 R8, [R3+0x3000] ;  /* 0x0030000003087984 */ /* 0x0062a20000000c00 */
[----:B------:R-:W-:Y:S11]  /*4fd0*/  ISETP.GE.AND P0, PT, R168, c[0x0][0x27c], PT ;  /* 0x00009f00a8007a0c */ /* 0x000ff60003f06270 */
[----:B------:R-:W-:Y:S02]  /*4fe0*/  @!UPT UIADD3 URZ, URZ, URZ, URZ ;  /* 0x0000003f3f3ff290 */ /* 0x000fe4000fffe03f */
[----:B------:R-:W-:Y:S02]  /*4ff0*/  @!P0 SHF.R.U64 R6, R40, 0x10, R41 ;  /* 0x0000001028068819 */ /* 0x000fe40000001229 */
[----:B------:R-:W-:Y:S02]  /*5000*/  @!P0 SHF.R.U32.HI R4, RZ, 0x10, R17 ;  /* 0x00000010ff048819 */ /* 0x000fe40000011611 */
[----:B------:R-:W-:Y:S02]  /*5010*/  @!P0 PRMT R6, R48, 0x5410, R6 ;  /* 0x0000541030068816 */ /* 0x000fe40000000006 */
[----:B------:R-:W-:Y:S02]  /*5020*/  @!P0 SHF.R.U32.HI R5, RZ, 0x10, R41 ;  /* 0x00000010ff058819 */ /* 0x000fe40000011629 */
[----:B------:R-:W-:Y:S01]  /*5030*/  @!P0 PRMT R12, R26, 0x5410, R4 ;  /* 0x000054101a0c8816 */ /* 0x000fe20000000004 */
[----:B------:R-:W-:Y:S01]  /*5040*/  @!P0 IMAD.U32 R14, R6, 0x10000, RZ ;  /* 0x00010000060e8824 */ /* 0x000fe200078e00ff */
[----:B-1----:R-:W-:Y:S02]  /*5050*/  @!P0 SHF.R.U64 R3, R16, 0x10, R17 ;  /* 0x0000001010038819 */ /* 0x002fe40000001211 */
[----:B------:R-:W-:Y:S02]  /*5060*/  @!P0 PRMT R18, R48, 0x5432, R5 ;  /* 0x0000543230128816 */ /* 0x000fe40000000005 */
[----:B------:R-:W-:Y:S02]  /*5070*/  @!P0 PRMT R3, R26, 0x5432, R3 ;  /* 0x000054321a038816 */ /* 0x000fe40000000003 */
[----:B------:R-:W-:Y:S02]  /*5080*/  @!P0 LOP3.LUT R16, R6, 0xffff0000, RZ, 0xc0, !PT ;  /* 0xffff000006108812 */ /* 0x000fe400078ec0ff */
[C---:B------:R-:W-:Y:S01]  /*5090*/  @!P0 LOP3.LUT R6, R3.reuse, 0xffff0000, RZ, 0xc0, !PT ;  /* 0xffff000003068812 */ /* 0x040fe200078ec0ff */
[----:B------:R-:W-:Y:S02]  /*50a0*/  @!P0 IMAD.U32 R13, R3, 0x10000, RZ ;  /* 0x00010000030d8824 */ /* 0x000fe400078e00ff */
[C---:B--2---:R-:W-:Y:S01]  /*50b0*/  @!P0 IMAD.U32 R15, R8.reuse, 0x10000, RZ ;  /* 0x00010000080f8824 */ /* 0x044fe200078e00ff */
[----:B------:R-:W-:Y:S02]  /*50c0*/  @!P0 LOP3.LUT R4, R8, 0xffff0000, RZ, 0xc0, !PT ;  /* 0xffff000008048812 */ /* 0x000fe400078ec0ff */
[C---:B------:R-:W-:Y:S02]  /*50d0*/  @!P0 LOP3.LUT R5, R9.reuse, 0xffff0000, RZ, 0xc0, !PT ;  /* 0xffff000009058812 */ /* 0x040fe400078ec0ff */
[----:B------:R-:W-:Y:S01]  /*50e0*/  @!P0 SHF.L.U32 R17, R9, 0x10, RZ ;  /* 0x0000001009118819 */ /* 0x000fe200000006ff */
[C---:B------:R-:W-:Y:S02]  /*50f0*/  @!P0 FMUL.FTZ R19, R4.reuse, R14 ;  /* 0x0000000e04138220 */ /* 0x040fe40000410000 */
[-C--:B------:R-:W-:Y:S02]  /*5100*/  @!P0 FMUL.FTZ R3, R4, R13.reuse ;  /* 0x0000000d04038220 */ /* 0x080fe40000410000 */
        /* <DEDUP_REMOVED lines=31> */
.L_x_898:
[----:B------:R-:W-:Y:S05]  /*5300*/  BSYNC B0 ;  /* 0x0000000000007941 */ /* 0x000fea0003800000 */
.L_x_897:
[----:B------:R-:W2:Y:S01]  /*5310*/  LDL R4, [R1+0x18] ;  /* 0x0000180001047983 */ /* 0x000ea20000100800 */
[----:B------:R-:W-:Y:S01]  /*5320*/  BSSY B0, `(.L_x_899) ;  /* 0x000003c000007945 */ /* 0x000fe20003800000 */
[----:B--2---:R-:W-:Y:S11]  /*5330*/  ISETP.GE.AND P0, PT, R4, c[0x0][0x1d4], PT ;  /* 0x0000750004007a0c */ /* 0x004ff60003f06270 */
[----:B------:R-:W-:Y:S02]  /*5340*/  @!UPT UIADD3 URZ, URZ, URZ, URZ ;  /* 0x0000003f3f3ff290 */ /* 0x000fe4000fffe03f */
[----:B------:R-:W-:-:S05]  /*5350*/  @P0 BRA `(.L_x_900) ;  /* 0x0000038000000947 */ /* 0x000fca0003800000 */
[C---:B-1--4-:R-:W-:Y:S01]  /*5360*/  LEA R24, P0, R4.reuse, R52, 0x1 ;  /* 0x0000003404187211 */ /* 0x052fe200078008ff */
[----:B------:R-:W2:Y:S04]  /*5370*/  LDL R3, [R1+0xc] ;  /* 0x00000c0001037983 */ /* 0x000ea80000100800 */
[----:B------:R-:W4:Y:S02]  /*5380*/  LDL R5, [R1+0x74] ;  /* 0x0000740001057983 */ /* 0x000f240000100800 */
[----:B---34-:R-:W-:Y:S02]  /*5390*/  LEA.HI.X R25, R4, R53, R5, 0x1, P0 ;  /* 0x0000003504197211 */ /* 0x018fe400000f0c05 */
[----:B--2---:R1:W2:Y:S01]  /*53a0*/  LDS.128 R8, [R3+0x3c00] ;  /* 0x003c000003087984 */ /* 0x0042a20000000c00 */
        /* <DEDUP_REMOVED lines=51> */
.L_x_900:
[----:B------:R-:W-:Y:S05]  /*56e0*/  BSYNC B0 ;  /* 0x0000000000007941 */ /* 0x000fea0003800000 */
.L_x_899:
[----:B------:R-:W2:Y:S02]  /*56f0*/  LDL R4, [R1+0x14] ;  /* 0x0000140001047983 */ /* 0x000ea40000100800 */
        /* <DEDUP_REMOVED lines=60> */
.L_x_887:
        /* <DEDUP_REMOVED lines=47> */
.L_x_902:
[----:B------:R-:W-:Y:S05]  /*5db0*/  BSYNC B0 ;  /* 0x0000000000007941 */ /* 0x000fea0003800000 */
.L_x_901:
        /* <DEDUP_REMOVED lines=12> */
[----:B------:R-:W-:Y:S01]  /*5e80*/  PRMT R30, R5, 0x5410, R6 ;  /* 0x00005410051e7816 */ /* 0x000fe20000000006 */
[----:B------:R-:W-:Y:S01]  /*5e90*/  IMAD.MOV.U32 R5, RZ, RZ, R19 ;  /* 0x000000ffff057224 */ /* 0x000fe200078e0013 */
[----:B------:R-:W-:Y:S02]  /*5ea0*/  MOV R6, R18 ;  /* 0x0000001200067202 */ /* 0x000fe40000000f00 */
        /* <DEDUP_REMOVED lines=19> */
[----:B------:R-:W-:Y:S01]  /*5fe0*/  LDS.128 R48, [R113+0x3c80] ;  /* 0x003c800071307984 */ /* 0x000fe20000000c00 */
[----:B------:R-:W-:Y:S01]  /*5ff0*/  ISETP.GE.AND P0, PT, R110, c[0x0][0x27c], PT ;  /* 0x00009f006e007a0c */ /* 0x000fe20003f06270 */
[----:B------:R-:W-:Y:S01]  /*6000*/  IMAD.MOV.U32 R25, RZ, RZ, R8 ;  /* 0x000000ffff197224 */ /* 0x000fe200078e0008 */
[----:B------:R-:W-:Y:S01]  /*6010*/  SHF.R.S32.HI R4, RZ, 0x1f, R3 ;  /* 0x0000001fff047819 */ /* 0x000fe20000011403 */
[----:B------:R-:W-:Y:S01]  /*6020*/  IMAD.MOV.U32 R40, RZ, RZ, R33 ;  /* 0x000000ffff287224 */ /* 0x000fe200078e0021 */
[----:B------:R-:W-:Y:S01]  /*6030*/  MOV R38, R32 ;  /* 0x0000002000267202 */ /* 0x000fe20000000f00 */
[----:B------:R-:W-:Y:S01]  /*6040*/  IMAD.MOV.U32 R36, RZ, RZ, R35 ;  /* 0x000000ffff247224 */ /* 0x000fe200078e0023 */
[----:B------:R-:W-:Y:S01]  /*6050*/  LEA.HI R3, R4, R3, RZ, 0x4 ;  /* 0x0000000304037211 */ /* 0x000fe200078f20ff */
[----:B------:R-:W-:Y:S02]  /*6060*/  IMAD.MOV.U32 R5, RZ, RZ, R10 ;  /* 0x000000ffff057224 */ /* 0x000fe400078e000a */
[----:B------:R-:W-:Y:S01]  /*6070*/  IMAD.MOV.U32 R24, RZ, RZ, R9 ;  /* 0x000000ffff187224 */ /* 0x000fe200078e0009 */
        /* <DEDUP_REMOVED lines=12> */
[----:B------:R-:W-:Y:S02]  /*6140*/  @!P0 SHF.R.U64 R8, R10, 0x10, R11 ;  /* 0x000000100a088819 */ /* 0x000fe4000000120b */
[----:B------:R-:W-:Y:S01]  /*6150*/  @!P0 SHF.R.U32.HI R6, RZ, 0x10, R9 ;  /* 0x00000010ff068819 */ /* 0x000fe20000011609 */
[----:B------:R-:W-:Y:S01]  /*6160*/  IMAD.IADD R3, R3, 0x1, R4 ;  /* 0x0000000103037824 */ /* 0x000fe200078e0204 */
[----:B------:R-:W-:Y:S01]  /*6170*/  @!P0 PRMT R9, R25, 0x5410, R26 ;  /* 0x0000541019098816 */ /* 0x000fe2000000001a */
[----:B------:R-:W-:Y:S01]  /*6180*/  IMAD.MOV.U32 R4, RZ, RZ, R11 ;  /* 0x000000ffff047224 */ /* 0x000fe200078e000b */
[----:B------:R-:W-:Y:S01]  /*6190*/  @!P0 PRMT R10, R24, 0x5410, R6 ;  /* 0x00005410180a8816 */ /* 0x000fe20000000006 */
[----:B------:R-:W-:Y:S01]  /*61a0*/  IMAD.SHL.U32 R3, R3, 0x2, RZ ;  /* 0x0000000203037824 */ /* 0x000fe200078e00ff */
[----:B------:R-:W-:Y:S02]  /*61b0*/  @!P0 PRMT R43, R36, 0x5410, R32 ;  /* 0x00005410242b8816 */ /* 0x000fe40000000020 */
[----:B------:R-:W-:Y:S02]  /*61c0*/  @!P0 LOP3.LUT R6, R9, 0xffff0000, RZ, 0xc0, !PT ;  /* 0xffff000009068812 */ /* 0x000fe400078ec0ff */
[----:B------:R1:W2:Y:S01]  /*61d0*/  LDS.128 R12, [R3+0x3c80] ;  /* 0x003c8000030c7984 */ /* 0x0002a20000000c00 */
[----:B------:R-:W-:Y:S02]  /*61e0*/  @!P0 PRMT R37, R40, 0x5410, R37 ;  /* 0x0000541028258816 */ /* 0x000fe40000000025 */
[----:B------:R-:W-:Y:S02]  /*61f0*/  MOV R33, R34 ;  /* 0x0000002200217202 */ /* 0x000fe40000000f00 */
[----:B------:R-:W-:Y:S02]  /*6200*/  @!P0 SHF.R.U64 R34, R34, 0x10, R35 ;  /* 0x0000001022228819 */ /* 0x000fe40000001223 */
[----:B------:R-:W-:Y:S02]  /*6210*/  @!P0 PRMT R35, R38, 0x5410, R39 ;  /* 0x0000541026238816 */ /* 0x000fe40000000027 */
[----:B------:R-:W-:Y:S02]  /*6220*/  @!P0 PRMT R39, R33, 0x5410, R34 ;  /* 0x0000541021278816 */ /* 0x000fe40000000022 */
[----:B------:R-:W-:Y:S02]  /*6230*/  @!P0 LOP3.LUT R26, R35, 0xffff0000, RZ, 0xc0, !PT ;  /* 0xffff0000231a8812 */ /* 0x000fe400078ec0ff */
[----:B-1----:R-:W-:Y:S02]  /*6240*/  @!P0 SHF.R.U32.HI R3, RZ, 0x10, R11 ;  /* 0x00000010ff038819 */ /* 0x002fe4000001160b */
[----:B------:R-:W-:Y:S01]  /*6250*/  @!P0 PRMT R11, R5, 0x5410, R8 ;  /* 0x00005410050b8816 */ /* 0x000fe20000000008 */
[----:B------:R-:W-:Y:S01]  /*6260*/  @!P0 IMAD.U32 R8, R35, 0x10000, RZ ;  /* 0x0001000023088824 */ /* 0x000fe200078e00ff */
[----:B------:R-:W-:Y:S01]  /*6270*/  @!P0 PRMT R25, R4, 0x5410, R3 ;  /* 0x0000541004198816 */ /* 0x000fe20000000003 */
[----:B------:R-:W-:Y:S01]  /*6280*/  @!P0 IMAD.U32 R5, R9, 0x10000, RZ ;  /* 0x0001000009058824 */ /* 0x000fe200078e00ff */
[----:B------:R-:W-:Y:S01]  /*6290*/  @!P0 LOP3.LUT R35, R37, 0xffff0000, RZ, 0xc0, !PT ;  /* 0xffff000025238812 */ /* 0x000fe200078ec0ff */
[C---:B--2---:R-:W-:Y:S01]  /*62a0*/  @!P0 IMAD.U32 R3, R12.reuse, 0x10000, RZ ;  /* 0x000100000c038824 */ /* 0x044fe200078e00ff */
[----:B------:R-:W-:Y:S02]  /*62b0*/  @!P0 LOP3.LUT R4, R12, 0xffff0000, RZ, 0xc0, !PT ;  /* 0xffff00000c048812 */ /* 0x000fe400078ec0ff */
[C---:B------:R-:W-:Y:S01]  /*62c0*/  @!P0 LOP3.LUT R32, R48.reuse, 0xffff0000, RZ, 0xc0, !PT ;  /* 0xffff000030208812 */ /* 0x040fe200078ec0ff */
[----:B------:R-:W-:Y:S01]  /*62d0*/  @!P0 FMUL.FTZ R9, R3, R8 ;  /* 0x0000000803098220 */ /* 0x000fe20000410000 */
[----:B------:R-:W-:Y:S01]  /*62e0*/  @!P0 SHF.L.U32 R24, R48, 0x10, RZ ;  /* 0x0000001030188819 */ /* 0x000fe200000006ff */
[C---:B------:R-:W-:Y:S01]  /*62f0*/  @!P0 FMUL.FTZ R33, R4.reuse, R26 ;  /* 0x0000001a04218220 */ /* 0x040fe20000410000 */
[C---:B------:R-:W-:Y:S01]  /*6300*/  @!P0 LOP3.LUT R36, R49.reuse, 0xffff0000, RZ, 0xc0, !PT ;  /* 0xffff000031248812 */ /* 0x040fe200078ec0ff */
[-C--:B------:R-:W-:Y:S01]  /*6310*/  @!P0 FMUL.FTZ R4, R4, R6.reuse ;  /* 0x0000000604048220 */ /* 0x080fe20000410000 */
[----:B------:R-:W-:Y:S01]  /*6320*/  @!P0 SHF.L.U32 R34, R49, 0x10, RZ ;  /* 0x0000001031228819 */ /* 0x000fe200000006ff */
[----:B------:R-:W-:Y:S01]  /*6330*/  @!P0 FFMA.FTZ R75, R32, R6, -R33 ;  /* 0x00000006204b8223 */ /* 0x000fe20000010821 */
[----:B------:R-:W-:Y:S01]  /*6340*/  @!P0 LOP3.LUT R6, R13, 0xffff0000, RZ, 0xc0, !PT ;  /* 0xffff00000d068812 */ /* 0x000fe200078ec0ff */
[-C--:B------:R-:W-:Y:S01]  /*6350*/  @!P0 FMUL.FTZ R3, R3, R5.reuse ;  /* 0x0000000503038220 */ /* 0x080fe20000410000 */
[----:B------:R-:W-:Y:S01]  /*6360*/  @!P0 SHF.L.U32 R38, R50, 0x10, RZ ;  /* 0x0000001032268819 */ /* 0x000fe200000006ff */
[----:B------:R-:W-:Y:S01]  /*6370*/  @!P0 FFMA.FTZ R76, R24, R5, -R9 ;  /* 0x00000005184c8223 */ /* 0x000fe20000010809 */
[----:B------:R-:W-:Y:S01]  /*6380*/  @!P0 LOP3.LUT R9, R10, 0xffff0000, RZ, 0xc0, !PT ;  /* 0xffff00000a098812 */ /* 0x000fe200078ec0ff */
[----:B------:R-:W-:Y:S01]  /*6390*/  @!P0 IMAD.U32 R33, R37, 0x10000, RZ ;  /* 0x0001000025218824 */ /* 0x000fe200078e00ff */
[----:B------:R-:W-:Y:S01]  /*63a0*/  @!P0 LOP3.LUT R40, R50, 0xffff0000, RZ, 0xc0, !PT ;  /* 0xffff000032288812 */ /* 0x000fe200078ec0ff */
[----:B------:R-:W-:Y:S01]  /*63b0*/  @!P0 IMAD.U32 R5, R13, 0x10000, RZ ;  /* 0x000100000d058824 */ /* 0x000fe200078e00ff */
[C---:B------:R-:W-:Y:S01]  /*63c0*/  @!P0 SHF.L.U32 R42, R51.reuse, 0x10, RZ ;  /* 0x00000010332a8819 */ /* 0x040fe200000006ff */
[----:B------:R-:W-:Y:S01]  /*63d0*/  @!P0 FFMA.FTZ R3, R8, R24, R3 ;  /* 0x0000001808038223 */ /* 0x000fe20000010003 */
[----:B------:R-:W-:Y:S01]  /*63e0*/  @!P0 LOP3.LUT R44, R51, 0xffff0000, RZ, 0xc0, !PT ;  /* 0xffff0000332c8812 */ /* 0x000fe200078ec0ff */
[----:B------:R-:W-:Y:S02]  /*63f0*/  @!P0 FMUL.FTZ R24, R6, R35 ;  /* 0x0000002306188220 */ /* 0x000fe40000410000 */
[----:B------:R-:W-:Y:S02]  /*6400*/  @!P0 IMAD.U32 R8, R10, 0x10000, RZ ;  /* 0x000100000a088824 */ /* 0x000fe400078e00ff */
[----:B------:R-:W-:Y:S02]  /*6410*/  @!P0 FMUL.FTZ R10, R5, R33 ;  /* 0x00000021050a8220 */ /* 0x000fe40000410000 */
[-C--:B------:R-:W-:Y:S02]  /*6420*/  @!P0 FMUL.FTZ R6, R6, R9.reuse ;  /* 0x0000000906068220 */ /* 0x080fe40000410000 */
[----:B------:R-:W-:Y:S01]  /*6430*/  @!P0 FFMA.FTZ R73, R36, R9, -R24 ;  /* 0x0000000924498223 */ /* 0x000fe20000010818 */
[----:B------:R-:W-:Y:S01]  /*6440*/  @!P0 LOP3.LUT R9, R14, 0xffff0000, RZ, 0xc0, !PT ;  /* 0xffff00000e098812 */ /* 0x000fe200078ec0ff */
[C---:B------:R-:W-:Y:S01]  /*6450*/  @!P0 IMAD.U32 R37, R39.reuse, 0x10000, RZ ;  /* 0x0001000027258824 */ /* 0x040fe200078e00ff */
[----:B------:R-:W-:Y:S01]  /*6460*/  @!P0 LOP3.LUT R39, R39, 0xffff0000, RZ, 0xc0, !PT ;  /* 0xffff000027278812 */ /* 0x000fe200078ec0ff */
[-C--:B------:R-:W-:Y:S02]  /*6470*/  @!P0 FMUL.FTZ R5, R5, R8.reuse ;  /* 0x0000000805058220 */ /* 0x080fe40000410000 */
[----:B------:R-:W-:Y:S02]  /*6480*/  @!P0 FFMA.FTZ R74, R34, R8, -R10 ;  /* 0x00000008224a8223 */ /* 0x000fe4000001080a */
[----:B------:R-:W-:Y:S02]  /*6490*/  @!P0 IMAD.U32 R8, R14, 0x10000, RZ ;  /* 0x000100000e088824 */ /* 0x000fe400078e00ff */
[C---:B------:R-:W-:Y:S01]  /*64a0*/  @!P0 IMAD.U32 R10, R11.reuse, 0x10000, RZ ;  /* 0x000100000b0a8824 */ /* 0x040fe200078e00ff */
[----:B------:R-:W-:Y:S01]  /*64b0*/  @!P0 LOP3.LUT R11, R11, 0xffff0000, RZ, 0xc0, !PT ;  /* 0xffff00000b0b8812 */ /* 0x000fe200078ec0ff */
[----:B------:R-:W-:Y:S02]  /*64c0*/  @!P0 FMUL.FTZ R24, R8, R37 ;  /* 0x0000002508188220 */ /* 0x000fe40000410000 */
[----:B------:R-:W-:Y:S02]  /*64d0*/  @!P0 FMUL.FTZ R41, R9, R39 ;  /* 0x0000002709298220 */ /* 0x000fe40000410000 */
[----:B------:R-:W-:Y:S01]  /*64e0*/  @!P0 FFMA.FTZ R4, R26, R32, R4 ;  /* 0x000000201a048223 */ /* 0x000fe20000010004 */
[----:B------:R-:W-:Y:S01]  /*64f0*/  @!P0 F2FP.BF16.PACK_AB R32, R75, R76 ;  /* 0x0000004c4b20823e */ /* 0x000fe200000010ff */
[-C--:B------:R-:W-:Y:S02]  /*6500*/  @!P0 FMUL.FTZ R8, R8, R10.reuse ;  /* 0x0000000a08088220 */ /* 0x080fe40000410000 */
[----:B------:R-:W-:Y:S01]  /*6510*/  @!P0 FFMA.FTZ R72, R38, R10, -R24 ;  /* 0x0000000a26488223 */ /* 0x000fe20000010818 */
[----:B------:R-:W-:Y:S01]  /*6520*/  @!P0 MOV R48, R32 ;  /* 0x0000002000308202 */ /* 0x000fe20000000f00 */
[-C--:B------:R-:W-:Y:S02]  /*6530*/  @!P0 FFMA.FTZ R71, R40, R11.reuse, -R41 ;  /* 0x0000000b28478223 */ /* 0x080fe40000010829 */
[C---:B------:R-:W-:Y:S01]  /*6540*/  @!P0 IMAD.U32 R41, R43.reuse, 0x10000, RZ ;  /* 0x000100002b298824 */ /* 0x040fe200078e00ff */
[----:B------:R-:W-:Y:S01]  /*6550*/  @!P0 LOP3.LUT R43, R43, 0xffff0000, RZ, 0xc0, !PT ;  /* 0xffff00002b2b8812 */ /* 0x000fe200078ec0ff */
[----:B------:R-:W-:Y:S01]  /*6560*/  @!P0 IMAD.U32 R10, R15, 0x10000, RZ ;  /* 0x000100000f0a8824 */ /* 0x000fe200078e00ff */
[----:B------:R-:W-:Y:S01]  /*6570*/  @!P0 F2FP.BF16.PACK_AB R26, R71, R72 ;  /* 0x00000048471a823e */ /* 0x000fe200000010ff */
[C---:B------:R-:W-:Y:S01]  /*6580*/  @!P0 IMAD.U32 R24, R25.reuse, 0x10000, RZ ;  /* 0x0001000019188824 */ /* 0x040fe200078e00ff */
[----:B------:R-:W-:Y:S01]  /*6590*/  @!P0 LOP3.LUT R25, R25, 0xffff0000, RZ, 0xc0, !PT ;  /* 0xffff000019198812 */ /* 0x000fe200078ec0ff */
[----:B------:R-:W-:Y:S02]  /*65a0*/  @!P0 FFMA.FTZ R5, R33, R34, R5 ;  /* 0x0000002221058223 */ /* 0x000fe40000010005 */
[----:B------:R-:W-:Y:S01]  /*65b0*/  @!P0 FMUL.FTZ R9, R9, R11 ;  /* 0x0000000b09098220 */ /* 0x000fe20000410000 */
[----:B------:R-:W-:Y:S01]  /*65c0*/  @!P0 LOP3.LUT R11, R15, 0xffff0000, RZ, 0xc0, !PT ;  /* 0xffff00000f0b8812 */ /* 0x000fe200078ec0ff */
[----:B------:R-:W-:Y:S02]  /*65d0*/  @!P0 FFMA.FTZ R6, R35, R36, R6 ;  /* 0x0000002423068223 */ /* 0x000fe40000010006 */
[C---:B------:R-:W-:Y:S02]  /*65e0*/  @!P0 FMUL.FTZ R68, R10.reuse, R41 ;  /* 0x000000290a448220 */ /* 0x040fe40000410000 */
[----:B------:R-:W-:Y:S01]  /*65f0*/  @!P0 FMUL.FTZ R10, R10, R24 ;  /* 0x000000180a0a8220 */ /* 0x000fe20000410000 */
[----:B------:R-:W-:Y:S01]  /*6600*/  @!P0 F2FP.BF16.PACK_AB R5, R6, R5 ;  /* 0x000000050605823e */ /* 0x000fe200000010ff */
[----:B------:R-:W-:Y:S02]  /*6610*/  @!P0 FFMA.FTZ R8, R37, R38, R8 ;  /* 0x0000002625088223 */ /* 0x000fe40000010008 */
[C---:B------:R-:W-:Y:S02]  /*6620*/  @!P0 FMUL.FTZ R70, R11.reuse, R43 ;  /* 0x0000002b0b468220 */ /* 0x040fe40000410000 */
[-C--:B------:R-:W-:Y:S02]  /*6630*/  @!P0 FMUL.FTZ R11, R11, R25.reuse ;  /* 0x000000190b0b8220 */ /* 0x080fe40000410000 */
[----:B------:R-:W-:Y:S02]  /*6640*/  @!P0 FFMA.FTZ R9, R39, R40, R9 ;  /* 0x0000002827098223 */ /* 0x000fe40000010009 */
[----:B------:R-:W-:Y:S02]  /*6650*/  @!P0 FFMA.FTZ R10, R41, R42, R10 ;  /* 0x0000002a290a8223 */ /* 0x000fe4000001000a */
[----:B------:R-:W-:Y:S01]  /*6660*/  @!P0 FFMA.FTZ R24, R42, R24, -R68 ;  /* 0x000000182a188223 */ /* 0x000fe20000010844 */
[----:B------:R-:W-:Y:S01]  /*6670*/  @!P0 F2FP.BF16.PACK_AB R68, R73, R74 ;  /* 0x0000004a4944823e */ /* 0x000fe200000010ff */
[----:B------:R-:W-:Y:S02]  /*6680*/  @!P0 FFMA.FTZ R70, R44, R25, -R70 ;  /* 0x000000192c468223 */ /* 0x000fe40000010846 */
[----:B------:R-:W-:Y:S02]  /*6690*/  @!P0 FFMA.FTZ R11, R43, R44, R11 ;  /* 0x0000002c2b0b8223 */ /* 0x000fe4000001000b */
[----:B------:R-:W-:Y:S01]  /*66a0*/  @!P0 IMAD.MOV.U32 R49, RZ, RZ, R68 ;  /* 0x000000ffff318224 */ /* 0x000fe200078e0044 */
[----:B------:R-:W-:Y:S01]  /*66b0*/  @!P0 F2FP.BF16.PACK_AB R25, R70, R24 ;  /* 0x000000184619823e */ /* 0x000fe200000010ff */
[----:B------:R-:W-:Y:S01]  /*66c0*/  @!P0 IMAD.MOV.U32 R50, RZ, RZ, R26 ;  /* 0x000000ffff328224 */ /* 0x000fe200078e001a */
[----:B------:R-:W-:Y:S01]  /*66d0*/  @!P0 F2FP.BF16.PACK_AB R24, R4, R3 ;  /* 0x000000030418823e */ /* 0x000fe200000010ff */
[----:B------:R-:W-:Y:S01]  /*66e0*/  @!P0 IMAD.MOV.U32 R13, RZ, RZ, R5 ;  /* 0x000000ffff0d8224 */ /* 0x000fe200078e0005 */
[----:B------:R-:W-:Y:S02]  /*66f0*/  @!P0 F2FP.BF16.PACK_AB R3, R11, R10 ;  /* 0x0000000a0b03823e */ /* 0x000fe400000010ff */
[----:B------:R-:W-:Y:S01]  /*6700*/  @!P0 F2FP.BF16.PACK_AB R4, R9, R8 ;  /* 0x000000080904823e */ /* 0x000fe200000010ff */
[----:B------:R-:W-:Y:S01]  /*6710*/  @!P0 IMAD.MOV.U32 R12, RZ, RZ, R24 ;  /* 0x000000ffff0c8224 */ /* 0x000fe200078e0018 */
[----:B------:R-:W-:Y:S01]  /*6720*/  @!P0 MOV R51, R25 ;  /* 0x0000001900338202 */ /* 0x000fe20000000f00 */
[----:B------:R-:W-:Y:S01]  /*6730*/  @!P0 IMAD.MOV.U32 R15, RZ, RZ, R3 ;  /* 0x000000ffff0f8224 */ /* 0x000fe200078e0003 */
[----:B------:R-:W-:Y:S02]  /*6740*/  @!P0 MOV R14, R4 ;  /* 0x00000004000e8202 */ /* 0x000fe40000000f00 */
[C---:B----4-:R-:W-:Y:S04]  /*6750*/  LEA R4, P0, R87.reuse, R66, 0x1 ;  /* 0x0000004257047211 */ /* 0x050fe800078008ff */
[----:B---3--:R-:W-:Y:S02]  /*6760*/  LEA.HI.X R5, R87, R67, R117, 0x1, P0 ;  /* 0x0000004357057211 */ /* 0x008fe400000f0c75 */
[C---:B------:R-:W-:Y:S03]  /*6770*/  ISETP.GE.AND P0, PT, R69.reuse, c[0x0][0x1d4], PT ;  /* 0x0000750045007a0c */ /* 0x040fe60003f06270 */
[----:B------:R1:W-:Y:S10]  /*6780*/  ST.E.128 [R4.64], R48 ;  /* 0x0000003004007985 */ /* 0x0003f4000c101d08 */
[----:B------:R-:W-:Y:S05]  /*6790*/  @!P0 IMAD.WIDE R8, R69, 0x2, R66 ;  /* 0x0000000245088825 */ /* 0x000fea00078e0242 */
[----:B------:R1:W-:Y:S02]  /*67a0*/  @!P0 ST.E.128 [R8.64], R12 ;  /* 0x0000000c08008985 */ /* 0x0003e4000c101d08 */
.L_x_904:
[----:B------:R-:W-:Y:S05]  /*67b0*/  BSYNC B0 ;  /* 0x0000000000007941 */ /* 0x000fea0003800000 */
.L_x_903:
[----:B------:R-:W-:Y:S01]  /*67c0*/  ISETP.GE.AND P0, PT, R137, c[0x0][0x1d4], PT ;  /* 0x0000750089007a0c */ /* 0x000fe20003f06270 */
[----:B------:R-:W-:Y:S01]  /*67d0*/  @!UPT UIADD3 URZ, URZ, URZ, URZ ;  /* 0x0000003f3f3ff290 */ /* 0x000fe2000fffe03f */
[----:B------:R-:W-:Y:S11]  /*67e0*/  BSSY B0, `(.L_x_905) ;  /* 0x0000078000007945 */ /* 0x000ff60003800000 */
[----:B------:R-:W-:-:S05]  /*67f0*/  @P0 BRA `(.L_x_906) ;  /* 0x0000076000000947 */ /* 0x000fca0003800000 */
[----:B------:R-:W-:Y:S01]  /*6800*/  SEL R3, R65, R64, !P1 ;  /* 0x0000004041037207 */ /* 0x000fe20004800000 */
[----:B------:R-:W2:Y:S01]  /*6810*/  LDS.128 R40, [R112+0x3c80] ;  /* 0x003c800070287984 */ /* 0x000ea20000000c00 */
[----:B------:R-:W-:Y:S02]  /*6820*/  ISETP.GE.AND P0, PT, R137, c[0x0][0x27c], PT ;  /* 0x00009f0089007a0c */ /* 0x000fe40003f06270 */
[----:B-1----:R-:W-:Y:S04]  /*6830*/  SHF.R.S32.HI R4, RZ, 0x1f, R3 ;  /* 0x0000001fff047819 */ /* 0x002fe80000011403 */
        /* <DEDUP_REMOVED lines=20> */
[----:B--2---:R-:W-:Y:S01]  /*6980*/  @!P0 IMAD.U32 R11, R40, 0x10000, RZ ;  /* 0x00010000280b8824 */ /* 0x004fe200078e00ff */
[----:B------:R-:W-:Y:S01]  /*6990*/  @!P0 SHF.L.U32 R25, R41, 0x10, RZ ;  /* 0x0000001029198819 */ /* 0x000fe200000006ff */
[C---:B------:R-:W-:Y:S01]  /*69a0*/  @!P0 IMAD.U32 R36, R43.reuse, 0x10000, RZ ;  /* 0x000100002b248824 */ /* 0x040fe200078e00ff */
        /* <DEDUP_REMOVED lines=91> */
.L_x_906:
[----:B------:R-:W-:Y:S05]  /*6f60*/  BSYNC B0 ;  /* 0x0000000000007941 */ /* 0x000fea0003800000 */
.L_x_905:
[----:B------:R-:W-:Y:S11]  /*6f70*/  ISETP.GE.AND P0, PT, R136, c[0x0][0x1d4], PT ;  /* 0x0000750088007a0c */ /* 0x000ff60003f06270 */
[----:B------:R-:W-:Y:S02]  /*6f80*/  @!UPT UIADD3 URZ, URZ, URZ, URZ ;  /* 0x0000003f3f3ff290 */ /* 0x000fe4000fffe03f */
[----:B------:R-:W-:-:S05]  /*6f90*/  @P0 BRA `(.L_x_890) ;  /* 0x00000ad000000947 */ /* 0x000fca0003800000 */
[----:B------:R-:W-:Y:S01]  /*6fa0*/  SEL R3, R65, R64, !P3 ;  /* 0x0000004041037207 */ /* 0x000fe20005800000 */
[----:B------:R-:W2:Y:S01]  /*6fb0*/  LDS.128 R36, [R109+0x3c80] ;  /* 0x003c80006d247984 */ /* 0x000ea20000000c00 */
[C---:B----4-:R-:W-:Y:S02]  /*6fc0*/  LEA R44, P0, R85.reuse, R66, 0x1 ;  /* 0x00000042552c7211 */ /* 0x050fe400078008ff */
[----:B-1----:R-:W-:Y:S02]  /*6fd0*/  SHF.R.S32.HI R4, RZ, 0x1f, R3 ;  /* 0x0000001fff047819 */ /* 0x002fe40000011403 */
[----:B---3--:R-:W-:Y:S02]  /*6fe0*/  LEA.HI.X R45, R85, R67, R115, 0x1, P0 ;  /* 0x00000043552d7211 */ /* 0x008fe400000f0c73 */
[----:B------:R-:W-:Y:S02]  /*6ff0*/  LEA.HI R3, R4, R3, RZ, 0x4 ;  /* 0x0000000304037211 */ /* 0x000fe400078f20ff */
[----:B------:R-:W-:Y:S02]  /*7000*/  ISETP.GE.AND P0, PT, R136, c[0x0][0x27c], PT ;  /* 0x00009f0088007a0c */ /* 0x000fe40003f06270 */
[----:B------:R-:W-:Y:S04]  /*7010*/  LEA.HI.SX32 R3, R3, R61, 0x1c ;  /* 0x0000003d03037211 */ /* 0x000fe800078fe2ff */
[----:B------:R-:W-:Y:S01]  /*7020*/  SHF.R.S32.HI R4, RZ, 0x1f, R3 ;  /* 0x0000001fff047819 */ /* 0x000fe20000011403 */
[----:B------:R-:W-:Y:S03]  /*7030*/  IMAD.SHL.U32 R34, R3, 0x8, RZ ;  /* 0x0000000803227824 */ /* 0x000fe600078e00ff */
[----:B------:R-:W-:Y:S03]  /*7040*/  LEA.HI R4, R4, R3, RZ, 0x2 ;  /* 0x0000000304047211 */ /* 0x000fe600078f10ff */
[----:B------:R-:W-:Y:S02]  /*7050*/  @!P0 SHF.R.U32.HI R11, RZ, 0x10, R59 ;  /* 0x00000010ff0b8819 */ /* 0x000fe4000001163b */
[----:B------:R-:W-:Y:S02]  /*7060*/  SHF.R.S32.HI R3, RZ, 0x2, R4 ;  /* 0x00000002ff037819 */ /* 0x000fe40000011404 */
[----:B------:R-:W-:Y:S02]  /*7070*/  LOP3.LUT R4, R147, 0x18, R34, 0xf8, !PT ;  /* 0x0000001893047812 */ /* 0x000fe400078ef822 */
[----:B------:R-:W-:Y:S01]  /*7080*/  @!P0 PRMT R24, R60, 0x5410, R11 ;  /* 0x000054103c188816 */ /* 0x000fe2000000000b */
[----:B------:R-:W-:Y:S01]  /*7090*/  IMAD R3, R3, 0x600, R7 ;  /* 0x0000060003037824 */ /* 0x000fe200078e0207 */
[----:B-----5:R-:W-:Y:S02]  /*70a0*/  LOP3.LUT R4, R4, R146, RZ, 0x3c, !PT ;  /* 0x0000009204047212 */ /* 0x020fe400078e3cff */
[--C-:B------:R-:W-:Y:S01]  /*70b0*/  @!P0 SHF.R.U64 R8, R56, 0x10, R57.reuse ;  /* 0x0000001038088819 */ /* 0x100fe20000001239 */
[----:B------:R-:W-:Y:S01]  /*70c0*/  @!P0 IMAD.U32 R28, R24, 0x10000, RZ ;  /* 0x00010000181c8824 */ /* 0x000fe200078e00ff */
[----:B------:R-:W-:Y:S01]  /*70d0*/  @!P0 SHF.R.U32.HI R10, RZ, 0x10, R57 ;  /* 0x00000010ff0a8819 */ /* 0x000fe20000011639 */
[----:B------:R-:W-:Y:S01]  /*70e0*/  IMAD.IADD R3, R3, 0x1, R4 ;  /* 0x0000000103037824 */ /* 0x000fe200078e0204 */
[----:B------:R-:W-:Y:S02]  /*70f0*/  @!P0 PRMT R19, R47, 0x5410, R8 ;  /* 0x000054102f138816 */ /* 0x000fe40000000008 */
[----:B------:R-:W-:Y:S01]  /*7100*/  @!P0 SHF.R.U32.HI R4, RZ, 0x10, R21 ;  /* 0x00000010ff048819 */ /* 0x000fe20000011615 */
[----:B------:R-:W-:Y:S01]  /*7110*/  IMAD.SHL.U32 R3, R3, 0x2, RZ ;  /* 0x0000000203037824 */ /* 0x000fe200078e00ff */
[----:B--2---:R-:W-:Y:S01]  /*7120*/  @!P0 LOP3.LUT R32, R39, 0xffff0000, RZ, 0xc0, !PT ;  /* 0xffff000027208812 */ /* 0x004fe200078ec0ff */
[----:B------:R-:W-:Y:S01]  /*7130*/  @!P0 IMAD.U32 R11, R36, 0x10000, RZ ;  /* 0x00010000240b8824 */ /* 0x000fe200078e00ff */
[C---:B------:R-:W-:Y:S02]  /*7140*/  @!P0 SHF.L.U32 R25, R38.reuse, 0x10, RZ ;  /* 0x0000001026198819 */ /* 0x040fe400000006ff */
[----:B------:R1:W2:Y:S01]  /*7150*/  LDS.128 R12, [R3+0x3c80] ;  /* 0x003c8000030c7984 */ /* 0x0002a20000000c00 */
[----:B------:R-:W-:Y:S02]  /*7160*/  @!P0 LOP3.LUT R27, R38, 0xffff0000, RZ, 0xc0, !PT ;  /* 0xffff0000261b8812 */ /* 0x000fe400078ec0ff */
[----:B------:R-:W-:Y:S02]  /*7170*/  @!P0 PRMT R8, R29, 0x5410, R4 ;  /* 0x000054101d088816 */ /* 0x000fe40000000004 */
[----:B------:R-:W-:Y:S01]  /*7180*/  @!P0 PRMT R18, R47, 0x5432, R10 ;  /* 0x000054322f128816 */ /* 0x000fe2000000000a */
[----:B------:R-:W-:Y:S01]  /*7190*/  @!P0 IMAD.U32 R10, R19, 0x10000, RZ ;  /* 0x00010000130a8824 */ /* 0x000fe200078e00ff */
[--C-:B------:R-:W-:Y:S02]  /*71a0*/  @!P0 SHF.R.U64 R5, R22, 0x10, R23.reuse ;  /* 0x0000001016058819 */ /* 0x100fe40000001217 */
[----:B------:R-:W-:Y:S02]  /*71b0*/  @!P0 SHF.R.U32.HI R6, RZ, 0x10, R23 ;  /* 0x00000010ff068819 */ /* 0x000fe40000011617 */
[----:B------:R-:W-:Y:S02]  /*71c0*/  @!P0 SHF.R.U64 R17, R58, 0x10, R59 ;  /* 0x000000103a118819 */ /* 0x000fe4000000123b */
[----:B------:R-:W-:Y:S01]  /*71d0*/  @!P0 PRMT R16, R30, 0x5410, R6 ;  /* 0x000054101e108816 */ /* 0x000fe20000000006 */
[C---:B------:R-:W-:Y:S01]  /*71e0*/  @!P0 IMAD.U32 R6, R8.reuse, 0x10000, RZ ;  /* 0x0001000008068824 */ /* 0x040fe200078e00ff */
[----:B------:R-:W-:Y:S02]  /*71f0*/  @!P0 LOP3.LUT R8, R8, 0xffff0000, RZ, 0xc0, !PT ;  /* 0xffff000008088812 */ /* 0x000fe400078ec0ff */
[----:B------:R-:W-:Y:S02]  /*7200*/  @!P0 PRMT R26, R60, 0x5432, R17 ;  /* 0x000054323c1a8816 */ /* 0x000fe40000000011 */
[----:B------:R-:W-:Y:S02]  /*7210*/  @!P0 PRMT R17, R30, 0x5432, R5 ;  /* 0x000054321e118816 */ /* 0x000fe40000000005 */
[----:B------:R-:W-:Y:S02]  /*7220*/  @!P0 LOP3.LUT R30, R24, 0xffff0000, RZ, 0xc0, !PT ;  /* 0xffff0000181e8812 */ /* 0x000fe400078ec0ff */
[----:B-1----:R-:W-:Y:S01]  /*7230*/  @!P0 SHF.R.U64 R3, R20, 0x10, R21 ;  /* 0x0000001014038819 */ /* 0x002fe20000001215 */
[----:B------:R-:W-:Y:S01]  /*7240*/  @!P0 IMAD.U32 R20, R18, 0x10000, RZ ;  /* 0x0001000012148824 */ /* 0x000fe200078e00ff */
[----:B------:R-:W-:Y:S02]  /*7250*/  @!P0 SHF.L.U32 R21, R37, 0x10, RZ ;  /* 0x0000001025158819 */ /* 0x000fe400000006ff */
[----:B------:R-:W-:Y:S01]  /*7260*/  @!P0 PRMT R9, R29, 0x5432, R3 ;  /* 0x000054321d098816 */ /* 0x000fe20000000003 */
[----:B------:R-:W-:Y:S04]  /*7270*/  @!P0 IMAD.U32 R29, R39, 0x10000, RZ ;  /* 0x00010000271d8824 */ /* 0x000fe800078e00ff */
        /* <DEDUP_REMOVED lines=76> */
.L_x_886:
[----:B------:R1:W2:Y:S01]  /*7740*/  SHFL.IDX PT, R5, R28, RZ, 0x1e1f ;  /* 0x001e1fff1c057589 */ /* 0x0002a200000e0000 */
[----:B------:R-:W-:Y:S03]  /*7750*/  IMAD R3, R31, -0x30, R2 ;  /* 0xffffffd01f037824 */ /* 0x000fe600078e0202 */
[----:B------:R1:W3:Y:S02]  /*7760*/  SHFL.IDX PT, R4, R29, RZ, 0x1e1f ;  /* 0x001e1fff1d047589 */ /* 0x0002e400000e0000 */
[----:B------:R-:W-:Y:S04]  /*7770*/  IMNMX R77, R3, 0x30, PT ;  /* 0x00000030034d7817 */ /* 0x000fe80003800200 */
[----:B------:R-:W-:Y:S11]  /*7780*/  ISETP.GT.AND P0, PT, R77, R138, PT ;  /* 0x0000008a4d00720c */ /* 0x000ff60003f04270 */
[----:B------:R-:W-:Y:S02]  /*7790*/  @!UPT UIADD3 URZ, URZ, URZ, URZ ;  /* 0x0000003f3f3ff290 */ /* 0x000fe4000fffe03f */
[----:B------:R-:W-:-:S05]  /*77a0*/  @!P0 BRA `(.L_x_890) ;  /* 0x000002c000008947 */ /* 0x000fca0003800000 */
[----:B------:R-:W4:Y:S01]  /*77b0*/  LDL R10, [R1+0x1c] ;  /* 0x00001c00010a7983 */ /* 0x000f220000100800 */
[C---:B------:R-:W-:Y:S03]  /*77c0*/  ISETP.GE.AND P0, PT, R110.reuse, c[0x0][0x1d4], PT ;  /* 0x000075006e007a0c */ /* 0x040fe60003f06270 */
[----:B------:R-:W5:Y:S04]  /*77d0*/  LDL R11, [R1+0x78] ;  /* 0x00007800010b7983 */ /* 0x000f680000100800 */
[----:B---3--:R-:W3:Y:S04]  /*77e0*/  LDL R16, [R1+0x18] ;  /* 0x0000180001107983 */ /* 0x008ee80000100800 */
[----:B--2---:R-:W2:Y:S02]  /*77f0*/  LDL R17, [R1+0x74] ;  /* 0x0000740001117983 */ /* 0x004ea40000100800 */
[CC--:B------:R-:W-:Y:S02]  /*7800*/  @!P0 LEA R8, P4, R110.reuse, R4.reuse, 0x1 ;  /* 0x000000046e088211 */ /* 0x0c0fe400078808ff */
[----:B------:R-:W2:Y:S02]  /*7810*/  LDL R14, [R1+0xc] ;  /* 0x00000c00010e7983 */ /* 0x000ea40000100800 */
[-C--:B------:R-:W-:Y:S02]  /*7820*/  @!P0 LEA.HI.X R9, R110, R5.reuse, R111, 0x1, P4 ;  /* 0x000000056e098211 */ /* 0x080fe400020f0c6f */
[----:B------:R-:W2:Y:S04]  /*7830*/  LDL R6, [R1+0x10] ;  /* 0x0000100001067983 */ /* 0x000ea80000100800 */
[----:B------:R-:W2:Y:S04]  /*7840*/  LDL R20, [R1+0x64] ;  /* 0x0000640001147983 */ /* 0x000ea80000100800 */
[----:B------:R-:W2:Y:S04]  /*7850*/  LDL R25, [R1+0x60] ;  /* 0x0000600001197983 */ /* 0x000ea80000100800 */
[----:B------:R-:W2:Y:S04]  /*7860*/  LDL R15, [R1+0x14] ;  /* 0x00001400010f7983 */ /* 0x000ea80000100800 */
[----:B------:R-:W2:Y:S01]  /*7870*/  LDL R24, [R1+0x70] ;  /* 0x0000700001187983 */ /* 0x000ea20000100800 */
[C---:B----4-:R-:W-:Y:S11]  /*7880*/  ISETP.GE.AND P5, PT, R10.reuse, c[0x0][0x1d4], PT ;  /* 0x000075000a007a0c */ /* 0x050ff60003fa6270 */
[----:B------:R-:W-:Y:S02]  /*7890*/  @!UPT UIADD3 URZ, URZ, URZ, URZ ;  /* 0x0000003f3f3ff290 */ /* 0x000fe4000fffe03f */
[CC--:B------:R-:W-:Y:S04]  /*78a0*/  @!P5 LEA R12, P4, R10.reuse, R4.reuse, 0x1 ;  /* 0x000000040a0cd211 */ /* 0x0c0fe800078808ff */
[-C--:B-----5:R-:W-:Y:S02]  /*78b0*/  @!P5 LEA.HI.X R13, R10, R5.reuse, R11, 0x1, P4 ;  /* 0x000000050a0dd211 */ /* 0x0a0fe400020f0c0b */
[C---:B---3--:R-:W-:Y:S11]  /*78c0*/  ISETP.GE.AND P4, PT, R16.reuse, c[0x0][0x1d4], PT ;  /* 0x0000750010007a0c */ /* 0x048ff60003f86270 */
[----:B------:R-:W-:Y:S02]  /*78d0*/  @!UPT UIADD3 URZ, URZ, URZ, URZ ;  /* 0x0000003f3f3ff290 */ /* 0x000fe4000fffe03f */
[CC--:B------:R-:W-:Y:S04]  /*78e0*/  @!P4 LEA R10, P6, R16.reuse, R4.reuse, 0x1 ;  /* 0x00000004100ac211 */ /* 0x0c0fe800078c08ff */
[-C--:B--2---:R-:W-:Y:S02]  /*78f0*/  @!P4 LEA.HI.X R11, R16, R5.reuse, R17, 0x1, P6 ;  /* 0x00000005100bc211 */ /* 0x084fe400030f0c11 */
[----:B------:R-:W2:Y:S04]  /*7900*/  @!P0 LDS.128 R16, [R14+0x2400] ;  /* 0x002400000e108984 */ /* 0x000ea80000000c00 */
[----:B--2---:R2:W-:Y:S01]  /*7910*/  @!P0 ST.E.128 [R8.64], R16 ;  /* 0x0000001008008985 */ /* 0x0045e2000c101d08 */
[----:B------:R-:W-:Y:S11]  /*7920*/  ISETP.GE.AND P0, PT, R137, c[0x0][0x1d4], PT ;  /* 0x0000750089007a0c */ /* 0x000ff60003f06270 */
[----:B------:R-:W-:Y:S02]  /*7930*/  @!UPT UIADD3 URZ, URZ, URZ, URZ ;  /* 0x0000003f3f3ff290 */ /* 0x000fe4000fffe03f */
[----:B------:R-:W3:Y:S01]  /*7940*/  @!P0 LDS.128 R16, [R6+0x2400] ;  /* 0x0024000006108984 */ /* 0x000ee20000000c00 */
[----:B------:R-:W-:Y:S04]  /*7950*/  @!P0 IMAD.SHL.U32 R3, R20, 0x8, RZ ;  /* 0x0000000814038824 */ /* 0x000fe800078e00ff */
[--C-:B--2---:R-:W-:Y:S05]  /*7960*/  @!P0 IMAD.WIDE R8, R3, 0x2, R4.reuse ;  /* 0x0000000203088825 */ /* 0x104fea00078e0204 */
[----:B---3--:R2:W-:Y:S01]  /*7970*/  @!P0 ST.E.128 [R8.64], R16 ;  /* 0x0000001008008985 */ /* 0x0085e2000c101d08 */
[----:B------:R-:W-:Y:S11]  /*7980*/  ISETP.GE.AND P0, PT, R136, c[0x0][0x1d4], PT ;  /* 0x0000750088007a0c */ /* 0x000ff60003f06270 */
[----:B------:R-:W-:Y:S02]  /*7990*/  @!UPT UIADD3 URZ, URZ, URZ, URZ ;  /* 0x0000003f3f3ff290 */ /* 0x000fe4000fffe03f */
[----:B------:R-:W3:Y:S01]  /*79a0*/  @!P0 LDS.128 R20, [R14+0x3000] ;  /* 0x003000000e148984 */ /* 0x000ee20000000c00 */
[----:B------:R-:W-:Y:S04]  /*79b0*/  @!P0 IMAD.SHL.U32 R3, R25, 0x8, RZ ;  /* 0x0000000819038824 */ /* 0x000fe800078e00ff */
[----:B--2---:R-:W-:Y:S05]  /*79c0*/  @!P0 IMAD.WIDE R8, R3, 0x2, R4 ;  /* 0x0000000203088825 */ /* 0x004fea00078e0204 */
[----:B---3--:R-:W-:Y:S01]  /*79d0*/  @!P0 ST.E.128 [R8.64], R20 ;  /* 0x0000001408008985 */ /* 0x008fe2000c101d08 */
[C---:B------:R-:W-:Y:S03]  /*79e0*/  ISETP.GE.AND P0, PT, R15.reuse, c[0x0][0x1d4], PT ;  /* 0x000075000f007a0c */ /* 0x040fe60003f06270 */
[----:B------:R-:W2:Y:S10]  /*79f0*/  @!P5 LDS.128 R16, [R6+0x3000] ;  /* 0x003000000610d984 */ /* 0x000eb40000000c00 */
[C---:B------:R-:W-:Y:S04]  /*7a00*/  @!P0 LEA R4, P6, R15.reuse, R4, 0x1 ;  /* 0x000000040f048211 */ /* 0x040fe800078c08ff */
[----:B------:R-:W-:Y:S01]  /*7a10*/  @!P0 LEA.HI.X R5, R15, R5, R24, 0x1, P6 ;  /* 0x000000050f058211 */ /* 0x000fe200030f0c18 */
[----:B--2---:R-:W-:Y:S04]  /*7a20*/  @!P5 ST.E.128 [R12.64], R16 ;  /* 0x000000100c00d985 */ /* 0x004fe8000c101d08 */
[----:B------:R-:W2:Y:S04]  /*7a30*/  @!P4 LDS.128 R12, [R14+0x3c00] ;  /* 0x003c00000e0cc984 */ /* 0x000ea80000000c00 */
[----:B--2---:R-:W-:Y:S04]  /*7a40*/  @!P4 ST.E.128 [R10.64], R12 ;  /* 0x0000000c0a00c985 */ /* 0x004fe8000c101d08 */
[----:B------:R-:W2:Y:S04]  /*7a50*/  @!P0 LDS.128 R8, [R6+0x3c00] ;  /* 0x003c000006088984 */ /* 0x000ea80000000c00 */
[----:B--2---:R2:W-:Y:S02]  /*7a60*/  @!P0 ST.E.128 [R4.64], R8 ;  /* 0x0000000804008985 */ /* 0x0045e4000c101d08 */
.L_x_890:
[----:B------:R-:W-:Y:S05]  /*7a70*/  BSYNC B1 ;  /* 0x0000000000017941 */ /* 0x000fea0003800000 */
.L_x_885:
[----:B-12--5:R-:W-:Y:S01]  /*7a80*/  IMAD.WIDE R8, R31, 0x30, R88 ;  /* 0x000000301f087825 */ /* 0x026fe200078e0258 */
[----:B------:R-:W2:Y:S01]  /*7a90*/  LDL R24, [R1+0x3c] ;  /* 0x00003c0001187983 */ /* 0x000ea20000100800 */
[----:B------:R-:W-:Y:S01]  /*7aa0*/  P2R R13, PR, RZ, 0x2 ;  /* 0x00000002ff0d7803 */ /* 0x000fe20000000000 */
[----:B------:R-:W-:Y:S01]  /*7ab0*/  BSSY B0, `(.L_x_907) ;  /* 0x000006b000007945 */ /* 0x000fe20003800000 */
[----:B------:R-:W-:Y:S01]  /*7ac0*/  IMAD R10, R81, c[0x0][0x218], RZ ;  /* 0x00008600510a7a24 */ /* 0x000fe200078e02ff */
[C---:B------:R-:W-:Y:S01]  /*7ad0*/  LOP3.LUT P1, RZ, R209.reuse, 0x4, RZ, 0xc0, !PT ;  /* 0x00000004d1ff7812 */ /* 0x040fe2000782c0ff */
[----:B------:R-:W1:Y:S01]  /*7ae0*/  S2R R3, SR_TID.X ;  /* 0x0000000000037919 */ /* 0x000e620000002100 */
[----:B------:R-:W-:Y:S01]  /*7af0*/  LOP3.LUT P6, RZ, R209, 0x1, RZ, 0xc0, !PT ;  /* 0x00000001d1ff7812 */ /* 0x000fe200078cc0ff */
[----:B------:R-:W-:Y:S01]  /*7b00*/  IMAD R10, R78, c[0x0][0x21c], R10 ;  /* 0x000087004e0a7a24 */ /* 0x000fe200078e020a */
[----:B-1----:R-:W-:Y:S04]  /*7b10*/  SHF.R.S32.HI R25, RZ, 0x1f, R3 ;  /* 0x0000001fff197819 */ /* 0x002fe80000011403 */
[----:B------:R-:W-:Y:S04]  /*7b20*/  LEA.HI R25, R25, R3, RZ, 0x2 ;  /* 0x0000000319197211 */ /* 0x000fe800078f10ff */
[----:B------:R-:W-:Y:S05]  /*7b30*/  SHF.R.S32.HI R25, RZ, 0x2, R25 ;  /* 0x00000002ff197819 */ /* 0x000fea0000011419 */
[----:B------:R-:W-:Y:S05]  /*7b40*/  IMAD.IADD R3, R77, 0x1, -R25 ;  /* 0x000000014d037824 */ /* 0x000fea00078e0a19 */
[C---:B------:R-:W-:Y:S11]  /*7b50*/  ISETP.GE.AND P0, PT, R3.reuse, 0x21, PT ;  /* 0x000000210300780c */ /* 0x040ff60003f06270 */
[----:B------:R-:W-:Y:S02]  /*7b60*/  @!UPT UIADD3 URZ, URZ, URZ, URZ ;  /* 0x0000003f3f3ff290 */ /* 0x000fe4000fffe03f */
[C---:B------:R-:W-:Y:S05]  /*7b70*/  @P0 IADD3 R6, P4, R8.reuse, 0x20, RZ ;  /* 0x0000002008060810 */ /* 0x040fea0007f9e0ff */
[----:B------:R-:W-:Y:S01]  /*7b80*/  @P0 IMAD.X R11, RZ, RZ, R9, P4 ;  /* 0x000000ffff0b0224 */ /* 0x000fe200020e0609 */
[----:B------:R-:W-:Y:S11]  /*7b90*/  ISETP.GE.AND P4, PT, R3, 0x1, PT ;  /* 0x000000010300780c */ /* 0x000ff60003f86270 */
[----:B------:R-:W-:Y:S02]  /*7ba0*/  @!UPT UIADD3 URZ, URZ, URZ, URZ ;  /* 0x0000003f3f3ff290 */ /* 0x000fe4000fffe03f */
[----:B------:R-:W-:Y:S01]  /*7bb0*/  @P4 MOV R5, R84 ;  /* 0x0000005400054202 */ /* 0x000fe20000000f00 */
[----:B------:R-:W-:Y:S02]  /*7bc0*/  @P4 IMAD R3, R9, c[0x0][0x258], RZ ;  /* 0x0000960009034a24 */ /* 0x000fe400078e02ff */
[----:B---3--:R-:W-:Y:S02]  /*7bd0*/  @P4 IMAD.MOV.U32 R4, RZ, RZ, R82 ;  /* 0x000000ffff044224 */ /* 0x008fe400078e0052 */
[C---:B------:R-:W-:Y:S02]  /*7be0*/  @P4 IMAD R3, R8.reuse, c[0x0][0x25c], R3 ;  /* 0x0000970008034a24 */ /* 0x040fe400078e0203 */
[----:B------:R-:W-:Y:S04]  /*7bf0*/  @P4 IMAD.WIDE.U32 R4, R8, c[0x0][0x258], R4 ;  /* 0x0000960008044a25 */ /* 0x000fe800078e0004 */
[----:B------:R-:W-:Y:S01]  /*7c00*/  @P4 IMAD.IADD R3, R5, 0x1, R3 ;  /* 0x0000000105034824 */ /* 0x000fe200078e0203 */
[C---:B------:R-:W-:Y:S04]  /*7c10*/  @P4 LEA R8, P5, R4.reuse, c[0x0][0x250], 0x1 ;  /* 0x0000940004084a11 */ /* 0x040fe800078a08ff */
[----:B------:R-:W-:Y:S01]  /*7c20*/  @P4 LEA.HI.X R9, R4, c[0x0][0x254], R3, 0x1, P5 ;  /* 0x0000950004094a11 */ /* 0x000fe200028f0c03 */
[----:B------:R-:W-:Y:S02]  /*7c30*/  IMAD R3, R80, c[0x0][0x208], RZ ;  /* 0x0000820050037a24 */ /* 0x000fe400078e02ff */
[C---:B------:R-:W-:Y:S04]  /*7c40*/  IMAD.WIDE.U32 R4, R79.reuse, c[0x0][0x208], RZ ;  /* 0x000082004f047a25 */ /* 0x040fe800078e00ff */
[----:B------:R-:W-:Y:S04]  /*7c50*/  IMAD R3, R79, c[0x0][0x20c], R3 ;  /* 0x000083004f037a24 */ /* 0x000fe800078e0203 */
[----:B------:R-:W-:Y:S04]  /*7c60*/  IMAD.IADD R5, R5, 0x1, R3 ;  /* 0x0000000105057824 */ /* 0x000fe800078e0203 */
[----:B------:R-:W-:Y:S05]  /*7c70*/  IMAD.WIDE.U32 R4, R78, c[0x0][0x218], R4 ;  /* 0x000086004e047a25 */ /* 0x000fea00078e0004 */
[----:B------:R-:W-:Y:S01]  /*7c80*/  IADD3 R3, P5, R102, R4, RZ ;  /* 0x0000000466037210 */ /* 0x000fe20007fbe0ff */
[----:B------:R-:W-:Y:S02]  /*7c90*/  @P0 IMAD R4, R11, c[0x0][0x258], RZ ;  /* 0x000096000b040a24 */ /* 0x000fe400078e02ff */
[----:B------:R-:W-:Y:S01]  /*7ca0*/  @P0 IMAD.MOV.U32 R11, RZ, RZ, R84 ;  /* 0x000000ffff0b0224 */ /* 0x000fe200078e0054 */
[----:B------:R-:W-:Y:S02]  /*7cb0*/  IADD3.X R12, R122, R5, R10, P5, !PT ;  /* 0x000000057a0c7210 */ /* 0x000fe40002ffe40a */
[----:B------:R-:W-:Y:S05]  /*7cc0*/  @P0 MOV R10, R82 ;  /* 0x00000052000a0202 */ /* 0x000fea0000000f00 */
[C---:B------:R-:W-:Y:S04]  /*7cd0*/  @P0 IMAD.WIDE.U32 R10, R6.reuse, c[0x0][0x258], R10 ;  /* 0x00009600060a0a25 */ /* 0x040fe800078e000a */
[----:B------:R-:W-:Y:S01]  /*7ce0*/  @P0 IMAD R6, R6, c[0x0][0x25c], R4 ;  /* 0x0000970006060a24 */ /* 0x000fe200078e0204 */
[C---:B------:R-:W-:Y:S03]  /*7cf0*/  @P0 LEA R4, P5, R10.reuse, c[0x0][0x250], 0x1 ;  /* 0x000094000a040a11 */ /* 0x040fe600078a08ff */
[----:B------:R-:W-:Y:S05]  /*7d00*/  @P0 IMAD.IADD R6, R11, 0x1, R6 ;  /* 0x000000010b060824 */ /* 0x000fea00078e0206 */
[----:B------:R-:W-:Y:S02]  /*7d10*/  @P0 LEA.HI.X R5, R10, c[0x0][0x254], R6, 0x1, P5 ;  /* 0x000095000a050a11 */ /* 0x000fe400028f0c06 */
[C---:B------:R-:W-:Y:S04]  /*7d20*/  LEA R6, P5, R3.reuse, c[0x0][0x1f8], 0x1 ;  /* 0x00007e0003067a11 */ /* 0x040fe800078a08ff */
[----:B------:R-:W-:Y:S02]  /*7d30*/  LEA.HI.X R10, R3, c[0x0][0x1fc], R12, 0x1, P5 ;  /* 0x00007f00030a7a11 */ /* 0x000fe400028f0c0c */
[----:B------:R-:W-:Y:S02]  /*7d40*/  LOP3.LUT P5, RZ, R209, 0x2, RZ, 0xc0, !PT ;  /* 0x00000002d1ff7812 */ /* 0x000fe400078ac0ff */
[C---:B--2---:R-:W-:Y:S05]  /*7d50*/  @P4 SHF.L.U32 R3, R24.reuse, 0x1, RZ ;  /* 0x0000000118034819 */ /* 0x044fea00000006ff */
[----:B------:R-:W-:Y:S01]  /*7d60*/  @!PT LDS RZ, [RZ] ;  /* 0x00000000fffff984 */ /* 0x000fe20000000800 */
[----:B------:R-:W-:Y:S01]  /*7d70*/  @!PT LDS RZ, [RZ] ;  /* 0x00000000fffff984 */ /* 0x000fe20000000800 */
[----:B------:R-:W-:Y:S01]  /*7d80*/  @!PT LDS RZ, [RZ] ;  /* 0x00000000fffff984 */ /* 0x000fe20000000800 */
[----:B------:R1:W-:Y:S01]  /*7d90*/  @P4 LDGSTS.E.BYPASS.LTC128B.128 [R3+0x1880], [R8.64], !P1 ;  /* 0x0188000008034fae */ /* 0x0003e2000c901d48 */
[----:B------:R-:W-:Y:S05]  /*7da0*/  ISETP.NE.AND P1, PT, R13, RZ, PT ;  /* 0x000000ff0d00720c */ /* 0x000fea0003f25270 */
[----:B------:R1:W-:Y:S04]  /*7db0*/  @P4 LDGSTS.E.BYPASS.LTC128B.128 [R3+0x2480], [R8.64+0x40], !P5 ;  /* 0x0248004008034fae */ /* 0x0003e8000e901d48 */
[----:B------:R1:W-:Y:S01]  /*7dc0*/  @P4 LDGSTS.E.BYPASS.LTC128B.128 [R3+0x3080], [R8.64+0x80], !P6 ;  /* 0x0308008008034fae */ /* 0x0003e2000f101d48 */
[----:B------:R-:W-:Y:S01]  /*7dd0*/  LOP3.LUT P4, RZ, R209, 0x4, RZ, 0xc0, !PT ;  /* 0x00000004d1ff7812 */ /* 0x000fe2000788c0ff */
[----:B-1----:R-:W-:Y:S11]  /*7de0*/  @P0 IMAD.SHL.U32 R3, R24, 0x2, RZ ;  /* 0x0000000218030824 */ /* 0x002ff600078e00ff */
[----:B------:R-:W-:Y:S01]  /*7df0*/  @!UPT UIADD3 URZ, URZ, URZ, URZ ;  /* 0x0000003f3f3ff290 */ /* 0x000fe2000fffe03f */
        /* <DEDUP_REMOVED lines=11> */
[C---:B------:R-:W-:Y:S03]  /*7eb0*/  ISETP.GE.AND P0, PT, R110.reuse, c[0x0][0x1d4], PT ;  /* 0x000075006e007a0c */ /* 0x040fe60003f06270 */
[----:B----4-:R-:W4:Y:S04]  /*7ec0*/  LDL R19, [R1+0x78] ;  /* 0x0000780001137983 */ /* 0x010f280000100800 */
        /* <DEDUP_REMOVED lines=10> */
[C---:B-----5:R-:W-:Y:S11]  /*7f70*/  ISETP.GE.AND P5, PT, R18.reuse, c[0x0][0x1d4], PT ;  /* 0x0000750012007a0c */ /* 0x060ff60003fa6270 */
[----:B------:R-:W-:Y:S02]  /*7f80*/  @!UPT UIADD3 URZ, URZ, URZ, URZ ;  /* 0x0000003f3f3ff290 */ /* 0x000fe4000fffe03f */
[CC--:B------:R-:W-:Y:S04]  /*7f90*/  @!P5 LEA R12, P4, R18.reuse, R4.reuse, 0x1 ;  /* 0x00000004120cd211 */ /* 0x0c0fe800078808ff */
[-C--:B----4-:R-:W-:Y:S02]  /*7fa0*/  @!P5 LEA.HI.X R13, R18, R5.reuse, R19, 0x1, P4 ;  /* 0x00000005120dd211 */ /* 0x090fe400020f0c13 */
[C---:B---3--:R-:W-:Y:S11]  /*7fb0*/  ISETP.GE.AND P4, PT, R16.reuse, c[0x0][0x1d4], PT ;  /* 0x0000750010007a0c */ /* 0x048ff60003f86270 */
[----:B------:R-:W-:Y:S02]  /*7fc0*/  @!UPT UIADD3 URZ, URZ, URZ, URZ ;  /* 0x0000003f3f3ff290 */ /* 0x000fe4000fffe03f */
[CC--:B-1----:R-:W-:Y:S04]  /*7fd0*/  @!P4 LEA R10, P6, R16.reuse, R4.reuse, 0x1 ;  /* 0x00000004100ac211 */ /* 0x0c2fe800078c08ff */
[-C--:B--2---:R-:W-:Y:S02]  /*7fe0*/  @!P4 LEA.HI.X R11, R16, R5.reuse, R17, 0x1, P6 ;  /* 0x00000005100bc211 */ /* 0x084fe400030f0c11 */
[----:B------:R-:W1:Y:S04]  /*7ff0*/  @!P0 LDS.128 R16, [R14] ;  /* 0x000000000e108984 */ /* 0x000e680000000c00 */
[----:B-1----:R1:W-:Y:S01]  /*8000*/  @!P0 ST.E.128 [R8.64], R16 ;  /* 0x0000001008008985 */ /* 0x0023e2000c101d08 */
[----:B------:R-:W-:Y:S11]  /*8010*/  ISETP.GE.AND P0, PT, R137, c[0x0][0x1d4], PT ;  /* 0x0000750089007a0c */ /* 0x000ff60003f06270 */
[----:B------:R-:W-:Y:S02]  /*8020*/  @!UPT UIADD3 URZ, URZ, URZ, URZ ;  /* 0x0000003f3f3ff290 */ /* 0x000fe4000fffe03f */
[----:B------:R-:W2:Y:S01]  /*8030*/  @!P0 LDS.128 R16, [R26] ;  /* 0x000000001a108984 */ /* 0x000ea20000000c00 */
[----:B------:R-:W-:Y:S04]  /*8040*/  @!P0 IMAD.SHL.U32 R3, R20, 0x8, RZ ;  /* 0x0000000814038824 */ /* 0x000fe800078e00ff */
[--C-:B-1----:R-:W-:Y:S05]  /*8050*/  @!P0 IMAD.WIDE R8, R3, 0x2, R4.reuse ;  /* 0x0000000203088825 */ /* 0x102fea00078e0204 */
[----:B--2---:R1:W-:Y:S01]  /*8060*/  @!P0 ST.E.128 [R8.64], R16 ;  /* 0x0000001008008985 */ /* 0x0043e2000c101d08 */
[----:B------:R-:W-:Y:S11]  /*8070*/  ISETP.GE.AND P0, PT, R136, c[0x0][0x1d4], PT ;  /* 0x0000750088007a0c */ /* 0x000ff60003f06270 */
[----:B------:R-:W-:Y:S02]  /*8080*/  @!UPT UIADD3 URZ, URZ, URZ, URZ ;  /* 0x0000003f3f3ff290 */ /* 0x000fe4000fffe03f */
[----:B------:R-:W2:Y:S01]  /*8090*/  @!P0 LDS.128 R20, [R14+0xc00] ;  /* 0x000c00000e148984 */ /* 0x000ea20000000c00 */
[----:B------:R-:W-:Y:S04]  /*80a0*/  @!P0 IMAD.SHL.U32 R3, R28, 0x8, RZ ;  /* 0x000000081c038824 */ /* 0x000fe800078e00ff */
[----:B-1----:R-:W-:Y:S05]  /*80b0*/  @!P0 IMAD.WIDE R8, R3, 0x2, R4 ;  /* 0x0000000203088825 */ /* 0x002fea00078e0204 */
[----:B--2---:R-:W-:Y:S01]  /*80c0*/  @!P0 ST.E.128 [R8.64], R20 ;  /* 0x0000001408008985 */ /* 0x004fe2000c101d08 */
[C---:B------:R-:W-:Y:S03]  /*80d0*/  ISETP.GE.AND P0, PT, R15.reuse, c[0x0][0x1d4], PT ;  /* 0x000075000f007a0c */ /* 0x040fe60003f06270 */
[----:B------:R-:W1:Y:S10]  /*80e0*/  @!P5 LDS.128 R16, [R26+0xc00] ;  /* 0x000c00001a10d984 */ /* 0x000e740000000c00 */
[C---:B------:R-:W-:Y:S04]  /*80f0*/  @!P0 LEA R4, P6, R15.reuse, R4, 0x1 ;  /* 0x000000040f048211 */ /* 0x040fe800078c08ff */
[----:B------:R-:W-:Y:S01]  /*8100*/  @!P0 LEA.HI.X R5, R15, R5, R27, 0x1, P6 ;  /* 0x000000050f058211 */ /* 0x000fe200030f0c1b */
[----:B-1----:R-:W-:Y:S04]  /*8110*/  @!P5 ST.E.128 [R12.64], R16 ;  /* 0x000000100c00d985 */ /* 0x002fe8000c101d08 */
[----:B------:R-:W1:Y:S04]  /*8120*/  @!P4 LDS.128 R12, [R14+0x1800] ;  /* 0x001800000e0cc984 */ /* 0x000e680000000c00 */
[----:B-1----:R-:W-:Y:S04]  /*8130*/  @!P4 ST.E.128 [R10.64], R12 ;  /* 0x0000000c0a00c985 */ /* 0x002fe8000c101d08 */
[----:B------:R-:W1:Y:S04]  /*8140*/  @!P0 LDS.128 R8, [R26+0x1800] ;  /* 0x001800001a088984 */ /* 0x000e680000000c00 */
[----:B-1----:R1:W-:Y:S02]  /*8150*/  @!P0 ST.E.128 [R4.64], R8 ;  /* 0x0000000804008985 */ /* 0x0023e4000c101d08 */
.L_x_908:
[----:B------:R-:W-:Y:S05]  /*8160*/  BSYNC B0 ;  /* 0x0000000000007941 */ /* 0x000fea0003800000 */
.L_x_907:
        /* <DEDUP_REMOVED lines=43> */
.L_x_910:
[----:B------:R-:W-:Y:S05]  /*8420*/  BSYNC B0 ;  /* 0x0000000000007941 */ /* 0x000fea0003800000 */
.L_x_909:
[----:B------:R-:W0:Y:S01]  /*8430*/  LDGDEPBAR ;  /* 0x00000000000079af */ /* 0x000e220000000000 */
[----:B------:R-:W-:Y:S01]  /*8440*/  IADD3 R31, R31, -0x1, RZ ;  /* 0xffffffff1f1f7810 */ /* 0x000fe20007ffe0ff */
[----:B------:R-:W-:-:S05]  /*8450*/  @P5 BRA `(.L_x_911) ;  /* 0xffffb62000005947 */ /* 0x000fca000383ffff */
[----:B------:R-:W-:Y:S01]  /*8460*/  WARPSYNC 0xffffffff ;  /* 0xffffffff00007948 */ /* 0x000fe20003800000 */
[----:B------:R-:W-:Y:S06]  /*8470*/  BAR.SYNC.DEFER_BLOCKING 0x0 ;  /* 0x0000000000007b1d */ /* 0x000fec0000010000 */
.L_x_884:
[----:B----4-:R-:W4:Y:S01]  /*8480*/  LDL R14, [R1+0x58] ;  /* 0x00005800010e7983 */ /* 0x010f220000100800 */
[----:B------:R-:W-:-:S05]  /*8490*/  IMAD.MOV.U32 R0, RZ, RZ, c[0x0][0x2c4] ;  /* 0x0000b100ff007624 */ /* 0x000fca00078e00ff */
[----:B------:R-:W-:Y:S01]  /*84a0*/  ISETP.NE.AND P3, PT, R0, 0x1, PT ;  /* 0x000000010000780c */ /* 0x000fe20003f65270 */
[----:B-12---:R-:W-:-:S05]  /*84b0*/  IMAD.MOV.U32 R4, RZ, RZ, c[0x0][0x32c] ;  /* 0x0000cb00ff047624 */ /* 0x006fca00078e00ff */
[----:B------:R-:W-:Y:S02]  /*84c0*/  ISETP.GE.AND P1, PT, R4, 0x1, PT ;  /* 0x000000010400780c */ /* 0x000fe40003f26270 */
[----:B------:R-:W-:Y:S02]  /*84d0*/  IADD3 R2, R250, 0x1, -R249 ;  /* 0x00000001fa027810 */ /* 0x000fe40007ffe8f9 */
[----:B----4-:R-:W-:-:S05]  /*84e0*/  IADD3 R0, R14, 0x7f, RZ ;  /* 0x0000007f0e007810 */ /* 0x010fca0007ffe0ff */
[----:B------:R-:W-:-:S05]  /*84f0*/  @P3 IMAD.HI.U32 R3, R0, c[0x0][0x2c8], RZ ;  /* 0x0000b20000033a27 */ /* 0x000fca00078e00ff */
[----:B------:R-:W-:-:S05]  /*8500*/  @P3 SHF.R.U32.HI R0, RZ, c[0x0][0x2cc], R3 ;  /* 0x0000b300ff003a19 */ /* 0x000fca0000011603 */
[----:B------:R-:W-:-:S05]  /*8510*/  IMAD.IADD R0, R2, 0x1, R0 ;  /* 0x0000000102007824 */ /* 0x000fca00078e0200 */
[----:B------:R-:W-:Y:S01]  /*8520*/  IADD3 R3, R0, c[0x0][0x328], RZ ;  /* 0x0000ca0000037a10 */ /* 0x000fe20007ffe0ff */
[----:B------:R-:W-:Y:S05]  /*8530*/  @!P1 BRA `(.L_x_912) ;  /* 0x0000011000009947 */ /* 0x000fea0003800000 */
[C---:B------:R-:W-:Y:S01]  /*8540*/  ISETP.GT.AND P0, PT, R0.reuse, RZ, PT ;  /* 0x000000ff0000720c */ /* 0x040fe20003f04270 */
[----:B------:R-:W-:Y:S01]  /*8550*/  BSSY B0, `(.L_x_913) ;  /* 0x000000d000007945 */ /* 0x000fe20003800000 */
[----:B------:R-:W-:Y:S01]  /*8560*/  IADD3 R2, R0, -0x1, RZ ;  /* 0xffffffff00027810 */ /* 0x000fe20007ffe0ff */
[----:B------:R-:W-:-:S10]  /*8570*/  IMAD.MOV.U32 R4, RZ, RZ, c[0x0][0x32c] ;  /* 0x0000cb00ff047624 */ /* 0x000fd400078e00ff */
[----:B------:R-:W-:Y:S05]  /*8580*/  @P0 BRA `(.L_x_914) ;  /* 0x0000006000000947 */ /* 0x000fea0003800000 */
[----:B------:R-:W-:Y:S01]  /*8590*/  ISETP.NE.AND P0, PT, R4, 0x1, PT ;  /* 0x000000010400780c */ /* 0x000fe20003f05270 */
[----:B------:R-:W-:-:S12]  /*85a0*/  IMAD.MOV R0, RZ, RZ, -R0 ;  /* 0x000000ffff007224 */ /* 0x000fd800078e0a00 */
[----:B------:R-:W-:-:S05]  /*85b0*/  @P0 IMAD.HI.U32 R2, R0, c[0x0][0x330], RZ ;  /* 0x0000cc0000020a27 */ /* 0x000fca00078e00ff */
[----:B------:R-:W-:-:S04]  /*85c0*/  @P0 SHF.R.U32.HI R0, RZ, c[0x0][0x334], R2 ;  /* 0x0000cd00ff000a19 */ /* 0x000fc80000011602 */
[----:B------:R-:W-:Y:S01]  /*85d0*/  LOP3.LUT R2, RZ, R0, RZ, 0x33, !PT ;  /* 0x00000000ff027212 */ /* 0x000fe200078e33ff */
[----:B------:R-:W-:Y:S05]  /*85e0*/  BRA `(.L_x_915) ;  /* 0x0000003000007947 */ /* 0x000fea0003800000 */
.L_x_914:
[----:B------:R-:W-:-:S13]  /*85f0*/  ISETP.NE.AND P0, PT, R4, 0x1, PT ;  /* 0x000000010400780c */ /* 0x000fda0003f05270 */
[----:B------:R-:W-:-:S05]  /*8600*/  @P0 IMAD.HI.U32 R0, R2, c[0x0][0x330], RZ ;  /* 0x0000cc0002000a27 */ /* 0x000fca00078e00ff */
[----:B------:R-:W-:Y:S02]  /*8610*/  @P0 SHF.R.U32.HI R2, RZ, c[0x0][0x334], R0 ;  /* 0x0000cd00ff020a19 */ /* 0x000fe40000011600 */
.L_x_915:
[----:B------:R-:W-:Y:S05]  /*8620*/  BSYNC B0 ;  /* 0x0000000000007941 */ /* 0x000fea0003800000 */
.L_x_913:
[----:B------:R-:W-:-:S05]  /*8630*/  IMAD R2, R2, R4, c[0x0][0x32c] ;  /* 0x0000cb0002027624 */ /* 0x000fca00078e0204 */
[----:B------:R-:W-:-:S04]  /*8640*/  IMNMX R3, R3, R2, PT ;  /* 0x0000000203037217 */ /* 0x000fc80003800200 */
.L_x_912:
[----:B------:R-:W-:Y:S01]  /*8650*/  IADD3 R3, R3, 0x2f, RZ ;  /* 0x0000002f03037810 */ /* 0x000fe20007ffe0ff */
[----:B------:R-:W-:-:S04]  /*8660*/  @P3 IMAD.HI.U32 R2, R14, c[0x0][0x2c8], RZ ;  /* 0x0000b2000e023a27 */ /* 0x000fc800078e00ff */
[----:B------:R-:W-:-:S04]  /*8670*/  IMAD.HI R3, R3, 0x2aaaaaab, RZ ;  /* 0x2aaaaaab03037827 */ /* 0x000fc800078e02ff */
[----:B------:R-:W-:Y:S01]  /*8680*/  IMAD.MOV.U32 R0, RZ, RZ, R14 ;  /* 0x000000ffff007224 */ /* 0x000fe200078e000e */
[----:B------:R-:W-:Y:S02]  /*8690*/  @P3 SHF.R.U32.HI R0, RZ, c[0x0][0x2cc], R2 ;  /* 0x0000b300ff003a19 */ /* 0x000fe40000011602 */
        /* <DEDUP_REMOVED lines=16> */
.L_x_918:
[----:B------:R-:W-:-:S04]  /*87a0*/  MOV R3, c[0x0][0x32c] ;  /* 0x0000cb0000037a02 */ /* 0x000fc80000000f00 */
[----:B------:R-:W-:-:S13]  /*87b0*/  ISETP.NE.AND P0, PT, R3, 0x1, PT ;  /* 0x000000010300780c */ /* 0x000fda0003f05270 */
[----:B------:R-:W-:-:S05]  /*87c0*/  @P0 IMAD.HI.U32 R3, R0, c[0x0][0x330], RZ ;  /* 0x0000cc0000030a27 */ /* 0x000fca00078e00ff */
[----:B------:R-:W-:Y:S02]  /*87d0*/  @P0 SHF.R.U32.HI R0, RZ, c[0x0][0x334], R3 ;  /* 0x0000cd00ff000a19 */ /* 0x000fe40000011603 */
.L_x_919:
[----:B------:R-:W-:Y:S05]  /*87e0*/  BSYNC B0 ;  /* 0x0000000000007941 */ /* 0x000fea0003800000 */
.L_x_917:
[----:B------:R-:W-:-:S05]  /*87f0*/  IMAD R0, R0, c[0x0][0x32c], RZ ;  /* 0x0000cb0000007a24 */ /* 0x000fca00078e02ff */
[----:B------:R-:W-:-:S05]  /*8800*/  IMNMX R2, R2, R0, !PT ;  /* 0x0000000002027217 */ /* 0x000fca0007800200 */
.L_x_916:
[----:B------:R-:W-:Y:S01]  /*8810*/  IMAD.HI R2, R2, 0x2aaaaaab, RZ ;  /* 0x2aaaaaab02027827 */ /* 0x000fe200078e02ff */
[----:B------:R-:W-:Y:S04]  /*8820*/  BSSY B0, `(.L_x_920) ;  /* 0x0000024000007945 */ /* 0x000fe80003800000 */
[----:B------:R-:W-:-:S04]  /*8830*/  SHF.R.U32.HI R0, RZ, 0x1f, R2 ;  /* 0x0000001fff007819 */ /* 0x000fc80000011602 */
[----:B------:R-:W-:Y:S01]  /*8840*/  LEA.HI.SX32 R2, R2, R0, 0x1d ;  /* 0x0000000002027211 */ /* 0x000fe200078feaff */
[----:B------:R-:W-:-:S03]  /*8850*/  IMAD.MOV.U32 R0, RZ, RZ, RZ ;  /* 0x000000ffff007224 */ /* 0x000fc600078e00ff */
[----:B------:R-:W-:-:S04]  /*8860*/  IMNMX R6, RZ, R2, !PT ;  /* 0x00000002ff067217 */ /* 0x000fc80007800200 */
[----:B------:R-:W-:-:S13]  /*8870*/  ISETP.GT.AND P0, PT, R8, R6, PT ;  /* 0x000000060800720c */ /* 0x000fda0003f04270 */
[----:B------:R-:W-:Y:S05]  /*8880*/  @!P0 BRA `(.L_x_921) ;  /* 0x000001d000008947 */ /* 0x000fea0003800000 */
[----:B------:R-:W-:Y:S02]  /*8890*/  IABS R2, R125 ;  /* 0x0000007d00027213 */ /* 0x000fe40000000000 */
[----:B------:R-:W-:Y:S02]  /*88a0*/  IADD3 R3, R125, -0x1, R8 ;  /* 0xffffffff7d037810 */ /* 0x000fe40007ffe008 */
[----:B------:R-:W1:Y:S03]  /*88b0*/  I2F.RP R0, R2 ;  /* 0x0000000200007306 */ /* 0x000e660000209400 */
[----:B------:R-:W-:-:S05]  /*88c0*/  IMAD.IADD R9, R3, 0x1, -R6 ;  /* 0x0000000103097824 */ /* 0x000fca00078e0a06 */
[----:B------:R-:W-:Y:S01]  /*88d0*/  IABS R11, R9 ;  /* 0x00000009000b7213 */ /* 0x000fe20000000000 */
[----:B-1----:R-:W1:Y:S02]  /*88e0*/  MUFU.RCP R0, R0 ;  /* 0x0000000000007308 */ /* 0x002e640000001000 */
[----:B-1----:R-:W-:-:S06]  /*88f0*/  IADD3 R0, R0, 0xffffffe, RZ ;  /* 0x0ffffffe00007810 */ /* 0x002fcc0007ffe0ff */
[----:B---3--:R-:W1:Y:S02]  /*8900*/  F2I.FTZ.U32.TRUNC.NTZ R5, R0 ;  /* 0x0000000000057305 */ /* 0x008e64000021f000 */
        /* <DEDUP_REMOVED lines=21> */
.L_x_921:
[----:B------:R-:W-:Y:S05]  /*8a60*/  BSYNC B0 ;  /* 0x0000000000007941 */ /* 0x000fea0003800000 */
.L_x_920:
[----:B------:R-:W2:Y:S01]  /*8a70*/  LDL R2, [R1+0xa8] ;  /* 0x0000a80001027983 */ /* 0x000ea20000100800 */
        /* <DEDUP_REMOVED lines=50> */
[----:B--2---:R-:W-:-:S04]  /*8da0*/  IMAD R3, R2, R0, R6 ;  /* 0x0000000002037224 */ /* 0x004fc800078e0206 */
[--C-:B------:R-:W-:Y:S01]  /*8db0*/  IMAD.IADD R2, R3, 0x1, R0.reuse ;  /* 0x0000000103027824 */ /* 0x100fe200078e0200 */
[----:B------:R1:W-:Y:S01]  /*8dc0*/  STL [R1+0x20], R3 ;  /* 0x0000200301007387 */ /* 0x0003e20000100800 */
[----:B------:R-:W-:-:S03]  /*8dd0*/  PRMT R0, RZ, 0x7610, R0 ;  /* 0x00007610ff007816 */ /* 0x000fc60000000000 */
[----:B------:R-:W-:-:S04]  /*8de0*/  IMNMX R221, R8, R2, PT ;  /* 0x0000000208dd7217 */ /* 0x000fc80003800200 */
[----:B------:R-:W-:-:S13]  /*8df0*/  ISETP.GT.AND P0, PT, R221, R3, PT ;  /* 0x00000003dd00720c */ /* 0x000fda0003f04270 */
[----:B------:R-:W-:Y:S05]  /*8e00*/  @!P0 BRA `(.L_x_922) ;  /* 0x00018d6000008947 */ /* 0x000fea0003800000 */
[----:B------:R-:W2:Y:S04]  /*8e10*/  LDL R9, [R1+0x8c] ;  /* 0x00008c0001097983 */ /* 0x000ea80000100800 */
[----:B------:R-:W4:Y:S04]  /*8e20*/  LDL R4, [R1+0x28] ;  /* 0x0000280001047983 */ /* 0x000f280000100800 */
[----:B---3--:R-:W3:Y:S01]  /*8e30*/  LDL R5, [R1+0x88] ;  /* 0x0000880001057983 */ /* 0x008ee20000100800 */
[----:B------:R-:W-:-:S03]  /*8e40*/  ISETP.NE.U32.AND P0, PT, RZ, c[0x0][0x340], PT ;  /* 0x0000d000ff007a0c */ /* 0x000fc60003f05070 */
[----:B------:R-:W3:Y:S01]  /*8e50*/  LDL.64 R16, [R1] ;  /* 0x0000000001107983 */ /* 0x000ee20000100a00 */
[----:B------:R-:W-:-:S03]  /*8e60*/  ISETP.NE.AND.EX P1, PT, RZ, c[0x0][0x344], PT, P0 ;  /* 0x0000d100ff007a0c */ /* 0x000fc60003f25300 */
[----:B------:R-:W3:Y:S10]  /*8e70*/  LDL R11, [R1+0x8] ;  /* 0x00000800010b7983 */ /* 0x000ef40000100800 */
[----:B------:R-:W-:Y:S01]  /*8e80*/  @P1 IMAD.MOV.U32 R2, RZ, RZ, 0x4 ;  /* 0x00000004ff021424 */ /* 0x000fe200078e00ff */
[----:B------:R-:W-:-:S05]  /*8e90*/  SHF.R.S32.HI R0, RZ, 0x1f, R127 ;  /* 0x0000001fff007819 */ /* 0x000fca000001147f */
[----:B------:R-:W-:Y:S01]  /*8ea0*/  IMAD R0, R0, c[0x0][0x178], RZ ;  /* 0x00005e0000007a24 */ /* 0x000fe200078e02ff */
[----:B------:R-:W-:-:S03]  /*8eb0*/  ISETP.NE.U32.AND P0, PT, RZ, c[0x0][0x348], PT ;  /* 0x0000d200ff007a0c */ /* 0x000fc60003f05070 */
[----:B------:R-:W-:Y:S01]  /*8ec0*/  IMAD R0, R127, c[0x0][0x17c], R0 ;  /* 0x00005f007f007a24 */ /* 0x000fe200078e0200 */
[----:B------:R-:W-:Y:S01]  /*8ed0*/  ISETP.NE.AND.EX P0, PT, RZ, c[0x0][0x34c], PT, P0 ;  /* 0x0000d300ff007a0c */ /* 0x000fe20003f05300 */
[----:B-12---:R-:W-:-:S05]  /*8ee0*/  @P1 IMAD.WIDE R2, R9, R2, c[0x0][0x340] ;  /* 0x0000d00009021625 */ /* 0x006fca00078e0202 */
[----:B------:R1:W5:Y:S01]  /*8ef0*/  @P1 LDG.E R13, [R2.64] ;  /* 0x00000008020d1981 */ /* 0x000362000c1e1900 */
[----:B----4-:R-:W-:Y:S02]  /*8f00*/  IADD3 R4, R4, R14, RZ ;  /* 0x0000000e04047210 */ /* 0x010fe40007ffe0ff */
[----:B---3--:R-:W-:Y:S01]  /*8f10*/  LOP3.LUT R88, R5, 0xffff, RZ, 0xc0, !PT ;  /* 0x0000ffff05587812 */ /* 0x008fe200078ec0ff */
[----:B------:R-:W2:Y:S02]  /*8f20*/  S2R R15, SR_TID.X ;  /* 0x00000000000f7919 */ /* 0x000ea40000002100 */
[----:B------:R-:W-:Y:S01]  /*8f30*/  @P3 IMAD.HI.U32 R8, R4, c[0x0][0x2c8], RZ ;  /* 0x0000b20004083a27 */ /* 0x000fe200078e00ff */
[----:B------:R-:W-:-:S03]  /*8f40*/  SEL R5, R9, RZ, !P0 ;  /* 0x000000ff09057207 */ /* 0x000fc60004000000 */
[----:B-1----:R-:W-:-:S04]  /*8f50*/  IMAD.WIDE.U32 R2, R127, c[0x0][0x178], RZ ;  /* 0x00005e007f027a25 */ /* 0x002fc800078e00ff */
[----:B------:R-:W-:Y:S01]  /*8f60*/  IMAD.IADD R3, R3, 0x1, R0 ;  /* 0x0000000103037824 */ /* 0x000fe200078e0200 */
[----:B------:R-:W-:-:S03]  /*8f70*/  SHF.R.S32.HI R0, RZ, 0x1f, R9 ;  /* 0x0000001fff007819 */ /* 0x000fc60000011409 */
[----:B------:R-:W-:Y:S01]  /*8f80*/  IMAD.WIDE.U32 R2, R88, c[0x0][0x1b8], R2 ;  /* 0x00006e0058027a25 */ /* 0x000fe200078e0002 */
[----:B------:R-:W-:-:S03]  /*8f90*/  SEL R6, R0, RZ, !P0 ;  /* 0x000000ff00067207 */ /* 0x000fc60004000000 */
[----:B------:R-:W-:Y:S01]  /*8fa0*/  IMAD.MOV.U32 R0, RZ, RZ, R4 ;  /* 0x000000ffff007224 */ /* 0x000fe200078e0004 */
[----:B------:R-:W-:Y:S01]  /*8fb0*/  @P3 SHF.R.U32.HI R0, RZ, c[0x0][0x2cc], R8 ;  /* 0x0000b300ff003a19 */ /* 0x000fe20000011608 */
[----:B------:R-:W-:Y:S02]  /*8fc0*/  IMAD R3, R88, c[0x0][0x1bc], R3 ;  /* 0x00006f0058037a24 */ /* 0x000fe400078e0203 */
[----:B------:R-:W-:Y:S01]  /*8fd0*/  IMAD R6, R6, c[0x0][0x1c0], RZ ;  /* 0x0000700006067a24 */ /* 0x000fe200078e02ff */
[----:B------:R-:W-:Y:S01]  /*8fe0*/  SHF.R.S32.HI R8, RZ, 0x1f, R0 ;  /* 0x0000001fff087819 */ /* 0x000fe20000011400 */
[----:B------:R-:W-:-:S04]  /*8ff0*/  IMAD.WIDE.U32 R2, R5, c[0x0][0x1c0], R2 ;  /* 0x0000700005027a25 */ /* 0x000fc800078e0002 */
[----:B------:R-:W-:Y:S02]  /*9000*/  IMAD R6, R5, c[0x0][0x1c4], R6 ;  /* 0x0000710005067a24 */ /* 0x000fe400078e0206 */
[----:B------:R-:W-:-:S04]  /*9010*/  IMAD.MOV R5, RZ, RZ, -R0 ;  /* 0x000000ffff057224 */ /* 0x000fc800078e0a00 */
[----:B------:R-:W-:Y:S01]  /*9020*/  IMAD R4, R5, c[0x0][0x2c4], R4 ;  /* 0x0000b10005047a24 */ /* 0x000fe200078e0204 */
[----:B------:R-:W-:Y:S01]  /*9030*/  IADD3 R3, R3, R6, RZ ;  /* 0x0000000603037210 */ /* 0x000fe20007ffe0ff */
[----:B------:R-:W-:-:S04]  /*9040*/  IMAD R5, R8, c[0x0][0x1b0], RZ ;  /* 0x00006c0008057a24 */ /* 0x000fc800078e02ff */
[C---:B------:R-:W-:Y:S01]  /*9050*/  IMAD R6, R0.reuse, c[0x0][0x1b4], R5 ;  /* 0x00006d0000067a24 */ /* 0x040fe200078e0205 */
[----:B------:R-:W-:Y:S01]  /*9060*/  SHF.R.S32.HI R5, RZ, 0x1f, R4 ;  /* 0x0000001fff057819 */ /* 0x000fe20000011404 */
[----:B------:R-:W-:Y:S01]  /*9070*/  IMAD.WIDE.U32 R2, R0, c[0x0][0x1b0], R2 ;  /* 0x00006c0000027a25 */ /* 0x000fe200078e0002 */
[----:B--2---:R-:W-:-:S03]  /*9080*/  SHF.R.S32.HI R10, RZ, 0x1f, R15 ;  /* 0x0000001fff0a7819 */ /* 0x004fc6000001140f */
[----:B------:R-:W-:Y:S02]  /*9090*/  IMAD R0, R5, c[0x0][0x1a8], RZ ;  /* 0x00006a0005007a24 */ /* 0x000fe400078e02ff */
[----:B------:R-:W-:Y:S01]  /*90a0*/  IMAD.IADD R3, R3, 0x1, R6 ;  /* 0x0000000103037824 */ /* 0x000fe200078e0206 */
[----:B------:R-:W-:Y:S01]  /*90b0*/  LEA.HI R10, R10, R15, RZ, 0x2 ;  /* 0x0000000f0a0a7211 */ /* 0x000fe200078f10ff */
[C---:B------:R-:W-:Y:S02]  /*90c0*/  IMAD R0, R4.reuse, c[0x0][0x1ac], R0 ;  /* 0x00006b0004007a24 */ /* 0x040fe400078e0200 */
[----:B------:R-:W-:Y:S01]  /*90d0*/  IMAD.WIDE.U32 R2, R4, c[0x0][0x1a8], R2 ;  /* 0x00006a0004027a25 */ /* 0x000fe200078e0002 */
[----:B------:R-:W-:-:S04]  /*90e0*/  SHF.R.S32.HI R10, RZ, 0x2, R10 ;  /* 0x00000002ff0a7819 */ /* 0x000fc8000001140a */
[----:B------:R-:W-:Y:S02]  /*90f0*/  IADD3 R0, R3, R0, RZ ;  /* 0x0000000003007210 */ /* 0x000fe40007ffe0ff */
[----:B------:R-:W-:Y:S01]  /*9100*/  LEA R12, P0, R2, c[0x0][0x160], 0x1 ;  /* 0x00005800020c7a11 */ /* 0x000fe200078008ff */
[----:B------:R-:W-:Y:S01]  /*9110*/  IMAD.IADD R5, R10, 0x1, R14 ;  /* 0x000000010a057824 */ /* 0x000fe200078e020e */
[----:B------:R-:W-:Y:S02]  /*9120*/  ISETP.GE.AND P4, PT, R16, c[0x0][0x198], PT ;  /* 0x0000660010007a0c */ /* 0x000fe40003f86270 */
[----:B------:R-:W-:Y:S02]  /*9130*/  ISETP.GE.AND P3, PT, R252, c[0x0][0x198], PT ;  /* 0x00006600fc007a0c */ /* 0x000fe40003f66270 */
[----:B------:R-:W-:Y:S02]  /*9140*/  ISETP.GE.AND P2, PT, R11, c[0x0][0x198], PT ;  /* 0x000066000b007a0c */ /* 0x000fe40003f46270 */
[----:B------:R-:W-:-:S02]  /*9150*/  LEA.HI.X R6, R2, c[0x0][0x164], R0, 0x1, P0 ;  /* 0x0000590002067a11 */ /* 0x000fc400000f0c00 */
[----:B------:R-:W-:Y:S02]  /*9160*/  IADD3 R134, R221, -0x1, RZ ;  /* 0xffffffffdd867810 */ /* 0x000fe40007ffe0ff */
[----:B------:R-:W-:Y:S01]  /*9170*/  @!P1 MOV R13, R9 ;  /* 0x00000009000d9202 */ /* 0x000fe20000000f00 */
[----:B------:R-:W-:Y:S05]  /*9180*/  BRA.DIV ~URZ, `(.L_x_923) ;  /* 0x0001dcf27f007947 */ /* 0x000fea000b800000 */
[----:B------:R1:W2:Y:S02]  /*9190*/  SHFL.IDX PT, R4, R6, RZ, 0x1c1f ;  /* 0x001c1fff06047589 */ /* 0x0002a400000e0000 */
.L_x_1174:
[----:B------:R-:W-:Y:S05]  /*91a0*/  BRA.DIV ~URZ, `(.L_x_924) ;  /* 0x0001dd427f007947 */ /* 0x000fea000b800000 */
[----:B------:R3:W4:Y:S02]  /*91b0*/  SHFL.IDX PT, R0, R12, RZ, 0x1c1f ;  /* 0x001c1fff0c007589 */ /* 0x00072400000e0000 */
.L_x_1175:
[----:B------:R-:W-:Y:S01]  /*91c0*/  IMAD R34, R249, c[0x0][0x2c4], RZ ;  /* 0x0000b100f9227a24 */ /* 0x000fe200078e02ff */
[----:B------:R-:W-:Y:S04]  /*91d0*/  BSSY B0, `(.L_x_925) ;  /* 0x0000015000007945 */ /* 0x000fe80003800000 */
[----:B------:R-:W-:-:S13]  /*91e0*/  ISETP.GE.AND P0, PT, R5, R34, PT ;  /* 0x000000220500720c */ /* 0x000fda0003f06270 */
[----:B------:R-:W-:Y:S05]  /*91f0*/  @P0 BRA `(.L_x_926) ;  /* 0x0000012000000947 */ /* 0x000fea0003800000 */
[----:B---3--:R-:W3:Y:S04]  /*9200*/  LDL.64 R2, [R1] ;  /* 0x0000000001027983 */ /* 0x008ee80000100a00 */
[----:B----4-:R-:W4:Y:S04]  /*9210*/  LDL R15, [R1+0x8] ;  /* 0x00000800010f7983 */ /* 0x010f280000100800 */
[----:B--2---:R-:W2:Y:S04]  /*9220*/  LDL R14, [R1+0x3c] ;  /* 0x00003c00010e7983 */ /* 0x004ea80000100800 */
[----:B------:R-:W2:Y:S04]  /*9230*/  LDL R17, [R1+0x94] ;  /* 0x0000940001117983 */ /* 0x000ea80000100800 */
[----:B------:R-:W2:Y:S01]  /*9240*/  LDL R16, [R1+0x90] ;  /* 0x0000900001107983 */ /* 0x000ea20000100800 */
[----:B------:R-:W-:-:S02]  /*9250*/  LEA R8, P1, R252, R0, 0x1 ;  /* 0x00000000fc087211 */ /* 0x000fc400078208ff */
[----:B---3--:R-:W-:-:S04]  /*9260*/  LEA R10, P0, R2, R0, 0x1 ;  /* 0x00000000020a7211 */ /* 0x008fc800078008ff */
[----:B------:R-:W-:Y:S02]  /*9270*/  LEA.HI.X R11, R2, R4, R3, 0x1, P0 ;  /* 0x00000004020b7211 */ /* 0x000fe400000f0c03 */
[----:B----4-:R-:W-:Y:S01]  /*9280*/  LEA R2, P0, R15, R0, 0x1 ;  /* 0x000000000f027211 */ /* 0x010fe200078008ff */
[----:B--2---:R-:W-:Y:S01]  /*9290*/  IMAD.SHL.U32 R0, R14, 0x2, RZ ;  /* 0x000000020e007824 */ /* 0x004fe200078e00ff */
[----:B------:R-:W-:-:S04]  /*92a0*/  LEA.HI.X R9, R252, R4, R17, 0x1, P1 ;  /* 0x00000004fc097211 */ /* 0x000fc800008f0c11 */
[----:B------:R-:W-:Y:S01]  /*92b0*/  @!PT LDS RZ, [RZ] ;  /* 0x00000000fffff984 */ /* 0x000fe20000000800 */
[----:B------:R-:W-:Y:S01]  /*92c0*/  @!PT LDS RZ, [RZ] ;  /* 0x00000000fffff984 */ /* 0x000fe20000000800 */
[----:B------:R-:W-:Y:S01]  /*92d0*/  @!PT LDS RZ, [RZ] ;  /* 0x00000000fffff984 */ /* 0x000fe20000000800 */
[----:B------:R2:W-:Y:S01]  /*92e0*/  LDGSTS.E.BYPASS.LTC128B.128 [R0+0x6080], [R10.64], !P4 ;  /* 0x060800000a007fae */ /* 0x0005e2000e101d48 */
[----:B------:R-:W-:-:S03]  /*92f0*/  LEA.HI.X R3, R15, R4, R16, 0x1, P0 ;  /* 0x000000040f037211 */ /* 0x000fc600000f0c10 */
[----:B------:R2:W-:Y:S04]  /*9300*/  LDGSTS.E.BYPASS.LTC128B.128 [R0+0x8080], [R8.64], !P3 ;  /* 0x0808000008007fae */ /* 0x0005e8000d901d48 */
[----:B------:R2:W-:Y:S02]  /*9310*/  LDGSTS.E.BYPASS.LTC128B.128 [R0+0xa080], [R2.64], !P2 ;  /* 0x0a08000002007fae */ /* 0x0005e4000d101d48 */
.L_x_926:
[----:B------:R-:W-:Y:S05]  /*9320*/  BSYNC B0 ;  /* 0x0000000000007941 */ /* 0x000fea0003800000 */
.L_x_925:
[----:B------:R-:W-:Y:S05]  /*9330*/  BRA.DIV ~URZ, `(.L_x_927) ;  /* 0x0001dc227f007947 */ /* 0x000fea000b800000 */
[----:B--2---:R2:W1:Y:S04]  /*9340*/  SHFL.IDX PT, R4, R6, 0x1, 0x1c1f ;  /* 0x003c1f0006047f89 */ /* 0x00446800000e0000 */
[----:B----4-:R2:W4:Y:S02]  /*9350*/  SHFL.IDX PT, R0, R12, 0x1, 0x1c1f ;  /* 0x003c1f000c007f89 */ /* 0x01052400000e0000 */
.L_x_1176:
[----:B------:R-:W-:Y:S01]  /*9360*/  IADD3 R2, R5, 0x20, RZ ;  /* 0x0000002005027810 */ /* 0x000fe20007ffe0ff */
[----:B------:R-:W-:Y:S03]  /*9370*/  BSSY B0, `(.L_x_928) ;  /* 0x0000015000007945 */ /* 0x000fe60003800000 */
[----:B------:R-:W-:-:S13]  /*9380*/  ISETP.GE.AND P0, PT, R2, R34, PT ;  /* 0x000000220200720c */ /* 0x000fda0003f06270 */
[----:B------:R-:W-:Y:S05]  /*9390*/  @P0 BRA `(.L_x_929) ;  /* 0x0000012000000947 */ /* 0x000fea0003800000 */
[----:B--2---:R-:W2:Y:S04]  /*93a0*/  LDL.64 R18, [R1] ;  /* 0x0000000001127983 */ /* 0x004ea80000100a00 */
[----:B---3--:R-:W3:Y:S04]  /*93b0*/  LDL R15, [R1+0x8] ;  /* 0x00000800010f7983 */ /* 0x008ee80000100800 */
[----:B----4-:R-:W4:Y:S04]  /*93c0*/  LDL R14, [R1+0x3c] ;  /* 0x00003c00010e7983 */ /* 0x010f280000100800 */
[----:B------:R-:W4:Y:S04]  /*93d0*/  LDL R17, [R1+0x94] ;  /* 0x0000940001117983 */ /* 0x000f280000100800 */
[----:B------:R-:W4:Y:S01]  /*93e0*/  LDL R16, [R1+0x90] ;  /* 0x0000900001107983 */ /* 0x000f220000100800 */
[----:B------:R-:W-:-:S02]  /*93f0*/  LEA R8, P1, R252, R0, 0x1 ;  /* 0x00000000fc087211 */ /* 0x000fc400078208ff */
[----:B--2---:R-:W-:-:S04]  /*9400*/  LEA R10, P0, R18, R0, 0x1 ;  /* 0x00000000120a7211 */ /* 0x004fc800078008ff */
[----:B-1----:R-:W-:Y:S02]  /*9410*/  LEA.HI.X R11, R18, R4, R19, 0x1, P0 ;  /* 0x00000004120b7211 */ /* 0x002fe400000f0c13 */
[----:B---3--:R-:W-:Y:S01]  /*9420*/  LEA R2, P0, R15, R0, 0x1 ;  /* 0x000000000f027211 */ /* 0x008fe200078008ff */
[----:B----4-:R-:W-:Y:S01]  /*9430*/  IMAD.SHL.U32 R0, R14, 0x2, RZ ;  /* 0x000000020e007824 */ /* 0x010fe200078e00ff */
        /* <DEDUP_REMOVED lines=8> */
.L_x_929:
[----:B------:R-:W-:Y:S05]  /*94c0*/  BSYNC B0 ;  /* 0x0000000000007941 */ /* 0x000fea0003800000 */
.L_x_928:
[----:B------:R-:W-:Y:S05]  /*94d0*/  BRA.DIV ~URZ, `(.L_x_930) ;  /* 0x0001db527f007947 */ /* 0x000fea000b800000 */
[----:B-1----:R1:W2:Y:S02]  /*94e0*/  SHFL.IDX PT, R4, R6, 0x2, 0x1c1f ;  /* 0x005c1f0006047f89 */ /* 0x0022a400000e0000 */
.L_x_1177:
[----:B------:R-:W-:Y:S05]  /*94f0*/  BRA.DIV ~URZ, `(.L_x_931) ;  /* 0x0001dba27f007947 */ /* 0x000fea000b800000 */
[----:B----4-:R4:W1:Y:S02]  /*9500*/  SHFL.IDX PT, R0, R12, 0x2, 0x1c1f ;  /* 0x005c1f000c007f89 */ /* 0x01086400000e0000 */
.L_x_1178:
[----:B------:R-:W-:Y:S01]  /*9510*/  IADD3 R2, R5, 0x40, RZ ;  /* 0x0000004005027810 */ /* 0x000fe20007ffe0ff */
[----:B------:R-:W-:Y:S03]  /*9520*/  BSSY B0, `(.L_x_932) ;  /* 0x0000015000007945 */ /* 0x000fe60003800000 */
[----:B------:R-:W-:-:S13]  /*9530*/  ISETP.GE.AND P0, PT, R2, R34, PT ;  /* 0x000000220200720c */ /* 0x000fda0003f06270 */
[----:B------:R-:W-:Y:S05]  /*9540*/  @P0 BRA `(.L_x_933) ;  /* 0x0000012000000947 */ /* 0x000fea0003800000 */
[----:B---3--:R-:W3:Y:S04]  /*9550*/  LDL.64 R18, [R1] ;  /* 0x0000000001127983 */ /* 0x008ee80000100a00 */
[----:B----4-:R-:W4:Y:S04]  /*9560*/  LDL R15, [R1+0x8] ;  /* 0x00000800010f7983 */ /* 0x010f280000100800 */
[----:B--2---:R-:W2:Y:S04]  /*9570*/  LDL R14, [R1+0x3c] ;  /* 0x00003c00010e7983 */ /* 0x004ea80000100800 */
[----:B------:R-:W2:Y:S04]  /*9580*/  LDL R17, [R1+0x94] ;  /* 0x0000940001117983 */ /* 0x000ea80000100800 */
[----:B------:R-:W2:Y:S01]  /*9590*/  LDL R16, [R1+0x90] ;  /* 0x0000900001107983 */ /* 0x000ea20000100800 */
[----:B-1----:R-:W-:-:S02]  /*95a0*/  LEA R8, P1, R252, R0, 0x1 ;  /* 0x00000000fc087211 */ /* 0x002fc400078208ff */
        /* <DEDUP_REMOVED lines=12> */
.L_x_933:
[----:B------:R-:W-:Y:S05]  /*9670*/  BSYNC B0 ;  /* 0x0000000000007941 */ /* 0x000fea0003800000 */
.L_x_932:
[----:B------:R-:W-:Y:S05]  /*9680*/  BRA.DIV ~URZ, `(.L_x_934) ;  /* 0x0001da827f007947 */ /* 0x000fea000b800000 */
[----:B--2---:R2:W3:Y:S04]  /*9690*/  SHFL.IDX PT, R4, R6, 0x3, 0x1c1f ;  /* 0x007c1f0006047f89 */ /* 0x0044e800000e0000 */
[----:B-1----:R2:W1:Y:S02]  /*96a0*/  SHFL.IDX PT, R0, R12, 0x3, 0x1c1f ;  /* 0x007c1f000c007f89 */ /* 0x00246400000e0000 */
.L_x_1179:
[----:B--2---:R-:W2:Y:S04]  /*96b0*/  LDL.64 R104, [R1] ;  /* 0x0000000001687983 */ /* 0x004ea80000100a00 */
[----:B----4-:R-:W4:Y:S04]  /*96c0*/  LDL R101, [R1+0x94] ;  /* 0x0000940001657983 */ /* 0x010f280000100800 */
[----:B---3--:R-:W3:Y:S04]  /*96d0*/  LDL R99, [R1+0x8] ;  /* 0x0000080001637983 */ /* 0x008ee80000100800 */
[----:B------:R-:W3:Y:S04]  /*96e0*/  LDL R103, [R1+0x3c] ;  /* 0x00003c0001677983 */ /* 0x000ee80000100800 */
[----:B------:R-:W3:Y:S01]  /*96f0*/  LDL R100, [R1+0x90] ;  /* 0x0000900001647983 */ /* 0x000ee20000100800 */
[----:B------:R-:W-:-:S04]  /*9700*/  IADD3 R2, R5, 0x60, RZ ;  /* 0x0000006005027810 */ /* 0x000fc80007ffe0ff */
[----:B------:R-:W-:Y:S01]  /*9710*/  ISETP.GE.AND P0, PT, R2, R34, PT ;  /* 0x000000220200720c */ /* 0x000fe20003f06270 */
[----:B-----5:R-:W-:-:S05]  /*9720*/  IMAD.WIDE.U32 R16, R13, c[0x0][0x2b0], RZ ;  /* 0x0000ac000d107a25 */ /* 0x020fca00078e00ff */
[----:B------:R1:W-:Y:S07]  /*9730*/  STL.64 [R1+0x48], R16 ;  /* 0x0000481001007387 */ /* 0x0003ee0000100a00 */
[----:B-12---:R-:W-:-:S04]  /*9740*/  @!P0 LEA R10, P1, R104, R0, 0x1 ;  /* 0x00000000680a8211 */ /* 0x006fc800078208ff */
[----:B------:R-:W-:Y:S02]  /*9750*/  @!P0 LEA.HI.X R11, R104, R4, R105, 0x1, P1 ;  /* 0x00000004680b8211 */ /* 0x000fe400008f0c69 */
[----:B------:R-:W-:-:S04]  /*9760*/  @!P0 LEA R8, P1, R252, R0, 0x1 ;  /* 0x00000000fc088211 */ /* 0x000fc800078208ff */
[----:B----4-:R-:W-:Y:S02]  /*9770*/  @!P0 LEA.HI.X R9, R252, R4, R101, 0x1, P1 ;  /* 0x00000004fc098211 */ /* 0x010fe400008f0c65 */
[----:B---3--:R-:W-:Y:S01]  /*9780*/  @!P0 LEA R2, P1, R99, R0, 0x1 ;  /* 0x0000000063028211 */ /* 0x008fe200078208ff */
[----:B------:R-:W-:-:S03]  /*9790*/  @!P0 IMAD.SHL.U32 R0, R103, 0x2, RZ ;  /* 0x0000000267008824 */ /* 0x000fc600078e00ff */
[----:B------:R-:W-:Y:S02]  /*97a0*/  @!P0 LEA.HI.X R3, R99, R4, R100, 0x1, P1 ;  /* 0x0000000463038211 */ /* 0x000fe400008f0c64 */
[----:B------:R-:W-:Y:S01]  /*97b0*/  @!PT LDS RZ, [RZ] ;  /* 0x00000000fffff984 */ /* 0x000fe20000000800 */
[----:B------:R-:W-:Y:S01]  /*97c0*/  @!PT LDS RZ, [RZ] ;  /* 0x00000000fffff984 */ /* 0x000fe20000000800 */
[----:B------:R-:W-:Y:S01]  /*97d0*/  @!PT LDS RZ, [RZ] ;  /* 0x00000000fffff984 */ /* 0x000fe20000000800 */
[----:B------:R1:W-:Y:S04]  /*97e0*/  @!P0 LDGSTS.E.BYPASS.LTC128B.128 [R0+0x7880], [R10.64], !P4 ;  /* 0x078800000a008fae */ /* 0x0003e8000e101d48 */
[----:B------:R1:W-:Y:S04]  /*97f0*/  @!P0 LDGSTS.E.BYPASS.LTC128B.128 [R0+0x9880], [R8.64], !P3 ;  /* 0x0988000008008fae */ /* 0x0003e8000d901d48 */
[----:B------:R1:W-:Y:S04]  /*9800*/  @!P0 LDGSTS.E.BYPASS.LTC128B.128 [R0+0xb880], [R2.64], !P2 ;  /* 0x0b88000002008fae */ /* 0x0003e8000d101d48 */
[----:B------:R-:W0:Y:S01]  /*9810*/  LDGDEPBAR ;  /* 0x00000000000079af */ /* 0x000e220000000000 */
[----:B-1----:R-:W-:-:S05]  /*9820*/  SHF.R.S32.HI R0, RZ, 0x1f, R13 ;  /* 0x0000001fff007819 */ /* 0x002fca000001140d */
[----:B------:R-:W-:-:S04]  /*9830*/  IMAD R0, R0, c[0x0][0x2b0], RZ ;  /* 0x0000ac0000007a24 */ /* 0x000fc800078e02ff */
[----:B------:R-:W-:-:S04]  /*9840*/  IMAD R0, R13, c[0x0][0x2b4], R0 ;  /* 0x0000ad000d007a24 */ /* 0x000fc800078e0200 */
[----:B------:R-:W-:-:S05]  /*9850*/  IMAD.IADD R6, R17, 0x1, R0 ;  /* 0x0000000111067824 */ /* 0x000fca00078e0200 */
[----:B------:R1:W-:Y:S01]  /*9860*/  STL [R1+0x54], R6 ;  /* 0x0000540601007387 */ /* 0x0003e20000100800 */
[----:B------:R-:W-:Y:S02]  /*9870*/  WARPSYNC 0xffffffff ;  /* 0xffffffff00007948 */ /* 0x000fe40003800000 */
[----:B------:R-:W2:Y:S04]  /*9880*/  LDL R14, [R1+0x28] ;  /* 0x00002800010e7983 */ /* 0x000ea80000100800 */
[----:B------:R-:W3:Y:S01]  /*9890*/  LDL R12, [R1+0x5c] ;  /* 0x00005c00010c7983 */ /* 0x000ee20000100800 */
[----:B------:R-:W-:Y:S02]  /*98a0*/  IMAD.MOV.U32 R108, RZ, RZ, 0x30 ;  /* 0x00000030ff6c7424 */ /* 0x000fe400078e00ff */
[----:B------:R-:W-:Y:S02]  /*98b0*/  IMAD.MOV.U32 R0, RZ, RZ, c[0x0][0x2b8] ;  /* 0x0000ae00ff007624 */ /* 0x000fe400078e00ff */
[----:B------:R-:W-:Y:S01]  /*98c0*/  IMAD R133, R221, R108, -0x30 ;  /* 0xffffffd0dd857424 */ /* 0x000fe200078e026c */
[----:B------:R-:W-:Y:S02]  /*98d0*/  BAR.SYNC.DEFER_BLOCKING 0x0 ;  /* 0x0000000000007b1d */ /* 0x000fe40000010000 */
[----:B------:R-:W-:-:S02]  /*98e0*/  ISETP.NE.AND P1, PT, R0, 0x1, PT ;  /* 0x000000010000780c */ /* 0x000fc40003f25270 */
[----:B------:R-:W-:Y:S01]  /*98f0*/  LOP3.LUT R209, R209, 0xfffffeff, RZ, 0xc0, !PT ;  /* 0xfffffeffd1d17812 */ /* 0x000fe200078ec0ff */
[----:B------:R-:W-:-:S10]  /*9900*/  IMAD.MOV.U32 R220, RZ, RZ, RZ ;  /* 0x000000ffffdc7224 */ /* 0x000fd400078e00ff */
[----:B------:R-:W-:Y:S01]  /*9910*/  @P1 LOP3.LUT R209, R209, 0x100, RZ, 0xfc, !PT ;  /* 0x00000100d1d11812 */ /* 0x000fe200078efcff */
[----:B--2---:R-:W-:-:S05]  /*9920*/  IMAD.IADD R2, R14, 0x1, R133 ;  /* 0x000000010e027824 */ /* 0x004fca00078e0285 */
[C---:B------:R-:W-:Y:S01]  /*9930*/  ISETP.GE.AND P0, PT, R2.reuse, R250, PT ;  /* 0x000000fa0200720c */ /* 0x040fe20003f06270 */
[----:B---3--:R-:W-:-:S03]  /*9940*/  IMAD.IADD R2, R2, 0x1, R12 ;  /* 0x0000000102027824 */ /* 0x008fc600078e020c */
[----:B------:R-:W-:Y:S01]  /*9950*/  ISETP.GT.OR P0, PT, R14, 0x2f, P0 ;  /* 0x0000002f0e00780c */ /* 0x000fe20000704670 */
[----:B------:R-:W-:-:S04]  /*9960*/  @P1 IMAD.HI.U32 R3, R2, c[0x0][0x2bc], RZ ;  /* 0x0000af0002031a27 */ /* 0x000fc800078e00ff */
[----:B------:R-:W-:Y:S01]  /*9970*/  IMAD.MOV.U32 R0, RZ, RZ, R2 ;  /* 0x000000ffff007224 */ /* 0x000fe200078e0002 */
[----:B------:R-:W-:-:S07]  /*9980*/  @P1 SHF.R.U32.HI R0, RZ, c[0x0][0x2c0], R3 ;  /* 0x0000b000ff001a19 */ /* 0x000fce0000011603 */
[----:B------:R-:W-:-:S04]  /*9990*/  @!P0 IADD3 R3, P1, R0, R16, RZ ;  /* 0x0000001000038210 */ /* 0x000fc80007f3e0ff */
[----:B------:R-:W-:Y:S02]  /*99a0*/  @!P0 LEA.HI.X.SX32 R5, R0, R6, 0x1, P1 ;  /* 0x0000000600058211 */ /* 0x000fe400008f0eff */
[----:B------:R-:W-:-:S04]  /*99b0*/  @!P0 LEA R4, P1, R3, c[0x0][0x2a0], 0x2 ;  /* 0x0000a80003048a11 */ /* 0x000fc800078210ff */
[----:B------:R-:W-:-:S05]  /*99c0*/  @!P0 LEA.HI.X R5, R3, c[0x0][0x2a4], R5, 0x2, P1 ;  /* 0x0000a90003058a11 */ /* 0x000fca00008f1405 */
[----:B------:R-:W2:Y:S01]  /*99d0*/  @!P0 LDG.E R220, [R4.64] ;  /* 0x0000000804dc8981 */ /* 0x000ea2000c1e1900 */
[----:B------:R-:W-:-:S04]  /*99e0*/  IMAD.MOV R0, RZ, RZ, -R0 ;  /* 0x000000ffff007224 */ /* 0x000fc800078e0a00 */
[----:B------:R-:W-:Y:S01]  /*99f0*/  IMAD R222, R0, c[0x0][0x2b8], R2 ;  /* 0x0000ae0000de7a24 */ /* 0x000fe200078e0202 */
[----:B-1----:R-:W1:Y:S04]  /*9a00*/  S2R R6, SR_TID.X ;  /* 0x0000000000067919 */ /* 0x002e680000002100 */
[----:B------:R-:W-:Y:S01]  /*9a10*/  SHF.R.S32.HI R97, RZ, 0x1f, R222 ;  /* 0x0000001fff617819 */ /* 0x000fe200000114de */
[----:B------:R-:W-:-:S04]  /*9a20*/  IMAD.WIDE.U32 R2, R222, c[0x0][0x1e0], RZ ;  /* 0x00007800de027a25 */ /* 0x000fc800078e00ff */
[----:B------:R-:W-:-:S04]  /*9a30*/  IMAD R0, R97, c[0x0][0x1e0], RZ ;  /* 0x0000780061007a24 */ /* 0x000fc800078e02ff */
[----:B------:R-:W-:-:S04]  /*9a40*/  IMAD R0, R222, c[0x0][0x1e4], R0 ;  /* 0x00007900de007a24 */ /* 0x000fc800078e0200 */
[----:B------:R-:W-:Y:S02]  /*9a50*/  IMAD.IADD R3, R3, 0x1, R0 ;  /* 0x0000000103037824 */ /* 0x000fe400078e0200 */
[----:B------:R-:W-:-:S04]  /*9a60*/  IMAD.WIDE.U32 R10, R88, c[0x0][0x1e8], RZ ;  /* 0x00007a00580a7a25 */ /* 0x000fc800078e00ff */
[----:B------:R-:W-:Y:S01]  /*9a70*/  IMAD R108, R221, -0x30, R108 ;  /* 0xffffffd0dd6c7824 */ /* 0x000fe200078e026c */
[----:B-1----:R-:W-:Y:S01]  /*9a80*/  SHF.R.S32.HI R102, RZ, 0x1f, R6 ;  /* 0x0000001fff667819 */ /* 0x002fe20000011406 */
[----:B------:R-:W-:Y:S02]  /*9a90*/  IMAD R8, R88, c[0x0][0x1ec], R11 ;  /* 0x00007b0058087a24 */ /* 0x000fe400078e020b */
[----:B------:R-:W-:Y:S01]  /*9aa0*/  IMAD.IADD R132, R250, 0x1, R108 ;  /* 0x00000001fa847824 */ /* 0x000fe200078e026c */
[----:B------:R-:W-:-:S04]  /*9ab0*/  LEA.HI R102, R102, R6, RZ, 0x2 ;  /* 0x0000000666667211 */ /* 0x000fc800078f10ff */
[----:B------:R-:W-:Y:S02]  /*9ac0*/  SHF.R.S32.HI R102, RZ, 0x2, R102 ;  /* 0x00000002ff667819 */ /* 0x000fe40000011466 */
[----:B------:R-:W-:-:S05]  /*9ad0*/  IMNMX R6, R132, 0x30, PT ;  /* 0x0000003084067817 */ /* 0x000fca0003800200 */
[----:B------:R-:W-:-:S05]  /*9ae0*/  IMAD.IADD R6, R6, 0x1, -R102 ;  /* 0x0000000106067824 */ /* 0x000fca00078e0a66 */
[----:B------:R-:W-:Y:S01]  /*9af0*/  ISETP.GE.AND P1, PT, R6, 0x1, PT ;  /* 0x000000010600780c */ /* 0x000fe20003f26270 */
[----:B------:R-:W-:Y:S04]  /*9b00*/  STL.64 [R1+0x40], R10 ;  /* 0x0000400a01007387 */ /* 0x000fe80000100a00 */
[----:B------:R-:W-:Y:S08]  /*9b10*/  STL [R1+0x50], R8 ;  /* 0x0000500801007387 */ /* 0x000ff00000100800 */
[----:B------:R-:W-:-:S02]  /*9b20*/  @P1 ISETP.GE.AND P2, PT, R104, c[0x0][0x1d4], PT ;  /* 0x0000750068001a0c */ /* 0x000fc40003f46270 */
[----:B------:R-:W-:Y:S02]  /*9b30*/  @P1 ISETP.GE.AND P3, PT, R252, c[0x0][0x1d4], PT ;  /* 0x00007500fc001a0c */ /* 0x000fe40003f66270 */
[----:B------:R-:W-:Y:S02]  /*9b40*/  LOP3.LUT R209, R209, 0xffffffbf, RZ, 0xc0, !PT ;  /* 0xffffffbfd1d17812 */ /* 0x000fe400078ec0ff */
[----:B--2---:R-:W-:Y:S01]  /*9b50*/  SHF.R.S32.HI R98, RZ, 0x1f, R220 ;  /* 0x0000001fff627819 */ /* 0x004fe200000114dc */
[----:B------:R-:W-:-:S04]  /*9b60*/  IMAD.WIDE.U32 R2, R220, c[0x0][0x1f0], R2 ;  /* 0x00007c00dc027a25 */ /* 0x000fc800078e0002 */
[----:B------:R-:W-:-:S04]  /*9b70*/  IMAD R0, R98, c[0x0][0x1f0], RZ ;  /* 0x00007c0062007a24 */ /* 0x000fc800078e02ff */
[----:B------:R-:W-:Y:S01]  /*9b80*/  IMAD R4, R220, c[0x0][0x1f4], R0 ;  /* 0x00007d00dc047a24 */ /* 0x000fe200078e0200 */
[----:B------:R-:W-:-:S04]  /*9b90*/  IADD3 R0, P0, R2, R10, RZ ;  /* 0x0000000a02007210 */ /* 0x000fc80007f1e0ff */
[----:B------:R-:W-:Y:S02]  /*9ba0*/  IADD3.X R2, R8, R3, R4, P0, !PT ;  /* 0x0000000308027210 */ /* 0x000fe400007fe404 */
[----:B------:R-:W-:-:S04]  /*9bb0*/  LEA R3, P0, R0, c[0x0][0x1c8], 0x1 ;  /* 0x0000720000037a11 */ /* 0x000fc800078008ff */
[----:B------:R-:W-:Y:S02]  /*9bc0*/  LEA.HI.X R5, R0, c[0x0][0x1cc], R2, 0x1, P0 ;  /* 0x0000730000057a11 */ /* 0x000fe400000f0c02 */
[----:B------:R-:W1:Y:S04]  /*9bd0*/  SHFL.IDX PT, R0, R3, RZ, 0x1c1f ;  /* 0x001c1fff03007589 */ /* 0x000e6800000e0000 */
[----:B------:R-:W2:Y:S04]  /*9be0*/  SHFL.IDX PT, R2, R5, RZ, 0x1c1f ;  /* 0x001c1fff05027589 */ /* 0x000ea800000e0000 */
[----:B------:R3:W4:Y:S04]  /*9bf0*/  SHFL.IDX PT, R4, R3, 0x1, 0x1c1f ;  /* 0x003c1f0003047f89 */ /* 0x00072800000e0000 */
[----:B------:R-:W5:Y:S01]  /*9c00*/  SHFL.IDX PT, R5, R5, 0x1, 0x1c1f ;  /* 0x003c1f0005057f89 */ /* 0x000f6200000e0000 */
[----:B-1----:R-:W-:-:S04]  /*9c10*/  @P1 LEA R8, P0, R104, R0, 0x1 ;  /* 0x0000000068081211 */ /* 0x002fc800078008ff */
[----:B--2---:R-:W-:Y:S01]  /*9c20*/  @P1 LEA.HI.X R9, R104, R2, R105, 0x1, P0 ;  /* 0x0000000268091211 */ /* 0x004fe200000f0c69 */
[----:B---3--:R-:W-:-:S05]  /*9c30*/  @P1 IMAD.SHL.U32 R3, R103, 0x2, RZ ;  /* 0x0000000267031824 */ /* 0x008fca00078e00ff */
[----:B------:R1:W-:Y:S01]  /*9c40*/  @P1 LDGSTS.E.BYPASS.LTC128B.128 [R3+0x3c80], [R8.64], !P2 ;  /* 0x03c8000008031fae */ /* 0x0003e2000d101d48 */
[----:B------:R-:W-:Y:S02]  /*9c50*/  ISETP.GE.AND P0, PT, R6, 0x21, PT ;  /* 0x000000210600780c */ /* 0x000fe40003f06270 */
[----:B-1----:R-:W-:-:S04]  /*9c60*/  @P1 LEA R8, P2, R252, R0, 0x1 ;  /* 0x00000000fc081211 */ /* 0x002fc800078408ff */
[----:B------:R-:W-:Y:S02]  /*9c70*/  @P1 LEA.HI.X R9, R252, R2, R101, 0x1, P2 ;  /* 0x00000002fc091211 */ /* 0x000fe400010f0c65 */
[----:B------:R-:W-:-:S03]  /*9c80*/  @P1 LEA R12, P2, R99, R0, 0x1 ;  /* 0x00000000630c1211 */ /* 0x000fc600078408ff */
[----:B------:R1:W-:Y:S01]  /*9c90*/  @P1 LDGSTS.E.BYPASS.LTC128B.128 [R3+0x4880], [R8.64], !P3 ;  /* 0x0488000008031fae */ /* 0x0003e2000d901d48 */
[C---:B------:R-:W-:Y:S02]  /*9ca0*/  @P1 LEA.HI.X R13, R99.reuse, R2, R100, 0x1, P2 ;  /* 0x00000002630d1211 */ /* 0x040fe400010f0c64 */
[----:B------:R-:W-:Y:S02]  /*9cb0*/  @P1 ISETP.GE.AND P2, PT, R99, c[0x0][0x1d4], PT ;  /* 0x0000750063001a0c */ /* 0x000fe40003f46270 */
[C---:B----4-:R-:W-:Y:S02]  /*9cc0*/  @P0 LEA R10, P3, R104.reuse, R4, 0x1 ;  /* 0x00000004680a0211 */ /* 0x050fe400078608ff */
[C---:B------:R-:W-:Y:S02]  /*9cd0*/  @P0 ISETP.GE.AND P4, PT, R104.reuse, c[0x0][0x1d4], PT ;  /* 0x0000750068000a0c */ /* 0x040fe40003f86270 */
[----:B-----5:R-:W-:Y:S02]  /*9ce0*/  @P0 LEA.HI.X R11, R104, R5, R105, 0x1, P3 ;  /* 0x00000005680b0211 */ /* 0x020fe400018f0c69 */
[----:B------:R-:W-:-:S05]  /*9cf0*/  @P0 ISETP.GE.AND P3, PT, R252, c[0x0][0x1d4], PT ;  /* 0x00007500fc000a0c */ /* 0x000fca0003f66270 */
[----:B------:R2:W-:Y:S01]  /*9d00*/  @P1 LDGSTS.E.BYPASS.LTC128B.128 [R3+0x5480], [R12.64], !P2 ;  /* 0x054800000c031fae */ /* 0x0005e2000d101d48 */
[----:B------:R-:W-:Y:S01]  /*9d10*/  @P0 ISETP.GE.AND P2, PT, R99, c[0x0][0x1d4], PT ;  /* 0x0000750063000a0c */ /* 0x000fe20003f46270 */
[----:B------:R-:W-:-:S05]  /*9d20*/  @P0 IMAD.SHL.U32 R0, R103, 0x2, RZ ;  /* 0x0000000267000824 */ /* 0x000fca00078e00ff */
[----:B------:R3:W-:Y:S01]  /*9d30*/  @P0 LDGSTS.E.BYPASS.LTC128B.128 [R0+0x4480], [R10.64], !P4 ;  /* 0x044800000a000fae */ /* 0x0007e2000e101d48 */
[----:B-1----:R-:W-:-:S04]  /*9d40*/  @P0 LEA R8, P1, R252, R4, 0x1 ;  /* 0x00000004fc080211 */ /* 0x002fc800078208ff */
[----:B------:R-:W-:Y:S02]  /*9d50*/  @P0 LEA.HI.X R9, R252, R5, R101, 0x1, P1 ;  /* 0x00000005fc090211 */ /* 0x000fe400008f0c65 */
[----:B------:R-:W-:-:S03]  /*9d60*/  @P0 LEA R2, P1, R99, R4, 0x1 ;  /* 0x0000000463020211 */ /* 0x000fc600078208ff */
[----:B------:R3:W-:Y:S01]  /*9d70*/  @P0 LDGSTS.E.BYPASS.LTC128B.128 [R0+0x5080], [R8.64], !P3 ;  /* 0x0508000008000fae */ /* 0x0007e2000d901d48 */
[----:B--2---:R-:W-:Y:S02]  /*9d80*/  @P0 LEA.HI.X R3, R99, R5, R100, 0x1, P1 ;  /* 0x0000000563030211 */ /* 0x004fe400008f0c64 */
[----:B------:R-:W-:-:S03]  /*9d90*/  ISETP.GT.AND P1, PT, R14, 0x2f, PT ;  /* 0x0000002f0e00780c */ /* 0x000fc60003f24270 */
[----:B------:R3:W-:Y:S01]  /*9da0*/  @P0 LDGSTS.E.BYPASS.LTC128B.128 [R0+0x5c80], [R2.64], !P2 ;  /* 0x05c8000002000fae */ /* 0x0007e2000d101d48 */
[----:B------:R-:W-:-:S03]  /*9db0*/  ISETP.LT.AND P0, PT, RZ, c[0x0][0x27c], PT ;  /* 0x00009f00ff007a0c */ /* 0x000fc60003f01270 */
[----:B------:R-:W0:Y:S06]  /*9dc0*/  LDGDEPBAR ;  /* 0x00000000000079af */ /* 0x000e2c0000000000 */
[----:B------:R-:W-:-:S04]  /*9dd0*/  @P1 LOP3.LUT R209, R209, 0x40, RZ, 0xfc, !PT ;  /* 0x00000040d1d11812 */ /* 0x000fc800078efcff */
[----:B------:R-:W-:Y:S05]  /*9de0*/  @P0 BRA `(.L_x_935) ;  /* 0x0000002000000947 */ /* 0x000fea0003800000 */
[----:B------:R-:W-:-:S04]  /*9df0*/  DEPBAR.LE SB0, 0x1 ;  /* 0x000080400000791a */ /* 0x000fc80000000000 */
[----:B------:R-:W-:Y:S05]  /*9e00*/  BRA `(.L_x_936) ;  /* 0x00006ee000007947 */ /* 0x000fea0003800000 */
.L_x_935:
[----:B------:R-:W2:Y:S01]  /*9e10*/  LDL R106, [R1+0x58] ;  /* 0x00005800016a7983 */ /* 0x000ea20000100800 */
[----:B------:R-:W-:Y:S01]  /*9e20*/  ULDC.U8 UR4, c[0x0][0x298] ;  /* 0x0000a60000047ab9 */ /* 0x000fe20000000000 */
[----:B---3--:R-:W-:Y:S01]  /*9e30*/  SHF.R.S32.HI R0, RZ, 0x1f, R126 ;  /* 0x0000001fff007819 */ /* 0x008fe2000001147e */
[----:B------:R-:W-:Y:S01]  /*9e40*/  IMAD.WIDE.U32 R4, R126, c[0x0][0x280], RZ ;  /* 0x0000a0007e047a25 */ /* 0x000fe200078e00ff */
[----:B------:R-:W-:Y:S01]  /*9e50*/  ISETP.NE.AND P0, PT, RZ, UR4, PT ;  /* 0x00000004ff007c0c */ /* 0x000fe2000bf05270 */
[----:B------:R-:W-:Y:S02]  /*9e60*/  BSSY B2, `(.L_x_936) ;  /* 0x00006e8000027945 */ /* 0x000fe40003800000 */
[C---:B------:R-:W-:Y:S02]  /*9e70*/  IMAD R2, R0.reuse, c[0x0][0x280], RZ ;  /* 0x0000a00000027a24 */ /* 0x040fe400078e02ff */
[----:B------:R-:W-:Y:S02]  /*9e80*/  IMAD R0, R0, c[0x0][0x290], RZ ;  /* 0x0000a40000007a24 */ /* 0x000fe400078e02ff */
[----:B------:R-:W-:-:S02]  /*9e90*/  IMAD R8, R126, c[0x0][0x284], R2 ;  /* 0x0000a1007e087a24 */ /* 0x000fc400078e0202 */
[C---:B------:R-:W-:Y:S02]  /*9ea0*/  IMAD R6, R126.reuse, c[0x0][0x294], R0 ;  /* 0x0000a5007e067a24 */ /* 0x040fe400078e0200 */
[----:B------:R-:W-:Y:S01]  /*9eb0*/  IMAD.WIDE.U32 R2, R126, c[0x0][0x290], RZ ;  /* 0x0000a4007e027a25 */ /* 0x000fe200078e00ff */
[----:B------:R-:W-:-:S04]  /*9ec0*/  IADD3 R8, R8, R5, RZ ;  /* 0x0000000508087210 */ /* 0x000fc80007ffe0ff */
[----:B------:R-:W-:Y:S02]  /*9ed0*/  IADD3 R6, R6, R3, RZ ;  /* 0x0000000306067210 */ /* 0x000fe40007ffe0ff */
[----:B--2---:R-:W-:-:S04]  /*9ee0*/  IADD3 R28, R138, R106, RZ ;  /* 0x0000006a8a1c7210 */ /* 0x004fc80007ffe0ff */
[----:B------:R-:W-:Y:S01]  /*9ef0*/  LEA R0, R170, R28, 0x6 ;  /* 0x0000001caa007211 */ /* 0x000fe200078e30ff */
[----:B------:R-:W-:Y:S05]  /*9f00*/  @!P0 BRA `(.L_x_937) ;  /* 0x0000376000008947 */ /* 0x000fea0003800000 */
[----:B------:R1:W5:Y:S01]  /*9f10*/  LDL R81, [R1+0xc8] ;  /* 0x0000c80001517983 */ /* 0x0003620000100800 */
[----:B------:R-:W-:-:S03]  /*9f20*/  IMAD.MOV.U32 R9, RZ, RZ, c[0x0][0x2c4] ;  /* 0x0000b100ff097624 */ /* 0x000fc600078e00ff */
[----:B------:R1:W5:Y:S02]  /*9f30*/  LDL R80, [R1+0xc4] ;  /* 0x0000c40001507983 */ /* 0x0003640000100800 */
[----:B------:R-:W-:Y:S02]  /*9f40*/  ISETP.NE.AND P1, PT, R9, 0x1, PT ;  /* 0x000000010900780c */ /* 0x000fe40003f25270 */
[----:B------:R1:W5:Y:S04]  /*9f50*/  LDL R79, [R1+0xc0] ;  /* 0x0000c000014f7983 */ /* 0x0003680000100800 */
[----:B------:R1:W5:Y:S04]  /*9f60*/  LDL R78, [R1+0xbc] ;  /* 0x0000bc00014e7983 */ /* 0x0003680000100800 */
[----:B------:R1:W5:Y:S03]  /*9f70*/  LDL R75, [R1+0xb8] ;  /* 0x0000b800014b7983 */ /* 0x0003660000100800 */
[----:B------:R-:W-:-:S05]  /*9f80*/  @P1 IMAD.HI.U32 R3, R0, c[0x0][0x2c8], RZ ;  /* 0x0000b20000031a27 */ /* 0x000fca00078e00ff */
[----:B------:R-:W-:Y:S01]  /*9f90*/  @P1 SHF.R.U32.HI R0, RZ, c[0x0][0x2cc], R3 ;  /* 0x0000b300ff001a19 */ /* 0x000fe20000011603 */
[----:B------:R-:W-:-:S03]  /*9fa0*/  IMAD.MOV.U32 R5, RZ, RZ, R8 ;  /* 0x000000ffff057224 */ /* 0x000fc600078e0008 */
[----:B------:R-:W-:Y:S01]  /*9fb0*/  SHF.R.S32.HI R3, RZ, 0x1f, R0 ;  /* 0x0000001fff037819 */ /* 0x000fe20000011400 */
[----:B------:R-:W-:Y:S01]  /*9fc0*/  IMAD.MOV.U32 R9, RZ, RZ, R6 ;  /* 0x000000ffff097224 */ /* 0x000fe200078e0006 */
[----:B------:R-:W-:-:S03]  /*9fd0*/  MOV R8, R2 ;  /* 0x0000000200087202 */ /* 0x000fc60000000f00 */
[C---:B------:R-:W-:Y:S02]  /*9fe0*/  IMAD R6, R3.reuse, c[0x0][0x280], RZ ;  /* 0x0000a00003067a24 */ /* 0x040fe400078e02ff */
[----:B------:R-:W-:Y:S02]  /*9ff0*/  IMAD R10, R3, c[0x0][0x290], RZ ;  /* 0x0000a400030a7a24 */ /* 0x000fe400078e02ff */
[----:B------:R-:W-:-:S04]  /*a000*/  IMAD.WIDE.U32 R4, R0, c[0x0][0x280], R4 ;  /* 0x0000a00000047a25 */ /* 0x000fc800078e0004 */
[----:B------:R-:W-:-:S04]  /*a010*/  IMAD.WIDE.U32 R2, R0, c[0x0][0x290], R8 ;  /* 0x0000a40000027a25 */ /* 0x000fc800078e0008 */
[C---:B------:R-:W-:Y:S02]  /*a020*/  IMAD R6, R0.reuse, c[0x0][0x284], R6 ;  /* 0x0000a10000067a24 */ /* 0x040fe400078e0206 */
[----:B------:R-:W-:Y:S01]  /*a030*/  IMAD R0, R0, c[0x0][0x294], R10 ;  /* 0x0000a50000007a24 */ /* 0x000fe200078e020a */
[----:B------:R-:W-:-:S04]  /*a040*/  LEA R41, P0, R2, c[0x0][0x288], 0x1 ;  /* 0x0000a20002297a11 */ /* 0x000fc800078008ff */
[----:B------:R-:W-:-:S04]  /*a050*/  IADD3 R0, R3, R0, RZ ;  /* 0x0000000003007210 */ /* 0x000fc80007ffe0ff */
[----:B------:R-:W-:Y:S02]  /*a060*/  LEA.HI.X R29, R2, c[0x0][0x28c], R0, 0x1, P0 ;  /* 0x0000a300021d7a11 */ /* 0x000fe400000f0c00 */
[----:B------:R-:W-:Y:S02]  /*a070*/  ISETP.GE.AND P0, PT, R28, R34, PT ;  /* 0x000000221c00720c */ /* 0x000fe40003f06270 */
[----:B------:R-:W-:Y:S02]  /*a080*/  LEA R40, P1, R4, c[0x0][0x270], 0x1 ;  /* 0x00009c0004287a11 */ /* 0x000fe400078208ff */
[----:B------:R-:W-:-:S04]  /*a090*/  IADD3 R6, R5, R6, RZ ;  /* 0x0000000605067210 */ /* 0x000fc80007ffe0ff */
[----:B------:R-:W-:Y:S01]  /*a0a0*/  LEA.HI.X R35, R4, c[0x0][0x274], R6, 0x1, P1 ;  /* 0x00009d0004237a11 */ /* 0x000fe200008f0c06 */
[----:B------:R1:W2:Y:S01]  /*a0b0*/  SHFL.IDX PT, R2, R41, RZ, 0x1e1f ;  /* 0x001e1fff29027589 */ /* 0x0002a200000e0000 */
[----:B------:R-:W-:Y:S03]  /*a0c0*/  BSSY B0, `(.L_x_938) ;  /* 0x0000050000007945 */ /* 0x000fe60003800000 */
[----:B------:R1:W3:Y:S01]  /*a0d0*/  SHFL.IDX PT, R4, R40, RZ, 0x1e1f ;  /* 0x001e1fff28047589 */ /* 0x0002e200000e0000 */
[----:B------:R-:W-:-:S03]  /*a0e0*/  CS2R R64, SRZ ;  /* 0x0000000000407805 */ /* 0x000fc6000001ff00 */
[----:B------:R1:W4:Y:S01]  /*a0f0*/  SHFL.IDX PT, R5, R35, RZ, 0x1e1f ;  /* 0x001e1fff23057589 */ /* 0x00032200000e0000 */
[----:B------:R-:W-:-:S03]  /*a100*/  CS2R R42, SRZ ;  /* 0x00000000002a7805 */ /* 0x000fc6000001ff00 */
[----:B------:R1:W1:Y:S01]  /*a110*/  SHFL.IDX PT, R3, R29, RZ, 0x1e1f ;  /* 0x001e1fff1d037589 */ /* 0x00026200000e0000 */
        /* <DEDUP_REMOVED lines=11> */
[----:B------:R-:W-:Y:S05]  /*a1d0*/  @P0 BRA `(.L_x_939) ;  /* 0x000003e000000947 */ /* 0x000fea0003800000 */
[----:B--2---:R-:W-:Y:S01]  /*a1e0*/  ISETP.GE.AND P0, PT, R169, c[0x0][0x27c], PT ;  /* 0x00009f00a9007a0c */ /* 0x004fe20003f06270 */
[----:B------:R-:W-:Y:S01]  /*a1f0*/  CS2R R20, SRZ ;  /* 0x0000000000147805 */ /* 0x000fe2000001ff00 */
[----:B------:R-:W-:Y:S01]  /*a200*/  ISETP.GE.AND P1, PT, R166, c[0x0][0x27c], PT ;  /* 0x00009f00a6007a0c */ /* 0x000fe20003f26270 */
[----:B------:R-:W-:-:S10]  /*a210*/  CS2R R22, SRZ ;  /* 0x0000000000167805 */ /* 0x000fd4000001ff00 */
[C---:B------:R-:W-:Y:S01]  /*a220*/  @!P0 IMAD.SHL.U32 R0, R169.reuse, 0x2, RZ ;  /* 0x00000002a9008824 */ /* 0x040fe200078e00ff */
[----:B-----5:R-:W-:-:S04]  /*a230*/  @!P0 SHF.L.U64.HI R6, R169, 0x1, R81 ;  /* 0x00000001a9068819 */ /* 0x020fc80000010251 */
[----:B---3--:R-:W-:-:S05]  /*a240*/  @!P0 IADD3 R10, P2, R4, R0, RZ ;  /* 0x00000000040a8210 */ /* 0x008fca0007f5e0ff */
[----:B----4-:R-:W-:Y:S01]  /*a250*/  @!P0 IMAD.X R11, R5, 0x1, R6, P2 ;  /* 0x00000001050b8824 */ /* 0x010fe200010e0606 */
[----:B------:R-:W-:-:S04]  /*a260*/  @!P0 IADD3 R8, P2, R2, R0, RZ ;  /* 0x0000000002088210 */ /* 0x000fc80007f5e0ff */
[----:B------:R2:W5:Y:S01]  /*a270*/  @!P0 LD.E.64 R20, [R10.64] ;  /* 0x000000080a148980 */ /* 0x000562000c101b00 */
[----:B-1----:R-:W-:Y:S02]  /*a280*/  @!P0 IMAD.X R9, R3, 0x1, R6, P2 ;  /* 0x0000000103098824 */ /* 0x002fe400010e0606 */
[C---:B------:R-:W-:Y:S01]  /*a290*/  @!P1 IMAD.SHL.U32 R6, R166.reuse, 0x2, RZ ;  /* 0x00000002a6069824 */ /* 0x040fe200078e00ff */
[----:B------:R-:W-:Y:S02]  /*a2a0*/  @!P1 SHF.L.U64.HI R0, R166, 0x1, R80 ;  /* 0x00000001a6009819 */ /* 0x000fe40000010250 */
[----:B------:R1:W5:Y:S01]  /*a2b0*/  @!P0 LD.E.64 R22, [R8.64] ;  /* 0x0000000808168980 */ /* 0x000362000c101b00 */
[----:B------:R-:W-:Y:S01]  /*a2c0*/  ISETP.GE.AND P0, PT, R168, c[0x0][0x27c], PT ;  /* 0x00009f00a8007a0c */ /* 0x000fe20003f06270 */
[----:B------:R-:W-:Y:S01]  /*a2d0*/  CS2R R24, SRZ ;  /* 0x0000000000187805 */ /* 0x000fe2000001ff00 */
[----:B------:R-:W-:Y:S01]  /*a2e0*/  CS2R R26, SRZ ;  /* 0x00000000001a7805 */ /* 0x000fe2000001ff00 */
[----:B--2---:R-:W-:-:S05]  /*a2f0*/  @!P1 IADD3 R10, P2, R4, R6, RZ ;  /* 0x00000006040a9210 */ /* 0x004fca0007f5e0ff */
[----:B------:R-:W-:Y:S01]  /*a300*/  @!P1 IMAD.X R11, R5, 0x1, R0, P2 ;  /* 0x00000001050b9824 */ /* 0x000fe200010e0600 */
[----:B-1----:R-:W-:-:S04]  /*a310*/  @!P1 IADD3 R8, P2, R2, R6, RZ ;  /* 0x0000000602089210 */ /* 0x002fc80007f5e0ff */
[C---:B------:R-:W-:Y:S01]  /*a320*/  @!P0 IMAD.SHL.U32 R6, R168.reuse, 0x2, RZ ;  /* 0x00000002a8068824 */ /* 0x040fe200078e00ff */
[----:B------:R-:W-:Y:S01]  /*a330*/  ISETP.GE.AND P3, PT, R139, c[0x0][0x27c], PT ;  /* 0x00009f008b007a0c */ /* 0x000fe20003f66270 */
[----:B------:R1:W5:Y:S01]  /*a340*/  @!P1 LD.E.64 R24, [R10.64] ;  /* 0x000000080a189980 */ /* 0x000362000c101b00 */
[----:B------:R-:W-:Y:S01]  /*a350*/  @!P1 IMAD.X R9, R3, 0x1, R0, P2 ;  /* 0x0000000103099824 */ /* 0x000fe200010e0600 */
[----:B------:R-:W-:-:S04]  /*a360*/  @!P0 SHF.L.U64.HI R0, R168, 0x1, R79 ;  /* 0x00000001a8008819 */ /* 0x000fc8000001024f */
[----:B------:R2:W5:Y:S01]  /*a370*/  @!P1 LD.E.64 R26, [R8.64] ;  /* 0x00000008081a9980 */ /* 0x000562000c101b00 */
[----:B------:R-:W-:Y:S01]  /*a380*/  CS2R R30, SRZ ;  /* 0x00000000001e7805 */ /* 0x000fe2000001ff00 */
[----:B------:R-:W-:Y:S01]  /*a390*/  CS2R R32, SRZ ;  /* 0x0000000000207805 */ /* 0x000fe2000001ff00 */
[----:B-1----:R-:W-:-:S05]  /*a3a0*/  @!P0 IADD3 R10, P1, R4, R6, RZ ;  /* 0x00000006040a8210 */ /* 0x002fca0007f3e0ff */
[----:B------:R-:W-:Y:S01]  /*a3b0*/  @!P0 IMAD.X R11, R5, 0x1, R0, P1 ;  /* 0x00000001050b8824 */ /* 0x000fe200008e0600 */
[----:B--2---:R-:W-:Y:S01]  /*a3c0*/  @!P0 IADD3 R8, P1, R2, R6, RZ ;  /* 0x0000000602088210 */ /* 0x004fe20007f3e0ff */
[----:B------:R-:W-:-:S03]  /*a3d0*/  @!P3 IMAD.SHL.U32 R6, R139, 0x2, RZ ;  /* 0x000000028b06b824 */ /* 0x000fc600078e00ff */
[----:B------:R1:W5:Y:S01]  /*a3e0*/  @!P0 LD.E.64 R30, [R10.64] ;  /* 0x000000080a1e8980 */ /* 0x000362000c101b00 */
[----:B------:R-:W-:Y:S01]  /*a3f0*/  @!P0 IMAD.X R9, R3, 0x1, R0, P1 ;  /* 0x0000000103098824 */ /* 0x000fe200008e0600 */
[----:B------:R-:W-:-:S04]  /*a400*/  @!P3 SHF.L.U64.HI R0, R139, 0x1, R78 ;  /* 0x000000018b00b819 */ /* 0x000fc8000001024e */
[----:B------:R2:W5:Y:S01]  /*a410*/  @!P0 LD.E.64 R32, [R8.64] ;  /* 0x0000000808208980 */ /* 0x000562000c101b00 */
[----:B------:R-:W-:Y:S02]  /*a420*/  @!P3 IADD3 R12, P0, R2, R6, RZ ;  /* 0x00000006020cb210 */ /* 0x000fe40007f1e0ff */
[----:B------:R-:W-:-:S03]  /*a430*/  ISETP.GE.AND P1, PT, R164, c[0x0][0x27c], PT ;  /* 0x00009f00a4007a0c */ /* 0x000fc60003f26270 */
[----:B------:R-:W-:Y:S01]  /*a440*/  @!P3 IMAD.X R13, R3, 0x1, R0, P0 ;  /* 0x00000001030db824 */ /* 0x000fe200000e0600 */
[----:B------:R-:W-:Y:S02]  /*a450*/  ISETP.GE.AND P0, PT, R167, c[0x0][0x27c], PT ;  /* 0x00009f00a7007a0c */ /* 0x000fe40003f06270 */
[----:B------:R-:W-:-:S05]  /*a460*/  @!P3 IADD3 R14, P2, R4, R6, RZ ;  /* 0x00000006040eb210 */ /* 0x000fca0007f5e0ff */
[----:B------:R-:W-:Y:S02]  /*a470*/  @!P3 IMAD.X R15, R5, 0x1, R0, P2 ;  /* 0x00000001050fb824 */ /* 0x000fe400010e0600 */
[----:B------:R-:W-:Y:S01]  /*a480*/  @!P1 IMAD.WIDE R18, R164, 0x2, R4 ;  /* 0x00000002a4129825 */ /* 0x000fe200078e0204 */
[----:B-1----:R-:W-:-:S03]  /*a490*/  CS2R R10, SRZ ;  /* 0x00000000000a7805 */ /* 0x002fc6000001ff00 */
[----:B------:R-:W-:Y:S01]  /*a4a0*/  @!P1 IMAD.WIDE R16, R164, 0x2, R2 ;  /* 0x00000002a4109825 */ /* 0x000fe200078e0202 */
[----:B--2---:R-:W-:-:S03]  /*a4b0*/  CS2R R8, SRZ ;  /* 0x0000000000087805 */ /* 0x004fc6000001ff00 */
[C---:B------:R-:W-:Y:S01]  /*a4c0*/  @!P0 IMAD.SHL.U32 R0, R167.reuse, 0x2, RZ ;  /* 0x00000002a7008824 */ /* 0x040fe200078e00ff */
[----:B------:R1:W5:Y:S01]  /*a4d0*/  @!P1 LD.E.64 R10, [R18.64] ;  /* 0x00000008120a9980 */ /* 0x000362000c101b00 */
[----:B------:R-:W-:-:S03]  /*a4e0*/  @!P0 SHF.L.U64.HI R6, R167, 0x1, R75 ;  /* 0x00000001a7068819 */ /* 0x000fc6000001024b */
[----:B------:R1:W5:Y:S01]  /*a4f0*/  @!P1 LD.E.64 R8, [R16.64] ;  /* 0x0000000810089980 */ /* 0x000362000c101b00 */
[----:B------:R-:W-:-:S05]  /*a500*/  @!P0 IADD3 R4, P1, R4, R0, RZ ;  /* 0x0000000004048210 */ /* 0x000fca0007f3e0ff */
[--C-:B------:R-:W-:Y:S01]  /*a510*/  @!P0 IMAD.X R5, R5, 0x1, R6.reuse, P1 ;  /* 0x0000000105058824 */ /* 0x100fe200008e0606 */
[----:B------:R-:W-:Y:S01]  /*a520*/  @!P0 IADD3 R2, P1, R2, R0, RZ ;  /* 0x0000000002028210 */ /* 0x000fe20007f3e0ff */
[----:B------:R-:W-:Y:S01]  /*a530*/  CS2R R36, SRZ ;  /* 0x0000000000247805 */ /* 0x000fe2000001ff00 */
[----:B------:R-:W-:Y:S01]  /*a540*/  CS2R R38, SRZ ;  /* 0x0000000000267805 */ /* 0x000fe2000001ff00 */
[----:B------:R-:W-:Y:S01]  /*a550*/  CS2R R42, SRZ ;  /* 0x00000000002a7805 */ /* 0x000fe2000001ff00 */
[----:B------:R-:W-:Y:S01]  /*a560*/  CS2R R44, SRZ ;  /* 0x00000000002c7805 */ /* 0x000fe2000001ff00 */
[----:B------:R-:W-:Y:S02]  /*a570*/  @!P0 IMAD.X R3, R3, 0x1, R6, P1 ;  /* 0x0000000103038824 */ /* 0x000fe400008e0606 */
[----:B------:R1:W5:Y:S04]  /*a580*/  @!P3 LD.E.64 R36, [R14.64] ;  /* 0x000000080e24b980 */ /* 0x000368000c101b00 */
[----:B------:R1:W5:Y:S04]  /*a590*/  @!P3 LD.E.64 R38, [R12.64] ;  /* 0x000000080c26b980 */ /* 0x000368000c101b00 */
[----:B------:R1:W5:Y:S04]  /*a5a0*/  @!P0 LD.E.64 R42, [R4.64] ;  /* 0x00000008042a8980 */ /* 0x000368000c101b00 */
[----:B------:R1:W5:Y:S02]  /*a5b0*/  @!P0 LD.E.64 R44, [R2.64] ;  /* 0x00000008022c8980 */ /* 0x000364000c101b00 */
.L_x_939:
[----:B--2---:R-:W-:Y:S05]  /*a5c0*/  BSYNC B0 ;  /* 0x0000000000007941 */ /* 0x004fea0003800000 */
.L_x_938:
[----:B------:R-:W-:Y:S01]  /*a5d0*/  IADD3 R0, R28, 0x40, RZ ;  /* 0x000000401c007810 */ /* 0x000fe20007ffe0ff */
[----:B-1---5:R-:W-:Y:S01]  /*a5e0*/  IMAD.MOV.U32 R2, RZ, RZ, R36 ;  /* 0x000000ffff027224 */ /* 0x022fe200078e0024 */
[----:B------:R-:W-:Y:S01]  /*a5f0*/  MOV R6, R8 ;  /* 0x0000000800067202 */ /* 0x000fe20000000f00 */
[----:B---3--:R-:W-:Y:S01]  /*a600*/  IMAD.MOV.U32 R4, RZ, RZ, R42 ;  /* 0x000000ffff047224 */ /* 0x008fe200078e002a */
[----:B------:R-:W-:Y:S01]  /*a610*/  ISETP.GE.AND P0, PT, R0, R34, PT ;  /* 0x000000220000720c */ /* 0x000fe20003f06270 */
[----:B------:R-:W-:Y:S01]  /*a620*/  IMAD.MOV.U32 R0, RZ, RZ, R37 ;  /* 0x000000ffff007224 */ /* 0x000fe200078e0025 */
[----:B----4-:R1:W2:Y:S01]  /*a630*/  SHFL.IDX PT, R5, R35, 0x1, 0x1e1f ;  /* 0x003e1f0023057f89 */ /* 0x0102a200000e0000 */
[----:B------:R-:W-:Y:S01]  /*a640*/  IMAD.MOV.U32 R3, RZ, RZ, R43 ;  /* 0x000000ffff037224 */ /* 0x000fe200078e002b */
[----:B------:R-:W-:Y:S01]  /*a650*/  BSSY B0, `(.L_x_940) ;  /* 0x000006d000007945 */ /* 0x000fe20003800000 */
[----:B------:R-:W-:Y:S01]  /*a660*/  IMAD.MOV.U32 R13, RZ, RZ, R22 ;  /* 0x000000ffff0d7224 */ /* 0x000fe200078e0016 */
[----:B------:R-:W-:Y:S01]  /*a670*/  PRMT R74, R0, 0x5410, R2 ;  /* 0x00005410004a7816 */ /* 0x000fe20000000002 */
[----:B------:R-:W-:Y:S01]  /*a680*/  IMAD.MOV.U32 R2, RZ, RZ, R24 ;  /* 0x000000ffff027224 */ /* 0x000fe200078e0018 */
[----:B------:R-:W-:Y:S01]  /*a690*/  PRMT R77, R3, 0x5410, R4 ;  /* 0x00005410034d7816 */ /* 0x000fe20000000004 */
[----:B------:R-:W-:Y:S01]  /*a6a0*/  IMAD.MOV.U32 R0, RZ, RZ, R25 ;  /* 0x000000ffff007224 */ /* 0x000fe200078e0019 */
[----:B------:R-:W-:Y:S01]  /*a6b0*/  MOV R4, R30 ;  /* 0x0000001e00047202 */ /* 0x000fe20000000f00 */
[----:B------:R-:W-:Y:S01]  /*a6c0*/  IMAD.MOV.U32 R3, RZ, RZ, R31 ;  /* 0x000000ffff037224 */ /* 0x000fe200078e001f */
[----:B------:R-:W-:Y:S01]  /*a6d0*/  CS2R R58, SRZ ;  /* 0x00000000003a7805 */ /* 0x000fe2000001ff00 */
[----:B------:R-:W-:Y:S01]  /*a6e0*/  IMAD.MOV.U32 R12, RZ, RZ, R23 ;  /* 0x000000ffff0c7224 */ /* 0x000fe200078e0017 */
[----:B------:R-:W-:Y:S01]  /*a6f0*/  PRMT R70, R0, 0x5410, R2 ;  /* 0x0000541000467816 */ /* 0x000fe20000000002 */
[----:B------:R-:W-:Y:S01]  /*a700*/  IMAD.MOV.U32 R2, RZ, RZ, R10 ;  /* 0x000000ffff027224 */ /* 0x000fe200078e000a */
[----:B------:R-:W-:Y:S01]  /*a710*/  PRMT R72, R3, 0x5410, R4 ;  /* 0x0000541003487816 */ /* 0x000fe20000000004 */
[----:B------:R-:W-:Y:S01]  /*a720*/  IMAD.MOV.U32 R0, RZ, RZ, R11 ;  /* 0x000000ffff007224 */ /* 0x000fe200078e000b */
[----:B------:R-:W-:Y:S01]  /*a730*/  MOV R4, R20 ;  /* 0x0000001400047202 */ /* 0x000fe20000000f00 */
[----:B------:R-:W-:Y:S01]  /*a740*/  IMAD.MOV.U32 R3, RZ, RZ, R21 ;  /* 0x000000ffff037224 */ /* 0x000fe200078e0015 */
[----:B------:R-:W-:Y:S01]  /*a750*/  PRMT R67, R12, 0x5410, R13 ;  /* 0x000054100c437816 */ /* 0x000fe2000000000d */
[----:B------:R-:W-:Y:S01]  /*a760*/  CS2R R54, SRZ ;  /* 0x0000000000367805 */ /* 0x000fe2000001ff00 */
[----:B------:R-:W-:Y:S01]  /*a770*/  PRMT R66, R0, 0x5410, R2 ;  /* 0x0000541000427816 */ /* 0x000fe20000000002 */
[----:B------:R-:W-:Y:S01]  /*a780*/  IMAD.MOV.U32 R2, RZ, RZ, R38 ;  /* 0x000000ffff027224 */ /* 0x000fe200078e0026 */
[----:B------:R-:W-:Y:S01]  /*a790*/  PRMT R68, R3, 0x5410, R4 ;  /* 0x0000541003447816 */ /* 0x000fe20000000004 */
[----:B------:R-:W-:Y:S01]  /*a7a0*/  IMAD.MOV.U32 R0, RZ, RZ, R39 ;  /* 0x000000ffff007224 */ /* 0x000fe200078e0027 */
[----:B------:R-:W-:Y:S01]  /*a7b0*/  MOV R4, R44 ;  /* 0x0000002c00047202 */ /* 0x000fe20000000f00 */
[----:B------:R-:W-:Y:S01]  /*a7c0*/  IMAD.MOV.U32 R3, RZ, RZ, R45 ;  /* 0x000000ffff037224 */ /* 0x000fe200078e002d */
[----:B------:R-:W-:Y:S01]  /*a7d0*/  CS2R R50, SRZ ;  /* 0x0000000000327805 */ /* 0x000fe2000001ff00 */
[----:B------:R-:W-:Y:S01]  /*a7e0*/  CS2R R46, SRZ ;  /* 0x00000000002e7805 */ /* 0x000fe2000001ff00 */
[----:B------:R-:W-:Y:S01]  /*a7f0*/  PRMT R73, R0, 0x5410, R2 ;  /* 0x0000541000497816 */ /* 0x000fe20000000002 */
[----:B------:R-:W-:Y:S01]  /*a800*/  IMAD.MOV.U32 R2, RZ, RZ, R26 ;  /* 0x000000ffff027224 */ /* 0x000fe200078e001a */
[----:B------:R-:W-:Y:S01]  /*a810*/  PRMT R76, R3, 0x5410, R4 ;  /* 0x00005410034c7816 */ /* 0x000fe20000000004 */
[----:B------:R-:W-:Y:S01]  /*a820*/  IMAD.MOV.U32 R3, RZ, RZ, R33 ;  /* 0x000000ffff037224 */ /* 0x000fe200078e0021 */
[----:B------:R-:W-:Y:S01]  /*a830*/  MOV R0, R27 ;  /* 0x0000001b00007202 */ /* 0x000fe20000000f00 */
[----:B------:R-:W-:Y:S01]  /*a840*/  CS2R R62, SRZ ;  /* 0x00000000003e7805 */ /* 0x000fe2000001ff00 */
[----:B------:R-:W-:Y:S01]  /*a850*/  MOV R4, R32 ;  /* 0x0000002000047202 */ /* 0x000fe20000000f00 */
[----:B------:R-:W-:Y:S01]  /*a860*/  CS2R R60, SRZ ;  /* 0x00000000003c7805 */ /* 0x000fe2000001ff00 */
[----:B------:R-:W-:Y:S01]  /*a870*/  PRMT R69, R0, 0x5410, R2 ;  /* 0x0000541000457816 */ /* 0x000fe20000000002 */
[----:B------:R-:W-:Y:S01]  /*a880*/  IMAD.MOV.U32 R0, RZ, RZ, R9 ;  /* 0x000000ffff007224 */ /* 0x000fe200078e0009 */
[----:B------:R-:W-:Y:S01]  /*a890*/  PRMT R71, R3, 0x5410, R4 ;  /* 0x0000541003477816 */ /* 0x000fe20000000004 */
[----:B------:R-:W3:Y:S01]  /*a8a0*/  SHFL.IDX PT, R2, R41, 0x1, 0x1e1f ;  /* 0x003e1f0029027f89 */ /* 0x000ee200000e0000 */
[----:B------:R-:W-:Y:S01]  /*a8b0*/  CS2R R56, SRZ ;  /* 0x0000000000387805 */ /* 0x000fe2000001ff00 */
[----:B------:R-:W-:Y:S01]  /*a8c0*/  CS2R R52, SRZ ;  /* 0x0000000000347805 */ /* 0x000fe2000001ff00 */
[----:B-1----:R-:W-:Y:S01]  /*a8d0*/  PRMT R35, R0, 0x5410, R6 ;  /* 0x0000541000237816 */ /* 0x002fe20000000006 */
[----:B------:R1:W4:Y:S01]  /*a8e0*/  SHFL.IDX PT, R4, R40, 0x1, 0x1e1f ;  /* 0x003e1f0028047f89 */ /* 0x00032200000e0000 */
[----:B------:R-:W-:-:S03]  /*a8f0*/  CS2R R48, SRZ ;  /* 0x0000000000307805 */ /* 0x000fc6000001ff00 */
[----:B------:R2:W3:Y:S01]  /*a900*/  SHFL.IDX PT, R3, R29, 0x1, 0x1e1f ;  /* 0x003e1f001d037f89 */ /* 0x0004e200000e0000 */
[----:B-1----:R-:W-:Y:S01]  /*a910*/  CS2R R40, SRZ ;  /* 0x0000000000287805 */ /* 0x002fe2000001ff00 */
[----:B--2---:R-:W-:Y:S01]  /*a920*/  CS2R R28, SRZ ;  /* 0x00000000001c7805 */ /* 0x004fe2000001ff00 */
[----:B------:R-:W-:Y:S05]  /*a930*/  @P0 BRA `(.L_x_941) ;  /* 0x000003e000000947 */ /* 0x000fea0003800000 */
[----:B---34-:R-:W-:Y:S01]  /*a940*/  ISETP.GE.AND P0, PT, R169, c[0x0][0x27c], PT ;  /* 0x00009f00a9007a0c */ /* 0x018fe20003f06270 */
[----:B------:R-:W-:Y:S01]  /*a950*/  CS2R R46, SRZ ;  /* 0x00000000002e7805 */ /* 0x000fe2000001ff00 */
[----:B------:R-:W-:Y:S01]  /*a960*/  ISETP.GE.AND P1, PT, R166, c[0x0][0x27c], PT ;  /* 0x00009f00a6007a0c */ /* 0x000fe20003f26270 */
[----:B------:R-:W-:-:S10]  /*a970*/  CS2R R48, SRZ ;  /* 0x0000000000307805 */ /* 0x000fd4000001ff00 */
[C---:B------:R-:W-:Y:S01]  /*a980*/  @!P0 IMAD.SHL.U32 R0, R169.reuse, 0x2, RZ ;  /* 0x00000002a9008824 */ /* 0x040fe200078e00ff */
[----:B------:R-:W-:-:S04]  /*a990*/  @!P0 SHF.L.U64.HI R6, R169, 0x1, R81 ;  /* 0x00000001a9068819 */ /* 0x000fc80000010251 */
[----:B------:R-:W-:-:S05]  /*a9a0*/  @!P0 IADD3 R14, P2, R4, R0, RZ ;  /* 0x00000000040e8210 */ /* 0x000fca0007f5e0ff */
[----:B------:R-:W-:Y:S01]  /*a9b0*/  @!P0 IMAD.X R15, R5, 0x1, R6, P2 ;  /* 0x00000001050f8824 */ /* 0x000fe200010e0606 */
[----:B------:R-:W-:Y:S01]  /*a9c0*/  @!P0 IADD3 R12, P2, R2, R0, RZ ;  /* 0x00000000020c8210 */ /* 0x000fe20007f5e0ff */
[----:B------:R-:W-:-:S03]  /*a9d0*/  @!P1 IMAD.SHL.U32 R0, R166, 0x2, RZ ;  /* 0x00000002a6009824 */ /* 0x000fc600078e00ff */
[----:B------:R1:W5:Y:S01]  /*a9e0*/  @!P0 LD.E.64 R46, [R14.64] ;  /* 0x000000080e2e8980 */ /* 0x000362000c101b00 */
[----:B------:R-:W-:Y:S01]  /*a9f0*/  @!P0 IMAD.X R13, R3, 0x1, R6, P2 ;  /* 0x00000001030d8824 */ /* 0x000fe200010e0606 */
[----:B------:R-:W-:-:S04]  /*aa00*/  @!P1 SHF.L.U64.HI R6, R166, 0x1, R80 ;  /* 0x00000001a6069819 */ /* 0x000fc80000010250 */
[----:B------:R2:W5:Y:S01]  /*aa10*/  @!P0 LD.E.64 R48, [R12.64] ;  /* 0x000000080c308980 */ /* 0x000562000c101b00 */
[----:B------:R-:W-:Y:S01]  /*aa20*/  ISETP.GE.AND P0, PT, R168, c[0x0][0x27c], PT ;  /* 0x00009f00a8007a0c */ /* 0x000fe20003f06270 */
[----:B------:R-:W-:Y:S01]  /*aa30*/  CS2R R50, SRZ ;  /* 0x0000000000327805 */ /* 0x000fe2000001ff00 */
[----:B------:R-:W-:Y:S01]  /*aa40*/  CS2R R52, SRZ ;  /* 0x0000000000347805 */ /* 0x000fe2000001ff00 */
[----:B-1----:R-:W-:-:S05]  /*aa50*/  @!P1 IADD3 R14, P2, R4, R0, RZ ;  /* 0x00000000040e9210 */ /* 0x002fca0007f5e0ff */
[----:B------:R-:W-:Y:S01]  /*aa60*/  @!P1 IMAD.X R15, R5, 0x1, R6, P2 ;  /* 0x00000001050f9824 */ /* 0x000fe200010e0606 */
[----:B--2---:R-:W-:-:S04]  /*aa70*/  @!P1 IADD3 R12, P2, R2, R0, RZ ;  /* 0x00000000020c9210 */ /* 0x004fc80007f5e0ff */
[C---:B------:R-:W-:Y:S01]  /*aa80*/  @!P0 IMAD.SHL.U32 R0, R168.reuse, 0x2, RZ ;  /* 0x00000002a8008824 */ /* 0x040fe200078e00ff */
[----:B------:R-:W-:Y:S01]  /*aa90*/  ISETP.GE.AND P3, PT, R139, c[0x0][0x27c], PT ;  /* 0x00009f008b007a0c */ /* 0x000fe20003f66270 */
[----:B------:R1:W5:Y:S01]  /*aaa0*/  @!P1 LD.E.64 R50, [R14.64] ;  /* 0x000000080e329980 */ /* 0x000362000c101b00 */
[----:B------:R-:W-:Y:S01]  /*aab0*/  @!P1 IMAD.X R13, R3, 0x1, R6, P2 ;  /* 0x00000001030d9824 */ /* 0x000fe200010e0606 */
[----:B------:R-:W-:-:S04]  /*aac0*/  @!P0 SHF.L.U64.HI R6, R168, 0x1, R79 ;  /* 0x00000001a8068819 */ /* 0x000fc8000001024f */
[----:B------:R2:W5:Y:S01]  /*aad0*/  @!P1 LD.E.64 R52, [R12.64] ;  /* 0x000000080c349980 */ /* 0x000562000c101b00 */
[----:B------:R-:W-:Y:S01]  /*aae0*/  CS2R R54, SRZ ;  /* 0x0000000000367805 */ /* 0x000fe2000001ff00 */
[----:B------:R-:W-:-:S04]  /*aaf0*/  CS2R R56, SRZ ;  /* 0x0000000000387805 */ /* 0x000fc8000001ff00 */
[----:B------:R-:W-:Y:S01]  /*ab00*/  @!P3 IMAD.SHL.U32 R16, R139, 0x2, RZ ;  /* 0x000000028b10b824 */ /* 0x000fe200078e00ff */
[----:B-1----:R-:W-:-:S05]  /*ab10*/  @!P0 IADD3 R14, P1, R4, R0, RZ ;  /* 0x00000000040e8210 */ /* 0x002fca0007f3e0ff */
[----:B------:R-:W-:Y:S01]  /*ab20*/  @!P0 IMAD.X R15, R5, 0x1, R6, P1 ;  /* 0x00000001050f8824 */ /* 0x000fe200008e0606 */
[----:B--2---:R-:W-:-:S04]  /*ab30*/  @!P0 IADD3 R12, P1, R2, R0, RZ ;  /* 0x00000000020c8210 */ /* 0x004fc80007f3e0ff */
[----:B------:R1:W5:Y:S01]  /*ab40*/  @!P0 LD.E.64 R54, [R14.64] ;  /* 0x000000080e368980 */ /* 0x000362000c101b00 */
[----:B------:R-:W-:Y:S01]  /*ab50*/  @!P0 IMAD.X R13, R3, 0x1, R6, P1 ;  /* 0x00000001030d8824 */ /* 0x000fe200008e0606 */
[----:B------:R-:W-:-:S04]  /*ab60*/  @!P3 SHF.L.U64.HI R0, R139, 0x1, R78 ;  /* 0x000000018b00b819 */ /* 0x000fc8000001024e */
[----:B------:R2:W5:Y:S01]  /*ab70*/  @!P0 LD.E.64 R56, [R12.64] ;  /* 0x000000080c388980 */ /* 0x000562000c101b00 */
[----:B------:R-:W-:Y:S01]  /*ab80*/  ISETP.GE.AND P1, PT, R164, c[0x0][0x27c], PT ;  /* 0x00009f00a4007a0c */ /* 0x000fe20003f26270 */
[----:B------:R-:W-:Y:S01]  /*ab90*/  CS2R R28, SRZ ;  /* 0x00000000001c7805 */ /* 0x000fe2000001ff00 */
[----:B------:R-:W-:Y:S01]  /*aba0*/  CS2R R40, SRZ ;  /* 0x0000000000287805 */ /* 0x000fe2000001ff00 */
[----:B--2---:R-:W-:-:S05]  /*abb0*/  @!P3 IADD3 R12, P0, R2, R16, RZ ;  /* 0x00000010020cb210 */ /* 0x004fca0007f1e0ff */
[----:B------:R-:W-:Y:S01]  /*abc0*/  @!P3 IMAD.X R13, R3, 0x1, R0, P0 ;  /* 0x00000001030db824 */ /* 0x000fe200000e0600 */
[----:B------:R-:W-:Y:S02]  /*abd0*/  ISETP.GE.AND P0, PT, R167, c[0x0][0x27c], PT ;  /* 0x00009f00a7007a0c */ /* 0x000fe40003f06270 */
[----:B-1----:R-:W-:Y:S02]  /*abe0*/  @!P3 IADD3 R14, P2, R4, R16, RZ ;  /* 0x00000010040eb210 */ /* 0x002fe40007f5e0ff */
[----:B------:R-:W-:-:S04]  /*abf0*/  @!P1 IMAD.WIDE R18, R164, 0x2, R4 ;  /* 0x00000002a4129825 */ /* 0x000fc800078e0204 */
[----:B------:R-:W-:Y:S01]  /*ac00*/  @!P3 IMAD.X R15, R5, 0x1, R0, P2 ;  /* 0x00000001050fb824 */ /* 0x000fe200010e0600 */
[----:B------:R1:W5:Y:S01]  /*ac10*/  @!P1 LD.E.64 R28, [R18.64] ;  /* 0x00000008121c9980 */ /* 0x000362000c101b00 */
[----:B------:R-:W-:-:S04]  /*ac20*/  @!P1 IMAD.WIDE R16, R164, 0x2, R2 ;  /* 0x00000002a4109825 */ /* 0x000fc800078e0202 */
[C---:B------:R-:W-:Y:S01]  /*ac30*/  @!P0 IMAD.SHL.U32 R0, R167.reuse, 0x2, RZ ;  /* 0x00000002a7008824 */ /* 0x040fe200078e00ff */
[----:B------:R1:W5:Y:S01]  /*ac40*/  @!P1 LD.E.64 R40, [R16.64] ;  /* 0x0000000810289980 */ /* 0x000362000c101b00 */
[----:B------:R-:W-:-:S03]  /*ac50*/  @!P0 SHF.L.U64.HI R6, R167, 0x1, R75 ;  /* 0x00000001a7068819 */ /* 0x000fc6000001024b */
        /* <DEDUP_REMOVED lines=12> */
.L_x_941:
[----:B---34-:R-:W-:Y:S05]  /*ad20*/  BSYNC B0 ;  /* 0x0000000000007941 */ /* 0x018fea0003800000 */
.L_x_940:
[----:B-----5:R-:W-:Y:S01]  /*ad30*/  IMAD.MOV.U32 R0, RZ, RZ, R64 ;  /* 0x000000ffff007224 */ /* 0x020fe200078e0040 */
[----:B------:R-:W-:-:S04]  /*ad40*/  DEPBAR.LE SB0, 0x1 ;  /* 0x000080400000791a */ /* 0x000fc80000000000 */
[----:B-1----:R-:W-:Y:S01]  /*ad50*/  IMAD.MOV.U32 R4, RZ, RZ, R65 ;  /* 0x000000ffff047224 */ /* 0x002fe200078e0041 */
[----:B------:R-:W-:Y:S01]  /*ad60*/  BSSY B1, `(.L_x_942) ;  /* 0x000015c000017945 */ /* 0x000fe20003800000 */
[----:B------:R-:W-:Y:S02]  /*ad70*/  IMAD.MOV.U32 R3, RZ, RZ, R58 ;  /* 0x000000ffff037224 */ /* 0x000fe400078e003a */
[----:B------:R-:W-:Y:S01]  /*ad80*/  IMAD.MOV.U32 R2, RZ, RZ, R59 ;  /* 0x000000ffff027224 */ /* 0x000fe200078e003b */
[----:B------:R-:W-:Y:S01]  /*ad90*/  PRMT R87, R4, 0x5410, R0 ;  /* 0x0000541004577816 */ /* 0x000fe20000000000 */
[----:B------:R-:W-:Y:S01]  /*ada0*/  IMAD.MOV.U32 R0, RZ, RZ, R54 ;  /* 0x000000ffff007224 */ /* 0x000fe200078e0036 */
[----:B------:R-:W-:Y:S02]  /*adb0*/  MOV R4, R55 ;  /* 0x0000003700047202 */ /* 0x000fe40000000f00 */
[----:B------:R-:W-:Y:S01]  /*adc0*/  PRMT R85, R2, 0x5410, R3 ;  /* 0x0000541002557816 */ /* 0x000fe20000000003 */
[----:B------:R-:W-:Y:S01]  /*add0*/  IMAD.MOV.U32 R3, RZ, RZ, R50 ;  /* 0x000000ffff037224 */ /* 0x000fe200078e0032 */
[----:B------:R-:W-:Y:S01]  /*ade0*/  PRMT R83, R83, 0x5410, R0 ;  /* 0x0000541053537816 */ /* 0x000fe20000000000 */
[----:B------:R-:W-:-:S02]  /*adf0*/  IMAD.MOV.U32 R0, RZ, RZ, R46 ;  /* 0x000000ffff007224 */ /* 0x000fc400078e002e */
[----:B------:R-:W-:Y:S01]  /*ae00*/  IMAD.MOV.U32 R2, RZ, RZ, R51 ;  /* 0x000000ffff027224 */ /* 0x000fe200078e0033 */
[----:B------:R-:W-:Y:S01]  /*ae10*/  PRMT R83, R4, 0x7610, R83 ;  /* 0x0000761004537816 */ /* 0x000fe20000000053 */
        /* <DEDUP_REMOVED lines=9> */
[----:B------:R-:W-:-:S02]  /*aeb0*/  MOV R3, R28 ;  /* 0x0000001c00037202 */ /* 0x000fc40000000f00 */
[----:B------:R-:W-:Y:S01]  /*aec0*/  PRMT R86, R4, 0x7610, R86 ;  /* 0x0000761004567816 */ /* 0x000fe20000000056 */
[----:B------:R-:W-:Y:S01]  /*aed0*/  IMAD.IADD R4, R34, 0x1, -R106 ;  /* 0x0000000122047824 */ /* 0x000fe200078e0a6a */
[----:B------:R-:W-:Y:S01]  /*aee0*/  PRMT R75, R2, 0x5410, R3 ;  /* 0x00005410024b7816 */ /* 0x000fe20000000003 */
[----:B------:R-:W-:Y:S01]  /*aef0*/  IMAD.MOV.U32 R2, RZ, RZ, R61 ;  /* 0x000000ffff027224 */ /* 0x000fe200078e003d */
[----:B------:R-:W-:Y:S02]  /*af00*/  MOV R3, R60 ;  /* 0x0000003c00037202 */ /* 0x000fe40000000f00 */
[----:B------:R-:W-:Y:S01]  /*af10*/  IMNMX R19, R4, 0x80, PT ;  /* 0x0000008004137817 */ /* 0x000fe20003800200 */
[----:B------:R-:W-:Y:S01]  /*af20*/  IMAD.MOV.U32 R4, RZ, RZ, R48 ;  /* 0x000000ffff047224 */ /* 0x000fe200078e0030 */
[----:B------:R-:W-:Y:S01]  /*af30*/  PRMT R82, R82, 0x5410, R0 ;  /* 0x0000541052527816 */ /* 0x000fe20000000000 */
[----:B------:R-:W-:Y:S01]  /*af40*/  IMAD.MOV.U32 R0, RZ, RZ, R53 ;  /* 0x000000ffff007224 */ /* 0x000fe200078e0035 */
[----:B------:R-:W-:Y:S01]  /*af50*/  BAR.SYNC.DEFER_BLOCKING 0x0 ;  /* 0x0000000000007b1d */ /* 0x000fe20000010000 */
[----:B------:R-:W-:-:S02]  /*af60*/  ISETP.GE.AND P0, PT, R138, R19, PT ;  /* 0x000000138a00720c */ /* 0x000fc40003f06270 */
[----:B------:R-:W-:Y:S01]  /*af70*/  PRMT R84, R2, 0x5410, R3 ;  /* 0x0000541002547816 */ /* 0x000fe20000000003 */
[----:B------:R-:W-:Y:S01]  /*af80*/  IMAD.MOV.U32 R3, RZ, RZ, R57 ;  /* 0x000000ffff037224 */ /* 0x000fe200078e0039 */
[----:B------:R-:W-:-:S04]  /*af90*/  MOV R2, R52 ;  /* 0x0000003400027202 */ /* 0x000fc80000000f00 */
[----:B------:R-:W-:Y:S01]  /*afa0*/  PRMT R80, R0, 0x5410, R2 ;  /* 0x0000541000507816 */ /* 0x000fe20000000002 */
[----:B------:R-:W-:Y:S01]  /*afb0*/  IMAD.MOV.U32 R2, RZ, RZ, R40 ;  /* 0x000000ffff027224 */ /* 0x000fe200078e0028 */
[----:B------:R-:W-:Y:S01]  /*afc0*/  PRMT R82, R3, 0x7610, R82 ;  /* 0x0000761003527816 */ /* 0x000fe20000000052 */
[----:B------:R-:W-:Y:S01]  /*afd0*/  IMAD.MOV.U32 R0, RZ, RZ, R41 ;  /* 0x000000ffff007224 */ /* 0x000fe200078e0029 */
[----:B------:R-:W-:-:S04]  /*afe0*/  MOV R3, R49 ;  /* 0x0000003100037202 */ /* 0x000fc80000000f00 */
[----:B------:R-:W-:Y:S02]  /*aff0*/  PRMT R78, R3, 0x5410, R4 ;  /* 0x00005410034e7816 */ /* 0x000fe40000000004 */
[----:B------:R-:W-:Y:S01]  /*b000*/  PRMT R34, R0, 0x5410, R2 ;  /* 0x0000541000227816 */ /* 0x000fe20000000002 */
[----:B------:R-:W-:Y:S05]  /*b010*/  @P0 BRA `(.L_x_943) ;  /* 0x0000130000000947 */ /* 0x000fea0003800000 */
[----:B------:R-:W-:Y:S01]  /*b020*/  ISETP.GE.AND P0, PT, R164, c[0x0][0x27c], PT ;  /* 0x00009f00a4007a0c */ /* 0x000fe20003f06270 */
[----:B------:R-:W-:-:S12]  /*b030*/  BSSY B0, `(.L_x_944) ;  /* 0x0000031000007945 */ /* 0x000fd80003800000 */
[----:B------:R-:W-:Y:S05]  /*b040*/  @P0 BRA `(.L_x_945) ;  /* 0x000002f000000947 */ /* 0x000fea0003800000 */
[----:B------:R-:W2:Y:S01]  /*b050*/  LDL R89, [R1+0xc] ;  /* 0x00000c0001597983 */ /* 0x000ea20000100800 */
[----:B------:R-:W-:Y:S02]  /*b060*/  SHF.R.U32.HI R0, RZ, 0x10, R11 ;  /* 0x00000010ff007819 */ /* 0x000fe4000001160b */
[----:B------:R-:W-:Y:S02]  /*b070*/  SHF.R.U32.HI R2, RZ, 0x10, R9 ;  /* 0x00000010ff027819 */ /* 0x000fe40000011609 */
[----:B------:R-:W-:Y:S02]  /*b080*/  PRMT R6, R66, 0x5410, R0 ;  /* 0x0000541042067816 */ /* 0x000fe40000000000 */
[----:B------:R-:W-:Y:S02]  /*b090*/  PRMT R0, R35, 0x5410, R2 ;  /* 0x0000541023007816 */ /* 0x000fe40000000002 */
[----:B------:R-:W-:Y:S02]  /*b0a0*/  SHF.R.U64 R3, R10, 0x10, R11 ;  /* 0x000000100a037819 */ /* 0x000fe4000000120b */
[----:B------:R-:W-:-:S02]  /*b0b0*/  SHF.R.U64 R4, R8, 0x10, R9 ;  /* 0x0000001008047819 */ /* 0x000fc40000001209 */
[----:B------:R-:W-:Y:S02]  /*b0c0*/  LOP3.LUT R18, R0, 0xffff0000, RZ, 0xc0, !PT ;  /* 0xffff000000127812 */ /* 0x000fe400078ec0ff */
[----:B------:R-:W-:Y:S02]  /*b0d0*/  PRMT R9, R35, 0x5432, R4 ;  /* 0x0000543223097816 */ /* 0x000fe40000000004 */
[----:B------:R-:W-:Y:S02]  /*b0e0*/  PRMT R10, R66, 0x5432, R3 ;  /* 0x00005432420a7816 */ /* 0x000fe40000000003 */
[----:B------:R-:W-:Y:S01]  /*b0f0*/  LOP3.LUT R17, R6, 0xffff0000, RZ, 0xc0, !PT ;  /* 0xffff000006117812 */ /* 0x000fe200078ec0ff */
[----:B--2---:R-:W1:Y:S02]  /*b100*/  LDS.128 R12, [R89+0x4800] ;  /* 0x00480000590c7984 */ /* 0x004e640000000c00 */
[C---:B-1----:R-:W-:Y:S01]  /*b110*/  LOP3.LUT R8, R14.reuse, 0xffff0000, RZ, 0xc0, !PT ;  /* 0xffff00000e087812 */ /* 0x042fe200078ec0ff */
[C---:B------:R-:W-:Y:S01]  /*b120*/  IMAD.U32 R11, R15.reuse, 0x10000, RZ ;  /* 0x000100000f0b7824 */ /* 0x040fe200078e00ff */
[----:B------:R-:W-:Y:S01]  /*b130*/  LOP3.LUT R2, R15, 0xffff0000, RZ, 0xc0, !PT ;  /* 0xffff00000f027812 */ /* 0x000fe200078ec0ff */
[----:B------:R-:W-:Y:S01]  /*b140*/  IMAD.U32 R16, R14, 0x10000, RZ ;  /* 0x000100000e107824 */ /* 0x000fe200078e00ff */
[----:B------:R-:W-:Y:S01]  /*b150*/  SHF.L.U32 R5, R12, 0x10, RZ ;  /* 0x000000100c057819 */ /* 0x000fe200000006ff */
[----:B------:R-:W-:Y:S01]  /*b160*/  IMAD.U32 R15, R0, 0x10000, RZ ;  /* 0x00010000000f7824 */ /* 0x000fe200078e00ff */
[----:B------:R-:W-:Y:S01]  /*b170*/  LOP3.LUT R4, R12, 0xffff0000, RZ, 0xc0, !PT ;  /* 0xffff00000c047812 */ /* 0x000fe200078ec0ff */
[----:B------:R-:W-:Y:S01]  /*b180*/  IMAD.U32 R14, R6, 0x10000, RZ ;  /* 0x00010000060e7824 */ /* 0x000fe200078e00ff */
[C---:B------:R-:W-:Y:S01]  /*b190*/  SHF.L.U32 R3, R13.reuse, 0x10, RZ ;  /* 0x000000100d037819 */ /* 0x040fe200000006ff */
[C---:B------:R-:W-:Y:S01]  /*b1a0*/  FMUL.FTZ R12, R8.reuse, R15 ;  /* 0x0000000f080c7220 */ /* 0x040fe20000410000 */
[----:B------:R-:W-:Y:S01]  /*b1b0*/  LOP3.LUT R0, R13, 0xffff0000, RZ, 0xc0, !PT ;  /* 0xffff00000d007812 */ /* 0x000fe200078ec0ff */
[----:B------:R-:W-:-:S02]  /*b1c0*/  FMUL.FTZ R8, R8, R14 ;  /* 0x0000000e08087220 */ /* 0x000fc40000410000 */
[----:B------:R-:W-:Y:S01]  /*b1d0*/  FFMA.FTZ R13, R16, R14, -R12 ;  /* 0x0000000e100d7223 */ /* 0x000fe2000001080c */
[----:B------:R-:W-:Y:S01]  /*b1e0*/  SHF.L.U32 R14, R10, 0x10, RZ ;  /* 0x000000100a0e7819 */ /* 0x000fe200000006ff */
[----:B------:R-:W-:Y:S01]  /*b1f0*/  FFMA.FTZ R12, R16, R15, R8 ;  /* 0x0000000f100c7223 */ /* 0x000fe20000010008 */
[----:B------:R-:W-:Y:S01]  /*b200*/  LOP3.LUT R10, R10, 0xffff0000, RZ, 0xc0, !PT ;  /* 0xffff00000a0a7812 */ /* 0x000fe200078ec0ff */
[C---:B------:R-:W-:Y:S02]  /*b210*/  FMUL.FTZ R6, R2.reuse, R18 ;  /* 0x0000001202067220 */ /* 0x040fe40000410000 */
[C---:B------:R-:W-:Y:S01]  /*b220*/  IMAD.U32 R15, R9.reuse, 0x10000, RZ ;  /* 0x00010000090f7824 */ /* 0x040fe200078e00ff */
[----:B------:R-:W-:Y:S01]  /*b230*/  LOP3.LUT R9, R9, 0xffff0000, RZ, 0xc0, !PT ;  /* 0xffff000009097812 */ /* 0x000fe200078ec0ff */
[-C--:B------:R-:W-:Y:S02]  /*b240*/  FMUL.FTZ R2, R2, R17.reuse ;  /* 0x0000001102027220 */ /* 0x080fe40000410000 */
[----:B------:R-:W-:-:S02]  /*b250*/  FFMA.FTZ R8, R11, R17, -R6 ;  /* 0x000000110b087223 */ /* 0x000fc40000010806 */
[----:B------:R-:W-:Y:S02]  /*b260*/  FFMA.FTZ R11, R11, R18, R2 ;  /* 0x000000120b0b7223 */ /* 0x000fe40000010002 */
[----:B------:R-:W-:Y:S02]  /*b270*/  FMUL.FTZ R6, R4, R15 ;  /* 0x0000000f04067220 */ /* 0x000fe40000410000 */
[----:B------:R-:W-:Y:S01]  /*b280*/  FMUL.FTZ R2, R0, R9 ;  /* 0x0000000900027220 */ /* 0x000fe20000410000 */
[----:B------:R-:W-:Y:S01]  /*b290*/  F2FP.BF16.PACK_AB R11, R11, R8 ;  /* 0x000000080b0b723e */ /* 0x000fe200000010ff */
[----:B------:R-:W-:Y:S02]  /*b2a0*/  FMUL.FTZ R4, R4, R14 ;  /* 0x0000000e04047220 */ /* 0x000fe40000410000 */
[----:B------:R-:W-:Y:S02]  /*b2b0*/  FMUL.FTZ R0, R0, R10 ;  /* 0x0000000a00007220 */ /* 0x000fe40000410000 */
[----:B------:R-:W-:-:S02]  /*b2c0*/  FFMA.FTZ R6, R5, R14, -R6 ;  /* 0x0000000e05067223 */ /* 0x000fc40000010806 */
[----:B------:R-:W-:Y:S02]  /*b2d0*/  FFMA.FTZ R4, R5, R15, R4 ;  /* 0x0000000f05047223 */ /* 0x000fe40000010004 */
[C---:B------:R-:W-:Y:S01]  /*b2e0*/  FFMA.FTZ R2, R3.reuse, R10, -R2 ;  /* 0x0000000a03027223 */ /* 0x040fe20000010802 */
[----:B------:R-:W-:Y:S01]  /*b2f0*/  F2FP.BF16.PACK_AB R10, R12, R13 ;  /* 0x0000000d0c0a723e */ /* 0x000fe200000010ff */
[----:B------:R-:W-:Y:S01]  /*b300*/  FFMA.FTZ R0, R3, R9, R0 ;  /* 0x0000000903007223 */ /* 0x000fe20000010000 */
[----:B------:R-:W-:-:S04]  /*b310*/  F2FP.BF16.PACK_AB R8, R4, R6 ;  /* 0x000000060408723e */ /* 0x000fc800000010ff */
[----:B------:R-:W-:-:S05]  /*b320*/  F2FP.BF16.PACK_AB R9, R0, R2 ;  /* 0x000000020009723e */ /* 0x000fca00000010ff */
[----:B------:R1:W-:Y:S02]  /*b330*/  STS.128 [R89+0x4800], R8 ;  /* 0x0048000859007388 */ /* 0x0003e40000000c00 */
.L_x_945:
[----:B------:R-:W-:Y:S05]  /*b340*/  BSYNC B0 ;  /* 0x0000000000007941 */ /* 0x000fea0003800000 */
.L_x_944:
[----:B------:R-:W-:Y:S01]  /*b350*/  ISETP.GE.AND P0, PT, R169, c[0x0][0x27c], PT ;  /* 0x00009f00a9007a0c */ /* 0x000fe20003f06270 */
[----:B------:R-:W-:-:S12]  /*b360*/  BSSY B0, `(.L_x_946) ;  /* 0x0000031000007945 */ /* 0x000fd80003800000 */
[----:B------:R-:W-:Y:S05]  /*b370*/  @P0 BRA `(.L_x_947) ;  /* 0x000002f000000947 */ /* 0x000fea0003800000 */
[----:B------:R-:W2:Y:S01]  /*b380*/  LDL R35, [R1+0x10] ;  /* 0x0000100001237983 */ /* 0x000ea20000100800 */
[----:B------:R-:W-:Y:S02]  /*b390*/  SHF.R.U64 R0, R20, 0x10, R21 ;  /* 0x0000001014007819 */ /* 0x000fe40000001215 */
[----:B------:R-:W-:Y:S02]  /*b3a0*/  SHF.R.U32.HI R4, RZ, 0x10, R23 ;  /* 0x00000010ff047819 */ /* 0x000fe40000011617 */
[----:B------:R-:W-:Y:S02]  /*b3b0*/  SHF.R.U32.HI R2, RZ, 0x10, R21 ;  /* 0x00000010ff027819 */ /* 0x000fe40000011615 */
[C---:B------:R-:W-:Y:S02]  /*b3c0*/  PRMT R13, R68.reuse, 0x5432, R0 ;  /* 0x00005432440d7816 */ /* 0x040fe40000000000 */
[----:B------:R-:W-:Y:S02]  /*b3d0*/  PRMT R0, R67, 0x5410, R4 ;  /* 0x0000541043007816 */ /* 0x000fe40000000004 */
[----:B------:R-:W-:-:S02]  /*b3e0*/  PRMT R6, R68, 0x5410, R2 ;  /* 0x0000541044067816 */ /* 0x000fc40000000002 */
[----:B------:R-:W-:Y:S01]  /*b3f0*/  SHF.R.U64 R3, R22, 0x10, R23 ;  /* 0x0000001016037819 */ /* 0x000fe20000001217 */
[C---:B------:R-:W-:Y:S01]  /*b400*/  IMAD.U32 R16, R0.reuse, 0x10000, RZ ;  /* 0x0001000000107824 */ /* 0x040fe200078e00ff */
[----:B------:R-:W-:Y:S02]  /*b410*/  LOP3.LUT R18, R0, 0xffff0000, RZ, 0xc0, !PT ;  /* 0xffff000000127812 */ /* 0x000fe400078ec0ff */
[----:B------:R-:W-:Y:S02]  /*b420*/  PRMT R12, R67, 0x5432, R3 ;  /* 0x00005432430c7816 */ /* 0x000fe40000000003 */
[----:B------:R-:W-:Y:S01]  /*b430*/  LOP3.LUT R17, R6, 0xffff0000, RZ, 0xc0, !PT ;  /* 0xffff000006117812 */ /* 0x000fe200078ec0ff */
[----:B-12---:R-:W1:Y:S02]  /*b440*/  LDS.128 R8, [R35+0x4800] ;  /* 0x0048000023087984 */ /* 0x006e640000000c00 */
[C---:B-1----:R-:W-:Y:S01]  /*b450*/  IMAD.U32 R15, R10.reuse, 0x10000, RZ ;  /* 0x000100000a0f7824 */ /* 0x042fe200078e00ff */
[----:B------:R-:W-:Y:S01]  /*b460*/  LOP3.LUT R10, R10, 0xffff0000, RZ, 0xc0, !PT ;  /* 0xffff00000a0a7812 */ /* 0x000fe200078ec0ff */
[C---:B------:R-:W-:Y:S01]  /*b470*/  IMAD.U32 R14, R11.reuse, 0x10000, RZ ;  /* 0x000100000b0e7824 */ /* 0x040fe200078e00ff */
[----:B------:R-:W-:Y:S01]  /*b480*/  LOP3.LUT R2, R11, 0xffff0000, RZ, 0xc0, !PT ;  /* 0xffff00000b027812 */ /* 0x000fe200078ec0ff */
[----:B------:R-:W-:Y:S01]  /*b490*/  IMAD.U32 R11, R6, 0x10000, RZ ;  /* 0x00010000060b7824 */ /* 0x000fe200078e00ff */
[----:B------:R-:W-:-:S02]  /*b4a0*/  SHF.L.U32 R5, R8, 0x10, RZ ;  /* 0x0000001008057819 */ /* 0x000fc400000006ff */
[----:B------:R-:W-:Y:S01]  /*b4b0*/  LOP3.LUT R4, R8, 0xffff0000, RZ, 0xc0, !PT ;  /* 0xffff000008047812 */ /* 0x000fe200078ec0ff */
[C---:B------:R-:W-:Y:S01]  /*b4c0*/  FMUL.FTZ R8, R10.reuse, R16 ;  /* 0x000000100a087220 */ /* 0x040fe20000410000 */
[C---:B------:R-:W-:Y:S01]  /*b4d0*/  SHF.L.U32 R3, R9.reuse, 0x10, RZ ;  /* 0x0000001009037819 */ /* 0x040fe200000006ff */
[-C--:B------:R-:W-:Y:S01]  /*b4e0*/  FMUL.FTZ R10, R10, R11.reuse ;  /* 0x0000000b0a0a7220 */ /* 0x080fe20000410000 */
[----:B------:R-:W-:Y:S01]  /*b4f0*/  LOP3.LUT R0, R9, 0xffff0000, RZ, 0xc0, !PT ;  /* 0xffff000009007812 */ /* 0x000fe200078ec0ff */
[----:B------:R-:W-:Y:S02]  /*b500*/  FMUL.FTZ R6, R2, R18 ;  /* 0x0000001202067220 */ /* 0x000fe40000410000 */
[C---:B------:R-:W-:Y:S02]  /*b510*/  FFMA.FTZ R10, R15.reuse, R16, R10 ;  /* 0x000000100f0a7223 */ /* 0x040fe4000001000a */
[----:B------:R-:W-:Y:S01]  /*b520*/  FFMA.FTZ R9, R15, R11, -R8 ;  /* 0x0000000b0f097223 */ /* 0x000fe20000010808 */
[C---:B------:R-:W-:Y:S01]  /*b530*/  SHF.L.U32 R15, R13.reuse, 0x10, RZ ;  /* 0x000000100d0f7819 */ /* 0x040fe200000006ff */
[C---:B------:R-:W-:Y:S01]  /*b540*/  IMAD.U32 R16, R12.reuse, 0x10000, RZ ;  /* 0x000100000c107824 */ /* 0x040fe200078e00ff */
[----:B------:R-:W-:Y:S01]  /*b550*/  LOP3.LUT R12, R12, 0xffff0000, RZ, 0xc0, !PT ;  /* 0xffff00000c0c7812 */ /* 0x000fe200078ec0ff */
[-C--:B------:R-:W-:Y:S01]  /*b560*/  FMUL.FTZ R2, R2, R17.reuse ;  /* 0x0000001102027220 */ /* 0x080fe20000410000 */
[----:B------:R-:W-:Y:S01]  /*b570*/  LOP3.LUT R13, R13, 0xffff0000, RZ, 0xc0, !PT ;  /* 0xffff00000d0d7812 */ /* 0x000fe200078ec0ff */
[----:B------:R-:W-:Y:S01]  /*b580*/  FFMA.FTZ R8, R14, R17, -R6 ;  /* 0x000000110e087223 */ /* 0x000fe20000010806 */
[----:B------:R-:W-:Y:S01]  /*b590*/  F2FP.BF16.PACK_AB R10, R10, R9 ;  /* 0x000000090a0a723e */ /* 0x000fe200000010ff */
[----:B------:R-:W-:-:S02]  /*b5a0*/  FFMA.FTZ R11, R14, R18, R2 ;  /* 0x000000120e0b7223 */ /* 0x000fc40000010002 */
[----:B------:R-:W-:Y:S02]  /*b5b0*/  FMUL.FTZ R6, R4, R16 ;  /* 0x0000001004067220 */ /* 0x000fe40000410000 */
[----:B------:R-:W-:Y:S01]  /*b5c0*/  FMUL.FTZ R2, R0, R12 ;  /* 0x0000000c00027220 */ /* 0x000fe20000410000 */
[----:B------:R-:W-:Y:S01]  /*b5d0*/  F2FP.BF16.PACK_AB R11, R11, R8 ;  /* 0x000000080b0b723e */ /* 0x000fe200000010ff */
[----:B------:R-:W-:Y:S02]  /*b5e0*/  FMUL.FTZ R4, R4, R15 ;  /* 0x0000000f04047220 */ /* 0x000fe40000410000 */
[----:B------:R-:W-:Y:S02]  /*b5f0*/  FMUL.FTZ R0, R0, R13 ;  /* 0x0000000d00007220 */ /* 0x000fe40000410000 */
[C---:B------:R-:W-:Y:S02]  /*b600*/  FFMA.FTZ R6, R5.reuse, R15, -R6 ;  /* 0x0000000f05067223 */ /* 0x040fe40000010806 */
[----:B------:R-:W-:-:S02]  /*b610*/  FFMA.FTZ R4, R5, R16, R4 ;  /* 0x0000001005047223 */ /* 0x000fc40000010004 */
[C---:B------:R-:W-:Y:S02]  /*b620*/  FFMA.FTZ R2, R3.reuse, R13, -R2 ;  /* 0x0000000d03027223 */ /* 0x040fe40000010802 */
[----:B------:R-:W-:Y:S01]  /*b630*/  FFMA.FTZ R0, R3, R12, R0 ;  /* 0x0000000c03007223 */ /* 0x000fe20000010000 */
[----:B------:R-:W-:-:S04]  /*b640*/  F2FP.BF16.PACK_AB R8, R4, R6 ;  /* 0x000000060408723e */ /* 0x000fc800000010ff */
[----:B------:R-:W-:-:S05]  /*b650*/  F2FP.BF16.PACK_AB R9, R0, R2 ;  /* 0x000000020009723e */ /* 0x000fca00000010ff */
[----:B------:R1:W-:Y:S02]  /*b660*/  STS.128 [R35+0x4800], R8 ;  /* 0x0048000823007388 */ /* 0x0003e40000000c00 */
.L_x_947:
[----:B------:R-:W-:Y:S05]  /*b670*/  BSYNC B0 ;  /* 0x0000000000007941 */ /* 0x000fea0003800000 */
.L_x_946:
        /* <DEDUP_REMOVED lines=50> */
.L_x_949:
[----:B------:R-:W-:Y:S05]  /*b9a0*/  BSYNC B0 ;  /* 0x0000000000007941 */ /* 0x000fea0003800000 */
.L_x_948:
[----:B------:R-:W-:Y:S01]  /*b9b0*/  ISETP.GE.AND P0, PT, R168, c[0x0][0x27c], PT ;  /* 0x00009f00a8007a0c */ /* 0x000fe20003f06270 */
[----:B------:R-:W-:-:S12]  /*b9c0*/  BSSY B0, `(.L_x_950) ;  /* 0x0000031000007945 */ /* 0x000fd80003800000 */
[----:B------:R-:W-:Y:S05]  /*b9d0*/  @P0 BRA `(.L_x_951) ;  /* 0x000002f000000947 */ /* 0x000fea0003800000 */
[----:B-1----:R-:W2:Y:S01]  /*b9e0*/  LDL R20, [R1+0x10] ;  /* 0x0000100001147983 */ /* 0x002ea20000100800 */
        /* <DEDUP_REMOVED lines=11> */
[----:B--2---:R-:W1:Y:S02]  /*baa0*/  LDS.128 R8, [R20+0x6800] ;  /* 0x0068000014087984 */ /* 0x004e640000000c00 */
        /* <DEDUP_REMOVED lines=34> */
.L_x_951:
[----:B------:R-:W-:Y:S05]  /*bcd0*/  BSYNC B0 ;  /* 0x0000000000007941 */ /* 0x000fea0003800000 */
.L_x_950:
        /* <DEDUP_REMOVED lines=50> */
.L_x_953:
[----:B------:R-:W-:Y:S05]  /*c000*/  BSYNC B0 ;  /* 0x0000000000007941 */ /* 0x000fea0003800000 */
.L_x_952:
[----:B------:R-:W-:-:S13]  /*c010*/  ISETP.GE.AND P0, PT, R167, c[0x0][0x27c], PT ;  /* 0x00009f00a7007a0c */ /* 0x000fda0003f06270 */
        /* <DEDUP_REMOVED lines=48> */
.L_x_943:
[----:B------:R-:W-:Y:S05]  /*c320*/  BSYNC B1 ;  /* 0x0000000000017941 */ /* 0x000fea0003800000 */
.L_x_942:
[----:B------:R-:W-:-:S04]  /*c330*/  IADD3 R0, R138, 0x40, RZ ;  /* 0x000000408a007810 */ /* 0x000fc80007ffe0ff */
[----:B------:R-:W-:-:S13]  /*c340*/  ISETP.GE.AND P0, PT, R0, R19, PT ;  /* 0x000000130000720c */ /* 0x000fda0003f06270 */
[----:B------:R-:W-:Y:S05]  /*c350*/  @P0 BRA `(.L_x_954) ;  /* 0x0000498000000947 */ /* 0x000fea0003800000 */
        /* <DEDUP_REMOVED lines=50> */
.L_x_956:
[----:B------:R-:W-:Y:S05]  /*c680*/  BSYNC B0 ;  /* 0x0000000000007941 */ /* 0x000fea0003800000 */
.L_x_955:
        /* <DEDUP_REMOVED lines=50> */
.L_x_958:
[----:B------:R-:W-:Y:S05]  /*c9b0*/  BSYNC B0 ;  /* 0x0000000000007941 */ /* 0x000fea0003800000 */
.L_x_957:
        /* <DEDUP_REMOVED lines=50> */
.L_x_960:
[----:B------:R-:W-:Y:S05]  /*cce0*/  BSYNC B0 ;  /* 0x0000000000007941 */ /* 0x000fea0003800000 */
.L_x_959:
        /* <DEDUP_REMOVED lines=50> */
.L_x_962:
[----:B------:R-:W-:Y:S05]  /*d010*/  BSYNC B0 ;  /* 0x0000000000007941 */ /* 0x000fea0003800000 */
.L_x_961:
        /* <DEDUP_REMOVED lines=50> */
.L_x_964:
[----:B------:R-:W-:Y:S05]  /*d340*/  BSYNC B0 ;  /* 0x0000000000007941 */ /* 0x000fea0003800000 */
.L_x_963:
        /* <DEDUP_REMOVED lines=48> */
[----:B------:R1:W-:Y:S01]  /*d650*/  STS.128 [R19+0x9800], R8 ;  /* 0x0098000813007388 */ /* 0x0003e20000000c00 */
[----:B------:R-:W-:Y:S05]  /*d660*/  BRA `(.L_x_954) ;  /* 0x0000367000007947 */ /* 0x000fea0003800000 */
.L_x_937:
[----:B------:R1:W5:Y:S01]  /*d670*/  LDL R37, [R1+0x64] ;  /* 0x0000640001257983 */ /* 0x0003620000100800 */
[----:B------:R-:W-:-:S03]  /*d680*/  IMAD.MOV.U32 R3, RZ, RZ, c[0x0][0x2c4] ;  /* 0x0000b100ff037624 */ /* 0x000fc600078e00ff */
[----:B------:R1:W5:Y:S02]  /*d690*/  LDL R36, [R1+0x60] ;  /* 0x0000600001247983 */ /* 0x0003640000100800 */
[----:B------:R-:W-:Y:S01]  /*d6a0*/  ISETP.NE.AND P0, PT, R3, 0x1, PT ;  /* 0x000000010300780c */ /* 0x000fe20003f05270 */
[----:B------:R-:W-:-:S12]  /*d6b0*/  IMAD.MOV.U32 R5, RZ, RZ, R8 ;  /* 0x000000ffff057224 */ /* 0x000fd800078e0008 */
[----:B------:R-:W-:-:S05]  /*d6c0*/  @P0 IMAD.HI.U32 R3, R0, c[0x0][0x2c8], RZ ;  /* 0x0000b20000030a27 */ /* 0x000fca00078e00ff */
[----:B------:R-:W-:-:S04]  /*d6d0*/  @P0 SHF.R.U32.HI R0, RZ, c[0x0][0x2cc], R3 ;  /* 0x0000b300ff000a19 */ /* 0x000fc80000011603 */
        /* <DEDUP_REMOVED lines=38> */
[----:B------:R-:W-:Y:S01]  /*d940*/  CS2R R20, SRZ ;  /* 0x0000000000147805 */ /* 0x000fe2000001ff00 */
[----:B------:R-:W-:Y:S01]  /*d950*/  CS2R R14, SRZ ;  /* 0x00000000000e7805 */ /* 0x000fe2000001ff00 */
[----:B------:R-:W-:Y:S01]  /*d960*/  CS2R R12, SRZ ;  /* 0x00000000000c7805 */ /* 0x000fe2000001ff00 */
[----:B------:R-:W-:Y:S01]  /*d970*/  CS2R R46, SRZ ;  /* 0x00000000002e7805 */ /* 0x000fe2000001ff00 */
[----:B------:R-:W-:-:S06]  /*d980*/  CS2R R44, SRZ ;  /* 0x00000000002c7805 */ /* 0x000fcc000001ff00 */
[C---:B------:R-:W-:Y:S01]  /*d990*/  @!P0 IMAD.SHL.U32 R6, R110.reuse, 0x2, RZ ;  /* 0x000000026e068824 */ /* 0x040fe200078e00ff */
[----:B------:R-:W-:-:S04]  /*d9a0*/  @!P0 SHF.L.U64.HI R0, R110, 0x1, R111 ;  /* 0x000000016e008819 */ /* 0x000fc8000001026f */
[-C--:B---3--:R-:W-:Y:S02]  /*d9b0*/  @!P0 IADD3 R26, P1, R4, R6.reuse, RZ ;  /* 0x00000006041a8210 */ /* 0x088fe40007f3e0ff */
[----:B------:R-:W-:Y:S02]  /*d9c0*/  @!P0 IADD3 R24, P3, R2, R6, RZ ;  /* 0x0000000602188210 */ /* 0x000fe40007f7e0ff */
[----:B----4-:R-:W-:Y:S02]  /*d9d0*/  @!P0 IADD3.X R27, R5, R0, RZ, P1, !PT ;  /* 0x00000000051b8210 */ /* 0x010fe40000ffe4ff */
[----:B------:R-:W-:Y:S01]  /*d9e0*/  ISETP.GE.AND P1, PT, R136, c[0x0][0x27c], PT ;  /* 0x00009f0088007a0c */ /* 0x000fe20003f26270 */
[----:B-1----:R-:W-:Y:S01]  /*d9f0*/  @!P0 IMAD.X R25, R3, 0x1, R0, P3 ;  /* 0x0000000103198824 */ /* 0x002fe200018e0600 */
[----:B-----5:R-:W-:-:S05]  /*da00*/  @!P2 SHF.L.U32 R6, R37, 0x3, RZ ;  /* 0x000000032506a819 */ /* 0x020fca00000006ff */
[----:B------:R-:W-:-:S04]  /*da10*/  @!P2 IMAD.WIDE R10, R6, 0x2, R4 ;  /* 0x00000002060aa825 */ /* 0x000fc800078e0204 */
[----:B------:R-:W-:Y:S01]  /*da20*/  @!P2 IMAD.WIDE R8, R6, 0x2, R2 ;  /* 0x000000020608a825 */ /* 0x000fe200078e0202 */
[----:B------:R1:W5:Y:S03]  /*da30*/  @!P2 LD.E.128 R20, [R10.64] ;  /* 0x000000080a14a980 */ /* 0x000366000c101d00 */
[----:B------:R-:W-:Y:S01]  /*da40*/  @!P1 IMAD.SHL.U32 R0, R36, 0x8, RZ ;  /* 0x0000000824009824 */ /* 0x000fe200078e00ff */
[----:B------:R2:W5:Y:S01]  /*da50*/  @!P2 LD.E.128 R12, [R8.64] ;  /* 0x00000008080ca980 */ /* 0x000562000c101d00 */
[----:B------:R-:W-:Y:S01]  /*da60*/  CS2R R42, SRZ ;  /* 0x00000000002a7805 */ /* 0x000fe2000001ff00 */
[----:B------:R-:W-:Y:S01]  /*da70*/  CS2R R40, SRZ ;  /* 0x0000000000287805 */ /* 0x000fe2000001ff00 */
[----:B------:R-:W-:Y:S01]  /*da80*/  CS2R R18, SRZ ;  /* 0x0000000000127805 */ /* 0x000fe2000001ff00 */
[----:B------:R-:W-:Y:S01]  /*da90*/  CS2R R16, SRZ ;  /* 0x0000000000107805 */ /* 0x000fe2000001ff00 */
[----:B------:R-:W-:-:S04]  /*daa0*/  @!P1 IMAD.WIDE R4, R0, 0x2, R4 ;  /* 0x0000000200049825 */ /* 0x000fc800078e0204 */
[----:B------:R-:W-:Y:S01]  /*dab0*/  @!P1 IMAD.WIDE R2, R0, 0x2, R2 ;  /* 0x0000000200029825 */ /* 0x000fe200078e0202 */
[----:B------:R3:W5:Y:S04]  /*dac0*/  @!P1 LD.E.128 R44, [R4.64] ;  /* 0x00000008042c9980 */ /* 0x000768000c101d00 */
[----:B------:R3:W5:Y:S04]  /*dad0*/  @!P1 LD.E.128 R40, [R2.64] ;  /* 0x0000000802289980 */ /* 0x000768000c101d00 */
[----:B------:R3:W5:Y:S01]  /*dae0*/  @!P0 LD.E.128 R16, [R26.64] ;  /* 0x000000081a108980 */ /* 0x000762000c101d00 */
[----:B-1----:R-:W-:Y:S01]  /*daf0*/  CS2R R10, SRZ ;  /* 0x00000000000a7805 */ /* 0x002fe2000001ff00 */
[----:B--2---:R-:W-:-:S06]  /*db00*/  CS2R R8, SRZ ;  /* 0x0000000000087805 */ /* 0x004fcc000001ff00 */
[----:B------:R3:W5:Y:S02]  /*db10*/  @!P0 LD.E.128 R8, [R24.64] ;  /* 0x0000000818088980 */ /* 0x000764000c101d00 */
.L_x_966:
[----:B--2---:R-:W-:Y:S05]  /*db20*/  BSYNC B0 ;  /* 0x0000000000007941 */ /* 0x004fea0003800000 */
.L_x_965:
[----:B------:R-:W-:Y:S01]  /*db30*/  IADD3 R0, R28, 0x40, RZ ;  /* 0x000000401c007810 */ /* 0x000fe20007ffe0ff */
[----:B---3-5:R-:W-:Y:S01]  /*db40*/  IMAD.MOV.U32 R4, RZ, RZ, R46 ;  /* 0x000000ffff047224 */ /* 0x028fe200078e002e */
[----:B------:R-:W-:Y:S01]  /*db50*/  MOV R24, R11 ;  /* 0x0000000b00187202 */ /* 0x000fe20000000f00 */
[----:B-1----:R-:W-:Y:S01]  /*db60*/  IMAD.MOV.U32 R3, RZ, RZ, R47 ;  /* 0x000000ffff037224 */ /* 0x002fe200078e002f */
[----:B------:R-:W-:Y:S01]  /*db70*/  ISETP.GE.AND P0, PT, R0, R34, PT ;  /* 0x000000220000720c */ /* 0x000fe20003f06270 */
[----:B------:R-:W-:Y:S01]  /*db80*/  IMAD.MOV.U32 R2, RZ, RZ, R44 ;  /* 0x000000ffff027224 */ /* 0x000fe200078e002c */
[----:B----4-:R-:W1:Y:S01]  /*db90*/  SHFL.IDX PT, R5, R30, 0x1, 0x1e1f ;  /* 0x003e1f001e057f89 */ /* 0x010e6200000e0000 */
[----:B------:R-:W-:Y:S01]  /*dba0*/  IMAD.MOV.U32 R0, RZ, RZ, R45 ;  /* 0x000000ffff007224 */ /* 0x000fe200078e002d */
[----:B------:R-:W-:Y:S01]  /*dbb0*/  PRMT R83, R3, 0x5410, R4 ;  /* 0x0000541003537816 */ /* 0x000fe20000000004 */
[----:B------:R-:W-:Y:S01]  /*dbc0*/  IMAD.MOV.U32 R3, RZ, RZ, R23 ;  /* 0x000000ffff037224 */ /* 0x000fe200078e0017 */
[----:B------:R-:W-:Y:S01]  /*dbd0*/  MOV R4, R22 ;  /* 0x0000001600047202 */ /* 0x000fe20000000f00 */
[----:B------:R-:W-:Y:S01]  /*dbe0*/  IMAD.MOV.U32 R25, RZ, RZ, R10 ;  /* 0x000000ffff197224 */ /* 0x000fe200078e000a */
[----:B------:R-:W-:Y:S01]  /*dbf0*/  PRMT R82, R0, 0x5410, R2 ;  /* 0x0000541000527816 */ /* 0x000fe20000000002 */
[----:B------:R-:W-:Y:S01]  /*dc00*/  IMAD.MOV.U32 R2, RZ, RZ, R20 ;  /* 0x000000ffff027224 */ /* 0x000fe200078e0014 */
[----:B------:R-:W-:Y:S01]  /*dc10*/  PRMT R79, R3, 0x5410, R4 ;  /* 0x00005410034f7816 */ /* 0x000fe20000000004 */
[----:B------:R-:W-:Y:S01]  /*dc20*/  IMAD.MOV.U32 R0, RZ, RZ, R21 ;  /* 0x000000ffff007224 */ /* 0x000fe200078e0015 */
[----:B------:R-:W-:Y:S01]  /*dc30*/  MOV R3, R19 ;  /* 0x0000001300037202 */ /* 0x000fe20000000f00 */
        /* <DEDUP_REMOVED lines=8> */
[----:B------:R-:W-:Y:S01]  /*dcc0*/  CS2R R72, SRZ ;  /* 0x0000000000487805 */ /* 0x000fe2000001ff00 */
[----:B------:R-:W-:Y:S01]  /*dcd0*/  PRMT R35, R2, 0x5410, R4 ;  /* 0x0000541002237816 */ /* 0x000fe20000000004 */
[----:B------:R-:W-:Y:S01]  /*dce0*/  IMAD.MOV.U32 R2, RZ, RZ, R40 ;  /* 0x000000ffff027224 */ /* 0x000fe200078e0028 */
[----:B------:R-:W-:Y:S01]  /*dcf0*/  PRMT R33, R33, 0x5410, R0 ;  /* 0x0000541021217816 */ /* 0x000fe20000000000 */
[----:B------:R-:W-:Y:S01]  /*dd00*/  IMAD.MOV.U32 R0, RZ, RZ, R41 ;  /* 0x000000ffff007224 */ /* 0x000fe200078e0029 */
[----:B------:R-:W-:Y:S01]  /*dd10*/  PRMT R38, R24, 0x5410, R25 ;  /* 0x0000541018267816 */ /* 0x000fe20000000019 */
        /* <DEDUP_REMOVED lines=14> */
[----:B------:R2:W3:Y:S01]  /*de00*/  SHFL.IDX PT, R2, R32, 0x1, 0x1e1f ;  /* 0x003e1f0020027f89 */ /* 0x0004e200000e0000 */
[----:B------:R-:W-:Y:S01]  /*de10*/  CS2R R52, SRZ ;  /* 0x0000000000347805 */ /* 0x000fe2000001ff00 */
[----:B------:R-:W-:Y:S01]  /*de20*/  CS2R R70, SRZ ;  /* 0x0000000000467805 */ /* 0x000fe2000001ff00 */
[----:B------:R-:W-:Y:S01]  /*de30*/  CS2R R68, SRZ ;  /* 0x0000000000447805 */ /* 0x000fe2000001ff00 */
[----:B------:R4:W1:Y:S01]  /*de40*/  SHFL.IDX PT, R4, R31, 0x1, 0x1e1f ;  /* 0x003e1f001f047f89 */ /* 0x00086200000e0000 */
[----:B------:R-:W-:Y:S01]  /*de50*/  CS2R R66, SRZ ;  /* 0x0000000000427805 */ /* 0x000fe2000001ff00 */
[----:B------:R-:W-:Y:S01]  /*de60*/  CS2R R64, SRZ ;  /* 0x0000000000407805 */ /* 0x000fe2000001ff00 */
[----:B------:R-:W-:Y:S01]  /*de70*/  CS2R R58, SRZ ;  /* 0x00000000003a7805 */ /* 0x000fe2000001ff00 */
[----:B------:R4:W1:Y:S01]  /*de80*/  SHFL.IDX PT, R3, R29, 0x1, 0x1e1f ;  /* 0x003e1f001d037f89 */ /* 0x00086200000e0000 */
[----:B------:R-:W-:Y:S01]  /*de90*/  CS2R R56, SRZ ;  /* 0x0000000000387805 */ /* 0x000fe2000001ff00 */
[----:B--2---:R-:W-:Y:S01]  /*dea0*/  PRMT R32, R0, 0x7610, R32 ;  /* 0x0000761000207816 */ /* 0x004fe20000000020 */
[----:B------:R-:W-:Y:S05]  /*deb0*/  @P0 BRA `(.L_x_968) ;  /* 0x0000021000000947 */ /* 0x000fea0003800000 */
[----:B---3--:R-:W-:Y:S01]  /*dec0*/  ISETP.GE.AND P0, PT, R110, c[0x0][0x27c], PT ;  /* 0x00009f006e007a0c */ /* 0x008fe20003f06270 */
        /* <DEDUP_REMOVED lines=9> */
[-C--:B-1----:R-:W-:Y:S02]  /*df60*/  @!P0 IADD3 R26, P1, R4, R0.reuse, RZ ;  /* 0x00000000041a8210 */ /* 0x082fe40007f3e0ff */
[----:B------:R-:W-:Y:S02]  /*df70*/  @!P0 IADD3 R24, P3, R2, R0, RZ ;  /* 0x0000000002188210 */ /* 0x000fe40007f7e0ff */
[----:B------:R-:W-:Y:S02]  /*df80*/  @!P0 IADD3.X R27, R5, R6, RZ, P1, !PT ;  /* 0x00000006051b8210 */ /* 0x000fe40000ffe4ff */
[----:B------:R-:W-:Y:S01]  /*df90*/  ISETP.GE.AND P1, PT, R136, c[0x0][0x27c], PT ;  /* 0x00009f0088007a0c */ /* 0x000fe20003f26270 */
[----:B------:R-:W-:Y:S01]  /*dfa0*/  @!P0 IMAD.X R25, R3, 0x1, R6, P3 ;  /* 0x0000000103198824 */ /* 0x000fe200018e0606 */
[----:B------:R-:W-:Y:S01]  /*dfb0*/  @!P2 SHF.L.U32 R6, R37, 0x3, RZ ;  /* 0x000000032506a819 */ /* 0x000fe200000006ff */
[----:B------:R-:W-:Y:S01]  /*dfc0*/  CS2R R70, SRZ ;  /* 0x0000000000467805 */ /* 0x000fe2000001ff00 */
[----:B------:R-:W-:Y:S01]  /*dfd0*/  CS2R R68, SRZ ;  /* 0x0000000000447805 */ /* 0x000fe2000001ff00 */
[----:B------:R-:W-:Y:S01]  /*dfe0*/  CS2R R54, SRZ ;  /* 0x0000000000367805 */ /* 0x000fe2000001ff00 */
[----:B------:R-:W-:Y:S01]  /*dff0*/  CS2R R52, SRZ ;  /* 0x0000000000347805 */ /* 0x000fe2000001ff00 */
[----:B----4-:R-:W-:Y:S01]  /*e000*/  @!P2 IMAD.WIDE R30, R6, 0x2, R4 ;  /* 0x00000002061ea825 */ /* 0x010fe200078e0204 */
[----:B------:R-:W-:Y:S01]  /*e010*/  CS2R R58, SRZ ;  /* 0x00000000003a7805 */ /* 0x000fe2000001ff00 */
[----:B------:R-:W-:-:S02]  /*e020*/  CS2R R56, SRZ ;  /* 0x0000000000387805 */ /* 0x000fc4000001ff00 */
[----:B------:R-:W-:Y:S01]  /*e030*/  @!P2 IMAD.WIDE R28, R6, 0x2, R2 ;  /* 0x00000002061ca825 */ /* 0x000fe200078e0202 */
[----:B------:R1:W5:Y:S03]  /*e040*/  @!P2 LD.E.128 R60, [R30.64] ;  /* 0x000000081e3ca980 */ /* 0x000366000c101d00 */
[----:B------:R-:W-:Y:S01]  /*e050*/  @!P1 IMAD.SHL.U32 R0, R36, 0x8, RZ ;  /* 0x0000000824009824 */ /* 0x000fe200078e00ff */
[----:B------:R1:W5:Y:S03]  /*e060*/  @!P2 LD.E.128 R64, [R28.64] ;  /* 0x000000081c40a980 */ /* 0x000366000c101d00 */
[C---:B------:R-:W-:Y:S01]  /*e070*/  @!P1 IMAD.WIDE R4, R0.reuse, 0x2, R4 ;  /* 0x0000000200049825 */ /* 0x040fe200078e0204 */
[----:B------:R1:W5:Y:S03]  /*e080*/  @!P0 LD.E.128 R52, [R26.64] ;  /* 0x000000081a348980 */ /* 0x000366000c101d00 */
[----:B------:R-:W-:Y:S01]  /*e090*/  @!P1 IMAD.WIDE R2, R0, 0x2, R2 ;  /* 0x0000000200029825 */ /* 0x000fe200078e0202 */
[----:B------:R1:W5:Y:S04]  /*e0a0*/  @!P1 LD.E.128 R72, [R4.64] ;  /* 0x0000000804489980 */ /* 0x000368000c101d00 */
[----:B------:R1:W5:Y:S04]  /*e0b0*/  @!P1 LD.E.128 R68, [R2.64] ;  /* 0x0000000802449980 */ /* 0x000368000c101d00 */
[----:B------:R1:W5:Y:S02]  /*e0c0*/  @!P0 LD.E.128 R56, [R24.64] ;  /* 0x0000000818388980 */ /* 0x000364000c101d00 */
.L_x_968:
[----:B---3--:R-:W-:Y:S05]  /*e0d0*/  BSYNC B0 ;  /* 0x0000000000007941 */ /* 0x008fea0003800000 */
.L_x_967:
        /* <DEDUP_REMOVED lines=47> */
[----:B------:R1:W5:Y:S04]  /*e3d0*/  LDL R107, [R1+0x68] ;  /* 0x00006800016b7983 */ /* 0x0003680000100800 */
[----:B------:R1:W5:Y:S01]  /*e3e0*/  LDL R106, [R1+0x6c] ;  /* 0x00006c00016a7983 */ /* 0x0003620000100800 */
[----:B------:R-:W-:Y:S01]  /*e3f0*/  ISETP.GE.AND P0, PT, R110, c[0x0][0x27c], PT ;  /* 0x00009f006e007a0c */ /* 0x000fe20003f06270 */
[----:B------:R-:W-:-:S12]  /*e400*/  BSSY B0, `(.L_x_971) ;  /* 0x000006a000007945 */ /* 0x000fd80003800000 */
[----:B------:R-:W-:Y:S05]  /*e410*/  @P0 BRA `(.L_x_972) ;  /* 0x0000068000000947 */ /* 0x000fea0003800000 */
[----:B------:R-:W2:Y:S01]  /*e420*/  LDL R109, [R1+0xcc] ;  /* 0x0000cc00016d7983 */ /* 0x000ea20000100800 */
[----:B------:R-:W-:Y:S01]  /*e430*/  IMAD.MOV.U32 R0, RZ, RZ, c[0x0][0x27c] ;  /* 0x00009f00ff007624 */ /* 0x000fe200078e00ff */
[----:B------:R-:W-:Y:S02]  /*e440*/  SHF.R.U64 R8, R8, 0x10, R9 ;  /* 0x0000001008087819 */ /* 0x000fe40000001209 */
[----:B------:R-:W-:Y:S02]  /*e450*/  SHF.R.U32.HI R4, RZ, 0x10, R11 ;  /* 0x00000010ff047819 */ /* 0x000fe4000001160b */
[----:B------:R-:W-:Y:S02]  /*e460*/  LEA.HI R0, R0, R170, RZ, 0x1d ;  /* 0x000000aa00007211 */ /* 0x000fe400078fe8ff */
[----:B------:R-:W-:Y:S02]  /*e470*/  SHF.R.U64 R5, R16, 0x10, R17 ;  /* 0x0000001010057819 */ /* 0x000fe40000001211 */
[----:B------:R-:W-:Y:S01]  /*e480*/  SHF.R.S32.HI R3, RZ, 0x1f, R0 ;  /* 0x0000001fff037819 */ /* 0x000fe20000011400 */
[----:B------:R-:W-:Y:S01]  /*e490*/  IMAD.SHL.U32 R2, R0, 0x8, RZ ;  /* 0x0000000800027824 */ /* 0x000fe200078e00ff */
[----:B------:R-:W-:-:S02]  /*e4a0*/  SHF.R.U64 R6, R18, 0x10, R19 ;  /* 0x0000001012067819 */ /* 0x000fc40000001213 */
[----:B------:R-:W-:Y:S02]  /*e4b0*/  LEA.HI R0, R3, R0, RZ, 0x2 ;  /* 0x0000000003007211 */ /* 0x000fe400078f10ff */
[----:B-----5:R-:W-:Y:S02]  /*e4c0*/  LOP3.LUT R2, R107, 0x18, R2, 0xf8, !PT ;  /* 0x000000186b027812 */ /* 0x020fe400078ef802 */
[----:B------:R-:W-:Y:S01]  /*e4d0*/  SHF.R.U32.HI R3, RZ, 0x10, R9 ;  /* 0x00000010ff037819 */ /* 0x000fe20000011609 */
[----:B------:R-:W-:Y:S01]  /*e4e0*/  IMAD.SHL.U32 R0, R0, 0x400, RZ ;  /* 0x0000040000007824 */ /* 0x000fe200078e00ff */
[----:B------:R-:W-:Y:S02]  /*e4f0*/  LOP3.LUT R2, R2, R106, RZ, 0x3c, !PT ;  /* 0x0000006a02027212 */ /* 0x000fe400078e3cff */
[----:B------:R-:W-:Y:S02]  /*e500*/  SHF.R.U64 R9, R10, 0x10, R11 ;  /* 0x000000100a097819 */ /* 0x000fe4000000120b */
[----:B------:R-:W-:-:S02]  /*e510*/  LOP3.LUT R0, R0, 0x7ffff000, RZ, 0xc0, !PT ;  /* 0x7ffff00000007812 */ /* 0x000fc400078ec0ff */
[----:B------:R-:W-:Y:S02]  /*e520*/  PRMT R18, R38, 0x5410, R4 ;  /* 0x0000541026127816 */ /* 0x000fe40000000004 */
[----:B------:R-:W-:Y:S02]  /*e530*/  IADD3 R0, R2, R0, R7 ;  /* 0x0000000002007210 */ /* 0x000fe40007ffe007 */
[----:B------:R-:W-:Y:S01]  /*e540*/  SHF.R.U32.HI R2, RZ, 0x10, R19 ;  /* 0x00000010ff027819 */ /* 0x000fe20000011613 */
[----:B------:R-:W-:Y:S01]  /*e550*/  IMAD.U32 R50, R18, 0x10000, RZ ;  /* 0x0001000012327824 */ /* 0x000fe200078e00ff */
[----:B------:R-:W-:Y:S01]  /*e560*/  PRMT R19, R38, 0x5432, R9 ;  /* 0x0000543226137816 */ /* 0x000fe20000000009 */
[----:B------:R-:W-:Y:S01]  /*e570*/  IMAD.SHL.U32 R48, R0, 0x2, RZ ;  /* 0x0000000200307824 */ /* 0x000fe200078e00ff */
[----:B------:R-:W-:Y:S02]  /*e580*/  SHF.R.U32.HI R0, RZ, 0x10, R17 ;  /* 0x00000010ff007819 */ /* 0x000fe40000011611 */
[----:B------:R-:W-:-:S02]  /*e590*/  PRMT R37, R35, 0x5410, R5 ;  /* 0x0000541023257816 */ /* 0x000fc40000000005 */
[----:B------:R-:W3:Y:S01]  /*e5a0*/  LDS.128 R24, [R48+0x6080] ;  /* 0x0060800030187984 */ /* 0x000ee20000000c00 */
[C---:B------:R-:W-:Y:S02]  /*e5b0*/  PRMT R36, R33.reuse, 0x5432, R0 ;  /* 0x0000543221247816 */ /* 0x040fe40000000000 */
[----:B------:R-:W-:Y:S02]  /*e5c0*/  PRMT R33, R33, 0x5410, R8 ;  /* 0x0000541021217816 */ /* 0x000fe40000000008 */
[----:B------:R-:W-:Y:S02]  /*e5d0*/  PRMT R32, R32, 0x5410, R3 ;  /* 0x0000541020207816 */ /* 0x000fe40000000003 */
[----:B------:R-:W-:Y:S02]  /*e5e0*/  PRMT R35, R35, 0x5432, R6 ;  /* 0x0000543223237816 */ /* 0x000fe40000000006 */
[----:B------:R-:W-:Y:S02]  /*e5f0*/  PRMT R34, R39, 0x5410, R2 ;  /* 0x0000541027227816 */ /* 0x000fe40000000002 */
[----:B------:R-:W-:Y:S01]  /*e600*/  LOP3.LUT R18, R18, 0xffff0000, RZ, 0xc0, !PT ;  /* 0xffff000012127812 */ /* 0x000fe200078ec0ff */
[C---:B---3--:R-:W-:Y:S01]  /*e610*/  IMAD.U32 R9, R24.reuse, 0x10000, RZ ;  /* 0x0001000018097824 */ /* 0x048fe200078e00ff */
[----:B------:R-:W-:Y:S01]  /*e620*/  SHF.L.U32 R6, R25, 0x10, RZ ;  /* 0x0000001019067819 */ /* 0x000fe200000006ff */
[----:B------:R-:W-:Y:S01]  /*e630*/  IMAD.U32 R2, R27, 0x10000, RZ ;  /* 0x000100001b027824 */ /* 0x000fe200078e00ff */
[----:B------:R-:W-:-:S02]  /*e640*/  LOP3.LUT R8, R24, 0xffff0000, RZ, 0xc0, !PT ;  /* 0xffff000018087812 */ /* 0x000fc400078ec0ff */
[----:B------:R-:W-:Y:S01]  /*e650*/  LOP3.LUT R5, R25, 0xffff0000, RZ, 0xc0, !PT ;  /* 0xffff000019057812 */ /* 0x000fe200078ec0ff */
[----:B------:R-:W-:Y:S01]  /*e660*/  IMAD.U32 R25, R37, 0x10000, RZ ;  /* 0x0001000025197824 */ /* 0x000fe200078e00ff */
[----:B------:R-:W-:Y:S01]  /*e670*/  LOP3.LUT R0, R27, 0xffff0000, RZ, 0xc0, !PT ;  /* 0xffff00001b007812 */ /* 0x000fe200078ec0ff */
[----:B------:R-:W-:Y:S01]  /*e680*/  IMAD.U32 R27, R32, 0x10000, RZ ;  /* 0x00010000201b7824 */ /* 0x000fe200078e00ff */
[C---:B------:R-:W-:Y:S02]  /*e690*/  SHF.L.U32 R4, R26.reuse, 0x10, RZ ;  /* 0x000000101a047819 */ /* 0x040fe400000006ff */
[----:B------:R-:W-:Y:S02]  /*e6a0*/  LOP3.LUT R3, R26, 0xffff0000, RZ, 0xc0, !PT ;  /* 0xffff00001a037812 */ /* 0x000fe400078ec0ff */
[----:B------:R-:W-:Y:S01]  /*e6b0*/  SHF.L.U32 R26, R34, 0x10, RZ ;  /* 0x00000010221a7819 */ /* 0x000fe200000006ff */
[----:B--2-4-:R-:W2:Y:S02]  /*e6c0*/  LDS.128 R28, [R109] ;  /* 0x000000006d1c7984 */ /* 0x014ea40000000c00 */
[C---:B--2---:R-:W-:Y:S01]  /*e6d0*/  SHF.L.U32 R38, R29.reuse, 0x10, RZ ;  /* 0x000000101d267819 */ /* 0x044fe200000006ff */
[----:B------:R-:W-:Y:S01]  /*e6e0*/  IMAD.U32 R16, R30, 0x10000, RZ ;  /* 0x000100001e107824 */ /* 0x000fe200078e00ff */
[----:B------:R-:W-:Y:S01]  /*e6f0*/  LOP3.LUT R17, R29, 0xffff0000, RZ, 0xc0, !PT ;  /* 0xffff00001d117812 */ /* 0x000fe200078ec0ff */
[----:B------:R-:W-:Y:S01]  /*e700*/  IMAD.U32 R39, R28, 0x10000, RZ ;  /* 0x000100001c277824 */ /* 0x000fe200078e00ff */
[----:B------:R-:W-:Y:S01]  /*e710*/  LOP3.LUT R29, R30, 0xffff0000, RZ, 0xc0, !PT ;  /* 0xffff00001e1d7812 */ /* 0x000fe200078ec0ff */
[----:B------:R-:W-:Y:S01]  /*e720*/  IMAD.U32 R30, R33, 0x10000, RZ ;  /* 0x00010000211e7824 */ /* 0x000fe200078e00ff */
[C---:B------:R-:W-:Y:S01]  /*e730*/  LOP3.LUT R10, R31.reuse, 0xffff0000, RZ, 0xc0, !PT ;  /* 0xffff00001f0a7812 */ /* 0x040fe200078ec0ff */
[----:B------:R-:W-:Y:S01]  /*e740*/  IMAD.U32 R11, R31, 0x10000, RZ ;  /* 0x000100001f0b7824 */ /* 0x000fe200078e00ff */
[----:B------:R-:W-:Y:S01]  /*e750*/  LOP3.LUT R28, R28, 0xffff0000, RZ, 0xc0, !PT ;  /* 0xffff00001c1c7812 */ /* 0x000fe200078ec0ff */
[----:B------:R-:W-:-:S02]  /*e760*/  FMUL.FTZ R24, R9, R30 ;  /* 0x0000001e09187220 */ /* 0x000fc40000410000 */
[-C--:B------:R-:W-:Y:S02]  /*e770*/  FMUL.FTZ R9, R9, R25.reuse ;  /* 0x0000001909097220 */ /* 0x080fe40000410000 */
[C---:B------:R-:W-:Y:S02]  /*e780*/  FFMA.FTZ R49, R39.reuse, R25, -R24 ;  /* 0x0000001927317223 */ /* 0x040fe40000010818 */
[----:B------:R-:W-:Y:S02]  /*e790*/  IMAD.U32 R25, R36, 0x10000, RZ ;  /* 0x0001000024197824 */ /* 0x000fe400078e00ff */
[C---:B------:R-:W-:Y:S02]  /*e7a0*/  FMUL.FTZ R24, R6.reuse, R27 ;  /* 0x0000001b06187220 */ /* 0x040fe40000410000 */
[----:B------:R-:W-:Y:S02]  /*e7b0*/  FFMA.FTZ R39, R39, R30, R9 ;  /* 0x0000001e27277223 */ /* 0x000fe40000010009 */
[----:B------:R-:W-:-:S02]  /*e7c0*/  FMUL.FTZ R9, R6, R25 ;  /* 0x0000001906097220 */ /* 0x000fc40000410000 */
[----:B------:R-:W-:Y:S01]  /*e7d0*/  FFMA.FTZ R31, R38, R25, -R24 ;  /* 0x00000019261f7223 */ /* 0x000fe20000010818 */
[----:B------:R-:W-:Y:S01]  /*e7e0*/  LOP3.LUT R24, R33, 0xffff0000, RZ, 0xc0, !PT ;  /* 0xffff000021187812 */ /* 0x000fe200078ec0ff */
[----:B------:R-:W-:Y:S01]  /*e7f0*/  FMUL.FTZ R6, R2, R50 ;  /* 0x0000003202067220 */ /* 0x000fe20000410000 */
[----:B------:R-:W-:Y:S01]  /*e800*/  LOP3.LUT R33, R32, 0xffff0000, RZ, 0xc0, !PT ;  /* 0xffff000020217812 */ /* 0x000fe200078ec0ff */
[-C--:B------:R-:W-:Y:S02]  /*e810*/  FMUL.FTZ R2, R2, R26.reuse ;  /* 0x0000001a02027220 */ /* 0x080fe40000410000 */
[----:B------:R-:W-:Y:S01]  /*e820*/  FFMA.FTZ R27, R38, R27, R9 ;  /* 0x0000001b261b7223 */ /* 0x000fe20000010009 */
[----:B------:R-:W-:Y:S01]  /*e830*/  LOP3.LUT R9, R37, 0xffff0000, RZ, 0xc0, !PT ;  /* 0xffff000025097812 */ /* 0x000fe200078ec0ff */
[C---:B------:R-:W-:Y:S02]  /*e840*/  FFMA.FTZ R30, R11.reuse, R26, -R6 ;  /* 0x0000001a0b1e7223 */ /* 0x040fe40000010806 */
[----:B------:R-:W-:Y:S01]  /*e850*/  FFMA.FTZ R26, R11, R50, R2 ;  /* 0x000000320b1a7223 */ /* 0x000fe20000010002 */
[----:B------:R-:W-:Y:S01]  /*e860*/  LOP3.LUT R11, R36, 0xffff0000, RZ, 0xc0, !PT ;  /* 0xffff0000240b7812 */ /* 0x000fe200078ec0ff */
[----:B------:R-:W-:-:S02]  /*e870*/  FMUL.FTZ R2, R8, R24 ;  /* 0x0000001808027220 */ /* 0x000fc40000410000 */
[-C--:B------:R-:W-:Y:S02]  /*e880*/  FMUL.FTZ R6, R8, R9.reuse ;  /* 0x0000000908067220 */ /* 0x080fe40000410000 */
[----:B------:R-:W-:Y:S02]  /*e890*/  FFMA.FTZ R25, R28, R9, -R2 ;  /* 0x000000091c197223 */ /* 0x000fe40000010802 */
[C---:B------:R-:W-:Y:S01]  /*e8a0*/  IMAD.U32 R36, R19.reuse, 0x10000, RZ ;  /* 0x0001000013247824 */ /* 0x040fe200078e00ff */
[----:B------:R-:W-:Y:S01]  /*e8b0*/  LOP3.LUT R19, R19, 0xffff0000, RZ, 0xc0, !PT ;  /* 0xffff000013137812 */ /* 0x000fe200078ec0ff */
[----:B------:R-:W-:Y:S02]  /*e8c0*/  FMUL.FTZ R2, R5, R11 ;  /* 0x0000000b05027220 */ /* 0x000fe40000410000 */
[----:B------:R-:W-:Y:S02]  /*e8d0*/  IMAD.U32 R32, R35, 0x10000, RZ ;  /* 0x0001000023207824 */ /* 0x000fe400078e00ff */
[----:B------:R-:W-:-:S02]  /*e8e0*/  FMUL.FTZ R8, R5, R33 ;  /* 0x0000002105087220 */ /* 0x000fc40000410000 */
[C---:B------:R-:W-:Y:S02]  /*e8f0*/  FMUL.FTZ R5, R4.reuse, R36 ;  /* 0x0000002404057220 */ /* 0x040fe40000410000 */
[C---:B------:R-:W-:Y:S02]  /*e900*/  FFMA.FTZ R9, R17.reuse, R33, R2 ;  /* 0x0000002111097223 */ /* 0x040fe40000010002 */
[----:B------:R-:W-:Y:S01]  /*e910*/  FFMA.FTZ R11, R17, R11, -R8 ;  /* 0x0000000b110b7223 */ /* 0x000fe20000010808 */
[----:B------:R-:W-:Y:S01]  /*e920*/  LOP3.LUT R17, R35, 0xffff0000, RZ, 0xc0, !PT ;  /* 0xffff000023117812 */ /* 0x000fe200078ec0ff */
[----:B------:R-:W-:Y:S01]  /*e930*/  FMUL.FTZ R2, R4, R32 ;  /* 0x0000002004027220 */ /* 0x000fe20000410000 */
[----:B------:R-:W-:Y:S01]  /*e940*/  LOP3.LUT R8, R34, 0xffff0000, RZ, 0xc0, !PT ;  /* 0xffff000022087812 */ /* 0x000fe200078ec0ff */
[----:B------:R-:W-:Y:S01]  /*e950*/  FFMA.FTZ R24, R28, R24, R6 ;  /* 0x000000181c187223 */ /* 0x000fe20000010006 */
[----:B------:R-:W-:Y:S01]  /*e960*/  F2FP.BF16.PACK_AB R9, R9, R27 ;  /* 0x0000001b0909723e */ /* 0x000fe200000010ff */
[----:B------:R-:W-:-:S02]  /*e970*/  FFMA.FTZ R6, R16, R32, -R5 ;  /* 0x0000002010067223 */ /* 0x000fc40000010805 */
[----:B------:R-:W-:Y:S01]  /*e980*/  FFMA.FTZ R5, R16, R36, R2 ;  /* 0x0000002410057223 */ /* 0x000fe20000010002 */
[----:B------:R-:W-:Y:S01]  /*e990*/  F2FP.BF16.PACK_AB R16, R25, R49 ;  /* 0x000000311910723e */ /* 0x000fe200000010ff */
[C---:B------:R-:W-:Y:S02]  /*e9a0*/  FMUL.FTZ R4, R3.reuse, R19 ;  /* 0x0000001303047220 */ /* 0x040fe40000410000 */
[C---:B------:R-:W-:Y:S02]  /*e9b0*/  FMUL.FTZ R2, R0.reuse, R18 ;  /* 0x0000001200027220 */ /* 0x040fe40000410000 */
[-C--:B------:R-:W-:Y:S02]  /*e9c0*/  FMUL.FTZ R3, R3, R17.reuse ;  /* 0x0000001103037220 */ /* 0x080fe40000410000 */
[-C--:B------:R-:W-:Y:S02]  /*e9d0*/  FMUL.FTZ R0, R0, R8.reuse ;  /* 0x0000000800007220 */ /* 0x080fe40000410000 */
[----:B------:R-:W-:Y:S01]  /*e9e0*/  FFMA.FTZ R4, R29, R17, -R4 ;  /* 0x000000111d047223 */ /* 0x000fe20000010804 */
[----:B------:R-:W-:Y:S01]  /*e9f0*/  F2FP.BF16.PACK_AB R17, R11, R31 ;  /* 0x0000001f0b11723e */ /* 0x000fe200000010ff */
[----:B------:R-:W-:Y:S01]  /*ea00*/  FFMA.FTZ R2, R10, R8, -R2 ;  /* 0x000000080a027223 */ /* 0x000fe20000010802 */
[----:B------:R-:W-:Y:S01]  /*ea10*/  F2FP.BF16.PACK_AB R8, R24, R39 ;  /* 0x000000271808723e */ /* 0x000fe200000010ff */
[----:B------:R-:W-:-:S02]  /*ea20*/  FFMA.FTZ R3, R29, R19, R3 ;  /* 0x000000131d037223 */ /* 0x000fc40000010003 */
[----:B------:R-:W-:Y:S01]  /*ea30*/  FFMA.FTZ R0, R10, R18, R0 ;  /* 0x000000120a007223 */ /* 0x000fe20000010000 */
[----:B------:R-:W-:Y:S02]  /*ea40*/  F2FP.BF16.PACK_AB R18, R4, R6 ;  /* 0x000000060412723e */ /* 0x000fe400000010ff */
[----:B------:R-:W-:Y:S02]  /*ea50*/  F2FP.BF16.PACK_AB R19, R2, R30 ;  /* 0x0000001e0213723e */ /* 0x000fe400000010ff */
[----:B------:R-:W-:Y:S02]  /*ea60*/  F2FP.BF16.PACK_AB R10, R3, R5 ;  /* 0x00000005030a723e */ /* 0x000fe400000010ff */
[----:B------:R-:W-:Y:S01]  /*ea70*/  F2FP.BF16.PACK_AB R11, R0, R26 ;  /* 0x0000001a000b723e */ /* 0x000fe200000010ff */
[----:B------:R2:W-:Y:S04]  /*ea80*/  STS.128 [R109], R16 ;  /* 0x000000106d007388 */ /* 0x0005e80000000c00 */
[----:B------:R2:W-:Y:S02]  /*ea90*/  STS.128 [R48+0x6080], R8 ;  /* 0x0060800830007388 */ /* 0x0005e40000000c00 */
.L_x_972:
[----:B------:R-:W-:Y:S05]  /*eaa0*/  BSYNC B0 ;  /* 0x0000000000007941 */ /* 0x000fea0003800000 */
.L_x_971:
[----:B------:R-:W-:Y:S01]  /*eab0*/  ISETP.GE.AND P0, PT, R137, c[0x0][0x27c], PT ;  /* 0x00009f0089007a0c */ /* 0x000fe20003f06270 */
[----:B------:R-:W-:-:S12]  /*eac0*/  BSSY B0, `(.L_x_973) ;  /* 0x000006b000007945 */ /* 0x000fd80003800000 */
[----:B------:R-:W-:Y:S05]  /*ead0*/  @P0 BRA `(.L_x_974) ;  /* 0x0000069000000947 */ /* 0x000fea0003800000 */
[----:B------:R-:W3:Y:S04]  /*eae0*/  LDL R2, [R1+0x64] ;  /* 0x0000640001027983 */ /* 0x000ee80000100800 */
[----:B--2---:R-:W2:Y:S01]  /*eaf0*/  LDL R34, [R1+0xdc] ;  /* 0x0000dc0001227983 */ /* 0x004ea20000100800 */
[----:B------:R-:W-:Y:S01]  /*eb00*/  IMAD.MOV.U32 R0, RZ, RZ, c[0x0][0x27c] ;  /* 0x00009f00ff007624 */ /* 0x000fe200078e00ff */
[----:B------:R-:W-:Y:S02]  /*eb10*/  SHF.R.U64 R12, R12, 0x10, R13 ;  /* 0x000000100c0c7819 */ /* 0x000fe4000000120d */
[----:B------:R-:W-:Y:S02]  /*eb20*/  SHF.R.U64 R5, R20, 0x10, R21 ;  /* 0x0000001014057819 */ /* 0x000fe40000001215 */
[----:B------:R-:W-:-:S02]  /*eb30*/  SHF.R.U64 R6, R22, 0x10, R23 ;  /* 0x0000001016067819 */ /* 0x000fc40000001217 */
[----:B------:R-:W-:Y:S02]  /*eb40*/  SHF.R.U32.HI R4, RZ, 0x10, R15 ;  /* 0x00000010ff047819 */ /* 0x000fe4000001160f */
[----:B----4-:R-:W-:Y:S02]  /*eb50*/  PRMT R29, R79, 0x5432, R6 ;  /* 0x000054324f1d7816 */ /* 0x010fe40000000006 */
[----:B------:R-:W-:Y:S02]  /*eb60*/  PRMT R26, R77, 0x5410, R4 ;  /* 0x000054104d1a7816 */ /* 0x000fe40000000004 */
[----:B---3--:R-:W-:-:S04]  /*eb70*/  LEA.HI R0, R0, R2, RZ, 0x1d ;  /* 0x0000000200007211 */ /* 0x008fc800078fe8ff */
[----:B------:R-:W-:Y:S01]  /*eb80*/  SHF.R.S32.HI R2, RZ, 0x1f, R0 ;  /* 0x0000001fff027819 */ /* 0x000fe20000011400 */
[----:B------:R-:W-:Y:S01]  /*eb90*/  IMAD.SHL.U32 R3, R0, 0x8, RZ ;  /* 0x0000000800037824 */ /* 0x000fe200078e00ff */
[----:B--2---:R-:W2:Y:S02]  /*eba0*/  LDS.128 R16, [R34] ;  /* 0x0000000022107984 */ /* 0x004ea40000000c00 */
[----:B------:R-:W-:Y:S02]  /*ebb0*/  LEA.HI R0, R2, R0, RZ, 0x2 ;  /* 0x0000000002007211 */ /* 0x000fe400078f10ff */
[----:B-----5:R-:W-:Y:S02]  /*ebc0*/  LOP3.LUT R2, R107, 0x18, R3, 0xf8, !PT ;  /* 0x000000186b027812 */ /* 0x020fe400078ef803 */
[----:B------:R-:W-:Y:S01]  /*ebd0*/  SHF.R.U32.HI R3, RZ, 0x10, R13 ;  /* 0x00000010ff037819 */ /* 0x000fe2000001160d */
[----:B------:R-:W-:Y:S01]  /*ebe0*/  IMAD.SHL.U32 R0, R0, 0x400, RZ ;  /* 0x0000040000007824 */ /* 0x000fe200078e00ff */
[----:B------:R-:W-:-:S02]  /*ebf0*/  LOP3.LUT R2, R2, R106, RZ, 0x3c, !PT ;  /* 0x0000006a02027212 */ /* 0x000fc400078e3cff */
[----:B------:R-:W-:Y:S02]  /*ec00*/  SHF.R.U64 R13, R14, 0x10, R15 ;  /* 0x000000100e0d7819 */ /* 0x000fe4000000120f */
[----:B------:R-:W-:Y:S02]  /*ec10*/  LOP3.LUT R0, R0, 0x7ffff000, RZ, 0xc0, !PT ;  /* 0x7ffff00000007812 */ /* 0x000fe400078ec0ff */
[----:B------:R-:W-:Y:S02]  /*ec20*/  PRMT R20, R76, 0x5410, R3 ;  /* 0x000054104c147816 */ /* 0x000fe40000000003 */
[----:B------:R-:W-:Y:S02]  /*ec30*/  IADD3 R0, R2, R0, R7 ;  /* 0x0000000002007210 */ /* 0x000fe40007ffe007 */
[----:B------:R-:W-:Y:S01]  /*ec40*/  SHF.R.U32.HI R2, RZ, 0x10, R23 ;  /* 0x00000010ff027819 */ /* 0x000fe20000011617 */
[----:B------:R-:W-:Y:S01]  /*ec50*/  IMAD.U32 R33, R20, 0x10000, RZ ;  /* 0x0001000014217824 */ /* 0x000fe200078e00ff */
[----:B------:R-:W-:Y:S01]  /*ec60*/  PRMT R23, R78, 0x5432, R5 ;  /* 0x000054324e177816 */ /* 0x000fe20000000005 */
[----:B------:R-:W-:Y:S01]  /*ec70*/  IMAD.SHL.U32 R30, R0, 0x2, RZ ;  /* 0x00000002001e7824 */ /* 0x000fe200078e00ff */
[----:B------:R-:W-:-:S02]  /*ec80*/  SHF.R.U32.HI R0, RZ, 0x10, R21 ;  /* 0x00000010ff007819 */ /* 0x000fc40000011615 */
[----:B------:R-:W-:Y:S02]  /*ec90*/  PRMT R21, R76, 0x5432, R12 ;  /* 0x000054324c157816 */ /* 0x000fe4000000000c */
[----:B------:R-:W3:Y:S01]  /*eca0*/  LDS.128 R8, [R30+0x6080] ;  /* 0x006080001e087984 */ /* 0x000ee20000000c00 */
[----:B------:R-:W-:Y:S02]  /*ecb0*/  PRMT R27, R77, 0x5432, R13 ;  /* 0x000054324d1b7816 */ /* 0x000fe4000000000d */
[----:B------:R-:W-:Y:S01]  /*ecc0*/  IMAD.U32 R31, R21, 0x10000, RZ ;  /* 0x00010000151f7824 */ /* 0x000fe200078e00ff */
[----:B------:R-:W-:Y:S02]  /*ecd0*/  PRMT R22, R78, 0x5410, R0 ;  /* 0x000054104e167816 */ /* 0x000fe40000000000 */
[----:B------:R-:W-:Y:S02]  /*ece0*/  PRMT R28, R79, 0x5410, R2 ;  /* 0x000054104f1c7816 */ /* 0x000fe40000000002 */
[----:B------:R-:W-:-:S02]  /*ecf0*/  LOP3.LUT R20, R20, 0xffff0000, RZ, 0xc0, !PT ;  /* 0xffff000014147812 */ /* 0x000fc400078ec0ff */
[C---:B--2---:R-:W-:Y:S01]  /*ed00*/  SHF.L.U32 R24, R17.reuse, 0x10, RZ ;  /* 0x0000001011187819 */ /* 0x044fe200000006ff */
[C---:B------:R-:W-:Y:S01]  /*ed10*/  IMAD.U32 R14, R18.reuse, 0x10000, RZ ;  /* 0x00010000120e7824 */ /* 0x040fe200078e00ff */
[----:B------:R-:W-:Y:S01]  /*ed20*/  LOP3.LUT R15, R17, 0xffff0000, RZ, 0xc0, !PT ;  /* 0xffff0000110f7812 */ /* 0x000fe200078ec0ff */
[C---:B------:R-:W-:Y:S01]  /*ed30*/  IMAD.U32 R13, R19.reuse, 0x10000, RZ ;  /* 0x00010000130d7824 */ /* 0x040fe200078e00ff */
[----:B------:R-:W-:Y:S01]  /*ed40*/  LOP3.LUT R17, R18, 0xffff0000, RZ, 0xc0, !PT ;  /* 0xffff000012117812 */ /* 0x000fe200078ec0ff */
[C---:B------:R-:W-:Y:S01]  /*ed50*/  IMAD.U32 R25, R16.reuse, 0x10000, RZ ;  /* 0x0001000010197824 */ /* 0x040fe200078e00ff */
[----:B------:R-:W-:Y:S01]  /*ed60*/  LOP3.LUT R18, R19, 0xffff0000, RZ, 0xc0, !PT ;  /* 0xffff000013127812 */ /* 0x000fe200078ec0ff */
[----:B------:R-:W-:Y:S01]  /*ed70*/  IMAD.U32 R19, R23, 0x10000, RZ ;  /* 0x0001000017137824 */ /* 0x000fe200078e00ff */
[----:B------:R-:W-:Y:S01]  /*ed80*/  LOP3.LUT R16, R16, 0xffff0000, RZ, 0xc0, !PT ;  /* 0xffff000010107812 */ /* 0x000fe200078ec0ff */
[----:B---3--:R-:W-:Y:S01]  /*ed90*/  IMAD.U32 R12, R8, 0x10000, RZ ;  /* 0x00010000080c7824 */ /* 0x008fe200078e00ff */
[C---:B------:R-:W-:Y:S01]  /*eda0*/  SHF.L.U32 R4, R10.reuse, 0x10, RZ ;  /* 0x000000100a047819 */ /* 0x040fe200000006ff */
[----:B------:R-:W-:Y:S01]  /*edb0*/  IMAD.U32 R2, R11, 0x10000, RZ ;  /* 0x000100000b027824 */ /* 0x000fe200078e00ff */
[----:B------:R-:W-:Y:S01]  /*edc0*/  LOP3.LUT R3, R10, 0xffff0000, RZ, 0xc0, !PT ;  /* 0xffff00000a037812 */ /* 0x000fe200078ec0ff */
[----:B------:R-:W-:Y:S01]  /*edd0*/  FMUL.FTZ R10, R12, R31 ;  /* 0x0000001f0c0a7220 */ /* 0x000fe20000410000 */
[----:B------:R-:W-:-:S02]  /*ede0*/  SHF.L.U32 R6, R9, 0x10, RZ ;  /* 0x0000001009067819 */ /* 0x000fc400000006ff */
[----:B------:R-:W-:Y:S01]  /*edf0*/  LOP3.LUT R5, R9, 0xffff0000, RZ, 0xc0, !PT ;  /* 0xffff000009057812 */ /* 0x000fe200078ec0ff */
[-C--:B------:R-:W-:Y:S01]  /*ee00*/  FMUL.FTZ R9, R12, R19.reuse ;  /* 0x000000130c097220 */ /* 0x080fe20000410000 */
[----:B------:R-:W-:Y:S01]  /*ee10*/  LOP3.LUT R0, R11, 0xffff0000, RZ, 0xc0, !PT ;  /* 0xffff00000b007812 */ /* 0x000fe200078ec0ff */
[C---:B------:R-:W-:Y:S01]  /*ee20*/  FFMA.FTZ R32, R25.reuse, R19, -R10 ;  /* 0x0000001319207223 */ /* 0x040fe2000001080a */
[----:B------:R-:W-:Y:S01]  /*ee30*/  SHF.L.U32 R12, R28, 0x10, RZ ;  /* 0x000000101c0c7819 */ /* 0x000fe200000006ff */
[----:B------:R-:W-:Y:S01]  /*ee40*/  IMAD.U32 R11, R22, 0x10000, RZ ;  /* 0x00010000160b7824 */ /* 0x000fe200078e00ff */
[----:B------:R-:W-:Y:S01]  /*ee50*/  LOP3.LUT R8, R8, 0xffff0000, RZ, 0xc0, !PT ;  /* 0xffff000008087812 */ /* 0x000fe200078ec0ff */
[----:B------:R-:W-:Y:S02]  /*ee60*/  IMAD.U32 R19, R26, 0x10000, RZ ;  /* 0x000100001a137824 */ /* 0x000fe400078e00ff */
[----:B------:R-:W-:Y:S02]  /*ee70*/  FMUL.FTZ R10, R6, R33 ;  /* 0x00000021060a7220 */ /* 0x000fe40000410000 */
[----:B------:R-:W-:-:S02]  /*ee80*/  FFMA.FTZ R31, R25, R31, R9 ;  /* 0x0000001f191f7223 */ /* 0x000fc40000010009 */
[-C--:B------:R-:W-:Y:S02]  /*ee90*/  FMUL.FTZ R9, R6, R11.reuse ;  /* 0x0000000b06097220 */ /* 0x080fe40000410000 */
[----:B------:R-:W-:Y:S01]  /*eea0*/  FFMA.FTZ R25, R24, R11, -R10 ;  /* 0x0000000b18197223 */ /* 0x000fe2000001080a */
[----:B------:R-:W-:Y:S01]  /*eeb0*/  LOP3.LUT R11, R21, 0xffff0000, RZ, 0xc0, !PT ;  /* 0xffff0000150b7812 */ /* 0x000fe200078ec0ff */
[----:B------:R-:W-:Y:S01]  /*eec0*/  FMUL.FTZ R6, R2, R19 ;  /* 0x0000001302067220 */ /* 0x000fe20000410000 */
[----:B------:R-:W-:Y:S01]  /*eed0*/  LOP3.LUT R10, R22, 0xffff0000, RZ, 0xc0, !PT ;  /* 0xffff0000160a7812 */ /* 0x000fe200078ec0ff */
[----:B------:R-:W-:Y:S02]  /*eee0*/  FMUL.FTZ R2, R2, R12 ;  /* 0x0000000c02027220 */ /* 0x000fe40000410000 */
[----:B------:R-:W-:Y:S01]  /*eef0*/  FFMA.FTZ R21, R24, R33, R9 ;  /* 0x0000002118157223 */ /* 0x000fe20000010009 */
[----:B------:R-:W-:Y:S01]  /*ef00*/  LOP3.LUT R9, R23, 0xffff0000, RZ, 0xc0, !PT ;  /* 0xffff000017097812 */ /* 0x000fe200078ec0ff */
[----:B------:R-:W-:-:S02]  /*ef10*/  FFMA.FTZ R19, R13, R19, R2 ;  /* 0x000000130d137223 */ /* 0x000fc40000010002 */
[C---:B------:R-:W-:Y:S02]  /*ef20*/  FMUL.FTZ R2, R8.reuse, R11 ;  /* 0x0000000b08027220 */ /* 0x040fe40000410000 */
[----:B------:R-:W-:Y:S02]  /*ef30*/  IMAD.U32 R22, R27, 0x10000, RZ ;  /* 0x000100001b167824 */ /* 0x000fe400078e00ff */
[----:B------:R-:W-:Y:S02]  /*ef40*/  FFMA.FTZ R24, R13, R12, -R6 ;  /* 0x0000000c0d187223 */ /* 0x000fe40000010806 */
[-C--:B------:R-:W-:Y:S02]  /*ef50*/  FMUL.FTZ R6, R8, R9.reuse ;  /* 0x0000000908067220 */ /* 0x080fe40000410000 */
[----:B------:R-:W-:Y:S02]  /*ef60*/  FFMA.FTZ R12, R16, R9, -R2 ;  /* 0x00000009100c7223 */ /* 0x000fe40000010802 */
[----:B------:R-:W-:-:S02]  /*ef70*/  FMUL.FTZ R8, R5, R20 ;  /* 0x0000001405087220 */ /* 0x000fc40000410000 */
[----:B------:R-:W-:Y:S01]  /*ef80*/  FMUL.FTZ R2, R5, R10 ;  /* 0x0000000a05027220 */ /* 0x000fe20000410000 */
[----:B------:R-:W-:Y:S01]  /*ef90*/  F2FP.BF16.PACK_AB R12, R12, R32 ;  /* 0x000000200c0c723e */ /* 0x000fe200000010ff */
[----:B------:R-:W-:Y:S02]  /*efa0*/  IMAD.U32 R13, R29, 0x10000, RZ ;  /* 0x000100001d0d7824 */ /* 0x000fe400078e00ff */
[----:B------:R-:W-:Y:S02]  /*efb0*/  FMUL.FTZ R5, R4, R22 ;  /* 0x0000001604057220 */ /* 0x000fe40000410000 */
[----:B------:R-:W-:Y:S01]  /*efc0*/  FFMA.FTZ R11, R16, R11, R6 ;  /* 0x0000000b100b7223 */ /* 0x000fe20000010006 */
[----:B------:R-:W-:Y:S01]  /*efd0*/  LOP3.LUT R16, R27, 0xffff0000, RZ, 0xc0, !PT ;  /* 0xffff00001b107812 */ /* 0x000fe200078ec0ff */
[C---:B------:R-:W-:Y:S01]  /*efe0*/  FFMA.FTZ R10, R15.reuse, R10, -R8 ;  /* 0x0000000a0f0a7223 */ /* 0x040fe20000010808 */
[----:B------:R-:W-:Y:S01]  /*eff0*/  LOP3.LUT R8, R28, 0xffff0000, RZ, 0xc0, !PT ;  /* 0xffff00001c087812 */ /* 0x000fe200078ec0ff */
[----:B------:R-:W-:Y:S01]  /*f000*/  FFMA.FTZ R9, R15, R20, R2 ;  /* 0x000000140f097223 */ /* 0x000fe20000010002 */
[----:B------:R-:W-:Y:S01]  /*f010*/  LOP3.LUT R15, R26, 0xffff0000, RZ, 0xc0, !PT ;  /* 0xffff00001a0f7812 */ /* 0x000fe200078ec0ff */
[----:B------:R-:W-:-:S02]  /*f020*/  FMUL.FTZ R2, R4, R13 ;  /* 0x0000000d04027220 */ /* 0x000fc40000410000 */
[C---:B------:R-:W-:Y:S01]  /*f030*/  FFMA.FTZ R6, R14.reuse, R13, -R5 ;  /* 0x0000000d0e067223 */ /* 0x040fe20000010805 */
[----:B------:R-:W-:Y:S01]  /*f040*/  LOP3.LUT R13, R29, 0xffff0000, RZ, 0xc0, !PT ;  /* 0xffff00001d0d7812 */ /* 0x000fe200078ec0ff */
[----:B------:R-:W-:Y:S01]  /*f050*/  FFMA.FTZ R5, R14, R22, R2 ;  /* 0x000000160e057223 */ /* 0x000fe20000010002 */
[----:B------:R-:W-:Y:S01]  /*f060*/  F2FP.BF16.PACK_AB R9, R9, R21 ;  /* 0x000000150909723e */ /* 0x000fe200000010ff */
[C---:B------:R-:W-:Y:S02]  /*f070*/  FMUL.FTZ R4, R3.reuse, R16 ;  /* 0x0000001003047220 */ /* 0x040fe40000410000 */
[C---:B------:R-:W-:Y:S02]  /*f080*/  FMUL.FTZ R2, R0.reuse, R15 ;  /* 0x0000000f00027220 */ /* 0x040fe40000410000 */
[----:B------:R-:W-:Y:S02]  /*f090*/  FMUL.FTZ R3, R3, R13 ;  /* 0x0000000d03037220 */ /* 0x000fe40000410000 */
[----:B------:R-:W-:-:S02]  /*f0a0*/  FMUL.FTZ R0, R0, R8 ;  /* 0x0000000800007220 */ /* 0x000fc40000410000 */
[----:B------:R-:W-:Y:S01]  /*f0b0*/  FFMA.FTZ R4, R17, R13, -R4 ;  /* 0x0000000d11047223 */ /* 0x000fe20000010804 */
[----:B------:R-:W-:Y:S01]  /*f0c0*/  F2FP.BF16.PACK_AB R13, R10, R25 ;  /* 0x000000190a0d723e */ /* 0x000fe200000010ff */
[----:B------:R-:W-:Y:S01]  /*f0d0*/  FFMA.FTZ R2, R18, R8, -R2 ;  /* 0x0000000812027223 */ /* 0x000fe20000010802 */
[----:B------:R-:W-:Y:S01]  /*f0e0*/  F2FP.BF16.PACK_AB R8, R11, R31 ;  /* 0x0000001f0b08723e */ /* 0x000fe200000010ff */
[----:B------:R-:W-:Y:S01]  /*f0f0*/  FFMA.FTZ R3, R17, R16, R3 ;  /* 0x0000001011037223 */ /* 0x000fe20000010003 */
[----:B------:R-:W-:Y:S01]  /*f100*/  F2FP.BF16.PACK_AB R14, R4, R6 ;  /* 0x00000006040e723e */ /* 0x000fe200000010ff */
[----:B------:R-:W-:Y:S01]  /*f110*/  FFMA.FTZ R0, R18, R15, R0 ;  /* 0x0000000f12007223 */ /* 0x000fe20000010000 */
[----:B------:R-:W-:Y:S02]  /*f120*/  F2FP.BF16.PACK_AB R15, R2, R24 ;  /* 0x00000018020f723e */ /* 0x000fe400000010ff */
[----:B------:R-:W-:Y:S02]  /*f130*/  F2FP.BF16.PACK_AB R10, R3, R5 ;  /* 0x00000005030a723e */ /* 0x000fe400000010ff */
[----:B------:R-:W-:Y:S01]  /*f140*/  F2FP.BF16.PACK_AB R11, R0, R19 ;  /* 0x00000013000b723e */ /* 0x000fe200000010ff */
[----:B------:R2:W-:Y:S04]  /*f150*/  STS.128 [R34], R12 ;  /* 0x0000000c22007388 */ /* 0x0005e80000000c00 */
[----:B------:R2:W-:Y:S02]  /*f160*/  STS.128 [R30+0x6080], R8 ;  /* 0x006080081e007388 */ /* 0x0005e40000000c00 */
.L_x_974:
[----:B------:R-:W-:Y:S05]  /*f170*/  BSYNC B0 ;  /* 0x0000000000007941 */ /* 0x000fea0003800000 */
.L_x_973:
[----:B------:R-:W-:-:S13]  /*f180*/  ISETP.GE.AND P0, PT, R136, c[0x0][0x27c], PT ;  /* 0x00009f0088007a0c */ /* 0x000fda0003f06270 */
[----:B------:R-:W-:Y:S05]  /*f190*/  @P0 BRA `(.L_x_970) ;  /* 0x0000069000000947 */ /* 0x000fea0003800000 */
[----:B------:R-:W3:Y:S04]  /*f1a0*/  LDL R2, [R1+0x60] ;  /* 0x0000600001027983 */ /* 0x000ee80000100800 */
[----:B--2---:R-:W2:Y:S01]  /*f1b0*/  LDL R35, [R1+0xd4] ;  /* 0x0000d40001237983 */ /* 0x004ea20000100800 */
[----:B------:R-:W-:Y:S01]  /*f1c0*/  IMAD.MOV.U32 R0, RZ, RZ, c[0x0][0x27c] ;  /* 0x00009f00ff007624 */ /* 0x000fe200078e00ff */
[--C-:B------:R-:W-:Y:S02]  /*f1d0*/  SHF.R.U64 R5, R40, 0x10, R41.reuse ;  /* 0x0000001028057819 */ /* 0x100fe40000001229 */
[----:B------:R-:W-:Y:S02]  /*f1e0*/  SHF.R.U32.HI R6, RZ, 0x10, R41 ;  /* 0x00000010ff067819 */ /* 0x000fe40000011629 */
[----:B------:R-:W-:-:S02]  /*f1f0*/  PRMT R19, R80, 0x5432, R5 ;  /* 0x0000543250137816 */ /* 0x000fc40000000005 */
[--C-:B------:R-:W-:Y:S02]  /*f200*/  SHF.R.U64 R16, R42, 0x10, R43.reuse ;  /* 0x000000102a107819 */ /* 0x100fe4000000122b */
[----:B------:R-:W-:Y:S01]  /*f210*/  SHF.R.U32.HI R17, RZ, 0x10, R43 ;  /* 0x00000010ff117819 */ /* 0x000fe2000001162b */
[----:B----4-:R-:W-:Y:S01]  /*f220*/  IMAD.U32 R31, R19, 0x10000, RZ ;  /* 0x00010000131f7824 */ /* 0x010fe200078e00ff */
[----:B------:R-:W-:Y:S02]  /*f230*/  SHF.R.U32.HI R4, RZ, 0x10, R47 ;  /* 0x00000010ff047819 */ /* 0x000fe4000001162f */
[----:B------:R-:W-:Y:S02]  /*f240*/  PRMT R18, R80, 0x5410, R6 ;  /* 0x0000541050127816 */ /* 0x000fe40000000006 */
[C---:B------:R-:W-:Y:S02]  /*f250*/  PRMT R26, R81.reuse, 0x5432, R16 ;  /* 0x00005432511a7816 */ /* 0x040fe40000000010 */
[----:B------:R-:W-:Y:S01]  /*f260*/  PRMT R25, R81, 0x5410, R17 ;  /* 0x0000541051197816 */ /* 0x000fe20000000011 */
[----:B------:R-:W-:Y:S01]  /*f270*/  IMAD.U32 R34, R18, 0x10000, RZ ;  /* 0x0001000012227824 */ /* 0x000fe200078e00ff */
[----:B------:R-:W-:-:S02]  /*f280*/  PRMT R27, R83, 0x5410, R4 ;  /* 0x00005410531b7816 */ /* 0x000fc40000000004 */
[----:B------:R-:W-:Y:S01]  /*f290*/  LOP3.LUT R18, R18, 0xffff0000, RZ, 0xc0, !PT ;  /* 0xffff000012127812 */ /* 0x000fe200078ec0ff */
[----:B------:R-:W-:Y:S01]  /*f2a0*/  IMAD.U32 R33, R25, 0x10000, RZ ;  /* 0x0001000019217824 */ /* 0x000fe200078e00ff */
[----:B---3--:R-:W-:-:S04]  /*f2b0*/  LEA.HI R0, R0, R2, RZ, 0x1d ;  /* 0x0000000200007211 */ /* 0x008fc800078fe8ff */
[----:B------:R-:W-:Y:S01]  /*f2c0*/  SHF.R.S32.HI R2, RZ, 0x1f, R0 ;  /* 0x0000001fff027819 */ /* 0x000fe20000011400 */
[----:B------:R-:W-:Y:S01]  /*f2d0*/  IMAD.SHL.U32 R3, R0, 0x8, RZ ;  /* 0x0000000800037824 */ /* 0x000fe200078e00ff */
[----:B--2---:R-:W2:Y:S02]  /*f2e0*/  LDS.128 R12, [R35] ;  /* 0x00000000230c7984 */ /* 0x004ea40000000c00 */
[----:B------:R-:W-:Y:S02]  /*f2f0*/  LEA.HI R0, R2, R0, RZ, 0x2 ;  /* 0x0000000002007211 */ /* 0x000fe400078f10ff */
[----:B-----5:R-:W-:Y:S02]  /*f300*/  LOP3.LUT R2, R107, 0x18, R3, 0xf8, !PT ;  /* 0x000000186b027812 */ /* 0x020fe400078ef803 */
[----:B------:R-:W-:Y:S01]  /*f310*/  SHF.R.U64 R3, R46, 0x10, R47 ;  /* 0x000000102e037819 */ /* 0x000fe2000000122f */
[----:B------:R-:W-:Y:S01]  /*f320*/  IMAD.SHL.U32 R0, R0, 0x400, RZ ;  /* 0x0000040000007824 */ /* 0x000fe200078e00ff */
[----:B------:R-:W-:-:S02]  /*f330*/  LOP3.LUT R2, R2, R106, RZ, 0x3c, !PT ;  /* 0x0000006a02027212 */ /* 0x000fc400078e3cff */
[----:B------:R-:W-:Y:S02]  /*f340*/  PRMT R28, R83, 0x5432, R3 ;  /* 0x00005432531c7816 */ /* 0x000fe40000000003 */
[----:B------:R-:W-:-:S04]  /*f350*/  LOP3.LUT R0, R0, 0x7ffff000, RZ, 0xc0, !PT ;  /* 0x7ffff00000007812 */ /* 0x000fc800078ec0ff */
[----:B------:R-:W-:Y:S02]  /*f360*/  IADD3 R0, R2, R0, R7 ;  /* 0x0000000002007210 */ /* 0x000fe40007ffe007 */
[----:B------:R-:W-:-:S03]  /*f370*/  SHF.R.U32.HI R2, RZ, 0x10, R45 ;  /* 0x00000010ff027819 */ /* 0x000fc6000001162d */
[----:B------:R-:W-:Y:S01]  /*f380*/  IMAD.SHL.U32 R30, R0, 0x2, RZ ;  /* 0x00000002001e7824 */ /* 0x000fe200078e00ff */
[----:B------:R-:W-:Y:S02]  /*f390*/  SHF.R.U64 R0, R44, 0x10, R45 ;  /* 0x000000102c007819 */ /* 0x000fe4000000122d */
[C---:B------:R-:W-:Y:S02]  /*f3a0*/  PRMT R20, R82.reuse, 0x5410, R2 ;  /* 0x0000541052147816 */ /* 0x040fe40000000002 */
[----:B------:R-:W3:Y:S01]  /*f3b0*/  LDS.128 R8, [R30+0x6080] ;  /* 0x006080001e087984 */ /* 0x000ee20000000c00 */
[----:B------:R-:W-:Y:S01]  /*f3c0*/  PRMT R21, R82, 0x5432, R0 ;  /* 0x0000543252157816 */ /* 0x000fe20000000000 */
[C---:B--2---:R-:W-:Y:S01]  /*f3d0*/  IMAD.U32 R24, R12.reuse, 0x10000, RZ ;  /* 0x000100000c187824 */ /* 0x044fe200078e00ff */
[----:B------:R-:W-:Y:S01]  /*f3e0*/  LOP3.LUT R23, R12, 0xffff0000, RZ, 0xc0, !PT ;  /* 0xffff00000c177812 */ /* 0x000fe200078ec0ff */
[----:B------:R-:W-:Y:S01]  /*f3f0*/  IMAD.U32 R16, R14, 0x10000, RZ ;  /* 0x000100000e107824 */ /* 0x000fe200078e00ff */
[----:B------:R-:W-:-:S02]  /*f400*/  SHF.L.U32 R22, R13, 0x10, RZ ;  /* 0x000000100d167819 */ /* 0x000fc400000006ff */
[----:B------:R-:W-:Y:S01]  /*f410*/  LOP3.LUT R17, R13, 0xffff0000, RZ, 0xc0, !PT ;  /* 0xffff00000d117812 */ /* 0x000fe200078ec0ff */
[C---:B------:R-:W-:Y:S01]  /*f420*/  IMAD.U32 R13, R15.reuse, 0x10000, RZ ;  /* 0x000100000f0d7824 */ /* 0x040fe200078e00ff */
[----:B------:R-:W-:Y:S02]  /*f430*/  LOP3.LUT R29, R14, 0xffff0000, RZ, 0xc0, !PT ;  /* 0xffff00000e1d7812 */ /* 0x000fe400078ec0ff */
[----:B------:R-:W-:Y:S01]  /*f440*/  LOP3.LUT R14, R15, 0xffff0000, RZ, 0xc0, !PT ;  /* 0xffff00000f0e7812 */ /* 0x000fe200078ec0ff */
[----:B------:R-:W-:Y:S02]  /*f450*/  IMAD.U32 R15, R21, 0x10000, RZ ;  /* 0x00010000150f7824 */ /* 0x000fe400078e00ff */
        /* <DEDUP_REMOVED lines=9> */
[----:B------:R-:W-:Y:S01]  /*f4f0*/  FFMA.FTZ R32, R24, R15, -R10 ;  /* 0x0000000f18207223 */ /* 0x000fe2000001080a */
[----:B------:R-:W-:Y:S01]  /*f500*/  SHF.L.U32 R12, R27, 0x10, RZ ;  /* 0x000000101b0c7819 */ /* 0x000fe200000006ff */
[----:B------:R-:W-:Y:S01]  /*f510*/  IMAD.U32 R11, R20, 0x10000, RZ ;  /* 0x00010000140b7824 */ /* 0x000fe200078e00ff */
[----:B------:R-:W-:Y:S01]  /*f520*/  LOP3.LUT R8, R8, 0xffff0000, RZ, 0xc0, !PT ;  /* 0xffff000008087812 */ /* 0x000fe200078ec0ff */
[----:B------:R-:W-:Y:S02]  /*f530*/  FMUL.FTZ R10, R6, R34 ;  /* 0x00000022060a7220 */ /* 0x000fe40000410000 */
[----:B------:R-:W-:Y:S02]  /*f540*/  FFMA.FTZ R31, R24, R31, R9 ;  /* 0x0000001f181f7223 */ /* 0x000fe40000010009 */
[----:B------:R-:W-:-:S02]  /*f550*/  FMUL.FTZ R9, R6, R11 ;  /* 0x0000000b06097220 */ /* 0x000fc40000410000 */
[----:B------:R-:W-:Y:S01]  /*f560*/  FFMA.FTZ R24, R22, R11, -R10 ;  /* 0x0000000b16187223 */ /* 0x000fe2000001080a */
[----:B------:R-:W-:Y:S01]  /*f570*/  LOP3.LUT R11, R19, 0xffff0000, RZ, 0xc0, !PT ;  /* 0xffff0000130b7812 */ /* 0x000fe200078ec0ff */
[-C--:B------:R-:W-:Y:S01]  /*f580*/  FMUL.FTZ R6, R2, R33.reuse ;  /* 0x0000002102067220 */ /* 0x080fe20000410000 */
[----:B------:R-:W-:Y:S01]  /*f590*/  LOP3.LUT R10, R20, 0xffff0000, RZ, 0xc0, !PT ;  /* 0xffff0000140a7812 */ /* 0x000fe200078ec0ff */
[----:B------:R-:W-:Y:S02]  /*f5a0*/  FMUL.FTZ R2, R2, R12 ;  /* 0x0000000c02027220 */ /* 0x000fe40000410000 */
[----:B------:R-:W-:Y:S01]  /*f5b0*/  FFMA.FTZ R15, R22, R34, R9 ;  /* 0x00000022160f7223 */ /* 0x000fe20000010009 */
[----:B------:R-:W-:Y:S01]  /*f5c0*/  LOP3.LUT R9, R21, 0xffff0000, RZ, 0xc0, !PT ;  /* 0xffff000015097812 */ /* 0x000fe200078ec0ff */
[----:B------:R-:W-:Y:S02]  /*f5d0*/  FFMA.FTZ R19, R13, R33, R2 ;  /* 0x000000210d137223 */ /* 0x000fe40000010002 */
[----:B------:R-:W-:-:S02]  /*f5e0*/  FMUL.FTZ R2, R8, R11 ;  /* 0x0000000b08027220 */ /* 0x000fc40000410000 */
[----:B------:R-:W-:Y:S02]  /*f5f0*/  IMAD.U32 R20, R26, 0x10000, RZ ;  /* 0x000100001a147824 */ /* 0x000fe400078e00ff */
[----:B------:R-:W-:Y:S02]  /*f600*/  FFMA.FTZ R22, R13, R12, -R6 ;  /* 0x0000000c0d167223 */ /* 0x000fe40000010806 */
[-C--:B------:R-:W-:Y:S02]  /*f610*/  FMUL.FTZ R6, R8, R9.reuse ;  /* 0x0000000908067220 */ /* 0x080fe40000410000 */
[----:B------:R-:W-:Y:S02]  /*f620*/  FFMA.FTZ R12, R23, R9, -R2 ;  /* 0x00000009170c7223 */ /* 0x000fe40000010802 */
[C---:B------:R-:W-:Y:S02]  /*f630*/  FMUL.FTZ R8, R5.reuse, R18 ;  /* 0x0000001205087220 */ /* 0x040fe40000410000 */
[----:B------:R-:W-:Y:S01]  /*f640*/  FMUL.FTZ R2, R5, R10 ;  /* 0x0000000a05027220 */ /* 0x000fe20000410000 */
[----:B------:R-:W-:Y:S01]  /*f650*/  F2FP.BF16.PACK_AB R12, R12, R32 ;  /* 0x000000200c0c723e */ /* 0x000fe200000010ff */
[----:B------:R-:W-:-:S02]  /*f660*/  IMAD.U32 R13, R28, 0x10000, RZ ;  /* 0x000100001c0d7824 */ /* 0x000fc400078e00ff */
[----:B------:R-:W-:Y:S02]  /*f670*/  FMUL.FTZ R5, R4, R20 ;  /* 0x0000001404057220 */ /* 0x000fe40000410000 */
[----:B------:R-:W-:Y:S02]  /*f680*/  FFMA.FTZ R11, R23, R11, R6 ;  /* 0x0000000b170b7223 */ /* 0x000fe40000010006 */
[----:B------:R-:W-:Y:S01]  /*f690*/  FFMA.FTZ R10, R17, R10, -R8 ;  /* 0x0000000a110a7223 */ /* 0x000fe20000010808 */
[----:B------:R-:W-:Y:S01]  /*f6a0*/  LOP3.LUT R8, R27, 0xffff0000, RZ, 0xc0, !PT ;  /* 0xffff00001b087812 */ /* 0x000fe200078ec0ff */
[----:B------:R-:W-:Y:S01]  /*f6b0*/  FFMA.FTZ R9, R17, R18, R2 ;  /* 0x0000001211097223 */ /* 0x000fe20000010002 */
[----:B------:R-:W-:Y:S01]  /*f6c0*/  LOP3.LUT R18, R26, 0xffff0000, RZ, 0xc0, !PT ;  /* 0xffff00001a127812 */ /* 0x000fe200078ec0ff */
[-C--:B------:R-:W-:Y:S01]  /*f6d0*/  FMUL.FTZ R2, R4, R13.reuse ;  /* 0x0000000d04027220 */ /* 0x080fe20000410000 */
[----:B------:R-:W-:Y:S01]  /*f6e0*/  LOP3.LUT R17, R25, 0xffff0000, RZ, 0xc0, !PT ;  /* 0xffff000019117812 */ /* 0x000fe200078ec0ff */
[----:B------:R-:W-:Y:S01]  /*f6f0*/  FFMA.FTZ R6, R16, R13, -R5 ;  /* 0x0000000d10067223 */ /* 0x000fe20000010805 */
[----:B------:R-:W-:Y:S01]  /*f700*/  LOP3.LUT R13, R28, 0xffff0000, RZ, 0xc0, !PT ;  /* 0xffff00001c0d7812 */ /* 0x000fe200078ec0ff */
[----:B------:R-:W-:Y:S01]  /*f710*/  FFMA.FTZ R5, R16, R20, R2 ;  /* 0x0000001410057223 */ /* 0x000fe20000010002 */
[----:B------:R-:W-:Y:S01]  /*f720*/  F2FP.BF16.PACK_AB R9, R9, R15 ;  /* 0x0000000f0909723e */ /* 0x000fe200000010ff */
[----:B------:R-:W-:-:S02]  /*f730*/  FMUL.FTZ R4, R3, R18 ;  /* 0x0000001203047220 */ /* 0x000fc40000410000 */
[C---:B------:R-:W-:Y:S02]  /*f740*/  FMUL.FTZ R2, R0.reuse, R17 ;  /* 0x0000001100027220 */ /* 0x040fe40000410000 */
[-C--:B------:R-:W-:Y:S02]  /*f750*/  FMUL.FTZ R3, R3, R13.reuse ;  /* 0x0000000d03037220 */ /* 0x080fe40000410000 */
[----:B------:R-:W-:Y:S02]  /*f760*/  FMUL.FTZ R0, R0, R8 ;  /* 0x0000000800007220 */ /* 0x000fe40000410000 */
        /* <DEDUP_REMOVED lines=12> */
.L_x_970:
[----:B------:R-:W-:Y:S05]  /*f830*/  BSYNC B1 ;  /* 0x0000000000017941 */ /* 0x000fea0003800000 */
.L_x_969:
[----:B------:R-:W-:-:S04]  /*f840*/  IADD3 R0, R138, 0x40, RZ ;  /* 0x000000408a007810 */ /* 0x000fc80007ffe0ff */
[----:B------:R-:W-:-:S13]  /*f850*/  ISETP.GE.AND P0, PT, R0, R51, PT ;  /* 0x000000330000720c */ /* 0x000fda0003f06270 */
[----:B------:R-:W-:Y:S05]  /*f860*/  @P0 BRA `(.L_x_954) ;  /* 0x0000147000000947 */ /* 0x000fea0003800000 */
[----:B------:R3:W5:Y:S04]  /*f870*/  LDL R38, [R1+0xac] ;  /* 0x0000ac0001267983 */ /* 0x0007680000100800 */
[----:B------:R3:W5:Y:S04]  /*f880*/  LDL R37, [R1+0xb0] ;  /* 0x0000b00001257983 */ /* 0x0007680000100800 */
[----:B------:R3:W5:Y:S01]  /*f890*/  LDL R36, [R1+0xb4] ;  /* 0x0000b40001247983 */ /* 0x0007620000100800 */
[----:B------:R-:W-:Y:S01]  /*f8a0*/  ISETP.GE.AND P0, PT, R110, c[0x0][0x27c], PT ;  /* 0x00009f006e007a0c */ /* 0x000fe20003f06270 */
[----:B------:R-:W-:-:S12]  /*f8b0*/  BSSY B0, `(.L_x_975) ;  /* 0x000006a000007945 */ /* 0x000fd80003800000 */
[----:B------:R-:W-:Y:S05]  /*f8c0*/  @P0 BRA `(.L_x_976) ;  /* 0x0000068000000947 */ /* 0x000fea0003800000 */
[----:B--2---:R-:W2:Y:S01]  /*f8d0*/  LDL R35, [R1+0xe0] ;  /* 0x0000e00001237983 */ /* 0x004ea20000100800 */
[----:B------:R-:W-:Y:S01]  /*f8e0*/  IMAD.MOV.U32 R0, RZ, RZ, c[0x0][0x27c] ;  /* 0x00009f00ff007624 */ /* 0x000fe200078e00ff */
[--C-:B------:R-:W-:Y:S02]  /*f8f0*/  SHF.R.U64 R5, R56, 0x10, R57.reuse ;  /* 0x0000001038057819 */ /* 0x100fe40000001239 */
[----:B------:R-:W-:Y:S02]  /*f900*/  SHF.R.U32.HI R6, RZ, 0x10, R57 ;  /* 0x00000010ff067819 */ /* 0x000fe40000011639 */
[----:B------:R-:W-:Y:S02]  /*f910*/  LEA.HI R0, R0, R170, RZ, 0x1d ;  /* 0x000000aa00007211 */ /* 0x000fe400078fe8ff */
[----:B------:R-:W-:Y:S02]  /*f920*/  PRMT R19, R84, 0x5432, R5 ;  /* 0x0000543254137816 */ /* 0x000fe40000000005 */
[----:B------:R-:W-:Y:S01]  /*f930*/  SHF.R.S32.HI R3, RZ, 0x1f, R0 ;  /* 0x0000001fff037819 */ /* 0x000fe20000011400 */
[----:B------:R-:W-:Y:S01]  /*f940*/  IMAD.SHL.U32 R2, R0, 0x8, RZ ;  /* 0x0000000800027824 */ /* 0x000fe200078e00ff */
[----:B------:R-:W-:Y:S01]  /*f950*/  SHF.R.U64 R16, R58, 0x10, R59 ;  /* 0x000000103a107819 */ /* 0x000fe2000000123b */
[----:B----4-:R-:W-:Y:S01]  /*f960*/  IMAD.U32 R31, R19, 0x10000, RZ ;  /* 0x00010000131f7824 */ /* 0x010fe200078e00ff */
[----:B------:R-:W-:-:S02]  /*f970*/  LEA.HI R0, R3, R0, RZ, 0x2 ;  /* 0x0000000003007211 */ /* 0x000fc400078f10ff */
[----:B-----5:R-:W-:Y:S02]  /*f980*/  LOP3.LUT R2, R38, 0x18, R2, 0xf8, !PT ;  /* 0x0000001826027812 */ /* 0x020fe400078ef802 */
[----:B------:R-:W-:Y:S01]  /*f990*/  SHF.R.U32.HI R17, RZ, 0x10, R59 ;  /* 0x00000010ff117819 */ /* 0x000fe2000001163b */
[----:B------:R-:W-:Y:S01]  /*f9a0*/  IMAD.SHL.U32 R0, R0, 0x400, RZ ;  /* 0x0000040000007824 */ /* 0x000fe200078e00ff */
[----:B------:R-:W-:Y:S02]  /*f9b0*/  LOP3.LUT R2, R2, R37, RZ, 0x3c, !PT ;  /* 0x0000002502027212 */ /* 0x000fe400078e3cff */
[--C-:B------:R-:W-:Y:S02]  /*f9c0*/  SHF.R.U64 R3, R54, 0x10, R55.reuse ;  /* 0x0000001036037819 */ /* 0x100fe40000001237 */
[----:B------:R-:W-:Y:S02]  /*f9d0*/  LOP3.LUT R0, R0, 0x7ffff000, RZ, 0xc0, !PT ;  /* 0x7ffff00000007812 */ /* 0x000fe400078ec0ff */
[----:B------:R-:W-:-:S02]  /*f9e0*/  SHF.R.U32.HI R4, RZ, 0x10, R55 ;  /* 0x00000010ff047819 */ /* 0x000fc40000011637 */
[----:B------:R-:W-:Y:S02]  /*f9f0*/  IADD3 R0, R2, R0, R36 ;  /* 0x0000000002007210 */ /* 0x000fe40007ffe024 */
[--C-:B------:R-:W-:Y:S02]  /*fa00*/  SHF.R.U32.HI R2, RZ, 0x10, R53.reuse ;  /* 0x00000010ff027819 */ /* 0x100fe40000011635 */
[----:B------:R-:W-:Y:S01]  /*fa10*/  PRMT R18, R84, 0x5410, R6 ;  /* 0x0000541054127816 */ /* 0x000fe20000000006 */
[----:B------:R-:W-:Y:S01]  /*fa20*/  IMAD.SHL.U32 R30, R0, 0x2, RZ ;  /* 0x00000002001e7824 */ /* 0x000fe200078e00ff */
[----:B------:R-:W-:Y:S02]  /*fa30*/  SHF.R.U64 R0, R52, 0x10, R53 ;  /* 0x0000001034007819 */ /* 0x000fe40000001235 */
[----:B------:R-:W-:Y:S01]  /*fa40*/  PRMT R26, R85, 0x5432, R16 ;  /* 0x00005432551a7816 */ /* 0x000fe20000000010 */
[----:B------:R-:W-:Y:S01]  /*fa50*/  IMAD.U32 R34, R18, 0x10000, RZ ;  /* 0x0001000012227824 */ /* 0x000fe200078e00ff */
[----:B------:R-:W4:Y:S01]  /*fa60*/  LDS.128 R8, [R30+0x6080] ;  /* 0x006080001e087984 */ /* 0x000f220000000c00 */
[----:B------:R-:W-:-:S02]  /*fa70*/  PRMT R21, R86, 0x5432, R0 ;  /* 0x0000543256157816 */ /* 0x000fc40000000000 */
[----:B------:R-:W-:Y:S02]  /*fa80*/  PRMT R25, R85, 0x5410, R17 ;  /* 0x0000541055197816 */ /* 0x000fe40000000011 */
[C---:B------:R-:W-:Y:S02]  /*fa90*/  PRMT R28, R87.reuse, 0x5432, R3 ;  /* 0x00005432571c7816 */ /* 0x040fe40000000003 */
[----:B------:R-:W-:Y:S01]  /*faa0*/  PRMT R27, R87, 0x5410, R4 ;  /* 0x00005410571b7816 */ /* 0x000fe20000000004 */
[----:B------:R-:W-:Y:S01]  /*fab0*/  IMAD.U32 R33, R25, 0x10000, RZ ;  /* 0x0001000019217824 */ /* 0x000fe200078e00ff */
[----:B------:R-:W-:Y:S02]  /*fac0*/  PRMT R20, R86, 0x5410, R2 ;  /* 0x0000541056147816 */ /* 0x000fe40000000002 */
[----:B------:R-:W-:Y:S02]  /*fad0*/  LOP3.LUT R18, R18, 0xffff0000, RZ, 0xc0, !PT ;  /* 0xffff000012127812 */ /* 0x000fe400078ec0ff */
[C---:B----4-:R-:W-:Y:S01]  /*fae0*/  SHF.L.U32 R4, R10.reuse, 0x10, RZ ;  /* 0x000000100a047819 */ /* 0x050fe200000006ff */
[----:B------:R-:W-:Y:S01]  /*faf0*/  IMAD.U32 R2, R11, 0x10000, RZ ;  /* 0x000100000b027824 */ /* 0x000fe200078e00ff */
[----:B------:R-:W-:-:S02]  /*fb00*/  LOP3.LUT R3, R10, 0xffff0000, RZ, 0xc0, !PT ;  /* 0xffff00000a037812 */ /* 0x000fc400078ec0ff */
[C---:B------:R-:W-:Y:S02]  /*fb10*/  SHF.L.U32 R6, R9.reuse, 0x10, RZ ;  /* 0x0000001009067819 */ /* 0x040fe400000006ff */
[----:B------:R-:W-:Y:S02]  /*fb20*/  LOP3.LUT R5, R9, 0xffff0000, RZ, 0xc0, !PT ;  /* 0xffff000009057812 */ /* 0x000fe400078ec0ff */
[----:B------:R-:W-:Y:S01]  /*fb30*/  LOP3.LUT R0, R11, 0xffff0000, RZ, 0xc0, !PT ;  /* 0xffff00000b007812 */ /* 0x000fe200078ec0ff */
[----:B------:R-:W-:Y:S01]  /*fb40*/  IMAD.U32 R11, R20, 0x10000, RZ ;  /* 0x00010000140b7824 */ /* 0x000fe200078e00ff */
[----:B--2---:R-:W2:Y:S02]  /*fb50*/  LDS.128 R12, [R35] ;  /* 0x00000000230c7984 */ /* 0x004ea40000000c00 */
[C---:B--2---:R-:W-:Y:S01]  /*fb60*/  IMAD.U32 R24, R12.reuse, 0x10000, RZ ;  /* 0x000100000c187824 */ /* 0x044fe200078e00ff */
[----:B------:R-:W-:Y:S01]  /*fb70*/  LOP3.LUT R23, R12, 0xffff0000, RZ, 0xc0, !PT ;  /* 0xffff00000c177812 */ /* 0x000fe200078ec0ff */
[----:B------:R-:W-:Y:S01]  /*fb80*/  IMAD.U32 R12, R8, 0x10000, RZ ;  /* 0x00010000080c7824 */ /* 0x000fe200078e00ff */
[C---:B------:R-:W-:Y:S01]  /*fb90*/  SHF.L.U32 R22, R13.reuse, 0x10, RZ ;  /* 0x000000100d167819 */ /* 0x040fe200000006ff */
[C---:B------:R-:W-:Y:S01]  /*fba0*/  IMAD.U32 R16, R14.reuse, 0x10000, RZ ;  /* 0x000100000e107824 */ /* 0x040fe200078e00ff */
[----:B------:R-:W-:Y:S01]  /*fbb0*/  LOP3.LUT R17, R13, 0xffff0000, RZ, 0xc0, !PT ;  /* 0xffff00000d117812 */ /* 0x000fe200078ec0ff */
[C---:B------:R-:W-:Y:S01]  /*fbc0*/  IMAD.U32 R13, R15.reuse, 0x10000, RZ ;  /* 0x000100000f0d7824 */ /* 0x040fe200078e00ff */
[----:B------:R-:W-:Y:S01]  /*fbd0*/  LOP3.LUT R29, R14, 0xffff0000, RZ, 0xc0, !PT ;  /* 0xffff00000e1d7812 */ /* 0x000fe200078ec0ff */
[----:B------:R-:W-:Y:S01]  /*fbe0*/  FMUL.FTZ R10, R12, R31 ;  /* 0x0000001f0c0a7220 */ /* 0x000fe20000410000 */
[----:B------:R-:W-:Y:S01]  /*fbf0*/  LOP3.LUT R14, R15, 0xffff0000, RZ, 0xc0, !PT ;  /* 0xffff00000f0e7812 */ /* 0x000fe200078ec0ff */
[----:B------:R-:W-:Y:S01]  /*fc00*/  IMAD.U32 R15, R21, 0x10000, RZ ;  /* 0x00010000150f7824 */ /* 0x000fe200078e00ff */
[----:B------:R-:W-:-:S03]  /*fc10*/  LOP3.LUT R8, R8, 0xffff0000, RZ, 0xc0, !PT ;  /* 0xffff000008087812 */ /* 0x000fc600078ec0ff */
[-C--:B------:R-:W-:Y:S01]  /*fc20*/  FMUL.FTZ R9, R12, R15.reuse ;  /* 0x0000000f0c097220 */ /* 0x080fe20000410000 */
[----:B------:R-:W-:Y:S01]  /*fc30*/  SHF.L.U32 R12, R27, 0x10, RZ ;  /* 0x000000101b0c7819 */ /* 0x000fe200000006ff */
[----:B------:R-:W-:Y:S02]  /*fc40*/  FFMA.FTZ R32, R24, R15, -R10 ;  /* 0x0000000f18207223 */ /* 0x000fe4000001080a */
[----:B------:R-:W-:Y:S02]  /*fc50*/  FMUL.FTZ R10, R6, R34 ;  /* 0x00000022060a7220 */ /* 0x000fe40000410000 */
[----:B------:R-:W-:Y:S02]  /*fc60*/  FFMA.FTZ R31, R24, R31, R9 ;  /* 0x0000001f181f7223 */ /* 0x000fe40000010009 */
[-C--:B------:R-:W-:Y:S02]  /*fc70*/  FMUL.FTZ R9, R6, R11.reuse ;  /* 0x0000000b06097220 */ /* 0x080fe40000410000 */
[----:B------:R-:W-:Y:S01]  /*fc80*/  FFMA.FTZ R24, R22, R11, -R10 ;  /* 0x0000000b16187223 */ /* 0x000fe2000001080a */
[----:B------:R-:W-:Y:S01]  /*fc90*/  LOP3.LUT R11, R19, 0xffff0000, RZ, 0xc0, !PT ;  /* 0xffff0000130b7812 */ /* 0x000fe200078ec0ff */
[----:B------:R-:W-:Y:S01]  /*fca0*/  FMUL.FTZ R6, R2, R33 ;  /* 0x0000002102067220 */ /* 0x000fe20000410000 */
[----:B------:R-:W-:Y:S01]  /*fcb0*/  LOP3.LUT R10, R20, 0xffff0000, RZ, 0xc0, !PT ;  /* 0xffff0000140a7812 */ /* 0x000fe200078ec0ff */
[----:B------:R-:W-:-:S02]  /*fcc0*/  FMUL.FTZ R2, R2, R12 ;  /* 0x0000000c02027220 */ /* 0x000fc40000410000 */
[----:B------:R-:W-:Y:S01]  /*fcd0*/  FFMA.FTZ R15, R22, R34, R9 ;  /* 0x00000022160f7223 */ /* 0x000fe20000010009 */
[----:B------:R-:W-:Y:S01]  /*fce0*/  LOP3.LUT R9, R21, 0xffff0000, RZ, 0xc0, !PT ;  /* 0xffff000015097812 */ /* 0x000fe200078ec0ff */
[C---:B------:R-:W-:Y:S02]  /*fcf0*/  FFMA.FTZ R19, R13.reuse, R33, R2 ;  /* 0x000000210d137223 */ /* 0x040fe40000010002 */
[----:B------:R-:W-:Y:S02]  /*fd00*/  FMUL.FTZ R2, R8, R11 ;  /* 0x0000000b08027220 */ /* 0x000fe40000410000 */
[----:B------:R-:W-:Y:S02]  /*fd10*/  IMAD.U32 R20, R26, 0x10000, RZ ;  /* 0x000100001a147824 */ /* 0x000fe400078e00ff */
[----:B------:R-:W-:Y:S02]  /*fd20*/  FFMA.FTZ R22, R13, R12, -R6 ;  /* 0x0000000c0d167223 */ /* 0x000fe40000010806 */
[----:B------:R-:W-:-:S02]  /*fd30*/  FMUL.FTZ R6, R8, R9 ;  /* 0x0000000908067220 */ /* 0x000fc40000410000 */
[----:B------:R-:W-:Y:S02]  /*fd40*/  FFMA.FTZ R12, R23, R9, -R2 ;  /* 0x00000009170c7223 */ /* 0x000fe40000010802 */
[C---:B------:R-:W-:Y:S02]  /*fd50*/  FMUL.FTZ R8, R5.reuse, R18 ;  /* 0x0000001205087220 */ /* 0x040fe40000410000 */
[----:B------:R-:W-:Y:S01]  /*fd60*/  FMUL.FTZ R2, R5, R10 ;  /* 0x0000000a05027220 */ /* 0x000fe20000410000 */
[----:B------:R-:W-:Y:S01]  /*fd70*/  F2FP.BF16.PACK_AB R12, R12, R32 ;  /* 0x000000200c0c723e */ /* 0x000fe200000010ff */
[----:B------:R-:W-:Y:S02]  /*fd80*/  IMAD.U32 R13, R28, 0x10000, RZ ;  /* 0x000100001c0d7824 */ /* 0x000fe400078e00ff */
[----:B------:R-:W-:Y:S02]  /*fd90*/  FMUL.FTZ R5, R4, R20 ;  /* 0x0000001404057220 */ /* 0x000fe40000410000 */
[----:B------:R-:W-:-:S02]  /*fda0*/  FFMA.FTZ R11, R23, R11, R6 ;  /* 0x0000000b170b7223 */ /* 0x000fc40000010006 */
        /* <DEDUP_REMOVED lines=26> */
.L_x_976:
[----:B------:R-:W-:Y:S05]  /*ff50*/  BSYNC B0 ;  /* 0x0000000000007941 */ /* 0x000fea0003800000 */
.L_x_975:
[----:B------:R-:W-:Y:S01]  /*ff60*/  ISETP.GE.AND P0, PT, R137, c[0x0][0x27c], PT ;  /* 0x00009f0089007a0c */ /* 0x000fe20003f06270 */
[----:B------:R-:W-:-:S12]  /*ff70*/  BSSY B0, `(.L_x_977) ;  /* 0x000006b000007945 */ /* 0x000fd80003800000 */
[----:B------:R-:W-:Y:S05]  /*ff80*/  @P0 BRA `(.L_x_978) ;  /* 0x0000069000000947 */ /* 0x000fea0003800000 */
[----:B--2---:R-:W2:Y:S04]  /*ff90*/  LDL R2, [R1+0x64] ;  /* 0x0000640001027983 */ /* 0x004ea80000100800 */
[----:B---3--:R-:W3:Y:S01]  /*ffa0*/  LDL R35, [R1+0xd8] ;  /* 0x0000d80001237983 */ /* 0x008ee20000100800 */
        /* <DEDUP_REMOVED lines=15> */
[----:B--2---:R-:W-:-:S04]  /*100a0*/  LEA.HI R0, R0, R2, RZ, 0x1d ;  /* 0x0000000200007211 */ /* 0x004fc800078fe8ff */
[----:B------:R-:W-:Y:S01]  /*100b0*/  SHF.R.S32.HI R2, RZ, 0x1f, R0 ;  /* 0x0000001fff027819 */ /* 0x000fe20000011400 */
[----:B------:R-:W-:Y:S01]  /*100c0*/  IMAD.SHL.U32 R3, R0, 0x8, RZ ;  /* 0x0000000800037824 */ /* 0x000fe200078e00ff */
[----:B---3--:R-:W2:Y:S02]  /*100d0*/  LDS.128 R12, [R35] ;  /* 0x00000000230c7984 */ /* 0x008ea40000000c00 */
        /* <DEDUP_REMOVED lines=84> */
.L_x_978:
[----:B------:R-:W-:Y:S05]  /*10620*/  BSYNC B0 ;  /* 0x0000000000007941 */ /* 0x000fea0003800000 */
.L_x_977:
[----:B------:R-:W-:-:S13]  /*10630*/  ISETP.GE.AND P0, PT, R136, c[0x0][0x27c], PT ;  /* 0x00009f0088007a0c */ /* 0x000fda0003f06270 */
        /* <DEDUP_REMOVED lines=106> */
.L_x_954:
[----:B------:R-:W-:Y:S05]  /*10ce0*/  BSYNC B2 ;  /* 0x0000000000027941 */ /* 0x000fea0003800000 */
.L_x_936:
[----:B---3--:R-:W-:Y:S01]  /*10cf0*/  IMAD R0, R97, c[0x0][0x208], RZ ;  /* 0x0000820061007a24 */ /* 0x008fe200078e02ff */
[----:B------:R-:W-:-:S04]  /*10d00*/  DEPBAR.LE SB0, 0x0 ;  /* 0x000080000000791a */ /* 0x000fc80000000000 */
[----:B------:R-:W-:Y:S01]  /*10d10*/  IMAD.WIDE.U32 R2, R222, c[0x0][0x208], RZ ;  /* 0x00008200de027a25 */ /* 0x000fe200078e00ff */
[----:B------:R-:W-:Y:S01]  /*10d20*/  BAR.SYNC.DEFER_BLOCKING 0x0 ;  /* 0x0000000000007b1d */ /* 0x000fe20000010000 */
[----:B------:R-:W-:Y:S02]  /*10d30*/  ISETP.GE.AND P3, PT, R104, c[0x0][0x1d4], PT ;  /* 0x0000750068007a0c */ /* 0x000fe40003f66270 */
[----:B------:R-:W-:Y:S01]  /*10d40*/  IMAD R0, R222, c[0x0][0x20c], R0 ;  /* 0x00008300de007a24 */ /* 0x000fe200078e0200 */
[----:B------:R-:W-:Y:S01]  /*10d50*/  SHF.L.U64.HI R233, R104, 0x1, R105 ;  /* 0x0000000168e97819 */ /* 0x000fe20000010269 */
[----:B-12---:R-:W-:Y:S01]  /*10d60*/  IMAD.WIDE.U32 R8, R88, c[0x0][0x210], RZ ;  /* 0x0000840058087a25 */ /* 0x006fe200078e00ff */
[----:B------:R-:W-:Y:S01]  /*10d70*/  SHF.L.U64.HI R235, R252, 0x1, R101 ;  /* 0x00000001fceb7819 */ /* 0x000fe20000010265 */
[----:B------:R-:W1:Y:S01]  /*10d80*/  S2R R23, SR_TID.X ;  /* 0x0000000000177919 */ /* 0x000e620000002100 */
[----:B------:R-:W-:Y:S01]  /*10d90*/  SHF.L.U64.HI R231, R99, 0x1, R100 ;  /* 0x0000000163e77819 */ /* 0x000fe20000010264 */
[----:B------:R-:W-:Y:S01]  /*10da0*/  IMAD.IADD R3, R3, 0x1, R0 ;  /* 0x0000000103037824 */ /* 0x000fe200078e0200 */
[----:B------:R-:W-:Y:S01]  /*10db0*/  ISETP.GE.AND P2, PT, R99, c[0x0][0x1d4], PT ;  /* 0x0000750063007a0c */ /* 0x000fe20003f46270 */
[----:B------:R-:W-:Y:S01]  /*10dc0*/  IMAD R0, R98, c[0x0][0x218], RZ ;  /* 0x0000860062007a24 */ /* 0x000fe200078e02ff */
[----:B------:R-:W-:Y:S01]  /*10dd0*/  STL.64 [R1+0x30], R8 ;  /* 0x0000300801007387 */ /* 0x000fe20000100a00 */
[C---:B------:R-:W-:Y:S01]  /*10de0*/  IMAD.WIDE.U32 R2, R220.reuse, c[0x0][0x218], R2 ;  /* 0x00008600dc027a25 */ /* 0x040fe200078e0002 */
[----:B------:R-:W-:Y:S01]  /*10df0*/  LOP3.LUT R209, R209, 0xfffffbff, RZ, 0xc0, !PT ;  /* 0xfffffbffd1d17812 */ /* 0x000fe200078ec0ff */
[----:B------:R-:W-:Y:S02]  /*10e00*/  BSSY B0, `(.L_x_979) ;  /* 0x000003e000007945 */ /* 0x000fe40003800000 */
[----:B------:R-:W-:Y:S01]  /*10e10*/  IMAD R4, R220, c[0x0][0x21c], R0 ;  /* 0x00008700dc047a24 */ /* 0x000fe200078e0200 */
[----:B------:R-:W-:Y:S01]  /*10e20*/  IADD3 R0, P0, R2, R8, RZ ;  /* 0x0000000802007210 */ /* 0x000fe20007f1e0ff */
[----:B------:R-:W-:-:S02]  /*10e30*/  IMAD R5, R88, c[0x0][0x214], R9 ;  /* 0x0000850058057a24 */ /* 0x000fc400078e0209 */
[----:B------:R-:W-:Y:S02]  /*10e40*/  IMAD.SHL.U32 R234, R104, 0x2, RZ ;  /* 0x0000000268ea7824 */ /* 0x000fe400078e00ff */
[----:B------:R-:W-:Y:S01]  /*10e50*/  IMAD.SHL.U32 R236, R252, 0x2, RZ ;  /* 0x00000002fcec7824 */ /* 0x000fe200078e00ff */
[----:B------:R-:W-:Y:S01]  /*10e60*/  IADD3.X R2, R5, R3, R4, P0, !PT ;  /* 0x0000000305027210 */ /* 0x000fe200007fe404 */
[----:B------:R-:W-:Y:S01]  /*10e70*/  IMAD.SHL.U32 R210, R103, 0x2, RZ ;  /* 0x0000000267d27824 */ /* 0x000fe200078e00ff */
[C---:B------:R-:W-:Y:S01]  /*10e80*/  LEA R22, P0, R0.reuse, c[0x0][0x1f8], 0x1 ;  /* 0x00007e0000167a11 */ /* 0x040fe200078008ff */
[----:B------:R-:W-:Y:S01]  /*10e90*/  LDSM.16.M88.4 R16, [R198] ;  /* 0x00000000c610783b */ /* 0x000fe20000000200 */
[----:B------:R-:W-:Y:S02]  /*10ea0*/  IMAD.SHL.U32 R232, R99, 0x2, RZ ;  /* 0x0000000263e87824 */ /* 0x000fe400078e00ff */
[----:B------:R-:W-:Y:S01]  /*10eb0*/  LEA.HI.X R6, R0, c[0x0][0x1fc], R2, 0x1, P0 ;  /* 0x00007f0000067a11 */ /* 0x000fe200000f0c02 */
[----:B------:R-:W-:Y:S01]  /*10ec0*/  IMAD.IADD R0, R132, 0x1, -R102 ;  /* 0x0000000184007824 */ /* 0x000fe200078e0a66 */
[----:B------:R-:W2:Y:S01]  /*10ed0*/  SHFL.IDX PT, R2, R22, RZ, 0x1c1f ;  /* 0x001c1fff16027589 */ /* 0x000ea200000e0000 */
[----:B-1----:R-:W-:-:S03]  /*10ee0*/  ISETP.GT.AND P4, PT, R23, 0x3f, PT ;  /* 0x0000003f1700780c */ /* 0x002fc60003f84270 */
[----:B------:R-:W1:Y:S01]  /*10ef0*/  SHFL.IDX PT, R3, R6, RZ, 0x1c1f ;  /* 0x001c1fff06037589 */ /* 0x000e6200000e0000 */
[----:B------:R-:W-:-:S03]  /*10f00*/  ISETP.LT.OR P1, PT, R0, 0x1, P3 ;  /* 0x000000010000780c */ /* 0x000fc60001f21670 */
[----:B------:R-:W3:Y:S04]  /*10f10*/  LDSM.16.M88.4 R12, [R198+0x1000] ;  /* 0x00100000c60c783b */ /* 0x000ee80000000200 */
[----:B------:R-:W4:Y:S02]  /*10f20*/  LDSM.16.M88.4 R24, [R171] ;  /* 0x00000000ab18783b */ /* 0x000f240000000200 */
[----:B------:R-:W-:Y:S02]  /*10f30*/  @P4 LOP3.LUT R209, R209, 0x400, RZ, 0xfc, !PT ;  /* 0x00000400d1d14812 */ /* 0x000fe400078efcff */
[----:B------:R-:W3:Y:S04]  /*10f40*/  LDSM.16.M88.4 R32, [R171+0x400] ;  /* 0x00040000ab20783b */ /* 0x000ee80000000200 */
[----:B----4-:R-:W4:Y:S01]  /*10f50*/  LDSM.16.M88.4 R28, [R171+0x800] ;  /* 0x00080000ab1c783b */ /* 0x010f220000000200 */
[----:B--2---:R-:W-:-:S03]  /*10f60*/  IADD3 R20, P0, R2, R234, RZ ;  /* 0x000000ea02147210 */ /* 0x004fc60007f1e0ff */
[----:B-----5:R-:W2:Y:S02]  /*10f70*/  LDSM.16.M88.4 R36, [R199] ;  /* 0x00000000c724783b */ /* 0x020ea40000000200 */
[----:B-1----:R-:W-:Y:S02]  /*10f80*/  IMAD.X R21, R3, 0x1, R233, P0 ;  /* 0x0000000103157824 */ /* 0x002fe400000e06e9 */
[----:B------:R-:W1:Y:S01]  /*10f90*/  LDSM.16.M88.4 R8, [R199+0x1000] ;  /* 0x00100000c708783b */ /* 0x000e620000000200 */
[----:B------:R-:W-:-:S03]  /*10fa0*/  IADD3 R4, P0, R2, R236, RZ ;  /* 0x000000ec02047210 */ /* 0x000fc60007f1e0ff */
[----:B------:R-:W1:Y:S04]  /*10fb0*/  LDSM.16.M88.4 R48, [R200] ;  /* 0x00000000c830783b */ /* 0x000e680000000200 */
[----:B------:R-:W1:Y:S04]  /*10fc0*/  LDSM.16.M88.4 R52, [R208] ;  /* 0x00000000d034783b */ /* 0x000e680000000200 */
[----:B------:R-:W1:Y:S04]  /*10fd0*/  LDSM.16.M88.4 R64, [R207] ;  /* 0x00000000cf40783b */ /* 0x000e680000000200 */
[----:B------:R-:W-:Y:S01]  /*10fe0*/  @!PT LDS RZ, [RZ] ;  /* 0x00000000fffff984 */ /* 0x000fe20000000800 */
[----:B------:R-:W-:Y:S01]  /*10ff0*/  @!PT LDS RZ, [RZ] ;  /* 0x00000000fffff984 */ /* 0x000fe20000000800 */
[----:B------:R-:W-:Y:S01]  /*11000*/  @!PT LDS RZ, [RZ] ;  /* 0x00000000fffff984 */ /* 0x000fe20000000800 */
[----:B------:R1:W-:Y:S01]  /*11010*/  LDGSTS.E.BYPASS.LTC128B.128 [R210+0x1880], [R20.64], !P1 ;  /* 0x0188000014d27fae */ /* 0x0003e2000c901d48 */
[----:B------:R-:W-:-:S03]  /*11020*/  ISETP.GE.AND P1, PT, R252, c[0x0][0x1d4], PT ;  /* 0x00007500fc007a0c */ /* 0x000fc60003f26270 */
[----:B------:R2:W-:Y:S02]  /*11030*/  STL [R1+0x38], R5 ;  /* 0x0000380501007387 */ /* 0x0005e40000100800 */
[----:B--2---:R-:W-:Y:S01]  /*11040*/  IMAD.X R5, R3, 0x1, R235, P0 ;  /* 0x0000000103057824 */ /* 0x004fe200000e06eb */
[----:B------:R-:W-:-:S13]  /*11050*/  ISETP.LT.OR P0, PT, R0, 0x1, P1 ;  /* 0x000000010000780c */ /* 0x000fda0000f01670 */
[----:B------:R2:W-:Y:S01]  /*11060*/  LDGSTS.E.BYPASS.LTC128B.128 [R210+0x2480], [R4.64], !P0 ;  /* 0x0248000004d27fae */ /* 0x0005e2000c101d48 */
[----:B------:R-:W-:-:S05]  /*11070*/  IADD3 R2, P0, R2, R232, RZ ;  /* 0x000000e802027210 */ /* 0x000fca0007f1e0ff */
[----:B------:R-:W-:Y:S01]  /*11080*/  IMAD.X R3, R3, 0x1, R231, P0 ;  /* 0x0000000103037824 */ /* 0x000fe200000e06e7 */
[----:B------:R-:W-:-:S13]  /*11090*/  ISETP.LT.OR P0, PT, R0, 0x1, P2 ;  /* 0x000000010000780c */ /* 0x000fda0001701670 */
[----:B------:R2:W-:Y:S01]  /*110a0*/  LDGSTS.E.BYPASS.LTC128B.128 [R210+0x3080], [R2.64], !P0 ;  /* 0x0308000002d27fae */ /* 0x0005e2000c101d48 */
[----:B------:R-:W-:Y:S05]  /*110b0*/  @P4 BRA `(.L_x_980) ;  /* 0x0000012000004947 */ /* 0x000fea0003800000 */
[----:B-1-34-:R-:W-:Y:S05]  /*110c0*/  BRA.DIV ~URZ, `(.L_x_981) ;  /* 0x000161127f007947 */ /* 0x01afea000b800000 */
[----:B--2---:R1:W2:Y:S04]  /*110d0*/  SHFL.IDX PT, R4, R6, 0x1, 0x1c1f ;  /* 0x003c1f0006047f89 */ /* 0x0042a800000e0000 */
[----:B------:R1:W3:Y:S02]  /*110e0*/  SHFL.IDX PT, R2, R22, 0x1, 0x1c1f ;  /* 0x003c1f0016027f89 */ /* 0x0002e400000e0000 */
.L_x_1180:
[----:B-1-3--:R-:W-:Y:S02]  /*110f0*/  IADD3 R22, P0, R2, R234, RZ ;  /* 0x000000ea02167210 */ /* 0x00afe40007f1e0ff */
[----:B------:R-:W-:-:S03]  /*11100*/  ISETP.LT.OR P1, PT, R0, 0x21, P1 ;  /* 0x000000210000780c */ /* 0x000fc60000f21670 */
        /* <DEDUP_REMOVED lines=13> */
.L_x_980:
[----:B-1-34-:R-:W-:Y:S05]  /*111e0*/  BSYNC B0 ;  /* 0x0000000000007941 */ /* 0x01afea0003800000 */
.L_x_979:
[----:B------:R-:W0:Y:S01]  /*111f0*/  LDGDEPBAR ;  /* 0x00000000000079af */ /* 0x000e220000000000 */
[----:B------:R-:W-:Y:S01]  /*11200*/  WARPSYNC 0xffffffff ;  /* 0xffffffff00007948 */ /* 0x000fe20003800000 */
[-C--:B------:R-:W-:Y:S02]  /*11210*/  HMMA.16816.F32.BF16 R20, R16, R24.reuse, RZ ;  /* 0x000000181014723c */ /* 0x080fe400000418ff */
[----:B------:R-:W-:Y:S04]  /*11220*/  LDSM.16.M88.4 R56, [R171+0xc00] ;  /* 0x000c0000ab38783b */ /* 0x000fe80000000200 */
[----:B------:R-:W1:Y:S02]  /*11230*/  LDSM.16.M88.4 R40, [R198+0x2000] ;  /* 0x00200000c628783b */ /* 0x000e640000000200 */
[C---:B------:R-:W-:Y:S02]  /*11240*/  HMMA.16816.F32.BF16 R60, R12.reuse, R24, RZ ;  /* 0x000000180c3c723c */ /* 0x040fe400000418ff */
[----:B------:R-:W-:Y:S04]  /*11250*/  LDSM.16.M88.4 R44, [R206] ;  /* 0x00000000ce2c783b */ /* 0x000fe80000000200 */
[----:B--2---:R-:W2:Y:S01]  /*11260*/  LDL R2, [R1+0x20] ;  /* 0x0000200001027983 */ /* 0x004ea20000100800 */
[----:B------:R-:W-:Y:S01]  /*11270*/  BSSY B1, `(.L_x_982) ;  /* 0x0000115000017945 */ /* 0x000fe20003800000 */
        /* <DEDUP_REMOVED lines=8> */
[C---:B------:R-:W-:Y:S08]  /*11300*/  HMMA.16816.F32.BF16 R72, R16.reuse, R32, RZ ;  /* 0x000000201048723c */ /* 0x040ff000000418ff */
[C---:B------:R-:W-:Y:S08]  /*11310*/  HMMA.16816.F32.BF16 R24, R16.reuse, R26, RZ ;  /* 0x0000001a1018723c */ /* 0x040ff000000418ff */
[C---:B------:R-:W-:Y:S01]  /*11320*/  HMMA.16816.F32.BF16 R84, R16.reuse, R34, RZ ;  /* 0x000000221054723c */ /* 0x040fe200000418ff */
[----:B------:R-:W3:Y:S07]  /*11330*/  LDSM.16.M88.4 R32, [R198+0x3000] ;  /* 0x00300000c620783b */ /* 0x000eee0000000200 */
[----:B------:R-:W-:Y:S01]  /*11340*/  HMMA.16816.F32.BF16 R100, R16, R30, RZ ;  /* 0x0000001e1064723c */ /* 0x000fe200000418ff */
[----:B------:R-:W4:Y:S04]  /*11350*/  LDSM.16.M88.4 R28, [R199+0x2000] ;  /* 0x00200000c71c783b */ /* 0x000f280000000200 */
[----:B------:R-:W-:Y:S03]  /*11360*/  LDSM.16.M88.4 R16, [R198+0x5000] ;  /* 0x00500000c610783b */ /* 0x000fe60000000200 */
[----:B------:R-:W-:Y:S08]  /*11370*/  HMMA.16816.F32.BF16 R60, R8, R48, R60 ;  /* 0x00000030083c723c */ /* 0x000ff0000004183c */
[----:B-1----:R-:W-:Y:S08]  /*11380*/  HMMA.16816.F32.BF16 R12, R40, R56, R12 ;  /* 0x00000038280c723c */ /* 0x002ff0000004180c */
[----:B------:R-:W-:Y:S08]  /*11390*/  HMMA.16816.F32.BF16 R116, R36, R64, R68 ;  /* 0x000000402474723c */ /* 0x000ff00000041844 */
[C---:B------:R-:W-:Y:S08]  /*113a0*/  HMMA.16816.F32.BF16 R104, R8.reuse, R52, R92 ;  /* 0x000000340868723c */ /* 0x040ff0000004185c */
[----:B------:R-:W-:Y:S08]  /*113b0*/  HMMA.16816.F32.BF16 R120, R8, R64, R80 ;  /* 0x000000400878723c */ /* 0x000ff00000041850 */
[----:B------:R-:W-:Y:S01]  /*113c0*/  HMMA.16816.F32.BF16 R68, R36, R50, R24 ;  /* 0x000000322444723c */ /* 0x000fe20000041818 */
[----:B------:R-:W1:Y:S07]  /*113d0*/  LDSM.16.M88.4 R24, [R199+0x3000] ;  /* 0x00300000c718783b */ /* 0x000e6e0000000200 */
[----:B------:R-:W-:Y:S08]  /*113e0*/  HMMA.16816.F32.BF16 R112, R8, R54, R88 ;  /* 0x000000360870723c */ /* 0x000ff00000041858 */
[C---:B------:R-:W-:Y:S08]  /*113f0*/  HMMA.16816.F32.BF16 R80, R36.reuse, R52, R72 ;  /* 0x000000342450723c */ /* 0x040ff00000041848 */
[----:B------:R-:W-:Y:S01]  /*11400*/  HMMA.16816.F32.BF16 R92, R36, R54, R84 ;  /* 0x00000036245c723c */ /* 0x000fe20000041854 */
[----:B------:R-:W5:Y:S07]  /*11410*/  LDSM.16.M88.4 R52, [R171+0x1800] ;  /* 0x00180000ab34783b */ /* 0x000f6e0000000200 */
[----:B------:R-:W-:Y:S08]  /*11420*/  HMMA.16816.F32.BF16 R96, R8, R50, R96 ;  /* 0x000000320860723c */ /* 0x000ff00000041860 */
[----:B---3--:R-:W-:Y:S08]  /*11430*/  HMMA.16816.F32.BF16 R60, R32, R56, R60 ;  /* 0x00000038203c723c */ /* 0x008ff0000004183c */
[----:B----4-:R-:W-:Y:S01]  /*11440*/  HMMA.16816.F32.BF16 R48, R28, R44, R12 ;  /* 0x0000002c1c30723c */ /* 0x010fe2000004180c */
[----:B------:R-:W-:Y:S07]  /*11450*/  LDSM.16.M88.4 R12, [R199+0x4000] ;  /* 0x00400000c70c783b */ /* 0x000fee0000000200 */
[-C--:B------:R-:W-:Y:S01]  /*11460*/  HMMA.16816.F32.BF16 R100, R36, R66.reuse, R100 ;  /* 0x000000422464723c */ /* 0x080fe20000041864 */
[----:B------:R-:W3:Y:S07]  /*11470*/  LDSM.16.M88.4 R36, [R203] ;  /* 0x00000000cb24783b */ /* 0x000eee0000000200 */
[----:B------:R-:W-:Y:S01]  /*11480*/  HMMA.16816.F32.BF16 R124, R8, R66, R76 ;  /* 0x00000042087c723c */ /* 0x000fe2000004184c */
[----:B------:R-:W-:Y:S07]  /*11490*/  LDSM.16.M88.4 R8, [R199+0x5000] ;  /* 0x00500000c708783b */ /* 0x000fee0000000200 */
[----:B-1----:R-:W-:Y:S08]  /*114a0*/  HMMA.16816.F32.BF16 R60, R24, R44, R60 ;  /* 0x0000002c183c723c */ /* 0x002ff0000004183c */
[----:B------:R-:W-:Y:S08]  /*114b0*/  HMMA.16816.F32.BF16 R68, R40, R58, R68 ;  /* 0x0000003a2844723c */ /* 0x000ff00000041844 */
[----:B-----5:R-:W-:Y:S01]  /*114c0*/  HMMA.16816.F32.BF16 R64, R20, R52, R48 ;  /* 0x000000341440723c */ /* 0x020fe20000041830 */
[----:B------:R-:W1:Y:S07]  /*114d0*/  LDSM.16.M88.4 R48, [R171+0x1000] ;  /* 0x00100000ab30783b */ /* 0x000e6e0000000200 */
[----:B------:R-:W-:Y:S08]  /*114e0*/  HMMA.16816.F32.BF16 R72, R32, R58, R96 ;  /* 0x0000003a2048723c */ /* 0x000ff00000041860 */
[----:B------:R-:W-:Y:S08]  /*114f0*/  HMMA.16816.F32.BF16 R56, R16, R52, R60 ;  /* 0x000000341038723c */ /* 0x000ff0000004183c */
[----:B------:R-:W-:Y:S08]  /*11500*/  HMMA.16816.F32.BF16 R60, R28, R46, R68 ;  /* 0x0000002e1c3c723c */ /* 0x000ff00000041844 */
[----:B---3--:R-:W-:Y:S01]  /*11510*/  HMMA.16816.F32.BF16 R76, R12, R36, R64 ;  /* 0x000000240c4c723c */ /* 0x008fe20000041840 */
[----:B------:R-:W3:Y:S07]  /*11520*/  LDSM.16.M88.4 R64, [R205] ;  /* 0x00000000cd40783b */ /* 0x000eee0000000200 */
[----:B------:R-:W-:Y:S01]  /*11530*/  HMMA.16816.F32.BF16 R68, R24, R46, R72 ;  /* 0x0000002e1844723c */ /* 0x000fe20000041848 */
[----:B------:R-:W4:Y:S07]  /*11540*/  LDSM.16.M88.4 R44, [R171+0x1c00] ;  /* 0x001c0000ab2c783b */ /* 0x000f2e0000000200 */
[----:B-1----:R-:W-:Y:S08]  /*11550*/  HMMA.16816.F32.BF16 R72, R40, R48, R80 ;  /* 0x000000302848723c */ /* 0x002ff00000041850 */
[----:B------:R-:W-:Y:S01]  /*11560*/  HMMA.16816.F32.BF16 R60, R20, R54, R60 ;  /* 0x00000036143c723c */ /* 0x000fe2000004183c */
[----:B------:R-:W-:-:S04]  /*11570*/  FMUL.FTZ R0, R76, c[0x0][0x320] ;  /* 0x0000c8004c007a20 */ /* 0x000fc80000410000 */
[----:B------:R1:W1:Y:S03]  /*11580*/  MUFU.TANH R109, R0 ;  /* 0x00000000006d7308 */ /* 0x0002660000002400 */
[----:B------:R-:W-:Y:S08]  /*11590*/  HMMA.16816.F32.BF16 R84, R8, R36, R56 ;  /* 0x000000240854723c */ /* 0x000ff00000041838 */
[----:B------:R-:W-:Y:S01]  /*115a0*/  HMMA.16816.F32.BF16 R56, R32, R48, R104 ;  /* 0x000000302038723c */ /* 0x000fe20000041868 */
[----:B-1----:R-:W-:-:S07]  /*115b0*/  FMUL.FTZ R0, R77, c[0x0][0x320] ;  /* 0x0000c8004d007a20 */ /* 0x002fce0000410000 */
[----:B------:R-:W-:Y:S01]  /*115c0*/  HMMA.16816.F32.BF16 R68, R16, R54, R68 ;  /* 0x000000361044723c */ /* 0x000fe20000041844 */
[----:B------:R1:W1:Y:S01]  /*115d0*/  MUFU.TANH R105, R0 ;  /* 0x0000000000697308 */ /* 0x0002620000002400 */
[----:B--2---:R-:W-:-:S06]  /*115e0*/  ISETP.GT.AND P0, PT, R134, R2, PT ;  /* 0x000000028600720c */ /* 0x004fcc0003f04270 */
[----:B---3--:R-:W-:Y:S08]  /*115f0*/  HMMA.16816.F32.BF16 R72, R28, R64, R72 ;  /* 0x000000401c48723c */ /* 0x008ff00000041848 */
[----:B------:R-:W-:Y:S01]  /*11600*/  HMMA.16816.F32.BF16 R80, R12, R38, R60 ;  /* 0x000000260c50723c */ /* 0x000fe2000004183c */
[----:B-1----:R-:W-:Y:S01]  /*11610*/  FMUL.FTZ R0, R78, c[0x0][0x320] ;  /* 0x0000c8004e007a20 */ /* 0x002fe20000410000 */
[----:B------:R-:W-:Y:S03]  /*11620*/  LDSM.16.M88.4 R60, [R202] ;  /* 0x00000000ca3c783b */ /* 0x000fe60000000200 */
[----:B------:R1:W2:Y:S03]  /*11630*/  MUFU.TANH R129, R0 ;  /* 0x0000000000817308 */ /* 0x0002a60000002400 */
[----:B------:R-:W-:Y:S01]  /*11640*/  HMMA.16816.F32.BF16 R52, R24, R64, R56 ;  /* 0x000000401834723c */ /* 0x000fe20000041838 */
[----:B------:R-:W3:Y:S07]  /*11650*/  LDSM.16.M88.4 R56, [R171+0x1400] ;  /* 0x00140000ab38783b */ /* 0x000eee0000000200 */
[----:B------:R-:W-:Y:S01]  /*11660*/  HMMA.16816.F32.BF16 R88, R8, R38, R68 ;  /* 0x000000260858723c */ /* 0x000fe20000041844 */
[----:B-1----:R-:W-:-:S07]  /*11670*/  FMUL.FTZ R0, R79, c[0x0][0x320] ;  /* 0x0000c8004f007a20 */ /* 0x002fce0000410000 */
[----:B------:R-:W-:Y:S01]  /*11680*/  HMMA.16816.F32.BF16 R68, R40, R50, R92 ;  /* 0x000000322844723c */ /* 0x000fe2000004185c */
[----:B------:R1:W1:Y:S07]  /*11690*/  MUFU.TANH R106, R0 ;  /* 0x00000000006a7308 */ /* 0x00026e0000002400 */
[----:B----4-:R-:W-:Y:S08]  /*116a0*/  HMMA.16816.F32.BF16 R72, R20, R44, R72 ;  /* 0x0000002c1448723c */ /* 0x010ff00000041848 */
[----:B------:R-:W-:Y:S01]  /*116b0*/  HMMA.16816.F32.BF16 R76, R32, R50, R112 ;  /* 0x00000032204c723c */ /* 0x000fe20000041870 */
[----:B-1----:R-:W-:-:S04]  /*116c0*/  FMUL.FTZ R0, R84, c[0x0][0x320] ;  /* 0x0000c80054007a20 */ /* 0x002fc80000410000 */
[----:B------:R1:W4:Y:S03]  /*116d0*/  MUFU.TANH R130, R0 ;  /* 0x0000000000827308 */ /* 0x0003260000002400 */
[----:B------:R-:W-:Y:S01]  /*116e0*/  HMMA.16816.F32.BF16 R36, R16, R44, R52 ;  /* 0x0000002c1024723c */ /* 0x000fe20000041834 */
[----:B------:R-:W5:Y:S07]  /*116f0*/  LDSM.16.M88.4 R52, [R204] ;  /* 0x00000000cc34783b */ /* 0x000f6e0000000200 */
[----:B------:R-:W-:Y:S01]  /*11700*/  HMMA.16816.F32.BF16 R48, R28, R66, R68 ;  /* 0x000000421c30723c */ /* 0x000fe20000041844 */
[----:B-1----:R-:W-:-:S07]  /*11710*/  FMUL.FTZ R0, R85, c[0x0][0x320] ;  /* 0x0000c80055007a20 */ /* 0x002fce0000410000 */
[----:B------:R-:W-:Y:S01]  /*11720*/  HMMA.16816.F32.BF16 R68, R24, R66, R76 ;  /* 0x000000421844723c */ /* 0x000fe2000004184c */
[----:B------:R1:W1:Y:S07]  /*11730*/  MUFU.TANH R107, R0 ;  /* 0x00000000006b7308 */ /* 0x00026e0000002400 */
[C---:B---3--:R-:W-:Y:S08]  /*11740*/  HMMA.16816.F32.BF16 R64, R40.reuse, R56, R116 ;  /* 0x000000382840723c */ /* 0x048ff00000041874 */
[----:B------:R-:W-:Y:S01]  /*11750*/  HMMA.16816.F32.BF16 R40, R40, R58, R100 ;  /* 0x0000003a2828723c */ /* 0x000fe20000041864 */
[----:B-1----:R-:W-:-:S04]  /*11760*/  FMUL.FTZ R0, R86, c[0x0][0x320] ;  /* 0x0000c80056007a20 */ /* 0x002fc80000410000 */
[----:B------:R1:W3:Y:S03]  /*11770*/  MUFU.TANH R131, R0 ;  /* 0x0000000000837308 */ /* 0x0002e60000002400 */
[----:B------:R-:W-:Y:S01]  /*11780*/  HMMA.16816.F32.BF16 R68, R16, R46, R68 ;  /* 0x0000002e1044723c */ /* 0x000fe20000041844 */
[----:B-1----:R-:W-:-:S07]  /*11790*/  FMUL.FTZ R0, R87, c[0x0][0x320] ;  /* 0x0000c80057007a20 */ /* 0x002fce0000410000 */
[----:B------:R-:W-:Y:S01]  /*117a0*/  HMMA.16816.F32.BF16 R84, R8, R60, R36 ;  /* 0x0000003c0854723c */ /* 0x000fe20000041824 */
[----:B------:R1:W1:Y:S07]  /*117b0*/  MUFU.TANH R128, R0 ;  /* 0x0000000000807308 */ /* 0x00026e0000002400 */
[----:B------:R-:W-:Y:S01]  /*117c0*/  HMMA.16816.F32.BF16 R36, R20, R46, R48 ;  /* 0x0000002e1424723c */ /* 0x000fe20000041830 */
[----:B------:R-:W2:Y:S07]  /*117d0*/  LDSM.16.M88.4 R48, [R171+0x2000] ;  /* 0x00200000ab30783b */ /* 0x000eae0000000200 */
[----:B-----5:R-:W-:Y:S01]  /*117e0*/  HMMA.16816.F32.BF16 R44, R28, R52, R64 ;  /* 0x000000341c2c723c */ /* 0x020fe20000041840 */
[----:B-1----:R-:W-:-:S04]  /*117f0*/  FMUL.FTZ R0, R80, c[0x0][0x320] ;  /* 0x0000c80050007a20 */ /* 0x002fc80000410000 */
[----:B------:R1:W1:Y:S03]  /*11800*/  MUFU.TANH R94, R0 ;  /* 0x00000000005e7308 */ /* 0x0002660000002400 */
[-C--:B------:R-:W-:Y:S08]  /*11810*/  HMMA.16816.F32.BF16 R68, R8, R62.reuse, R68 ;  /* 0x0000003e0844723c */ /* 0x080ff00000041844 */
[----:B------:R-:W-:Y:S01]  /*11820*/  HMMA.16816.F32.BF16 R76, R12, R62, R36 ;  /* 0x0000003e0c4c723c */ /* 0x000fe20000041824 */
[----:B------:R-:W5:Y:S01]  /*11830*/  LDSM.16.M88.4 R36, [R201] ;  /* 0x00000000c924783b */ /* 0x000f620000000200 */
[----:B------:R-:W-:-:S04]  /*11840*/  DEPBAR.LE SB0, 0x0 ;  /* 0x000080000000791a */ /* 0x000fc80000000000 */
[----:B-1----:R-:W-:Y:S02]  /*11850*/  FMUL.FTZ R0, R81, c[0x0][0x320] ;  /* 0x0000c80051007a20 */ /* 0x002fe40000410000 */
[----:B------:R-:W-:Y:S02]  /*11860*/  HMMA.16816.F32.BF16 R28, R28, R54, R40 ;  /* 0x000000361c1c723c */ /* 0x000fe40000041828 */
[----:B------:R1:W1:Y:S06]  /*11870*/  MUFU.TANH R93, R0 ;  /* 0x00000000005d7308 */ /* 0x00026c0000002400 */
[----:B--2---:R-:W-:Y:S01]  /*11880*/  HMMA.16816.F32.BF16 R44, R20, R48, R44 ;  /* 0x00000030142c723c */ /* 0x004fe2000004182c */
[----:B-1----:R-:W-:-:S04]  /*11890*/  FMUL.FTZ R0, R82, c[0x0][0x320] ;  /* 0x0000c80052007a20 */ /* 0x002fc80000410000 */
[----:B------:R1:W2:Y:S11]  /*118a0*/  MUFU.TANH R96, R0 ;  /* 0x0000000000607308 */ /* 0x0002b60000002400 */
[----:B------:R-:W-:Y:S08]  /*118b0*/  HMMA.16816.F32.BF16 R20, R20, R50, R28 ;  /* 0x000000321414723c */ /* 0x000ff0000004181c */
[----:B-----5:R-:W-:Y:S01]  /*118c0*/  HMMA.16816.F32.BF16 R44, R12, R36, R44 ;  /* 0x000000240c2c723c */ /* 0x020fe2000004182c */
[----:B-1----:R-:W-:-:S07]  /*118d0*/  FMUL.FTZ R0, R83, c[0x0][0x320] ;  /* 0x0000c80053007a20 */ /* 0x002fce0000410000 */
[----:B------:R-:W-:Y:S01]  /*118e0*/  HMMA.16816.F32.BF16 R80, R12, R60, R72 ;  /* 0x0000003c0c50723c */ /* 0x000fe20000041848 */
[----:B------:R1:W1:Y:S07]  /*118f0*/  MUFU.TANH R95, R0 ;  /* 0x00000000005f7308 */ /* 0x00026e0000002400 */
[C---:B------:R-:W-:Y:S08]  /*11900*/  HMMA.16816.F32.BF16 R72, R32.reuse, R56, R120 ;  /* 0x000000382048723c */ /* 0x040ff00000041878 */
[----:B------:R-:W-:Y:S01]  /*11910*/  HMMA.16816.F32.BF16 R32, R32, R58, R124 ;  /* 0x0000003a2020723c */ /* 0x000fe2000004187c */
[----:B-1----:R-:W-:-:S04]  /*11920*/  FMUL.FTZ R0, R88, c[0x0][0x320] ;  /* 0x0000c80058007a20 */ /* 0x002fc80000410000 */
[----:B------:R1:W1:Y:S03]  /*11930*/  MUFU.TANH R98, R0 ;  /* 0x0000000000627308 */ /* 0x0002660000002400 */
[----:B------:R-:W-:Y:S08]  /*11940*/  HMMA.16816.F32.BF16 R12, R12, R38, R20 ;  /* 0x000000260c0c723c */ /* 0x000ff00000041814 */
[----:B------:R-:W-:Y:S01]  /*11950*/  HMMA.16816.F32.BF16 R64, R24, R52, R72 ;  /* 0x000000341840723c */ /* 0x000fe20000041848 */
[----:B-1----:R-:W-:-:S07]  /*11960*/  FMUL.FTZ R0, R89, c[0x0][0x320] ;  /* 0x0000c80059007a20 */ /* 0x002fce0000410000 */
[----:B------:R-:W-:Y:S01]  /*11970*/  HMMA.16816.F32.BF16 R52, R24, R54, R32 ;  /* 0x000000361834723c */ /* 0x000fe20000041820 */
[----:B------:R1:W1:Y:S11]  /*11980*/  MUFU.TANH R97, R0 ;  /* 0x0000000000617308 */ /* 0x0002760000002400 */
[----:B------:R-:W-:Y:S04]  /*11990*/  @!UPT UIADD3 URZ, URZ, URZ, URZ ;  /* 0x0000003f3f3ff290 */ /* 0x000fe8000fffe03f */
[----:B------:R-:W-:Y:S01]  /*119a0*/  HMMA.16816.F32.BF16 R40, R16, R48, R64 ;  /* 0x000000301028723c */ /* 0x000fe20000041840 */
[----:B-1----:R-:W-:-:S04]  /*119b0*/  FMUL.FTZ R0, R90, c[0x0][0x320] ;  /* 0x0000c8005a007a20 */ /* 0x002fc80000410000 */
[----:B------:R1:W1:Y:S03]  /*119c0*/  MUFU.TANH R104, R0 ;  /* 0x0000000000687308 */ /* 0x0002660000002400 */
[----:B------:R-:W-:Y:S01]  /*119d0*/  HMMA.16816.F32.BF16 R16, R16, R50, R52 ;  /* 0x000000321010723c */ /* 0x000fe20000041834 */
[----:B-1----:R-:W-:Y:S11]  /*119e0*/  FMUL.FTZ R0, R91, c[0x0][0x320] ;  /* 0x0000c8005b007a20 */ /* 0x002ff60000410000 */
[----:B------:R-:W-:Y:S04]  /*119f0*/  @!UPT UIADD3 URZ, URZ, URZ, URZ ;  /* 0x0000003f3f3ff290 */ /* 0x000fe8000fffe03f */
[C---:B------:R-:W-:Y:S01]  /*11a00*/  HMMA.16816.F32.BF16 R24, R8.reuse, R36, R40 ;  /* 0x000000240818723c */ /* 0x040fe20000041828 */
[----:B------:R1:W1:Y:S07]  /*11a10*/  MUFU.TANH R99, R0 ;  /* 0x0000000000637308 */ /* 0x00026e0000002400 */
        /* <DEDUP_REMOVED lines=68> */
[----:B------:R-:W2:Y:S04]  /*11e60*/  LDL R3, [R1+0x28] ;  /* 0x0000280001037983 */ /* 0x000ea80000100800 */
[----:B------:R-:W3:Y:S01]  /*11e70*/  LDL.64 R142, [R1+0x48] ;  /* 0x00004800018e7983 */ /* 0x000ee20000100a00 */
[----:B------:R-:W-:-:S03]  /*11e80*/  IMAD.MOV.U32 R5, RZ, RZ, c[0x0][0x2b8] ;  /* 0x0000ae00ff057624 */ /* 0x000fc600078e00ff */
[----:B------:R-:W4:Y:S02]  /*11e90*/  LDL R4, [R1+0x54] ;  /* 0x0000540001047983 */ /* 0x000f240000100800 */
[----:B------:R-:W-:Y:S01]  /*11ea0*/  ISETP.NE.AND P2, PT, R5, 0x1, PT ;  /* 0x000000010500780c */ /* 0x000fe20003f45270 */
[----:B------:R-:W-:Y:S01]  /*11eb0*/  IMAD.MOV.U32 R220, RZ, RZ, RZ ;  /* 0x000000ffffdc7224 */ /* 0x000fe200078e00ff */
[----:B------:R-:W5:Y:S04]  /*11ec0*/  LDL.64 R140, [R1+0x40] ;  /* 0x00004000018c7983 */ /* 0x000f680000100a00 */
[----:B------:R-:W3:Y:S01]  /*11ed0*/  LDL R6, [R1+0x50] ;  /* 0x0000500001067983 */ /* 0x000ee20000100800 */
[C---:B--2---:R-:W-:Y:S02]  /*11ee0*/  IADD3 R2, R3.reuse, R133, R2 ;  /* 0x0000008503027210 */ /* 0x044fe40007ffe002 */
[----:B------:R-:W-:-:S02]  /*11ef0*/  ISETP.GT.AND P1, PT, R3, 0x2f, PT ;  /* 0x0000002f0300780c */ /* 0x000fc40003f24270 */
[----:B------:R-:W-:-:S05]  /*11f00*/  IADD3 R2, R2, -0x30, RZ ;  /* 0xffffffd002027810 */ /* 0x000fca0007ffe0ff */
[----:B------:R-:W-:-:S04]  /*11f10*/  @P2 IMAD.HI.U32 R3, R2, c[0x0][0x2bc], RZ ;  /* 0x0000af0002032a27 */ /* 0x000fc800078e00ff */
[----:B-1----:R-:W-:Y:S01]  /*11f20*/  IMAD.MOV.U32 R0, RZ, RZ, R2 ;  /* 0x000000ffff007224 */ /* 0x002fe200078e0002 */
[----:B------:R-:W-:-:S04]  /*11f30*/  @P2 SHF.R.U32.HI R0, RZ, c[0x0][0x2c0], R3 ;  /* 0x0000b000ff002a19 */ /* 0x000fc80000011603 */
[----:B---3--:R-:W-:-:S04]  /*11f40*/  @!P1 IADD3 R3, P0, R0, R142, RZ ;  /* 0x0000008e00039210 */ /* 0x008fc80007f1e0ff */
[----:B----4-:R-:W-:Y:S02]  /*11f50*/  @!P1 LEA.HI.X.SX32 R5, R0, R4, 0x1, P0 ;  /* 0x0000000400059211 */ /* 0x010fe400000f0eff */
[----:B------:R-:W-:-:S04]  /*11f60*/  @!P1 LEA R4, P0, R3, c[0x0][0x2a0], 0x2 ;  /* 0x0000a80003049a11 */ /* 0x000fc800078010ff */
[----:B------:R-:W-:-:S05]  /*11f70*/  @!P1 LEA.HI.X R5, R3, c[0x0][0x2a4], R5, 0x2, P0 ;  /* 0x0000a90003059a11 */ /* 0x000fca00000f1405 */
[----:B------:R-:W2:Y:S01]  /*11f80*/  @!P1 LDG.E R220, [R4.64] ;  /* 0x0000000804dc9981 */ /* 0x000ea2000c1e1900 */
[----:B------:R-:W-:-:S03]  /*11f90*/  IMAD.MOV R0, RZ, RZ, -R0 ;  /* 0x000000ffff007224 */ /* 0x000fc600078e0a00 */
[----:B------:R-:W1:Y:S01]  /*11fa0*/  S2R R142, SR_TID.X ;  /* 0x00000000008e7919 */ /* 0x000e620000002100 */
[----:B------:R-:W-:-:S04]  /*11fb0*/  IMAD R222, R0, c[0x0][0x2b8], R2 ;  /* 0x0000ae0000de7a24 */ /* 0x000fc800078e0202 */
[----:B------:R-:W-:Y:S01]  /*11fc0*/  IMAD.WIDE.U32 R2, R222, c[0x0][0x1e0], RZ ;  /* 0x00007800de027a25 */ /* 0x000fe200078e00ff */
[----:B------:R-:W-:-:S05]  /*11fd0*/  SHF.R.S32.HI R0, RZ, 0x1f, R222 ;  /* 0x0000001fff007819 */ /* 0x000fca00000114de */
[----:B------:R-:W-:-:S04]  /*11fe0*/  IMAD R0, R0, c[0x0][0x1e0], RZ ;  /* 0x0000780000007a24 */ /* 0x000fc800078e02ff */
[----:B------:R-:W-:-:S04]  /*11ff0*/  IMAD R0, R222, c[0x0][0x1e4], R0 ;  /* 0x00007900de007a24 */ /* 0x000fc800078e0200 */
[----:B------:R-:W-:Y:S01]  /*12000*/  IMAD.IADD R3, R3, 0x1, R0 ;  /* 0x0000000103037824 */ /* 0x000fe200078e0200 */
[----:B-1----:R-:W-:-:S04]  /*12010*/  SHF.R.S32.HI R135, RZ, 0x1f, R142 ;  /* 0x0000001fff877819 */ /* 0x002fc8000001148e */
[----:B------:R-:W-:-:S04]  /*12020*/  LEA.HI R135, R135, R142, RZ, 0x2 ;  /* 0x0000008e87877211 */ /* 0x000fc800078f10ff */
[----:B------:R-:W-:-:S04]  /*12030*/  SHF.R.S32.HI R135, RZ, 0x2, R135 ;  /* 0x00000002ff877819 */ /* 0x000fc80000011487 */
[----:B------:R-:W-:-:S04]  /*12040*/  IADD3 R10, -R135, 0x30, RZ ;  /* 0x00000030870a7810 */ /* 0x000fc80007ffe1ff */
[----:B------:R-:W-:Y:S02]  /*12050*/  ISETP.GE.AND P1, PT, R10, 0x1, PT ;  /* 0x000000010a00780c */ /* 0x000fe40003f26270 */
[----:B--2---:R-:W-:Y:S01]  /*12060*/  SHF.R.S32.HI R0, RZ, 0x1f, R220 ;  /* 0x0000001fff007819 */ /* 0x004fe200000114dc */
[----:B------:R-:W-:-:S04]  /*12070*/  IMAD.WIDE.U32 R2, R220, c[0x0][0x1f0], R2 ;  /* 0x00007c00dc027a25 */ /* 0x000fc800078e0002 */
[----:B------:R-:W-:-:S04]  /*12080*/  IMAD R0, R0, c[0x0][0x1f0], RZ ;  /* 0x00007c0000007a24 */ /* 0x000fc800078e02ff */
[----:B------:R-:W-:Y:S01]  /*12090*/  IMAD R4, R220, c[0x0][0x1f4], R0 ;  /* 0x00007d00dc047a24 */ /* 0x000fe200078e0200 */
[----:B-----5:R-:W-:-:S04]  /*120a0*/  IADD3 R0, P0, R140, R2, RZ ;  /* 0x000000028c007210 */ /* 0x020fc80007f1e0ff */
[----:B------:R-:W-:Y:S02]  /*120b0*/  IADD3.X R2, R6, R3, R4, P0, !PT ;  /* 0x0000000306027210 */ /* 0x000fe400007fe404 */
[----:B------:R-:W-:-:S04]  /*120c0*/  LEA R6, P0, R0, c[0x0][0x1c8], 0x1 ;  /* 0x0000720000067a11 */ /* 0x000fc800078008ff */
[----:B------:R-:W-:Y:S01]  /*120d0*/  LEA.HI.X R5, R0, c[0x0][0x1cc], R2, 0x1, P0 ;  /* 0x0000730000057a11 */ /* 0x000fe200000f0c02 */
[----:B------:R-:W-:Y:S06]  /*120e0*/  BRA.DIV ~URZ, `(.L_x_984) ;  /* 0x000151c27f007947 */ /* 0x000fec000b800000 */
[----:B------:R1:W2:Y:S02]  /*120f0*/  SHFL.IDX PT, R4, R5, RZ, 0x1c1f ;  /* 0x001c1fff05047589 */ /* 0x0002a400000e0000 */
.L_x_1181:
[----:B------:R-:W-:Y:S05]  /*12100*/  BRA.DIV ~URZ, `(.L_x_985) ;  /* 0x000152127f007947 */ /* 0x000fea000b800000 */
[----:B------:R3:W4:Y:S02]  /*12110*/  SHFL.IDX PT, R0, R6, RZ, 0x1c1f ;  /* 0x001c1fff06007589 */ /* 0x00072400000e0000 */
.L_x_1182:
[----:B------:R-:W-:Y:S01]  /*12120*/  BSSY B0, `(.L_x_986) ;  /* 0x0000013000007945 */ /* 0x000fe20003800000 */
[----:B------:R-:W-:Y:S05]  /*12130*/  @!P1 BRA `(.L_x_987) ;  /* 0x0000011000009947 */ /* 0x000fea0003800000 */
[----:B------:R-:W5:Y:S04]  /*12140*/  LDL.64 R2, [R1] ;  /* 0x0000000001027983 */ /* 0x000f680000100a00 */
[----:B---3--:R-:W3:Y:S01]  /*12150*/  LDL R11, [R1+0x8] ;  /* 0x00000800010b7983 */ /* 0x008ee20000100800 */
[----:B-----5:R-:W-:Y:S02]  /*12160*/  ISETP.GE.AND P0, PT, R2, c[0x0][0x1d4], PT ;  /* 0x0000750002007a0c */ /* 0x020fe40003f06270 */
[----:B----4-:R-:W-:-:S05]  /*12170*/  IADD3 R2, P1, R0, R234, RZ ;  /* 0x000000ea00027210 */ /* 0x010fca0007f3e0ff */
[----:B--2---:R-:W-:Y:S01]  /*12180*/  IMAD.X R3, R4, 0x1, R233, P1 ;  /* 0x0000000104037824 */ /* 0x004fe200008e06e9 */
[----:B------:R-:W-:-:S05]  /*12190*/  IADD3 R8, P1, R0, R236, RZ ;  /* 0x000000ec00087210 */ /* 0x000fca0007f3e0ff */
        /* <DEDUP_REMOVED lines=9> */
[----:B---3--:R-:W-:-:S13]  /*12230*/  ISETP.GE.AND P0, PT, R11, c[0x0][0x1d4], PT ;  /* 0x000075000b007a0c */ /* 0x008fda0003f06270 */
[----:B------:R4:W-:Y:S02]  /*12240*/  LDGSTS.E.BYPASS.LTC128B.128 [R210+0x5480], [R2.64], !P0 ;  /* 0x0548000002d27fae */ /* 0x0009e4000c101d48 */
.L_x_987:
[----:B------:R-:W-:Y:S05]  /*12250*/  BSYNC B0 ;  /* 0x0000000000007941 */ /* 0x000fea0003800000 */
.L_x_986:
[----:B------:R-:W-:Y:S01]  /*12260*/  ISETP.GE.AND P0, PT, R10, 0x21, PT ;  /* 0x000000210a00780c */ /* 0x000fe20003f06270 */
[----:B------:R-:W-:Y:S06]  /*12270*/  BRA.DIV ~URZ, `(.L_x_988) ;  /* 0x000151127f007947 */ /* 0x000fec000b800000 */
[----:B--2---:R2:W1:Y:S04]  /*12280*/  SHFL.IDX PT, R4, R5, 0x1, 0x1c1f ;  /* 0x003c1f0005047f89 */ /* 0x00446800000e0000 */
[----:B----4-:R2:W4:Y:S02]  /*12290*/  SHFL.IDX PT, R0, R6, 0x1, 0x1c1f ;  /* 0x003c1f0006007f89 */ /* 0x01052400000e0000 */
.L_x_1183:
[----:B------:R-:W-:Y:S05]  /*122a0*/  @!P0 BRA `(.L_x_983) ;  /* 0x0000011000008947 */ /* 0x000fea0003800000 */
[----:B------:R-:W5:Y:S04]  /*122b0*/  LDL.64 R2, [R1] ;  /* 0x0000000001027983 */ /* 0x000f680000100a00 */
[----:B-12---:R-:W2:Y:S01]  /*122c0*/  LDL R5, [R1+0x8] ;  /* 0x0000080001057983 */ /* 0x006ea20000100800 */
[----:B-----5:R-:W-:-:S02]  /*122d0*/  ISETP.GE.AND P0, PT, R2, c[0x0][0x1d4], PT ;  /* 0x0000750002007a0c */ /* 0x020fc40003f06270 */
[----:B----4-:R-:W-:-:S05]  /*122e0*/  IADD3 R2, P1, R0, R234, RZ ;  /* 0x000000ea00027210 */ /* 0x010fca0007f3e0ff */
[----:B------:R-:W-:Y:S01]  /*122f0*/  IMAD.X R3, R4, 0x1, R233, P1 ;  /* 0x0000000104037824 */ /* 0x000fe200008e06e9 */
        /* <DEDUP_REMOVED lines=10> */
[----:B--2---:R-:W-:-:S13]  /*123a0*/  ISETP.GE.AND P0, PT, R5, c[0x0][0x1d4], PT ;  /* 0x0000750005007a0c */ /* 0x004fda0003f06270 */
[----:B------:R4:W-:Y:S02]  /*123b0*/  LDGSTS.E.BYPASS.LTC128B.128 [R210+0x5c80], [R2.64], !P0 ;  /* 0x05c8000002d27fae */ /* 0x0009e4000c101d48 */
.L_x_983:
[----:B--234-:R-:W-:Y:S05]  /*123c0*/  BSYNC B1 ;  /* 0x0000000000017941 */ /* 0x01cfea0003800000 */
.L_x_982:
[----:B------:R-:W2:Y:S01]  /*123d0*/  LDL R2, [R1+0x58] ;  /* 0x0000580001027983 */ /* 0x000ea20000100800 */
[----:B------:R-:W-:-:S03]  /*123e0*/  IMAD.MOV.U32 R3, RZ, RZ, c[0x0][0x2c4] ;  /* 0x0000b100ff037624 */ /* 0x000fc600078e00ff */
[----:B-1----:R-:W2:Y:S02]  /*123f0*/  LDL R0, [R1+0x7c] ;  /* 0x00007c0001007983 */ /* 0x002ea40000100800 */
[----:B------:R-:W-:Y:S01]  /*12400*/  ISETP.NE.AND P0, PT, R3, 0x1, PT ;  /* 0x000000010300780c */ /* 0x000fe20003f05270 */
[----:B------:R-:W-:Y:S01]  /*12410*/  ULDC UR4, c[0x0][0x324] ;  /* 0x0000c90000047ab9 */ /* 0x000fe20000000800 */
[----:B------:R-:W0:Y:S01]  /*12420*/  LDGDEPBAR ;  /* 0x00000000000079af */ /* 0x000e220000000000 */
[----:B------:R-:W-:Y:S01]  /*12430*/  ULOP3.LUT UR4, URZ, UR4, URZ, 0x33, !UPT ;  /* 0x000000043f047292 */ /* 0x000fe2000f8e333f */
[----:B------:R-:W-:Y:S01]  /*12440*/  IMAD.IADD R8, R132, 0x1, -R251 ;  /* 0x0000000184087824 */ /* 0x000fe200078e0afb */
[C---:B------:R-:W-:Y:S01]  /*12450*/  IADD3 R9, -R251.reuse, R108, RZ ;  /* 0x0000006cfb097210 */ /* 0x040fe20007ffe1ff */
[----:B--2---:R-:W-:Y:S01]  /*12460*/  IMAD.IADD R0, R0, 0x1, R2 ;  /* 0x0000000100007824 */ /* 0x004fe200078e0202 */
[----:B------:R-:W-:-:S06]  /*12470*/  IADD3 R2, -R251, 0x1, R132 ;  /* 0x00000001fb027810 */ /* 0x000fcc0007ffe184 */
[----:B------:R-:W-:-:S04]  /*12480*/  @P0 IMAD.HI.U32 R3, R0, c[0x0][0x2c8], RZ ;  /* 0x0000b20000030a27 */ /* 0x000fc800078e00ff */
[----:B------:R-:W-:Y:S01]  /*12490*/  IMAD.MOV.U32 R4, RZ, RZ, R0 ;  /* 0x000000ffff047224 */ /* 0x000fe200078e0000 */
[----:B------:R-:W-:-:S04]  /*124a0*/  IADD3 R0, R2, -R249, RZ ;  /* 0x800000f902007210 */ /* 0x000fc80007ffe0ff */
[C---:B------:R-:W-:Y:S02]  /*124b0*/  IADD3 R6, R0.reuse, UR4, RZ ;  /* 0x0000000400067c10 */ /* 0x040fe4000fffe0ff */
[----:B------:R-:W-:Y:S02]  /*124c0*/  @P0 SHF.R.U32.HI R4, RZ, c[0x0][0x2cc], R3 ;  /* 0x0000b300ff040a19 */ /* 0x000fe40000011603 */
[----:B------:R-:W-:Y:S01]  /*124d0*/  IADD3 R5, R0, c[0x0][0x328], RZ ;  /* 0x0000ca0000057a10 */ /* 0x000fe20007ffe0ff */
[----:B------:R-:W-:Y:S05]  /*124e0*/  BRA.DIV ~URZ, `(.L_x_989) ;  /* 0x00014f727f007947 */ /* 0x000fea000b800000 */
[----:B------:R1:W2:Y:S02]  /*124f0*/  SHFL.IDX PT, R3, R4, RZ, 0x1c1f ;  /* 0x001c1fff04037589 */ /* 0x0002a400000e0000 */
.L_x_1184:
        /* <DEDUP_REMOVED lines=17> */
.L_x_992:
[----:B------:R-:W-:-:S04]  /*12610*/  MOV R10, 0x1 ;  /* 0x00000001000a7802 */ /* 0x000fc80000000f00 */
[----:B------:R-:W-:-:S13]  /*12620*/  ISETP.NE.AND P0, PT, R10, c[0x0][0x32c], PT ;  /* 0x0000cb000a007a0c */ /* 0x000fda0003f05270 */
[----:B------:R-:W-:-:S05]  /*12630*/  @P0 IMAD.HI.U32 R10, R3, c[0x0][0x330], RZ ;  /* 0x0000cc00030a0a27 */ /* 0x000fca00078e00ff */
[----:B------:R-:W-:Y:S02]  /*12640*/  @P0 SHF.R.U32.HI R3, RZ, c[0x0][0x334], R10 ;  /* 0x0000cd00ff030a19 */ /* 0x000fe4000001160a */
.L_x_993:
[----:B------:R-:W-:Y:S05]  /*12650*/  BSYNC B0 ;  /* 0x0000000000007941 */ /* 0x000fea0003800000 */
.L_x_991:
[----:B------:R-:W-:-:S05]  /*12660*/  IMAD R3, R3, c[0x0][0x32c], R9 ;  /* 0x0000cb0003037a24 */ /* 0x000fca00078e0209 */
[----:B------:R-:W-:Y:S02]  /*12670*/  IADD3 R10, R3, c[0x0][0x32c], RZ ;  /* 0x0000cb00030a7a10 */ /* 0x000fe40007ffe0ff */
[----:B------:R-:W-:Y:S02]  /*12680*/  IMNMX R0, R0, R3, !PT ;  /* 0x0000000300007217 */ /* 0x000fe40007800200 */
[----:B------:R-:W-:Y:S02]  /*12690*/  IMNMX R2, R2, R10, PT ;  /* 0x0000000a02027217 */ /* 0x000fe40003800200 */
.L_x_990:
[C---:B------:R-:W-:Y:S02]  /*126a0*/  ISETP.GE.AND P0, PT, R108.reuse, 0x2, PT ;  /* 0x000000026c00780c */ /* 0x040fe40003f06270 */
        /* <DEDUP_REMOVED lines=61> */
.L_x_1185:
        /* <DEDUP_REMOVED lines=17> */
.L_x_997:
[----:B------:R-:W-:-:S04]  /*12b90*/  MOV R10, 0x1 ;  /* 0x00000001000a7802 */ /* 0x000fc80000000f00 */
[----:B------:R-:W-:-:S13]  /*12ba0*/  ISETP.NE.AND P0, PT, R10, c[0x0][0x32c], PT ;  /* 0x0000cb000a007a0c */ /* 0x000fda0003f05270 */
[----:B------:R-:W-:-:S05]  /*12bb0*/  @P0 IMAD.HI.U32 R10, R3, c[0x0][0x330], RZ ;  /* 0x0000cc00030a0a27 */ /* 0x000fca00078e00ff */
[----:B------:R-:W-:Y:S02]  /*12bc0*/  @P0 SHF.R.U32.HI R3, RZ, c[0x0][0x334], R10 ;  /* 0x0000cd00ff030a19 */ /* 0x000fe4000001160a */
.L_x_998:
[----:B------:R-:W-:Y:S05]  /*12bd0*/  BSYNC B0 ;  /* 0x0000000000007941 */ /* 0x000fea0003800000 */
.L_x_996:
[----:B------:R-:W-:-:S05]  /*12be0*/  IMAD R3, R3, c[0x0][0x32c], R9 ;  /* 0x0000cb0003037a24 */ /* 0x000fca00078e0209 */
[----:B------:R-:W-:Y:S02]  /*12bf0*/  IADD3 R10, R3, c[0x0][0x32c], RZ ;  /* 0x0000cb00030a7a10 */ /* 0x000fe40007ffe0ff */
[----:B------:R-:W-:Y:S02]  /*12c00*/  IMNMX R0, R0, R3, !PT ;  /* 0x0000000300007217 */ /* 0x000fe40007800200 */
[----:B------:R-:W-:Y:S02]  /*12c10*/  IMNMX R2, R2, R10, PT ;  /* 0x0000000a02027217 */ /* 0x000fe40003800200 */
.L_x_995:
        /* <DEDUP_REMOVED lines=44> */
.L_x_1186:
        /* <DEDUP_REMOVED lines=17> */
.L_x_1002:
[----:B------:R-:W-:-:S04]  /*12ff0*/  MOV R10, 0x1 ;  /* 0x00000001000a7802 */ /* 0x000fc80000000f00 */
[----:B------:R-:W-:-:S13]  /*13000*/  ISETP.NE.AND P0, PT, R10, c[0x0][0x32c], PT ;  /* 0x0000cb000a007a0c */ /* 0x000fda0003f05270 */
[----:B------:R-:W-:-:S05]  /*13010*/  @P0 IMAD.HI.U32 R10, R3, c[0x0][0x330], RZ ;  /* 0x0000cc00030a0a27 */ /* 0x000fca00078e00ff */
[----:B------:R-:W-:Y:S02]  /*13020*/  @P0 SHF.R.U32.HI R3, RZ, c[0x0][0x334], R10 ;  /* 0x0000cd00ff030a19 */ /* 0x000fe4000001160a */
.L_x_1003:
[----:B------:R-:W-:Y:S05]  /*13030*/  BSYNC B0 ;  /* 0x0000000000007941 */ /* 0x000fea0003800000 */
.L_x_1001:
[----:B------:R-:W-:-:S05]  /*13040*/  IMAD R3, R3, c[0x0][0x32c], R9 ;  /* 0x0000cb0003037a24 */ /* 0x000fca00078e0209 */
[----:B------:R-:W-:Y:S02]  /*13050*/  IADD3 R10, R3, c[0x0][0x32c], RZ ;  /* 0x0000cb00030a7a10 */ /* 0x000fe40007ffe0ff */
[----:B------:R-:W-:Y:S02]  /*13060*/  IMNMX R0, R0, R3, !PT ;  /* 0x0000000300007217 */ /* 0x000fe40007800200 */
[----:B------:R-:W-:Y:S02]  /*13070*/  IMNMX R2, R2, R10, PT ;  /* 0x0000000a02027217 */ /* 0x000fe40003800200 */
.L_x_1000:
        /* <DEDUP_REMOVED lines=44> */
.L_x_1187:
        /* <DEDUP_REMOVED lines=10> */
[----:B--234-:R-:W-:Y:S01]  /*133e0*/  IMAD.MOV.U32 R4, RZ, RZ, 0x1 ;  /* 0x00000001ff047424 */ /* 0x01cfe200078e00ff */
[----:B------:R-:W-:-:S04]  /*133f0*/  LOP3.LUT R3, RZ, R3, RZ, 0x33, !PT ;  /* 0x00000003ff037212 */ /* 0x000fc800078e33ff */
[----:B------:R-:W-:-:S13]  /*13400*/  ISETP.NE.AND P0, PT, R4, c[0x0][0x32c], PT ;  /* 0x0000cb0004007a0c */ /* 0x000fda0003f05270 */
[----:B------:R-:W-:-:S05]  /*13410*/  @P0 IMAD.HI.U32 R4, R3, c[0x0][0x330], RZ ;  /* 0x0000cc0003040a27 */ /* 0x000fca00078e00ff */
[----:B------:R-:W-:-:S04]  /*13420*/  @P0 SHF.R.U32.HI R3, RZ, c[0x0][0x334], R4 ;  /* 0x0000cd00ff030a19 */ /* 0x000fc80000011604 */
[----:B------:R-:W-:Y:S01]  /*13430*/  LOP3.LUT R3, RZ, R3, RZ, 0x33, !PT ;  /* 0x00000003ff037212 */ /* 0x000fe200078e33ff */
[----:B------:R-:W-:Y:S05]  /*13440*/  BRA `(.L_x_1008) ;  /* 0x0000004000007947 */ /* 0x000fea0003800000 */
.L_x_1007:
[----:B--234-:R-:W-:-:S04]  /*13450*/  MOV R4, 0x1 ;  /* 0x0000000100047802 */ /* 0x01cfc80000000f00 */
[----:B------:R-:W-:-:S13]  /*13460*/  ISETP.NE.AND P0, PT, R4, c[0x0][0x32c], PT ;  /* 0x0000cb0004007a0c */ /* 0x000fda0003f05270 */
[----:B------:R-:W-:-:S05]  /*13470*/  @P0 IMAD.HI.U32 R4, R3, c[0x0][0x330], RZ ;  /* 0x0000cc0003040a27 */ /* 0x000fca00078e00ff */
[----:B------:R-:W-:Y:S02]  /*13480*/  @P0 SHF.R.U32.HI R3, RZ, c[0x0][0x334], R4 ;  /* 0x0000cd00ff030a19 */ /* 0x000fe40000011604 */
.L_x_1008:
[----:B------:R-:W-:Y:S05]  /*13490*/  BSYNC B0 ;  /* 0x0000000000007941 */ /* 0x000fea0003800000 */
.L_x_1006:
[----:B------:R-:W-:-:S05]  /*134a0*/  IMAD R3, R3, c[0x0][0x32c], R9 ;  /* 0x0000cb0003037a24 */ /* 0x000fca00078e0209 */
[----:B------:R-:W-:Y:S02]  /*134b0*/  IADD3 R4, R3, c[0x0][0x32c], RZ ;  /* 0x0000cb0003047a10 */ /* 0x000fe40007ffe0ff */
[----:B------:R-:W-:Y:S02]  /*134c0*/  IMNMX R0, R0, R3, !PT ;  /* 0x0000000300007217 */ /* 0x000fe40007800200 */
[----:B------:R-:W-:Y:S02]  /*134d0*/  IMNMX R2, R2, R4, PT ;  /* 0x0000000402027217 */ /* 0x000fe40003800200 */
.L_x_1005:
        /* <DEDUP_REMOVED lines=43> */
[----:B--234-:R-:W-:Y:S02]  /*13790*/  FMNMX.FTZ R4, R20, R0, !PT ;  /* 0x0000000014047209 */ /* 0x01cfe40007810000 */
        /* <DEDUP_REMOVED lines=44> */
.L_x_1188:
        /* <DEDUP_REMOVED lines=15> */
.L_x_1189:
[C---:B------:R-:W-:Y:S01]  /*13b50*/  FMUL.FTZ R0, R105.reuse, c[0x0][0x2d0] ;  /* 0x0000b40069007a20 */ /* 0x040fe20000410000 */
[----:B------:R-:W-:Y:S01]  /*13b60*/  FSETP.NEU.FTZ.AND P0, PT, R105, -INF , PT ;  /* 0xff8000006900780b */ /* 0x000fe20003f1d000 */
[----:B------:R-:W2:Y:S01]  /*13b70*/  LDL R213, [R1+0x58] ;  /* 0x0000580001d57983 */ /* 0x000ea20000100800 */
[----:B------:R-:W-:Y:S01]  /*13b80*/  FMUL.FTZ R3, R104, c[0x0][0x2d0] ;  /* 0x0000b40068037a20 */ /* 0x000fe20000410000 */
[----:B------:R-:W-:Y:S01]  /*13b90*/  WARPSYNC 0xffffffff ;  /* 0xffffffff00007948 */ /* 0x000fe20003800000 */
[----:B------:R-:W-:Y:S01]  /*13ba0*/  FSEL R4, R0, RZ, P0 ;  /* 0x000000ff00047208 */ /* 0x000fe20000000000 */
[----:B------:R-:W-:Y:S01]  /*13bb0*/  LDSM.16.MT88.4 R60, [R196+0xc00] ;  /* 0x000c0000c43c783b */ /* 0x000fe20000004200 */
[----:B------:R-:W-:-:S02]  /*13bc0*/  FSETP.NEU.FTZ.AND P0, PT, R104, -INF , PT ;  /* 0xff8000006800780b */ /* 0x000fc40003f1d000 */
[----:B------:R-:W-:Y:S01]  /*13bd0*/  MOV R212, c[0x0][0x2c4] ;  /* 0x0000b10000d47a02 */ /* 0x000fe20000000f00 */
[--C-:B------:R-:W-:Y:S01]  /*13be0*/  FFMA.FTZ R0, R14, c[0x0][0x2d0], -R4.reuse ;  /* 0x0000b4000e007a23 */ /* 0x100fe20000010804 */
[----:B------:R-:W-:Y:S01]  /*13bf0*/  FSEL R3, R3, RZ, P0 ;  /* 0x000000ff03037208 */ /* 0x000fe20000000000 */
[----:B------:R-:W-:Y:S01]  /*13c00*/  FFMA.FTZ R2, R33, c[0x0][0x2d0], -R4 ;  /* 0x0000b40021027a23 */ /* 0x000fe20000010804 */
[----:B------:R-:W-:Y:S01]  /*13c10*/  FSETP.NEU.FTZ.AND P0, PT, R6, -INF , PT ;  /* 0xff8000000600780b */ /* 0x000fe20003f1d000 */
[----:B------:R1:W-:Y:S01]  /*13c20*/  MUFU.EX2 R108, R0 ;  /* 0x00000000006c7308 */ /* 0x0003e20000000800 */
[----:B------:R-:W-:Y:S01]  /*13c30*/  LDSM.16.MT88.4 R64, [R197] ;  /* 0x00000000c540783b */ /* 0x000fe20000004200 */
[----:B------:R-:W-:Y:S01]  /*13c40*/  FFMA.FTZ R5, R32, c[0x0][0x2d0], -R3 ;  /* 0x0000b40020057a23 */ /* 0x000fe20000010803 */
[----:B------:R-:W-:Y:S02]  /*13c50*/  ISETP.NE.AND P1, PT, R212, 0x1, PT ;  /* 0x00000001d400780c */ /* 0x000fe40003f25270 */
[----:B------:R-:W5:Y:S01]  /*13c60*/  LDSM.16.MT88.4 R68, [R196] ;  /* 0x00000000c444783b */ /* 0x000f620000004200 */
[----:B------:R-:W-:-:S02]  /*13c70*/  MOV R212, c[0x0][0x32c] ;  /* 0x0000cb0000d47a02 */ /* 0x000fc40000000f00 */
[----:B------:R3:W-:Y:S01]  /*13c80*/  MUFU.EX2 R146, R2 ;  /* 0x0000000200927308 */ /* 0x0007e20000000800 */
[----:B------:R-:W-:Y:S01]  /*13c90*/  LDSM.16.MT88.4 R44, [R196+0x1000] ;  /* 0x00100000c42c783b */ /* 0x000fe20000004200 */
[----:B------:R-:W-:-:S03]  /*13ca0*/  IADD3 R221, R221, -0x2, RZ ;  /* 0xfffffffedddd7810 */ /* 0x000fc60007ffe0ff */
[----:B------:R-:W-:Y:S01]  /*13cb0*/  LDSM.16.MT88.4 R48, [R197+0x400] ;  /* 0x00040000c530783b */ /* 0x000fe20000004200 */
[----:B-1----:R-:W-:Y:S02]  /*13cc0*/  FFMA.FTZ R0, R17, c[0x0][0x2d0], -R4 ;  /* 0x0000b40011007a23 */ /* 0x002fe40000010804 */
[----:B------:R1:W-:Y:S01]  /*13cd0*/  MUFU.EX2 R144, R5 ;  /* 0x0000000500907308 */ /* 0x0003e20000000800 */
[----:B------:R-:W4:Y:S01]  /*13ce0*/  LDSM.16.MT88.4 R52, [R196+0x400] ;  /* 0x00040000c434783b */ /* 0x000f220000004200 */
[----:B---3--:R-:W-:-:S06]  /*13cf0*/  FMUL.FTZ R2, R6, c[0x0][0x2d0] ;  /* 0x0000b40006027a20 */ /* 0x008fcc0000410000 */
[----:B------:R3:W-:Y:S01]  /*13d00*/  MUFU.EX2 R107, R0 ;  /* 0x00000000006b7308 */ /* 0x0007e20000000800 */
[----:B------:R-:W-:Y:S02]  /*13d10*/  FSEL R2, R2, RZ, P0 ;  /* 0x000000ff02027208 */ /* 0x000fe40000000000 */
[----:B-1--4-:R-:W-:-:S03]  /*13d20*/  FMNMX.FTZ R5, R9, R8, !PT ;  /* 0x0000000809057209 */ /* 0x012fc60007810000 */
[----:B------:R-:W-:Y:S01]  /*13d30*/  FFMA.FTZ R8, R36, c[0x0][0x2d0], -R2 ;  /* 0x0000b40024087a23 */ /* 0x000fe20000010802 */
[----:B------:R-:W-:-:S03]  /*13d40*/  FSETP.NEU.FTZ.AND P0, PT, R5, -INF , PT ;  /* 0xff8000000500780b */ /* 0x000fc60003f1d000 */
[----:B------:R1:W-:Y:S01]  /*13d50*/  MUFU.EX2 R129, R8 ;  /* 0x0000000800817308 */ /* 0x0003e20000000800 */
[----:B---3--:R-:W-:-:S07]  /*13d60*/  FFMA.FTZ R0, R21, c[0x0][0x2d0], -R4 ;  /* 0x0000b40015007a23 */ /* 0x008fce0000010804 */
[----:B------:R3:W-:Y:S01]  /*13d70*/  MUFU.EX2 R112, R0 ;  /* 0x0000000000707308 */ /* 0x0007e20000000800 */
[----:B-1----:R-:W-:-:S07]  /*13d80*/  FFMA.FTZ R8, R37, c[0x0][0x2d0], -R2 ;  /* 0x0000b40025087a23 */ /* 0x002fce0000010802 */
[----:B------:R-:W-:Y:S01]  /*13d90*/  MUFU.EX2 R130, R8 ;  /* 0x0000000800827308 */ /* 0x000fe20000000800 */
[----:B---3--:R-:W-:-:S07]  /*13da0*/  FFMA.FTZ R0, R24, c[0x0][0x2d0], -R4 ;  /* 0x0000b40018007a23 */ /* 0x008fce0000010804 */
[----:B------:R1:W-:Y:S02]  /*13db0*/  MUFU.EX2 R123, R0 ;  /* 0x00000000007b7308 */ /* 0x0003e40000000800 */
[----:B-1----:R-:W-:-:S06]  /*13dc0*/  FFMA.FTZ R0, R27, c[0x0][0x2d0], -R4 ;  /* 0x0000b4001b007a23 */ /* 0x002fcc0000010804 */
[----:B------:R1:W-:Y:S02]  /*13dd0*/  MUFU.EX2 R128, R0 ;  /* 0x0000000000807308 */ /* 0x0003e40000000800 */
[----:B-1----:R-:W-:-:S06]  /*13de0*/  FFMA.FTZ R0, R30, c[0x0][0x2d0], -R4 ;  /* 0x0000b4001e007a23 */ /* 0x002fcc0000010804 */
[----:B------:R1:W-:Y:S02]  /*13df0*/  MUFU.EX2 R131, R0 ;  /* 0x0000000000837308 */ /* 0x0003e40000000800 */
[----:B-1----:R-:W-:-:S06]  /*13e00*/  FFMA.FTZ R0, R35, c[0x0][0x2d0], -R4 ;  /* 0x0000b40023007a23 */ /* 0x002fcc0000010804 */
[----:B------:R1:W3:Y:S02]  /*13e10*/  MUFU.EX2 R147, R0 ;  /* 0x0000000000937308 */ /* 0x0002e40000000800 */
[----:B-1----:R-:W-:Y:S01]  /*13e20*/  FFMA.FTZ R0, R13, c[0x0][0x2d0], -R3 ;  /* 0x0000b4000d007a23 */ /* 0x002fe20000010803 */
[----:B---3--:R-:W-:-:S05]  /*13e30*/  F2FP.BF16.PACK_AB R14, R147, R146 ;  /* 0x00000092930e723e */ /* 0x008fca00000010ff */
[----:B------:R1:W-:Y:S02]  /*13e40*/  MUFU.EX2 R101, R0 ;  /* 0x0000000000657308 */ /* 0x0003e40000000800 */
[----:B-1----:R-:W-:-:S06]  /*13e50*/  FFMA.FTZ R0, R16, c[0x0][0x2d0], -R3 ;  /* 0x0000b40010007a23 */ /* 0x002fcc0000010803 */
[----:B------:R1:W3:Y:S02]  /*13e60*/  MUFU.EX2 R100, R0 ;  /* 0x0000000000647308 */ /* 0x0002e40000000800 */
[----:B-1----:R-:W-:Y:S01]  /*13e70*/  FFMA.FTZ R0, R20, c[0x0][0x2d0], -R3 ;  /* 0x0000b40014007a23 */ /* 0x002fe20000010803 */
[----:B------:R-:W-:Y:S02]  /*13e80*/  F2FP.BF16.PACK_AB R20, R107, R108 ;  /* 0x0000006c6b14723e */ /* 0x000fe400000010ff */
[----:B---3--:R-:W-:-:S03]  /*13e90*/  F2FP.BF16.PACK_AB R21, R100, R101 ;  /* 0x000000656415723e */ /* 0x008fc600000010ff */
        /* <DEDUP_REMOVED lines=9> */
[----:B---3--:R-:W-:-:S05]  /*13f30*/  F2FP.BF16.PACK_AB R13, R122, R114 ;  /* 0x000000727a0d723e */ /* 0x008fca00000010ff */
[----:B------:R1:W3:Y:S02]  /*13f40*/  MUFU.EX2 R145, R0 ;  /* 0x0000000000917308 */ /* 0x0002e40000000800 */
[----:B-1----:R-:W-:Y:S01]  /*13f50*/  FFMA.FTZ R0, R12, c[0x0][0x2d0], -R2 ;  /* 0x0000b4000c007a23 */ /* 0x002fe20000010802 */
[----:B------:R-:W-:-:S05]  /*13f60*/  F2FP.BF16.PACK_AB R12, R131, R128 ;  /* 0x00000080830c723e */ /* 0x000fca00000010ff */
[----:B------:R1:W-:Y:S02]  /*13f70*/  MUFU.EX2 R96, R0 ;  /* 0x0000000000607308 */ /* 0x0003e40000000800 */
[----:B-1----:R-:W-:Y:S01]  /*13f80*/  FFMA.FTZ R0, R15, c[0x0][0x2d0], -R2 ;  /* 0x0000b4000f007a23 */ /* 0x002fe20000010802 */
[----:B---3--:R-:W-:-:S05]  /*13f90*/  F2FP.BF16.PACK_AB R15, R145, R144 ;  /* 0x00000090910f723e */ /* 0x008fca00000010ff */
[----:B------:R1:W3:Y:S02]  /*13fa0*/  MUFU.EX2 R95, R0 ;  /* 0x00000000005f7308 */ /* 0x0002e40000000800 */
[----:B-1----:R-:W-:Y:S01]  /*13fb0*/  FFMA.FTZ R0, R19, c[0x0][0x2d0], -R2 ;  /* 0x0000b40013007a23 */ /* 0x002fe20000010802 */
[----:B---3--:R-:W-:-:S05]  /*13fc0*/  F2FP.BF16.PACK_AB R16, R95, R96 ;  /* 0x000000605f10723e */ /* 0x008fca00000010ff */
[----:B------:R1:W-:Y:S02]  /*13fd0*/  MUFU.EX2 R98, R0 ;  /* 0x0000000000627308 */ /* 0x0003e40000000800 */
[----:B-1----:R-:W-:Y:S01]  /*13fe0*/  FFMA.FTZ R0, R22, c[0x0][0x2d0], -R2 ;  /* 0x0000b40016007a23 */ /* 0x002fe20000010802 */
[----:B------:R-:W-:-:S05]  /*13ff0*/  F2FP.BF16.PACK_AB R22, R123, R112 ;  /* 0x000000707b16723e */ /* 0x000fca00000010ff */
[----:B------:R1:W3:Y:S02]  /*14000*/  MUFU.EX2 R102, R0 ;  /* 0x0000000000667308 */ /* 0x0002e40000000800 */
[C---:B-----5:R-:W-:Y:S08]  /*14010*/  HMMA.16816.F32.BF16 R36, R20.reuse, R68, RZ ;  /* 0x000000441424723c */ /* 0x060ff000000418ff */
[----:B------:R-:W-:Y:S01]  /*14020*/  HMMA.16816.F32.BF16 R72, R20, R64, RZ ;  /* 0x000000401448723c */ /* 0x000fe200000418ff */
[----:B-1----:R-:W-:-:S04]  /*14030*/  FFMA.FTZ R0, R25, c[0x0][0x2d0], -R2 ;  /* 0x0000b40019007a23 */ /* 0x002fc80000010802 */
[----:B------:R1:W-:Y:S11]  /*14040*/  MUFU.EX2 R106, R0 ;  /* 0x00000000006a7308 */ /* 0x0003f60000000800 */
[----:B------:R-:W-:Y:S01]  /*14050*/  HMMA.16816.F32.BF16 R140, R12, R52, R36 ;  /* 0x000000340c8c723c */ /* 0x000fe20000041824 */
[----:B------:R-:W-:Y:S01]  /*14060*/  LDSM.16.MT88.4 R36, [R196+0x1800] ;  /* 0x00180000c424783b */ /* 0x000fe20000004200 */
[----:B-1----:R-:W-:-:S06]  /*14070*/  FFMA.FTZ R0, R28, c[0x0][0x2d0], -R2 ;  /* 0x0000b4001c007a23 */ /* 0x002fcc0000010802 */
[----:B------:R-:W-:Y:S01]  /*14080*/  HMMA.16816.F32.BF16 R148, R12, R48, R72 ;  /* 0x000000300c94723c */ /* 0x000fe20000041848 */
[----:B------:R1:W-:Y:S02]  /*14090*/  MUFU.EX2 R109, R0 ;  /* 0x00000000006d7308 */ /* 0x0003e40000000800 */
[----:B-1----:R-:W-:-:S05]  /*140a0*/  FMUL.FTZ R0, R5, c[0x0][0x2d0] ;  /* 0x0000b40005007a20 */ /* 0x002fca0000410000 */
[----:B------:R-:W-:-:S05]  /*140b0*/  FSEL R0, R0, RZ, P0 ;  /* 0x000000ff00007208 */ /* 0x000fca0000000000 */
[----:B------:R-:W-:Y:S01]  /*140c0*/  FFMA.FTZ R8, R10, c[0x0][0x2d0], -R0 ;  /* 0x0000b4000a087a23 */ /* 0x000fe20000010800 */
[----:B------:R-:W-:-:S03]  /*140d0*/  F2FP.BF16.PACK_AB R10, R130, R129 ;  /* 0x00000081820a723e */ /* 0x000fc600000010ff */
[----:B------:R1:W-:Y:S02]  /*140e0*/  MUFU.EX2 R93, R8 ;  /* 0x00000008005d7308 */ /* 0x0003e40000000800 */
[----:B-1----:R-:W-:-:S06]  /*140f0*/  FFMA.FTZ R8, R11, c[0x0][0x2d0], -R0 ;  /* 0x0000b4000b087a23 */ /* 0x002fcc0000010800 */
[----:B------:R1:W4:Y:S02]  /*14100*/  MUFU.EX2 R92, R8 ;  /* 0x00000008005c7308 */ /* 0x0003240000000800 */
[----:B-1----:R-:W-:Y:S01]  /*14110*/  FFMA.FTZ R8, R18, c[0x0][0x2d0], -R0 ;  /* 0x0000b40012087a23 */ /* 0x002fe20000010800 */
[----:B---3--:R-:W-:Y:S02]  /*14120*/  F2FP.BF16.PACK_AB R18, R102, R98 ;  /* 0x000000626612723e */ /* 0x008fe400000010ff */
[----:B----4-:R-:W-:-:S03]  /*14130*/  F2FP.BF16.PACK_AB R17, R92, R93 ;  /* 0x0000005d5c11723e */ /* 0x010fc600000010ff */
[----:B------:R1:W-:Y:S02]  /*14140*/  MUFU.EX2 R94, R8 ;  /* 0x00000008005e7308 */ /* 0x0003e40000000800 */
[----:B-1----:R-:W-:-:S06]  /*14150*/  FFMA.FTZ R8, R31, c[0x0][0x2d0], -R0 ;  /* 0x0000b4001f087a23 */ /* 0x002fcc0000010800 */
[----:B------:R1:W3:Y:S02]  /*14160*/  MUFU.EX2 R97, R8 ;  /* 0x0000000800617308 */ /* 0x0002e40000000800 */
[----:B-1----:R-:W-:Y:S01]  /*14170*/  FFMA.FTZ R8, R40, c[0x0][0x2d0], -R0 ;  /* 0x0000b40028087a23 */ /* 0x002fe20000010800 */
[----:B---3--:R-:W-:-:S05]  /*14180*/  F2FP.BF16.PACK_AB R19, R97, R94 ;  /* 0x0000005e6113723e */ /* 0x008fca00000010ff */
[----:B------:R1:W-:Y:S02]  /*14190*/  MUFU.EX2 R99, R8 ;  /* 0x0000000800637308 */ /* 0x0003e40000000800 */
[C---:B------:R-:W-:Y:S07]  /*141a0*/  HMMA.16816.F32.BF16 R28, R16.reuse, R64, RZ ;  /* 0x00000040101c723c */ /* 0x040fee00000418ff */
[--C-:B------:R-:W-:Y:S01]  /*141b0*/  FFMA.FTZ R64, R78, c[0x0][0x2d0], -R0.reuse ;  /* 0x0000b4004e407a23 */ /* 0x100fe20000010800 */
[----:B------:R-:W-:Y:S01]  /*141c0*/  HMMA.16816.F32.BF16 R24, R16, R60, RZ ;  /* 0x0000003c1018723c */ /* 0x000fe200000418ff */
[----:B------:R-:W-:-:S02]  /*141d0*/  FFMA.FTZ R65, R79, c[0x0][0x2d0], -R0 ;  /* 0x0000b4004f417a23 */ /* 0x000fc40000010800 */
[----:B-1----:R-:W-:-:S04]  /*141e0*/  FFMA.FTZ R8, R41, c[0x0][0x2d0], -R0 ;  /* 0x0000b40029087a23 */ /* 0x002fc80000010800 */
[----:B------:R1:W3:Y:S01]  /*141f0*/  MUFU.EX2 R120, R8 ;  /* 0x0000000800787308 */ /* 0x0002e20000000800 */
[----:B------:R-:W-:Y:S07]  /*14200*/  HMMA.16816.F32.BF16 R40, R20, R60, RZ ;  /* 0x0000003c1428723c */ /* 0x000fee00000418ff */
[--C-:B------:R-:W-:Y:S01]  /*14210*/  FFMA.FTZ R61, R91, c[0x0][0x2d0], -R4.reuse ;  /* 0x0000b4005b3d7a23 */ /* 0x100fe20000010804 */
[----:B------:R-:W-:Y:S01]  /*14220*/  HMMA.16816.F32.BF16 R32, R16, R68, RZ ;  /* 0x000000441020723c */ /* 0x000fe200000418ff */
[----:B------:R-:W-:-:S02]  /*14230*/  FFMA.FTZ R60, R90, c[0x0][0x2d0], -R4 ;  /* 0x0000b4005a3c7a23 */ /* 0x000fc40000010804 */
[----:B-1----:R-:W-:Y:S01]  /*14240*/  FFMA.FTZ R8, R56, c[0x0][0x2d0], -R0 ;  /* 0x0000b40038087a23 */ /* 0x002fe20000010800 */
[----:B---3--:R-:W-:-:S03]  /*14250*/  F2FP.BF16.PACK_AB R9, R120, R99 ;  /* 0x000000637809723e */ /* 0x008fc600000010ff */
[--C-:B------:R-:W-:Y:S01]  /*14260*/  FFMA.FTZ R68, R76, c[0x0][0x2d0], -R0.reuse ;  /* 0x0000b4004c447a23 */ /* 0x100fe20000010800 */
[----:B------:R1:W-:Y:S01]  /*14270*/  MUFU.EX2 R115, R8 ;  /* 0x0000000800737308 */ /* 0x0003e20000000800 */
[----:B------:R-:W-:-:S07]  /*14280*/  FFMA.FTZ R69, R77, c[0x0][0x2d0], -R0 ;  /* 0x0000b4004d457a23 */ /* 0x000fce0000010800 */
[----:B------:R-:W-:Y:S01]  /*14290*/  HMMA.16816.F32.BF16 R156, R12, R44, R40 ;  /* 0x0000002c0c9c723c */ /* 0x000fe20000041828 */
[----:B------:R-:W-:Y:S01]  /*142a0*/  LDSM.16.MT88.4 R40, [R197+0x1000] ;  /* 0x00100000c528783b */ /* 0x000fe20000004200 */
[----:B-1----:R-:W-:-:S03]  /*142b0*/  FFMA.FTZ R8, R57, c[0x0][0x2d0], -R0 ;  /* 0x0000b40039087a23 */ /* 0x002fc60000010800 */
[----:B------:R-:W1:Y:S01]  /*142c0*/  LDSM.16.MT88.4 R56, [R197+0xc00] ;  /* 0x000c0000c538783b */ /* 0x000e620000004200 */
[----:B------:R-:W-:Y:S01]  /*142d0*/  FADD.FTZ R0, R96, R95 ;  /* 0x0000005f60007221 */ /* 0x000fe20000010000 */
[----:B------:R3:W4:Y:S03]  /*142e0*/  MUFU.EX2 R121, R8 ;  /* 0x0000000800797308 */ /* 0x0007260000000800 */
[----:B------:R-:W-:-:S04]  /*142f0*/  FADD.FTZ R0, R98, R0 ;  /* 0x0000000062007221 */ /* 0x000fc80000010000 */
[----:B------:R-:W-:-:S04]  /*14300*/  FADD.FTZ R0, R102, R0 ;  /* 0x0000000066007221 */ /* 0x000fc80000010000 */
[----:B------:R-:W-:Y:S01]  /*14310*/  FADD.FTZ R0, R106, R0 ;  /* 0x000000006a007221 */ /* 0x000fe20000010000 */
[----:B---3--:R-:W-:Y:S02]  /*14320*/  F2FP.BF16.PACK_AB R8, R109, R106 ;  /* 0x0000006a6d08723e */ /* 0x008fe400000010ff */
[----:B----4-:R-:W-:-:S07]  /*14330*/  F2FP.BF16.PACK_AB R11, R121, R115 ;  /* 0x00000073790b723e */ /* 0x010fce00000010ff */
[C---:B------:R-:W-:Y:S07]  /*14340*/  HMMA.16816.F32.BF16 R124, R8.reuse, R48, R28 ;  /* 0x00000030087c723c */ /* 0x040fee000004181c */
[--C-:B------:R-:W-:Y:S01]  /*14350*/  FFMA.FTZ R49, R85, c[0x0][0x2d0], -R3.reuse ;  /* 0x0000b40055317a23 */ /* 0x100fe20000010803 */
[----:B------:R-:W-:Y:S01]  /*14360*/  HMMA.16816.F32.BF16 R116, R8, R44, R24 ;  /* 0x0000002c0874723c */ /* 0x000fe20000041818 */
[----:B------:R-:W-:-:S04]  /*14370*/  FFMA.FTZ R48, R84, c[0x0][0x2d0], -R3 ;  /* 0x0000b40054307a23 */ /* 0x000fc80000010803 */
[----:B------:R-:W-:Y:S02]  /*14380*/  MUFU.EX2 R49, R49 ;  /* 0x0000003100317308 */ /* 0x000fe40000000800 */
[--C-:B------:R-:W-:Y:S01]  /*14390*/  FFMA.FTZ R45, R83, c[0x0][0x2d0], -R2.reuse ;  /* 0x0000b400532d7a23 */ /* 0x100fe20000010802 */
[----:B-1----:R-:W-:Y:S01]  /*143a0*/  HMMA.16816.F32.BF16 R28, R20, R56, RZ ;  /* 0x00000038141c723c */ /* 0x002fe200000418ff */
[----:B------:R-:W-:-:S04]  /*143b0*/  FFMA.FTZ R44, R82, c[0x0][0x2d0], -R2 ;  /* 0x0000b400522c7a23 */ /* 0x000fc80000010802 */
[----:B------:R-:W-:Y:S03]  /*143c0*/  MUFU.EX2 R45, R45 ;  /* 0x0000002d002d7308 */ /* 0x000fe60000000800 */
[----:B------:R-:W-:Y:S05]  /*143d0*/  HMMA.16816.F32.BF16 R132, R8, R52, R32 ;  /* 0x000000340884723c */ /* 0x000fea0000041820 */
[----:B------:R-:W-:Y:S02]  /*143e0*/  MUFU.EX2 R48, R48 ;  /* 0x0000003000307308 */ /* 0x000fe40000000800 */
[--C-:B------:R-:W-:Y:S01]  /*143f0*/  FFMA.FTZ R53, R87, c[0x0][0x2d0], -R3.reuse ;  /* 0x0000b40057357a23 */ /* 0x100fe20000010803 */
[----:B------:R-:W-:Y:S01]  /*14400*/  HMMA.16816.F32.BF16 R24, R16, R56, RZ ;  /* 0x000000381018723c */ /* 0x000fe200000418ff */
[----:B------:R-:W-:-:S02]  /*14410*/  FFMA.FTZ R52, R86, c[0x0][0x2d0], -R3 ;  /* 0x0000b40056347a23 */ /* 0x000fc40000010803 */
[----:B------:R-:W-:Y:S02]  /*14420*/  FADD.FTZ R3, R108, R107 ;  /* 0x0000006b6c037221 */ /* 0x000fe40000010000 */
[----:B------:R-:W1:Y:S02]  /*14430*/  MUFU.EX2 R44, R44 ;  /* 0x0000002c002c7308 */ /* 0x000e640000000800 */
[----:B------:R-:W-:Y:S01]  /*14440*/  FADD.FTZ R3, R112, R3 ;  /* 0x0000000370037221 */ /* 0x000fe20000010000 */
[----:B------:R-:W-:Y:S01]  /*14450*/  HMMA.16816.F32.BF16 R192, R12, R40, R28 ;  /* 0x000000280cc0723c */ /* 0x000fe2000004181c */
[----:B------:R-:W3:Y:S01]  /*14460*/  LDSM.16.MT88.4 R28, [R196+0x1c00] ;  /* 0x001c0000c41c783b */ /* 0x000ee20000004200 */
[--C-:B------:R-:W-:Y:S02]  /*14470*/  FFMA.FTZ R57, R89, c[0x0][0x2d0], -R4.reuse ;  /* 0x0000b40059397a23 */ /* 0x100fe40000010804 */
[----:B------:R-:W-:Y:S02]  /*14480*/  FFMA.FTZ R56, R88, c[0x0][0x2d0], -R4 ;  /* 0x0000b40058387a23 */ /* 0x000fe40000010804 */
[----:B------:R-:W-:-:S02]  /*14490*/  FADD.FTZ R4, R93, R92 ;  /* 0x0000005c5d047221 */ /* 0x000fc40000010000 */
[----:B------:R-:W-:Y:S01]  /*144a0*/  HMMA.16816.F32.BF16 R32, R20, R36, RZ ;  /* 0x000000241420723c */ /* 0x000fe200000418ff */
[----:B------:R-:W-:Y:S01]  /*144b0*/  FADD.FTZ R3, R123, R3 ;  /* 0x000000037b037221 */ /* 0x000fe20000010000 */
[----:B------:R-:W-:Y:S01]  /*144c0*/  MUFU.EX2 R57, R57 ;  /* 0x0000003900397308 */ /* 0x000fe20000000800 */
[----:B------:R-:W-:Y:S02]  /*144d0*/  FADD.FTZ R4, R94, R4 ;  /* 0x000000045e047221 */ /* 0x000fe40000010000 */
[----:B------:R-:W-:Y:S01]  /*144e0*/  FADD.FTZ R3, R128, R3 ;  /* 0x0000000380037221 */ /* 0x000fe20000010000 */
[----:B-1----:R-:W-:Y:S02]  /*144f0*/  F2FP.BF16.PACK_AB R96, R44, R45 ;  /* 0x0000002d2c60723e */ /* 0x002fe400000010ff */
[----:B------:R-:W-:Y:S02]  /*14500*/  HMMA.16816.F32.BF16 R188, R8, R40, R24 ;  /* 0x0000002808bc723c */ /* 0x000fe40000041818 */
[----:B------:R-:W1:Y:S05]  /*14510*/  MUFU.EX2 R56, R56 ;  /* 0x0000003800387308 */ /* 0x000e6a0000000800 */
[--C-:B------:R-:W-:Y:S01]  /*14520*/  FFMA.FTZ R41, R81, c[0x0][0x2d0], -R2.reuse ;  /* 0x0000b40051297a23 */ /* 0x100fe20000010802 */
[----:B------:R-:W-:Y:S01]  /*14530*/  HMMA.16816.F32.BF16 R24, R16, R36, RZ ;  /* 0x000000241018723c */ /* 0x000fe200000418ff */
[----:B------:R-:W-:Y:S01]  /*14540*/  FFMA.FTZ R40, R80, c[0x0][0x2d0], -R2 ;  /* 0x0000b40050287a23 */ /* 0x000fe20000010802 */
[----:B------:R-:W-:Y:S01]  /*14550*/  MUFU.EX2 R37, R61 ;  /* 0x0000003d00257308 */ /* 0x000fe20000000800 */
[----:B------:R-:W-:-:S04]  /*14560*/  FADD.FTZ R2, R101, R100 ;  /* 0x0000006465027221 */ /* 0x000fc80000010000 */
[----:B------:R-:W-:Y:S01]  /*14570*/  FADD.FTZ R2, R103, R2 ;  /* 0x0000000267027221 */ /* 0x000fe20000010000 */
[----:B------:R-:W-:Y:S01]  /*14580*/  HMMA.16816.F32.BF16 R84, R16, R66, RZ ;  /* 0x000000421054723c */ /* 0x000fe200000418ff */
[----:B------:R-:W-:Y:S01]  /*14590*/  F2FP.BF16.PACK_AB R103, R48, R49 ;  /* 0x000000313067723e */ /* 0x000fe200000010ff */
[----:B------:R-:W4:Y:S01]  /*145a0*/  MUFU.EX2 R36, R60 ;  /* 0x0000003c00247308 */ /* 0x000f220000000800 */
[----:B------:R-:W-:Y:S01]  /*145b0*/  FADD.FTZ R2, R113, R2 ;  /* 0x0000000271027221 */ /* 0x000fe20000010000 */
[----:B-1----:R-:W-:-:S03]  /*145c0*/  F2FP.BF16.PACK_AB R102, R56, R57 ;  /* 0x000000393866723e */ /* 0x002fc600000010ff */
[----:B------:R-:W-:Y:S01]  /*145d0*/  FADD.FTZ R2, R114, R2 ;  /* 0x0000000272027221 */ /* 0x000fe20000010000 */
[----:B------:R-:W-:Y:S02]  /*145e0*/  HMMA.16816.F32.BF16 R80, R16, R62, RZ ;  /* 0x0000003e1050723c */ /* 0x000fe400000418ff */
[----:B------:R-:W-:Y:S06]  /*145f0*/  MUFU.EX2 R41, R41 ;  /* 0x0000002900297308 */ /* 0x000fec0000000800 */
[----:B---3--:R-:W-:Y:S01]  /*14600*/  HMMA.16816.F32.BF16 R180, R12, R28, R32 ;  /* 0x0000001c0cb4723c */ /* 0x008fe20000041820 */
[----:B------:R-:W1:Y:S01]  /*14610*/  LDSM.16.MT88.4 R32, [R197+0x1800] ;  /* 0x00180000c520783b */ /* 0x000e620000004200 */
[----:B----4-:R-:W-:-:S06]  /*14620*/  F2FP.BF16.PACK_AB R100, R36, R37 ;  /* 0x000000252464723e */ /* 0x010fcc00000010ff */
[----:B------:R-:W-:Y:S01]  /*14630*/  HMMA.16816.F32.BF16 R184, R8, R28, R24 ;  /* 0x0000001c08b8723c */ /* 0x000fe20000041818 */
[----:B------:R-:W3:Y:S06]  /*14640*/  LDSM.16.MT88.4 R24, [R197+0x1c00] ;  /* 0x001c0000c518783b */ /* 0x000eec0000004200 */
[----:B------:R-:W-:Y:S01]  /*14650*/  FADD.FTZ R29, R97, R4 ;  /* 0x00000004611d7221 */ /* 0x000fe20000010000 */
[----:B------:R-:W-:Y:S01]  /*14660*/  HMMA.16816.F32.BF16 R60, R20, R62, RZ ;  /* 0x0000003e143c723c */ /* 0x000fe200000418ff */
[----:B------:R-:W-:Y:S02]  /*14670*/  FADD.FTZ R28, R131, R3 ;  /* 0x00000003831c7221 */ /* 0x000fe40000010000 */
[----:B------:R-:W-:-:S02]  /*14680*/  FADD.FTZ R4, R122, R2 ;  /* 0x000000027a047221 */ /* 0x000fc40000010000 */
[----:B------:R-:W-:Y:S02]  /*14690*/  FADD.FTZ R2, R99, R29 ;  /* 0x0000001d63027221 */ /* 0x000fe40000010000 */
[----:B------:R-:W-:Y:S01]  /*146a0*/  FADD.FTZ R3, R109, R0 ;  /* 0x000000006d037221 */ /* 0x000fe20000010000 */
[----:B------:R-:W4:Y:S01]  /*146b0*/  MUFU.EX2 R29, R40 ;  /* 0x00000028001d7308 */ /* 0x000f220000000800 */
[----:B------:R-:W-:Y:S01]  /*146c0*/  FADD.FTZ R0, R146, R28 ;  /* 0x0000001c92007221 */ /* 0x000fe20000010000 */
[----:B------:R-:W-:Y:S01]  /*146d0*/  HMMA.16816.F32.BF16 R80, R8, R46, R80 ;  /* 0x0000002e0850723c */ /* 0x000fe20000041850 */
[----:B------:R-:W-:Y:S02]  /*146e0*/  FADD.FTZ R2, R120, R2 ;  /* 0x0000000278027221 */ /* 0x000fe40000010000 */
[----:B------:R-:W-:Y:S02]  /*146f0*/  FADD.FTZ R0, R147, R0 ;  /* 0x0000000093007221 */ /* 0x000fe40000010000 */
[----:B------:R-:W-:Y:S01]  /*14700*/  FADD.FTZ R4, R144, R4 ;  /* 0x0000000490047221 */ /* 0x000fe20000010000 */
[----:B------:R-:W-:Y:S01]  /*14710*/  MUFU.EX2 R28, R64 ;  /* 0x00000040001c7308 */ /* 0x000fe20000000800 */
[----:B------:R-:W-:Y:S01]  /*14720*/  FADD.FTZ R0, R37, R0 ;  /* 0x0000000025007221 */ /* 0x000fe20000010000 */
[----:B------:R-:W-:Y:S03]  /*14730*/  HMMA.16816.F32.BF16 R88, R16, R70, RZ ;  /* 0x000000461058723c */ /* 0x000fe600000418ff */
[----:B------:R-:W-:Y:S01]  /*14740*/  FADD.FTZ R0, R36, R0 ;  /* 0x0000000024007221 */ /* 0x000fe20000010000 */
[----:B----4-:R-:W-:-:S03]  /*14750*/  F2FP.BF16.PACK_AB R98, R29, R41 ;  /* 0x000000291d62723e */ /* 0x010fc600000010ff */
[----:B------:R-:W-:Y:S01]  /*14760*/  FADD.FTZ R0, R57, R0 ;  /* 0x0000000039007221 */ /* 0x000fe20000010000 */
[----:B-1----:R-:W-:Y:S03]  /*14770*/  HMMA.16816.F32.BF16 R76, R20, R32, RZ ;  /* 0x00000020144c723c */ /* 0x002fe600000418ff */
[----:B------:R-:W-:-:S05]  /*14780*/  FADD.FTZ R248, R56, R0 ;  /* 0x0000000038f87221 */ /* 0x000fca0000010000 */
[----:B------:R-:W-:Y:S01]  /*14790*/  HMMA.16816.F32.BF16 R72, R16, R32, RZ ;  /* 0x000000201048723c */ /* 0x000fe200000418ff */
[----:B------:R-:W-:Y:S07]  /*147a0*/  MUFU.EX2 R33, R53 ;  /* 0x0000003500217308 */ /* 0x000fee0000000800 */
[C---:B------:R-:W-:Y:S01]  /*147b0*/  HMMA.16816.F32.BF16 R60, R12.reuse, R46, R60 ;  /* 0x0000002e0c3c723c */ /* 0x040fe2000004183c */
[----:B------:R-:W1:Y:S07]  /*147c0*/  MUFU.EX2 R32, R52 ;  /* 0x0000003400207308 */ /* 0x000e6e0000000800 */
[-C--:B---3--:R-:W-:Y:S08]  /*147d0*/  HMMA.16816.F32.BF16 R172, R12, R24.reuse, R76 ;  /* 0x000000180cac723c */ /* 0x088ff0000004184c */
[----:B------:R-:W-:Y:S01]  /*147e0*/  HMMA.16816.F32.BF16 R176, R8, R24, R72 ;  /* 0x0000001808b0723c */ /* 0x000fe20000041848 */
[----:B------:R3:W4:Y:S01]  /*147f0*/  MUFU.EX2 R25, R65 ;  /* 0x0000004100197308 */ /* 0x0007220000000800 */
[----:B-1----:R-:W-:-:S05]  /*14800*/  F2FP.BF16.PACK_AB R101, R32, R33 ;  /* 0x000000212065723e */ /* 0x002fca00000010ff */
[----:B------:R-:W-:Y:S01]  /*14810*/  FADD.FTZ R24, R129, R3 ;  /* 0x0000000381187221 */ /* 0x000fe20000010000 */
[----:B------:R-:W-:Y:S01]  /*14820*/  HMMA.16816.F32.BF16 R76, R16, R58, RZ ;  /* 0x0000003a104c723c */ /* 0x000fe200000418ff */
[----:B------:R-:W-:Y:S02]  /*14830*/  FADD.FTZ R3, R115, R2 ;  /* 0x0000000273037221 */ /* 0x000fe40000010000 */
[----:B------:R-:W-:Y:S01]  /*14840*/  LDSM.16.MT88.4 R112, [R196+0x1400] ;  /* 0x00140000c470783b */ /* 0x000fe20000004200 */
[----:B------:R-:W-:Y:S02]  /*14850*/  FADD.FTZ R2, R145, R4 ;  /* 0x0000000491027221 */ /* 0x000fe40000010000 */
[----:B------:R-:W-:Y:S02]  /*14860*/  FADD.FTZ R3, R121, R3 ;  /* 0x0000000379037221 */ /* 0x000fe40000010000 */
[----:B------:R-:W1:Y:S01]  /*14870*/  LDSM.16.MT88.4 R120, [R197+0x800] ;  /* 0x00080000c578783b */ /* 0x000e620000004200 */
[----:B---3--:R-:W-:Y:S01]  /*14880*/  HMMA.16816.F32.BF16 R64, R20, R66, RZ ;  /* 0x000000421440723c */ /* 0x008fe200000418ff */
[----:B------:R-:W-:Y:S01]  /*14890*/  FADD.FTZ R4, R130, R24 ;  /* 0x0000001882047221 */ /* 0x000fe20000010000 */
[----:B----4-:R-:W-:Y:S01]  /*148a0*/  F2FP.BF16.PACK_AB R97, R25, R28 ;  /* 0x0000001c1961723e */ /* 0x010fe200000010ff */
[----:B------:R-:W-:Y:S01]  /*148b0*/  MUFU.EX2 R24, R68 ;  /* 0x0000004400187308 */ /* 0x000fe20000000800 */
[----:B------:R-:W3:Y:S01]  /*148c0*/  LDSM.16.MT88.4 R128, [R196+0x800] ;  /* 0x00080000c480783b */ /* 0x000ee20000004200 */
[----:B------:R-:W-:-:S02]  /*148d0*/  FADD.FTZ R0, R45, R4 ;  /* 0x000000042d007221 */ /* 0x000fc40000010000 */
[----:B------:R-:W-:Y:S01]  /*148e0*/  FADD.FTZ R2, R33, R2 ;  /* 0x0000000221027221 */ /* 0x000fe20000010000 */
[C---:B------:R-:W-:Y:S01]  /*148f0*/  HMMA.16816.F32.BF16 R72, R16.reuse, R38, RZ ;  /* 0x000000261048723c */ /* 0x040fe200000418ff */
[----:B------:R-:W-:Y:S02]  /*14900*/  FADD.FTZ R0, R44, R0 ;  /* 0x000000002c007221 */ /* 0x000fe40000010000 */
[----:B------:R-:W4:Y:S01]  /*14910*/  MUFU.EX2 R4, R69 ;  /* 0x0000004500047308 */ /* 0x000f220000000800 */
[----:B------:R-:W-:Y:S02]  /*14920*/  FADD.FTZ R2, R32, R2 ;  /* 0x0000000220027221 */ /* 0x000fe40000010000 */
[----:B------:R-:W-:Y:S02]  /*14930*/  FADD.FTZ R0, R41, R0 ;  /* 0x0000000029007221 */ /* 0x000fe40000010000 */
[----:B------:R-:W-:Y:S01]  /*14940*/  HMMA.16816.F32.BF16 R16, R16, R34, RZ ;  /* 0x000000221010723c */ /* 0x000fe200000418ff */
[----:B------:R-:W-:-:S02]  /*14950*/  FADD.FTZ R2, R49, R2 ;  /* 0x0000000231027221 */ /* 0x000fc40000010000 */
[----:B------:R-:W-:Y:S02]  /*14960*/  FADD.FTZ R238, R29, R0 ;  /* 0x000000001dee7221 */ /* 0x000fe40000010000 */
[----:B------:R-:W-:Y:S02]  /*14970*/  FADD.FTZ R237, R48, R2 ;  /* 0x0000000230ed7221 */ /* 0x000fe40000010000 */
[----:B------:R-:W-:Y:S01]  /*14980*/  FADD.FTZ R2, R28, R3 ;  /* 0x000000031c027221 */ /* 0x000fe20000010000 */
[----:B------:R-:W-:Y:S01]  /*14990*/  HMMA.16816.F32.BF16 R64, R12, R50, R64 ;  /* 0x000000320c40723c */ /* 0x000fe20000041840 */
[----:B----4-:R-:W-:Y:S02]  /*149a0*/  F2FP.BF16.PACK_AB R99, R4, R24 ;  /* 0x000000180463723e */ /* 0x010fe400000010ff */
[----:B------:R-:W-:-:S05]  /*149b0*/  FADD.FTZ R2, R25, R2 ;  /* 0x0000000219027221 */ /* 0x000fca0000010000 */
[----:B------:R-:W-:Y:S01]  /*149c0*/  HMMA.16816.F32.BF16 R68, R20, R70, RZ ;  /* 0x000000461444723c */ /* 0x000fe200000418ff */
[----:B------:R-:W-:Y:S02]  /*149d0*/  FADD.FTZ R0, R24, R2 ;  /* 0x0000000218007221 */ /* 0x000fe40000010000 */
[----:B--2---:R-:W-:-:S04]  /*149e0*/  @P1 IMAD.HI.U32 R2, R213, c[0x0][0x2c8], RZ ;  /* 0x0000b200d5021a27 */ /* 0x004fc800078e00ff */
[----:B------:R-:W-:Y:S01]  /*149f0*/  FADD.FTZ R239, R4, R0 ;  /* 0x0000000004ef7221 */ /* 0x000fe20000010000 */
[C---:B------:R-:W-:Y:S01]  /*14a00*/  HMMA.16816.F32.BF16 R56, R20.reuse, R58, RZ ;  /* 0x0000003a1438723c */ /* 0x040fe200000418ff */
[----:B------:R-:W-:Y:S02]  /*14a10*/  MOV R0, R213 ;  /* 0x000000d500007202 */ /* 0x000fe40000000f00 */
[----:B------:R-:W-:Y:S02]  /*14a20*/  @P1 SHF.R.U32.HI R0, RZ, c[0x0][0x2cc], R2 ;  /* 0x0000b300ff001a19 */ /* 0x000fe40000011602 */
[----:B------:R-:W-:Y:S02]  /*14a30*/  ISETP.GE.AND P1, PT, R212, 0x1, PT ;  /* 0x00000001d400780c */ /* 0x000fe40003f26270 */
[----:B------:R-:W-:Y:S01]  /*14a40*/  IADD3 R0, R211, R0, RZ ;  /* 0x00000000d3007210 */ /* 0x000fe20007ffe0ff */
[----:B------:R-:W-:Y:S03]  /*14a50*/  HMMA.16816.F32.BF16 R36, R20, R38, RZ ;  /* 0x000000261424723c */ /* 0x000fe600000418ff */
[----:B------:R-:W-:-:S05]  /*14a60*/  IADD3 R3, R0, c[0x0][0x328], RZ ;  /* 0x0000ca0000037a10 */ /* 0x000fca0007ffe0ff */
[----:B------:R-:W-:Y:S08]  /*14a70*/  HMMA.16816.F32.BF16 R20, R20, R34, RZ ;  /* 0x000000221414723c */ /* 0x000ff000000418ff */
[C---:B-1----:R-:W-:Y:S01]  /*14a80*/  HMMA.16816.F32.BF16 R152, R100.reuse, R122, R64 ;  /* 0x0000007a6498723c */ /* 0x042fe20000041840 */
[----:B------:R-:W1:Y:S07]  /*14a90*/  LDSM.16.MT88.4 R64, [R197+0x1400] ;  /* 0x00140000c540783b */ /* 0x000e6e0000004200 */
[-C--:B------:R-:W-:Y:S08]  /*14aa0*/  HMMA.16816.F32.BF16 R156, R100, R112.reuse, R156 ;  /* 0x00000070649c723c */ /* 0x080ff0000004189c */
[----:B------:R-:W-:Y:S08]  /*14ab0*/  HMMA.16816.F32.BF16 R116, R96, R112, R116 ;  /* 0x000000706074723c */ /* 0x000ff00000041874 */
[-C--:B------:R-:W-:Y:S08]  /*14ac0*/  HMMA.16816.F32.BF16 R160, R100, R114.reuse, R60 ;  /* 0x0000007264a0723c */ /* 0x080ff0000004183c */
[----:B------:R-:W-:Y:S01]  /*14ad0*/  HMMA.16816.F32.BF16 R112, R96, R114, R80 ;  /* 0x000000726070723c */ /* 0x000fe20000041850 */
[----:B------:R-:W2:Y:S07]  /*14ae0*/  LDSM.16.MT88.4 R80, [R196+0x2000] ;  /* 0x00200000c450783b */ /* 0x000eae0000004200 */
[C---:B------:R-:W-:Y:S08]  /*14af0*/  HMMA.16816.F32.BF16 R88, R8.reuse, R54, R88 ;  /* 0x000000360858723c */ /* 0x040ff00000041858 */
[C---:B------:R-:W-:Y:S08]  /*14b00*/  HMMA.16816.F32.BF16 R84, R8.reuse, R50, R84 ;  /* 0x000000320854723c */ /* 0x040ff00000041854 */
[C---:B------:R-:W-:Y:S08]  /*14b10*/  HMMA.16816.F32.BF16 R76, R8.reuse, R42, R76 ;  /* 0x0000002a084c723c */ /* 0x040ff0000004184c */
[C---:B------:R-:W-:Y:S08]  /*14b20*/  HMMA.16816.F32.BF16 R92, R8.reuse, R30, R72 ;  /* 0x0000001e085c723c */ /* 0x040ff00000041848 */
[----:B------:R-:W-:Y:S01]  /*14b30*/  HMMA.16816.F32.BF16 R16, R8, R26, R16 ;  /* 0x0000001a0810723c */ /* 0x000fe20000041810 */
[----:B------:R-:W4:Y:S07]  /*14b40*/  LDSM.16.MT88.4 R8, [R197+0x2000] ;  /* 0x00200000c508783b */ /* 0x000f2e0000004200 */
[C---:B------:R-:W-:Y:S08]  /*14b50*/  HMMA.16816.F32.BF16 R68, R12.reuse, R54, R68 ;  /* 0x000000360c44723c */ /* 0x040ff00000041844 */
[C---:B------:R-:W-:Y:S08]  /*14b60*/  HMMA.16816.F32.BF16 R40, R12.reuse, R42, R56 ;  /* 0x0000002a0c28723c */ /* 0x040ff00000041838 */
[C---:B------:R-:W-:Y:S08]  /*14b70*/  HMMA.16816.F32.BF16 R36, R12.reuse, R30, R36 ;  /* 0x0000001e0c24723c */ /* 0x040ff00000041824 */
[----:B------:R-:W-:Y:S08]  /*14b80*/  HMMA.16816.F32.BF16 R20, R12, R26, R20 ;  /* 0x0000001a0c14723c */ /* 0x000ff00000041814 */
[C---:B---3--:R-:W-:Y:S08]  /*14b90*/  HMMA.16816.F32.BF16 R144, R100.reuse, R130, R68 ;  /* 0x000000826490723c */ /* 0x048ff00000041844 */
[-C--:B------:R-:W-:Y:S08]  /*14ba0*/  HMMA.16816.F32.BF16 R148, R100, R120.reuse, R148 ;  /* 0x000000786494723c */ /* 0x080ff00000041894 */
[----:B------:R-:W-:Y:S08]  /*14bb0*/  HMMA.16816.F32.BF16 R124, R96, R120, R124 ;  /* 0x00000078607c723c */ /* 0x000ff0000004187c */
[-C--:B-1----:R-:W-:Y:S08]  /*14bc0*/  HMMA.16816.F32.BF16 R56, R100, R64.reuse, R192 ;  /* 0x000000406438723c */ /* 0x082ff000000418c0 */
[----:B------:R-:W-:Y:S08]  /*14bd0*/  HMMA.16816.F32.BF16 R60, R96, R64, R188 ;  /* 0x00000040603c723c */ /* 0x000ff000000418bc */
[----:B------:R-:W-:Y:S08]  /*14be0*/  HMMA.16816.F32.BF16 R68, R100, R66, R40 ;  /* 0x000000426444723c */ /* 0x000ff00000041828 */
[C---:B------:R-:W-:Y:S08]  /*14bf0*/  HMMA.16816.F32.BF16 R120, R96.reuse, R122, R84 ;  /* 0x0000007a6078723c */ /* 0x040ff00000041854 */
[----:B------:R-:W-:Y:S08]  /*14c00*/  HMMA.16816.F32.BF16 R64, R96, R66, R76 ;  /* 0x000000426040723c */ /* 0x000ff0000004184c */
[-C--:B------:R-:W-:Y:S08]  /*14c10*/  HMMA.16816.F32.BF16 R140, R100, R128.reuse, R140 ;  /* 0x00000080648c723c */ /* 0x080ff0000004188c */
[----:B------:R-:W-:Y:S08]  /*14c20*/  HMMA.16816.F32.BF16 R132, R96, R128, R132 ;  /* 0x000000806084723c */ /* 0x000ff00000041884 */
[C---:B--2---:R-:W-:Y:S08]  /*14c30*/  HMMA.16816.F32.BF16 R72, R100.reuse, R80, R180 ;  /* 0x000000506448723c */ /* 0x044ff000000418b4 */
[----:B------:R-:W-:Y:S08]  /*14c40*/  HMMA.16816.F32.BF16 R84, R100, R82, R36 ;  /* 0x000000526454723c */ /* 0x000ff00000041824 */
[C---:B------:R-:W-:Y:S08]  /*14c50*/  HMMA.16816.F32.BF16 R76, R96.reuse, R80, R184 ;  /* 0x00000050604c723c */ /* 0x040ff000000418b8 */
[C---:B------:R-:W-:Y:S08]  /*14c60*/  HMMA.16816.F32.BF16 R128, R96.reuse, R130, R88 ;  /* 0x000000826080723c */ /* 0x040ff00000041858 */
[----:B------:R-:W-:Y:S08]  /*14c70*/  HMMA.16816.F32.BF16 R80, R96, R82, R92 ;  /* 0x000000526050723c */ /* 0x000ff0000004185c */
[-C--:B----4-:R-:W-:Y:S08]  /*14c80*/  HMMA.16816.F32.BF16 R88, R100, R8.reuse, R172 ;  /* 0x000000086458723c */ /* 0x090ff000000418ac */
[----:B------:R-:W-:Y:S08]  /*14c90*/  HMMA.16816.F32.BF16 R92, R96, R8, R176 ;  /* 0x00000008605c723c */ /* 0x000ff000000418b0 */
[-C--:B------:R-:W-:Y:S08]  /*14ca0*/  HMMA.16816.F32.BF16 R100, R100, R10.reuse, R20 ;  /* 0x0000000a6464723c */ /* 0x080ff00000041814 */
[----:B------:R-:W-:Y:S01]  /*14cb0*/  HMMA.16816.F32.BF16 R96, R96, R10, R16 ;  /* 0x0000000a6060723c */ /* 0x000fe20000041810 */
[----:B------:R-:W-:Y:S07]  /*14cc0*/  @!P1 BRA `(.L_x_1011) ;  /* 0x0000013000009947 */ /* 0x000fee0003800000 */
[C---:B------:R-:W-:Y:S01]  /*14cd0*/  ISETP.GT.AND P0, PT, R0.reuse, RZ, PT ;  /* 0x000000ff0000720c */ /* 0x040fe20003f04270 */
[----:B------:R-:W-:Y:S01]  /*14ce0*/  BSSY B0, `(.L_x_1012) ;  /* 0x000000e000007945 */ /* 0x000fe20003800000 */
[----:B------:R-:W-:-:S11]  /*14cf0*/  IADD3 R2, R0, -0x1, RZ ;  /* 0xffffffff00027810 */ /* 0x000fd60007ffe0ff */
[----:B------:R-:W-:Y:S05]  /*14d00*/  @P0 BRA `(.L_x_1013) ;  /* 0x0000007000000947 */ /* 0x000fea0003800000 */
[----:B------:R-:W-:Y:S02]  /*14d10*/  IMAD.MOV.U32 R2, RZ, RZ, 0x1 ;  /* 0x00000001ff027424 */ /* 0x000fe400078e00ff */
[----:B------:R-:W-:-:S03]  /*14d20*/  IMAD.MOV R0, RZ, RZ, -R0 ;  /* 0x000000ffff007224 */ /* 0x000fc600078e0a00 */
[----:B------:R-:W-:-:S13]  /*14d30*/  ISETP.NE.AND P0, PT, R2, c[0x0][0x32c], PT ;  /* 0x0000cb0002007a0c */ /* 0x000fda0003f05270 */
[----:B------:R-:W-:-:S05]  /*14d40*/  @P0 IMAD.HI.U32 R2, R0, c[0x0][0x330], RZ ;  /* 0x0000cc0000020a27 */ /* 0x000fca00078e00ff */
[----:B------:R-:W-:-:S04]  /*14d50*/  @P0 SHF.R.U32.HI R0, RZ, c[0x0][0x334], R2 ;  /* 0x0000cd00ff000a19 */ /* 0x000fc80000011602 */
[----:B------:R-:W-:Y:S01]  /*14d60*/  LOP3.LUT R2, RZ, R0, RZ, 0x33, !PT ;  /* 0x00000000ff027212 */ /* 0x000fe200078e33ff */
[----:B------:R-:W-:Y:S05]  /*14d70*/  BRA `(.L_x_1014) ;  /* 0x0000004000007947 */ /* 0x000fea0003800000 */
.L_x_1013:
[----:B------:R-:W-:-:S04]  /*14d80*/  MOV R0, 0x1 ;  /* 0x0000000100007802 */ /* 0x000fc80000000f00 */
[----:B------:R-:W-:-:S13]  /*14d90*/  ISETP.NE.AND P0, PT, R0, c[0x0][0x32c], PT ;  /* 0x0000cb0000007a0c */ /* 0x000fda0003f05270 */
[----:B------:R-:W-:-:S05]  /*14da0*/  @P0 IMAD.HI.U32 R0, R2, c[0x0][0x330], RZ ;  /* 0x0000cc0002000a27 */ /* 0x000fca00078e00ff */
[----:B------:R-:W-:Y:S02]  /*14db0*/  @P0 SHF.R.U32.HI R2, RZ, c[0x0][0x334], R0 ;  /* 0x0000cd00ff020a19 */ /* 0x000fe40000011600 */
.L_x_1014:
[----:B------:R-:W-:Y:S05]  /*14dc0*/  BSYNC B0 ;  /* 0x0000000000007941 */ /* 0x000fea0003800000 */
.L_x_1012:
[----:B------:R-:W-:-:S05]  /*14dd0*/  MOV R0, c[0x0][0x32c] ;  /* 0x0000cb0000007a02 */ /* 0x000fca0000000f00 */
[----:B------:R-:W-:-:S05]  /*14de0*/  IMAD R2, R2, R0, c[0x0][0x32c] ;  /* 0x0000cb0002027624 */ /* 0x000fca00078e0200 */
[----:B------:R-:W-:-:S04]  /*14df0*/  IMNMX R3, R3, R2, PT ;  /* 0x0000000203037217 */ /* 0x000fc80003800200 */
.L_x_1011:
[----:B------:R-:W2:Y:S01]  /*14e00*/  LDL R2, [R1+0x20] ;  /* 0x0000200001027983 */ /* 0x000ea20000100800 */
[----:B------:R-:W-:-:S05]  /*14e10*/  IMAD.HI R3, R3, 0x2aaaaaab, RZ ;  /* 0x2aaaaaab03037827 */ /* 0x000fca00078e02ff */
[----:B------:R-:W-:-:S04]  /*14e20*/  SHF.R.U32.HI R0, RZ, 0x1f, R3 ;  /* 0x0000001fff007819 */ /* 0x000fc80000011603 */
[----:B------:R-:W-:-:S04]  /*14e30*/  LEA.HI.SX32 R3, R3, R0, 0x1d ;  /* 0x0000000003037211 */ /* 0x000fc800078feaff */
[----:B--2---:R-:W-:-:S04]  /*14e40*/  IMNMX R2, R2, R3, !PT ;  /* 0x0000000302027217 */ /* 0x004fc80007800200 */
[----:B------:R-:W-:Y:S01]  /*14e50*/  ISETP.GE.AND P0, PT, R221, R2, PT ;  /* 0x00000002dd00720c */ /* 0x000fe20003f06270 */
[----:B------:R1:W-:-:S12]  /*14e60*/  STL [R1+0x24], R2 ;  /* 0x0000240201007387 */ /* 0x0003d80000100800 */
[----:B------:R-:W-:Y:S05]  /*14e70*/  @!P0 BRA `(.L_x_1015) ;  /* 0x000047e000008947 */ /* 0x000fea0003800000 */
[----:B------:R-:W-:Y:S01]  /*14e80*/  IMAD.MOV.U32 R107, RZ, RZ, R104 ;  /* 0x000000ffff6b7224 */ /* 0x000fe200078e0068 */
[----:B------:R-:W-:Y:S01]  /*14e90*/  MOV R109, R5 ;  /* 0x00000005006d7202 */ /* 0x000fe20000000f00 */
[----:B------:R-:W-:Y:S01]  /*14ea0*/  IMAD.MOV.U32 R106, RZ, RZ, R105 ;  /* 0x000000ffff6a7224 */ /* 0x000fe200078e0069 */
[----:B------:R-:W-:Y:S02]  /*14eb0*/  MOV R108, R6 ;  /* 0x00000006006c7202 */ /* 0x000fe40000000f00 */
.L_x_1048:
[----:B------:R-:W2:Y:S01]  /*14ec0*/  LDL R0, [R1+0x20] ;  /* 0x0000200001007983 */ /* 0x000ea20000100800 */
[----:B------:R-:W-:Y:S04]  /*14ed0*/  DEPBAR.LE SB0, 0x0 ;  /* 0x000080000000791a */ /* 0x000fe80000000000 */
[----:B------:R-:W-:Y:S01]  /*14ee0*/  WARPSYNC 0xffffffff ;  /* 0xffffffff00007948 */ /* 0x000fe20003800000 */
[----:B------:R-:W-:Y:S06]  /*14ef0*/  BAR.SYNC.DEFER_BLOCKING 0x0 ;  /* 0x0000000000007b1d */ /* 0x000fec0000010000 */
[----:B------:R3:W4:Y:S01]  /*14f00*/  LDSM.16.M88.4 R52, [R198] ;  /* 0x00000000c634783b */ /* 0x0007220000000200 */
[----:B------:R-:W-:Y:S03]  /*14f10*/  BSSY B0, `(.L_x_1016) ;  /* 0x0000043000007945 */ /* 0x000fe60003800000 */
        /* <DEDUP_REMOVED lines=9> */
[----:B--2---:R-:W-:Y:S11]  /*14fb0*/  ISETP.GT.AND P0, PT, R0, R221, PT ;  /* 0x000000dd0000720c */ /* 0x004ff60003f04270 */
[----:B------:R-:W-:Y:S02]  /*14fc0*/  @!UPT UIADD3 URZ, URZ, URZ, URZ ;  /* 0x0000003f3f3ff290 */ /* 0x000fe4000fffe03f */
[----:B------:R-:W-:-:S05]  /*14fd0*/  @P0 BRA `(.L_x_1017) ;  /* 0x0000036000000947 */ /* 0x000fca0003800000 */
[----:B-1-34-:R-:W-:Y:S01]  /*14fe0*/  IMAD.WIDE.U32 R2, R222, c[0x0][0x208], RZ ;  /* 0x00008200de027a25 */ /* 0x01afe200078e00ff */
[----:B------:R-:W-:Y:S01]  /*14ff0*/  SHF.R.S32.HI R0, RZ, 0x1f, R222 ;  /* 0x0000001fff007819 */ /* 0x000fe200000114de */
[----:B------:R-:W2:Y:S04]  /*15000*/  LDL.64 R8, [R1+0x30] ;  /* 0x0000300001087983 */ /* 0x000ea80000100a00 */
[----:B------:R-:W-:Y:S02]  /*15010*/  IMAD R0, R0, c[0x0][0x208], RZ ;  /* 0x0000820000007a24 */ /* 0x000fe400078e02ff */
[----:B------:R-:W3:Y:S02]  /*15020*/  LDL R5, [R1+0x38] ;  /* 0x0000380001057983 */ /* 0x000ee40000100800 */
[----:B------:R-:W-:Y:S05]  /*15030*/  IMAD R0, R222, c[0x0][0x20c], R0 ;  /* 0x00008300de007a24 */ /* 0x000fea00078e0200 */
[----:B------:R-:W-:Y:S02]  /*15040*/  IADD3 R3, R3, R0, RZ ;  /* 0x0000000003037210 */ /* 0x000fe40007ffe0ff */
[----:B------:R-:W-:Y:S03]  /*15050*/  SHF.R.S32.HI R0, RZ, 0x1f, R220 ;  /* 0x0000001fff007819 */ /* 0x000fe600000114dc */
[----:B------:R-:W-:Y:S04]  /*15060*/  IMAD.WIDE.U32 R2, R220, c[0x0][0x218], R2 ;  /* 0x00008600dc027a25 */ /* 0x000fe800078e0002 */
[----:B------:R-:W-:Y:S04]  /*15070*/  IMAD R4, R0, c[0x0][0x218], RZ ;  /* 0x0000860000047a24 */ /* 0x000fe800078e02ff */
[----:B------:R-:W-:Y:S01]  /*15080*/  IMAD R4, R220, c[0x0][0x21c], R4 ;  /* 0x00008700dc047a24 */ /* 0x000fe200078e0204 */
[----:B--2---:R-:W-:Y:S04]  /*15090*/  IADD3 R0, P0, R8, R2, RZ ;  /* 0x0000000208007210 */ /* 0x004fe80007f1e0ff */
[----:B---3--:R-:W-:Y:S02]  /*150a0*/  IADD3.X R2, R5, R3, R4, P0, !PT ;  /* 0x0000000305027210 */ /* 0x008fe400007fe404 */
[C---:B------:R-:W-:Y:S04]  /*150b0*/  LEA R6, P0, R0.reuse, c[0x0][0x1f8], 0x1 ;  /* 0x00007e0000067a11 */ /* 0x040fe800078008ff */
[----:B------:R-:W-:Y:S01]  /*150c0*/  LEA.HI.X R5, R0, c[0x0][0x1fc], R2, 0x1, P0 ;  /* 0x00007f0000057a11 */ /* 0x000fe200000f0c02 */
[----:B------:R-:W-:-:S06]  /*150d0*/  BRA.DIV ~URZ, `(.L_x_1018) ;  /* 0x000127b27f007947 */ /* 0x000fcc000b800000 */
[----:B------:R1:W2:Y:S02]  /*150e0*/  SHFL.IDX PT, R4, R5, RZ, 0x1c1f ;  /* 0x001c1fff05047589 */ /* 0x0002a400000e0000 */
.L_x_1190:
[----:B------:R-:W-:-:S05]  /*150f0*/  BRA.DIV ~URZ, `(.L_x_1019) ;  /* 0x000128027f007947 */ /* 0x000fca000b800000 */
[----:B------:R3:W4:Y:S02]  /*15100*/  SHFL.IDX PT, R0, R6, RZ, 0x1c1f ;  /* 0x001c1fff06007589 */ /* 0x00072400000e0000 */
.L_x_1191:
[----:B------:R-:W5:Y:S01]  /*15110*/  LDL.64 R2, [R1] ;  /* 0x0000000001027983 */ /* 0x000f620000100a00 */
[----:B------:R-:W-:Y:S03]  /*15120*/  ISETP.GE.AND P2, PT, R252, c[0x0][0x1d4], PT ;  /* 0x00007500fc007a0c */ /* 0x000fe60003f46270 */
[----:B---3--:R-:W3:Y:S04]  /*15130*/  LDL R8, [R1+0x8] ;  /* 0x0000080001087983 */ /* 0x008ee80000100800 */
[----:B------:R-:W1:Y:S01]  /*15140*/  S2R R9, SR_TID.X ;  /* 0x0000000000097919 */ /* 0x000e620000002100 */
[----:B---3--:R-:W-:Y:S02]  /*15150*/  ISETP.GE.AND P1, PT, R8, c[0x0][0x1d4], PT ;  /* 0x0000750008007a0c */ /* 0x008fe40003f26270 */
[----:B-----5:R-:W-:Y:S02]  /*15160*/  ISETP.GE.AND P3, PT, R2, c[0x0][0x1d4], PT ;  /* 0x0000750002007a0c */ /* 0x020fe40003f66270 */
[----:B----4-:R-:W-:Y:S02]  /*15170*/  IADD3 R2, P0, R0, R234, RZ ;  /* 0x000000ea00027210 */ /* 0x010fe40007f1e0ff */
[----:B-1----:R-:W-:Y:S03]  /*15180*/  ISETP.GT.AND P4, PT, R9, 0x3f, PT ;  /* 0x0000003f0900780c */ /* 0x002fe60003f84270 */
[----:B--2---:R-:W-:Y:S06]  /*15190*/  IMAD.X R3, R4, 0x1, R233, P0 ;  /* 0x0000000104037824 */ /* 0x004fec00000e06e9 */
[----:B------:R-:W-:Y:S01]  /*151a0*/  @!PT LDS RZ, [RZ] ;  /* 0x00000000fffff984 */ /* 0x000fe20000000800 */
[----:B------:R-:W-:Y:S01]  /*151b0*/  @!PT LDS RZ, [RZ] ;  /* 0x00000000fffff984 */ /* 0x000fe20000000800 */
[----:B------:R-:W-:Y:S01]  /*151c0*/  @!PT LDS RZ, [RZ] ;  /* 0x00000000fffff984 */ /* 0x000fe20000000800 */
[----:B------:R1:W-:Y:S02]  /*151d0*/  LDGSTS.E.BYPASS.LTC128B.128 [R210+0x1880], [R2.64], !P3 ;  /* 0x0188000002d27fae */ /* 0x0003e4000d901d48 */
[----:B-1----:R-:W-:Y:S05]  /*151e0*/  IADD3 R2, P0, R0, R236, RZ ;  /* 0x000000ec00027210 */ /* 0x002fea0007f1e0ff */
[----:B------:R-:W-:Y:S05]  /*151f0*/  IMAD.X R3, R4, 0x1, R235, P0 ;  /* 0x0000000104037824 */ /* 0x000fea00000e06eb */
[----:B------:R1:W-:Y:S02]  /*15200*/  LDGSTS.E.BYPASS.LTC128B.128 [R210+0x2480], [R2.64], !P2 ;  /* 0x0248000002d27fae */ /* 0x0003e4000d101d48 */
[----:B-1----:R-:W-:Y:S05]  /*15210*/  IADD3 R2, P0, R0, R232, RZ ;  /* 0x000000e800027210 */ /* 0x002fea0007f1e0ff */
[----:B------:R-:W-:Y:S05]  /*15220*/  IMAD.X R3, R4, 0x1, R231, P0 ;  /* 0x0000000104037824 */ /* 0x000fea00000e06e7 */
[----:B------:R1:W-:Y:S01]  /*15230*/  LDGSTS.E.BYPASS.LTC128B.128 [R210+0x3080], [R2.64], !P1 ;  /* 0x0308000002d27fae */ /* 0x0003e2000c901d48 */
[----:B------:R-:W-:-:S05]  /*15240*/  @P4 BRA `(.L_x_1017) ;  /* 0x000000f000004947 */ /* 0x000fca0003800000 */
[----:B------:R-:W-:-:S05]  /*15250*/  BRA.DIV ~URZ, `(.L_x_1020) ;  /* 0x000127127f007947 */ /* 0x000fca000b800000 */
[----:B------:R2:W3:Y:S04]  /*15260*/  SHFL.IDX PT, R4, R5, 0x1, 0x1c1f ;  /* 0x003c1f0005047f89 */ /* 0x0004e800000e0000 */
[----:B------:R2:W4:Y:S02]  /*15270*/  SHFL.IDX PT, R0, R6, 0x1, 0x1c1f ;  /* 0x003c1f0006007f89 */ /* 0x00052400000e0000 */
.L_x_1192:
[----:B-1--4-:R-:W-:Y:S05]  /*15280*/  IADD3 R2, P0, R0, R234, RZ ;  /* 0x000000ea00027210 */ /* 0x012fea0007f1e0ff */
[----:B---3--:R-:W-:Y:S05]  /*15290*/  IMAD.X R3, R4, 0x1, R233, P0 ;  /* 0x0000000104037824 */ /* 0x008fea00000e06e9 */
        /* <DEDUP_REMOVED lines=9> */
[----:B------:R1:W-:Y:S03]  /*15330*/  LDGSTS.E.BYPASS.LTC128B.128 [R210+0x3880], [R2.64], !P1 ;  /* 0x0388000002d27fae */ /* 0x0003e6000c901d48 */
.L_x_1017:
[----:B-1-34-:R-:W-:Y:S05]  /*15340*/  BSYNC B0 ;  /* 0x0000000000007941 */ /* 0x01afea0003800000 */
.L_x_1016:
[----:B------:R-:W0:Y:S01]  /*15350*/  LDGDEPBAR ;  /* 0x00000000000079af */ /* 0x000e220000000000 */
[----:B------:R-:W-:Y:S01]  /*15360*/  WARPSYNC 0xffffffff ;  /* 0xffffffff00007948 */ /* 0x000fe20003800000 */
[-C--:B------:R-:W-:Y:S01]  /*15370*/  HMMA.16816.F32.BF16 R8, R52, R20.reuse, RZ ;  /* 0x000000143408723c */ /* 0x080fe200000418ff */
[----:B------:R-:W-:Y:S05]  /*15380*/  BSSY B0, `(.L_x_1021) ;  /* 0x000011c000007945 */ /* 0x000fea0003800000 */
[----:B------:R-:W3:Y:S02]  /*15390*/  LDL R4, [R1+0x20] ;  /* 0x0000200001047983 */ /* 0x000ee40000100800 */
        /* <DEDUP_REMOVED lines=25> */
[----:B------:R-:W4:Y:S07]  /*15530*/  LDSM.16.M88.4 R184, [R198+0x3000] ;  /* 0x00300000c6b8783b */ /* 0x000f2e0000000200 */
[----:B------:R-:W-:Y:S01]  /*15540*/  HMMA.16816.F32.BF16 R52, R176, R194, R52 ;  /* 0x000000c2b034723c */ /* 0x000fe20000041834 */
[----:B------:R-:W5:Y:S03]  /*15550*/  LDSM.16.M88.4 R176, [R171+0x1000] ;  /* 0x00100000abb0783b */ /* 0x000f660000000200 */
[----:B---3--:R-:W-:Y:S04]  /*15560*/  ISETP.GT.AND P0, PT, R221, R4, PT ;  /* 0x00000004dd00720c */ /* 0x008fe80003f04270 */
[-C--:B-1----:R-:W-:Y:S08]  /*15570*/  HMMA.16816.F32.BF16 R8, R172, R180.reuse, R8 ;  /* 0x000000b4ac08723c */ /* 0x082ff00000041808 */
[C---:B----4-:R-:W-:Y:S08]  /*15580*/  HMMA.16816.F32.BF16 R12, R184.reuse, R180, R12 ;  /* 0x000000b4b80c723c */ /* 0x050ff0000004180c */
[-C--:B------:R-:W-:Y:S08]  /*15590*/  HMMA.16816.F32.BF16 R16, R184, R182.reuse, R16 ;  /* 0x000000b6b810723c */ /* 0x080ff00000041810 */
[C---:B------:R-:W-:Y:S01]  /*155a0*/  HMMA.16816.F32.BF16 R20, R172.reuse, R182, R20 ;  /* 0x000000b6ac14723c */ /* 0x040fe20000041814 */
[----:B------:R-:W-:Y:S07]  /*155b0*/  LDSM.16.M88.4 R180, [R206] ;  /* 0x00000000ceb4783b */ /* 0x000fee0000000200 */
[-C--:B-----5:R-:W-:Y:S08]  /*155c0*/  HMMA.16816.F32.BF16 R24, R172, R176.reuse, R24 ;  /* 0x000000b0ac18723c */ /* 0x0a0ff00000041818 */
[C---:B------:R-:W-:Y:S08]  /*155d0*/  HMMA.16816.F32.BF16 R28, R184.reuse, R176, R28 ;  /* 0x000000b0b81c723c */ /* 0x040ff0000004181c */
[-C--:B------:R-:W-:Y:S08]  /*155e0*/  HMMA.16816.F32.BF16 R32, R184, R178.reuse, R32 ;  /* 0x000000b2b820723c */ /* 0x080ff00000041820 */
[C---:B------:R-:W-:Y:S01]  /*155f0*/  HMMA.16816.F32.BF16 R36, R172.reuse, R178, R36 ;  /* 0x000000b2ac24723c */ /* 0x040fe20000041824 */
[----:B------:R-:W1:Y:S07]  /*15600*/  LDSM.16.M88.4 R176, [R199+0x2000] ;  /* 0x00200000c7b0783b */ /* 0x000e6e0000000200 */
[-C--:B------:R-:W-:Y:S08]  /*15610*/  HMMA.16816.F32.BF16 R40, R172, R188.reuse, R40 ;  /* 0x000000bcac28723c */ /* 0x080ff00000041828 */
[C---:B------:R-:W-:Y:S08]  /*15620*/  HMMA.16816.F32.BF16 R44, R184.reuse, R188, R44 ;  /* 0x000000bcb82c723c */ /* 0x040ff0000004182c */
[-C--:B------:R-:W-:Y:S01]  /*15630*/  HMMA.16816.F32.BF16 R48, R184, R190.reuse, R48 ;  /* 0x000000beb830723c */ /* 0x080fe20000041830 */
[----:B------:R-:W3:Y:S07]  /*15640*/  LDSM.16.M88.4 R184, [R199+0x3000] ;  /* 0x00300000c7b8783b */ /* 0x000eee0000000200 */
[----:B------:R-:W-:Y:S01]  /*15650*/  HMMA.16816.F32.BF16 R52, R172, R190, R52 ;  /* 0x000000beac34723c */ /* 0x000fe20000041834 */
[----:B------:R-:W4:Y:S07]  /*15660*/  LDSM.16.M88.4 R172, [R205] ;  /* 0x00000000cdac783b */ /* 0x000f2e0000000200 */
[-C--:B-1----:R-:W-:Y:S01]  /*15670*/  HMMA.16816.F32.BF16 R8, R176, R180.reuse, R8 ;  /* 0x000000b4b008723c */ /* 0x082fe20000041808 */
[----:B------:R-:W1:Y:S07]  /*15680*/  LDSM.16.M88.4 R188, [R204] ;  /* 0x00000000ccbc783b */ /* 0x000e6e0000000200 */
        /* <DEDUP_REMOVED lines=8> */
[----:B------:R-:W3:Y:S07]  /*15710*/  LDSM.16.M88.4 R172, [R198+0x4000] ;  /* 0x00400000c6ac783b */ /* 0x000eee0000000200 */
[-C--:B-1----:R-:W-:Y:S08]  /*15720*/  HMMA.16816.F32.BF16 R40, R176, R188.reuse, R40 ;  /* 0x000000bcb028723c */ /* 0x082ff00000041828 */
[C---:B------:R-:W-:Y:S08]  /*15730*/  HMMA.16816.F32.BF16 R44, R184.reuse, R188, R44 ;  /* 0x000000bcb82c723c */ /* 0x040ff0000004182c */
[-C--:B------:R-:W-:Y:S01]  /*15740*/  HMMA.16816.F32.BF16 R48, R184, R190.reuse, R48 ;  /* 0x000000beb830723c */ /* 0x080fe20000041830 */
[----:B------:R-:W1:Y:S07]  /*15750*/  LDSM.16.M88.4 R184, [R198+0x5000] ;  /* 0x00500000c6b8783b */ /* 0x000e6e0000000200 */
[----:B------:R-:W-:Y:S01]  /*15760*/  HMMA.16816.F32.BF16 R52, R176, R190, R52 ;  /* 0x000000beb034723c */ /* 0x000fe20000041834 */
[----:B------:R-:W4:Y:S07]  /*15770*/  LDSM.16.M88.4 R176, [R171+0x1c00] ;  /* 0x001c0000abb0783b */ /* 0x000f2e0000000200 */
[-C--:B---3--:R-:W-:Y:S01]  /*15780*/  HMMA.16816.F32.BF16 R8, R172, R180.reuse, R8 ;  /* 0x000000b4ac08723c */ /* 0x088fe20000041808 */
[----:B------:R-:W3:Y:S07]  /*15790*/  LDSM.16.M88.4 R188, [R171+0x2000] ;  /* 0x00200000abbc783b */ /* 0x000eee0000000200 */
[C---:B-1----:R-:W-:Y:S08]  /*157a0*/  HMMA.16816.F32.BF16 R12, R184.reuse, R180, R12 ;  /* 0x000000b4b80c723c */ /* 0x042ff0000004180c */
[-C--:B------:R-:W-:Y:S08]  /*157b0*/  HMMA.16816.F32.BF16 R16, R184, R182.reuse, R16 ;  /* 0x000000b6b810723c */ /* 0x080ff00000041810 */
[C---:B------:R-:W-:Y:S01]  /*157c0*/  HMMA.16816.F32.BF16 R20, R172.reuse, R182, R20 ;  /* 0x000000b6ac14723c */ /* 0x040fe20000041814 */
[----:B------:R-:W-:Y:S07]  /*157d0*/  LDSM.16.M88.4 R180, [R203] ;  /* 0x00000000cbb4783b */ /* 0x000fee0000000200 */
[-C--:B----4-:R-:W-:Y:S08]  /*157e0*/  HMMA.16816.F32.BF16 R24, R172, R176.reuse, R24 ;  /* 0x000000b0ac18723c */ /* 0x090ff00000041818 */
[C---:B------:R-:W-:Y:S08]  /*157f0*/  HMMA.16816.F32.BF16 R28, R184.reuse, R176, R28 ;  /* 0x000000b0b81c723c */ /* 0x040ff0000004181c */
[-C--:B------:R-:W-:Y:S08]  /*15800*/  HMMA.16816.F32.BF16 R32, R184, R178.reuse, R32 ;  /* 0x000000b2b820723c */ /* 0x080ff00000041820 */
[C---:B------:R-:W-:Y:S01]  /*15810*/  HMMA.16816.F32.BF16 R36, R172.reuse, R178, R36 ;  /* 0x000000b2ac24723c */ /* 0x040fe20000041824 */
[----:B------:R-:W1:Y:S07]  /*15820*/  LDSM.16.M88.4 R176, [R199+0x4000] ;  /* 0x00400000c7b0783b */ /* 0x000e6e0000000200 */
[-C--:B---3--:R-:W-:Y:S08]  /*15830*/  HMMA.16816.F32.BF16 R40, R172, R188.reuse, R40 ;  /* 0x000000bcac28723c */ /* 0x088ff00000041828 */
[C---:B------:R-:W-:Y:S08]  /*15840*/  HMMA.16816.F32.BF16 R44, R184.reuse, R188, R44 ;  /* 0x000000bcb82c723c */ /* 0x040ff0000004182c */
[-C--:B------:R-:W-:Y:S01]  /*15850*/  HMMA.16816.F32.BF16 R48, R184, R190.reuse, R48 ;  /* 0x000000beb830723c */ /* 0x080fe20000041830 */
[----:B------:R-:W3:Y:S07]  /*15860*/  LDSM.16.M88.4 R184, [R199+0x5000] ;  /* 0x00500000c7b8783b */ /* 0x000eee0000000200 */
[----:B------:R-:W-:Y:S08]  /*15870*/  HMMA.16816.F32.BF16 R52, R172, R190, R52 ;  /* 0x000000beac34723c */ /* 0x000ff00000041834 */
[-C--:B-1----:R-:W-:Y:S11]  /*15880*/  HMMA.16816.F32.BF16 R8, R176, R180.reuse, R8 ;  /* 0x000000b4b008723c */ /* 0x082ff60000041808 */
[----:B------:R-:W-:Y:S11]  /*15890*/  @!UPT UIADD3 URZ, URZ, URZ, URZ ;  /* 0x0000003f3f3ff290 */ /* 0x000ff6000fffe03f */
[----:B------:R-:W-:Y:S02]  /*158a0*/  @!UPT UIADD3 URZ, URZ, URZ, URZ ;  /* 0x0000003f3f3ff290 */ /* 0x000fe4000fffe03f */
[----:B------:R-:W-:Y:S01]  /*158b0*/  FMUL.FTZ R0, R8, c[0x0][0x320] ;  /* 0x0000c80008007a20 */ /* 0x000fe20000410000 */
[C---:B---3--:R-:W-:Y:S03]  /*158c0*/  HMMA.16816.F32.BF16 R12, R184.reuse, R180, R12 ;  /* 0x000000b4b80c723c */ /* 0x048fe6000004180c */
[----:B------:R1:W3:Y:S05]  /*158d0*/  MUFU.TANH R211, R0 ;  /* 0x0000000000d37308 */ /* 0x0002ea0000002400 */
[-C--:B------:R-:W-:Y:S08]  /*158e0*/  HMMA.16816.F32.BF16 R16, R184, R182.reuse, R16 ;  /* 0x000000b6b810723c */ /* 0x080ff00000041810 */
[C---:B------:R-:W-:Y:S08]  /*158f0*/  HMMA.16816.F32.BF16 R20, R176.reuse, R182, R20 ;  /* 0x000000b6b014723c */ /* 0x040ff00000041814 */
[----:B------:R-:W-:Y:S04]  /*15900*/  FMUL.FTZ R3, R14, c[0x0][0x320] ;  /* 0x0000c8000e037a20 */ /* 0x000fe80000410000 */
[----:B------:R-:W4:Y:S01]  /*15910*/  MUFU.TANH R226, R3 ;  /* 0x0000000300e27308 */ /* 0x000f220000002400 */
[----:B-1----:R-:W-:Y:S02]  /*15920*/  FMUL.FTZ R0, R9, c[0x0][0x320] ;  /* 0x0000c80009007a20 */ /* 0x002fe40000410000 */
[----:B------:R-:W-:Y:S07]  /*15930*/  FMUL.FTZ R2, R15, c[0x0][0x320] ;  /* 0x0000c8000f027a20 */ /* 0x000fee0000410000 */
[----:B------:R1:W2:Y:S10]  /*15940*/  MUFU.TANH R195, R0 ;  /* 0x0000000000c37308 */ /* 0x0002b40000002400 */
        /* <DEDUP_REMOVED lines=102> */
[----:B--234-:R-:W2:Y:S01]  /*15fb0*/  LDL R227, [R1+0x5c] ;  /* 0x00005c0001e37983 */ /* 0x01cea20000100800 */
[----:B------:R-:W-:Y:S02]  /*15fc0*/  IMAD.MOV.U32 R230, RZ, RZ, c[0x0][0x2b8] ;  /* 0x0000ae00ffe67624 */ /* 0x000fe400078e00ff */
[----:B------:R-:W-:Y:S01]  /*15fd0*/  IMAD.MOV.U32 R220, RZ, RZ, RZ ;  /* 0x000000ffffdc7224 */ /* 0x000fe200078e00ff */
[----:B------:R-:W3:Y:S02]  /*15fe0*/  LDL R4, [R1+0x28] ;  /* 0x0000280001047983 */ /* 0x000ee40000100800 */
[----:B------:R-:W-:Y:S02]  /*15ff0*/  ISETP.NE.AND P2, PT, R230, 0x1, PT ;  /* 0x00000001e600780c */ /* 0x000fe40003f45270 */
[----:B------:R-:W4:Y:S04]  /*16000*/  LDL.64 R240, [R1+0x48] ;  /* 0x0000480001f07983 */ /* 0x000f280000100a00 */
[----:B------:R-:W5:Y:S04]  /*16010*/  LDL R5, [R1+0x54] ;  /* 0x0000540001057983 */ /* 0x000f680000100800 */
[----:B------:R-:W4:Y:S04]  /*16020*/  LDL.64 R228, [R1+0x40] ;  /* 0x0000400001e47983 */ /* 0x000f280000100a00 */
[----:B------:R-:W4:Y:S04]  /*16030*/  LDL R6, [R1+0x50] ;  /* 0x0000500001067983 */ /* 0x000f280000100800 */
[----:B------:R-:W1:Y:S01]  /*16040*/  S2R R8, SR_TID.X ;  /* 0x0000000000087919 */ /* 0x000e620000002100 */
[----:B---3--:R-:W-:Y:S01]  /*16050*/  ISETP.GT.AND P1, PT, R4, 0x2f, PT ;  /* 0x0000002f0400780c */ /* 0x008fe20003f24270 */
[----:B--2---:R-:W-:Y:S05]  /*16060*/  IMAD R2, R221, 0x30, R227 ;  /* 0x00000030dd027824 */ /* 0x004fea00078e02e3 */
[----:B------:R-:W-:Y:S05]  /*16070*/  IADD3 R2, R2, -0x30, R4 ;  /* 0xffffffd002027810 */ /* 0x000fea0007ffe004 */
[----:B------:R-:W-:Y:S04]  /*16080*/  @P2 IMAD.HI.U32 R3, R2, c[0x0][0x2bc], RZ ;  /* 0x0000af0002032a27 */ /* 0x000fe800078e00ff */
[----:B-1----:R-:W-:Y:S01]  /*16090*/  IMAD.MOV.U32 R0, RZ, RZ, R2 ;  /* 0x000000ffff007224 */ /* 0x002fe200078e0002 */
[----:B------:R-:W-:Y:S04]  /*160a0*/  @P2 SHF.R.U32.HI R0, RZ, c[0x0][0x2c0], R3 ;  /* 0x0000b000ff002a19 */ /* 0x000fe80000011603 */
[C---:B----4-:R-:W-:Y:S01]  /*160b0*/  @!P1 IADD3 R3, P0, R0.reuse, R240, RZ ;  /* 0x000000f000039210 */ /* 0x050fe20007f1e0ff */
[----:B------:R-:W-:Y:S03]  /*160c0*/  IMAD.MOV R4, RZ, RZ, -R0 ;  /* 0x000000ffff047224 */ /* 0x000fe600078e0a00 */
[----:B-----5:R-:W-:Y:S01]  /*160d0*/  @!P1 LEA.HI.X.SX32 R0, R0, R5, 0x1, P0 ;  /* 0x0000000500009211 */ /* 0x020fe200000f0eff */
[----:B------:R-:W-:Y:S01]  /*160e0*/  IMAD R222, R4, c[0x0][0x2b8], R2 ;  /* 0x0000ae0004de7a24 */ /* 0x000fe200078e0202 */
[C---:B------:R-:W-:Y:S02]  /*160f0*/  @!P1 LEA R2, P0, R3.reuse, c[0x0][0x2a0], 0x2 ;  /* 0x0000a80003029a11 */ /* 0x040fe400078010ff */
[----:B------:R-:W-:Y:S02]  /*16100*/  SHF.R.S32.HI R5, RZ, 0x1f, R8 ;  /* 0x0000001fff057819 */ /* 0x000fe40000011408 */
[----:B------:R-:W-:Y:S02]  /*16110*/  @!P1 LEA.HI.X R3, R3, c[0x0][0x2a4], R0, 0x2, P0 ;  /* 0x0000a90003039a11 */ /* 0x000fe400000f1400 */
[----:B------:R-:W-:Y:S02]  /*16120*/  SHF.R.S32.HI R0, RZ, 0x1f, R222 ;  /* 0x0000001fff007819 */ /* 0x000fe400000114de */
[----:B------:R-:W-:Y:S01]  /*16130*/  LEA.HI R5, R5, R8, RZ, 0x2 ;  /* 0x0000000805057211 */ /* 0x000fe200078f10ff */
[----:B------:R1:W2:Y:S02]  /*16140*/  @!P1 LDG.E R220, [R2.64] ;  /* 0x0000000802dc9981 */ /* 0x0002a4000c1e1900 */
[----:B------:R-:W-:Y:S01]  /*16150*/  IMAD R0, R0, c[0x0][0x1e0], RZ ;  /* 0x0000780000007a24 */ /* 0x000fe200078e02ff */
[----:B------:R-:W-:Y:S03]  /*16160*/  SHF.R.S32.HI R5, RZ, 0x2, R5 ;  /* 0x00000002ff057819 */ /* 0x000fe60000011405 */
[C---:B------:R-:W-:Y:S01]  /*16170*/  IMAD R0, R222.reuse, c[0x0][0x1e4], R0 ;  /* 0x00007900de007a24 */ /* 0x040fe200078e0200 */
[----:B------:R-:W-:Y:S01]  /*16180*/  IADD3 R5, -R5, 0x30, RZ ;  /* 0x0000003005057810 */ /* 0x000fe20007ffe1ff */
[----:B-1----:R-:W-:Y:S04]  /*16190*/  IMAD.WIDE.U32 R2, R222, c[0x0][0x1e0], RZ ;  /* 0x00007800de027a25 */ /* 0x002fe800078e00ff */
        /* <DEDUP_REMOVED lines=12> */
.L_x_1193:
[----:B------:R-:W-:-:S05]  /*16260*/  BRA.DIV ~URZ, `(.L_x_1024) ;  /* 0x000118427f007947 */ /* 0x000fca000b800000 */
[----:B------:R3:W4:Y:S02]  /*16270*/  SHFL.IDX PT, R0, R8, RZ, 0x1c1f ;  /* 0x001c1fff08007589 */ /* 0x00072400000e0000 */
.L_x_1194:
[----:B------:R-:W5:Y:S01]  /*16280*/  LDL.64 R28, [R1] ;  /* 0x00000000011c7983 */ /* 0x000f620000100a00 */
[----:B----4-:R-:W-:Y:S03]  /*16290*/  @P0 IADD3 R2, P1, R0, R234, RZ ;  /* 0x000000ea00020210 */ /* 0x010fe60007f3e0ff */
[----:B------:R-:W4:Y:S02]  /*162a0*/  LDL R9, [R1+0x8] ;  /* 0x0000080001097983 */ /* 0x000f240000100800 */
[----:B--2---:R-:W-:Y:S01]  /*162b0*/  @P0 IMAD.X R3, R4, 0x1, R233, P1 ;  /* 0x0000000104030824 */ /* 0x004fe200008e06e9 */
[----:B-----5:R-:W-:Y:S11]  /*162c0*/  @P0 ISETP.GE.AND P1, PT, R28, c[0x0][0x1d4], PT ;  /* 0x000075001c000a0c */ /* 0x020ff60003f26270 */
[----:B------:R-:W-:Y:S02]  /*162d0*/  @!UPT UIADD3 URZ, URZ, URZ, URZ ;  /* 0x0000003f3f3ff290 */ /* 0x000fe4000fffe03f */
[----:B------:R-:W-:Y:S01]  /*162e0*/  @!PT LDS RZ, [RZ] ;  /* 0x00000000fffff984 */ /* 0x000fe20000000800 */
[----:B------:R-:W-:Y:S01]  /*162f0*/  @!PT LDS RZ, [RZ] ;  /* 0x00000000fffff984 */ /* 0x000fe20000000800 */
[----:B------:R-:W-:Y:S01]  /*16300*/  @!PT LDS RZ, [RZ] ;  /* 0x00000000fffff984 */ /* 0x000fe20000000800 */
[----:B------:R2:W-:Y:S02]  /*16310*/  @P0 LDGSTS.E.BYPASS.LTC128B.128 [R210+0x3c80], [R2.64], !P1 ;  /* 0x03c8000002d20fae */ /* 0x0005e4000c901d48 */
[----:B--2---:R-:W-:Y:S05]  /*16320*/  @P0 IADD3 R2, P1, R0, R236, RZ ;  /* 0x000000ec00020210 */ /* 0x004fea0007f3e0ff */
[----:B------:R-:W-:Y:S01]  /*16330*/  @P0 IMAD.X R3, R4, 0x1, R235, P1 ;  /* 0x0000000104030824 */ /* 0x000fe200008e06eb */
[----:B------:R-:W-:Y:S11]  /*16340*/  @P0 ISETP.GE.AND P1, PT, R252, c[0x0][0x1d4], PT ;  /* 0x00007500fc000a0c */ /* 0x000ff60003f26270 */
[----:B------:R-:W-:Y:S02]  /*16350*/  @!UPT UIADD3 URZ, URZ, URZ, URZ ;  /* 0x0000003f3f3ff290 */ /* 0x000fe4000fffe03f */
[----:B------:R2:W-:Y:S02]  /*16360*/  @P0 LDGSTS.E.BYPASS.LTC128B.128 [R210+0x4880], [R2.64], !P1 ;  /* 0x0488000002d20fae */ /* 0x0005e4000c901d48 */
[----:B--2---:R-:W-:Y:S05]  /*16370*/  @P0 IADD3 R2, P1, R0, R232, RZ ;  /* 0x000000e800020210 */ /* 0x004fea0007f3e0ff */
[----:B------:R-:W-:Y:S01]  /*16380*/  @P0 IMAD.X R3, R4, 0x1, R231, P1 ;  /* 0x0000000104030824 */ /* 0x000fe200008e06e7 */
[----:B----4-:R-:W-:Y:S11]  /*16390*/  @P0 ISETP.GE.AND P1, PT, R9, c[0x0][0x1d4], PT ;  /* 0x0000750009000a0c */ /* 0x010ff60003f26270 */
[----:B------:R-:W-:Y:S02]  /*163a0*/  @!UPT UIADD3 URZ, URZ, URZ, URZ ;  /* 0x0000003f3f3ff290 */ /* 0x000fe4000fffe03f */
[----:B------:R2:W-:Y:S01]  /*163b0*/  @P0 LDGSTS.E.BYPASS.LTC128B.128 [R210+0x5480], [R2.64], !P1 ;  /* 0x0548000002d20fae */ /* 0x0005e2000c901d48 */
[----:B------:R-:W-:Y:S01]  /*163c0*/  ISETP.GE.AND P0, PT, R5, 0x21, PT ;  /* 0x000000210500780c */ /* 0x000fe20003f06270 */
[----:B------:R-:W-:-:S06]  /*163d0*/  BRA.DIV ~URZ, `(.L_x_1025) ;  /* 0x000117427f007947 */ /* 0x000fcc000b800000 */
[----:B------:R4:W1:Y:S04]  /*163e0*/  SHFL.IDX PT, R4, R6, 0x1, 0x1c1f ;  /* 0x003c1f0006047f89 */ /* 0x00086800000e0000 */
[----:B------:R4:W2:Y:S02]  /*163f0*/  SHFL.IDX PT, R0, R8, 0x1, 0x1c1f ;  /* 0x003c1f0008007f89 */ /* 0x0008a400000e0000 */
.L_x_1195:
[----:B---34-:R-:W3:Y:S01]  /*16400*/  LDL.64 R8, [R1] ;  /* 0x0000000001087983 */ /* 0x018ee20000100a00 */
[----:B--2---:R-:W-:Y:S03]  /*16410*/  @P0 IADD3 R2, P1, R0, R234, RZ ;  /* 0x000000ea00020210 */ /* 0x004fe60007f3e0ff */
[----:B------:R-:W2:Y:S02]  /*16420*/  LDL R5, [R1+0x8] ;  /* 0x0000080001057983 */ /* 0x000ea40000100800 */
[----:B-1----:R-:W-:Y:S01]  /*16430*/  @P0 IMAD.X R3, R4, 0x1, R233, P1 ;  /* 0x0000000104030824 */ /* 0x002fe200008e06e9 */
[----:B---3--:R-:W-:Y:S11]  /*16440*/  @P0 ISETP.GE.AND P1, PT, R8, c[0x0][0x1d4], PT ;  /* 0x0000750008000a0c */ /* 0x008ff60003f26270 */
[----:B------:R-:W-:Y:S02]  /*16450*/  @!UPT UIADD3 URZ, URZ, URZ, URZ ;  /* 0x0000003f3f3ff290 */ /* 0x000fe4000fffe03f */
[----:B------:R-:W-:Y:S01]  /*16460*/  @!PT LDS RZ, [RZ] ;  /* 0x00000000fffff984 */ /* 0x000fe20000000800 */
[----:B------:R-:W-:Y:S01]  /*16470*/  @!PT LDS RZ, [RZ] ;  /* 0x00000000fffff984 */ /* 0x000fe20000000800 */
[----:B------:R-:W-:Y:S01]  /*16480*/  @!PT LDS RZ, [RZ] ;  /* 0x00000000fffff984 */ /* 0x000fe20000000800 */
[----:B------:R1:W-:Y:S02]  /*16490*/  @P0 LDGSTS.E.BYPASS.LTC128B.128 [R210+0x4480], [R2.64], !P1 ;  /* 0x0448000002d20fae */ /* 0x0003e4000c901d48 */
[----:B-1----:R-:W-:Y:S05]  /*164a0*/  @P0 IADD3 R2, P1, R0, R236, RZ ;  /* 0x000000ec00020210 */ /* 0x002fea0007f3e0ff */
[----:B------:R-:W-:Y:S01]  /*164b0*/  @P0 IMAD.X R3, R4, 0x1, R235, P1 ;  /* 0x0000000104030824 */ /* 0x000fe200008e06eb */
[----:B------:R-:W-:Y:S11]  /*164c0*/  @P0 ISETP.GE.AND P1, PT, R252, c[0x0][0x1d4], PT ;  /* 0x00007500fc000a0c */ /* 0x000ff60003f26270 */
[----:B------:R-:W-:Y:S02]  /*164d0*/  @!UPT UIADD3 URZ, URZ, URZ, URZ ;  /* 0x0000003f3f3ff290 */ /* 0x000fe4000fffe03f */
[----:B------:R1:W-:Y:S02]  /*164e0*/  @P0 LDGSTS.E.BYPASS.LTC128B.128 [R210+0x5080], [R2.64], !P1 ;  /* 0x0508000002d20fae */ /* 0x0003e4000c901d48 */
[----:B-1----:R-:W-:Y:S05]  /*164f0*/  @P0 IADD3 R2, P1, R0, R232, RZ ;  /* 0x000000e800020210 */ /* 0x002fea0007f3e0ff */
[----:B------:R-:W-:Y:S01]  /*16500*/  @P0 IMAD.X R3, R4, 0x1, R231, P1 ;  /* 0x0000000104030824 */ /* 0x000fe200008e06e7 */
[----:B--2---:R-:W-:Y:S11]  /*16510*/  @P0 ISETP.GE.AND P1, PT, R5, c[0x0][0x1d4], PT ;  /* 0x0000750005000a0c */ /* 0x004ff60003f26270 */
[----:B------:R-:W-:Y:S02]  /*16520*/  @!UPT UIADD3 URZ, URZ, URZ, URZ ;  /* 0x0000003f3f3ff290 */ /* 0x000fe4000fffe03f */
[----:B------:R1:W-:Y:S02]  /*16530*/  @P0 LDGSTS.E.BYPASS.LTC128B.128 [R210+0x5c80], [R2.64], !P1 ;  /* 0x05c8000002d20fae */ /* 0x0003e4000c901d48 */
.L_x_1022:
[----:B--234-:R-:W-:Y:S05]  /*16540*/  BSYNC B0 ;  /* 0x0000000000007941 */ /* 0x01cfea0003800000 */
.L_x_1021:
[----:B------:R-:W-:Y:S01]  /*16550*/  LOP3.LUT R9, RZ, c[0x0][0x324], RZ, 0x33, !PT ;  /* 0x0000c900ff097a12 */ /* 0x000fe200078e33ff */
[----:B-1----:R-:W2:Y:S01]  /*16560*/  LDL R2, [R1+0x58] ;  /* 0x0000580001027983 */ /* 0x002ea20000100800 */
[----:B------:R-:W-:Y:S03]  /*16570*/  IMAD.MOV.U32 R3, RZ, RZ, c[0x0][0x2c4] ;  /* 0x0000b100ff037624 */ /* 0x000fe600078e00ff */
[----:B------:R-:W2:Y:S02]  /*16580*/  LDL R0, [R1+0x7c] ;  /* 0x00007c0001007983 */ /* 0x000ea40000100800 */
[----:B------:R-:W-:Y:S02]  /*16590*/  ISETP.NE.AND P0, PT, R3, 0x1, PT ;  /* 0x000000010300780c */ /* 0x000fe40003f05270 */
[----:B------:R-:W0:Y:S01]  /*165a0*/  LDGDEPBAR ;  /* 0x00000000000079af */ /* 0x000e220000000000 */
[----:B--2---:R-:W-:Y:S10]  /*165b0*/  IMAD.IADD R5, R0, 0x1, R2 ;  /* 0x0000000100057824 */ /* 0x004ff400078e0202 */
[----:B------:R-:W-:Y:S05]  /*165c0*/  @P0 IMAD.HI.U32 R0, R5, c[0x0][0x2c8], RZ ;  /* 0x0000b20005000a27 */ /* 0x000fea00078e00ff */
[----:B------:R-:W-:Y:S01]  /*165d0*/  @P0 SHF.R.U32.HI R5, RZ, c[0x0][0x2cc], R0 ;  /* 0x0000b300ff050a19 */ /* 0x000fe20000011600 */
[----:B------:R-:W-:Y:S05]  /*165e0*/  IMAD R0, R221, -0x30, RZ ;  /* 0xffffffd0dd007824 */ /* 0x000fea00078e02ff */
[----:B------:R-:W-:Y:S04]  /*165f0*/  IADD3 R2, -R251, 0x1, R0 ;  /* 0x00000001fb027810 */ /* 0x000fe80007ffe100 */
[----:B------:R-:W-:Y:S04]  /*16600*/  IADD3 R8, -R249, R2, R250 ;  /* 0x00000002f9087210 */ /* 0x000fe80007ffe1fa */
[----:B------:R-:W-:Y:S01]  /*16610*/  IADD3 R6, R8, c[0x0][0x328], RZ ;  /* 0x0000ca0008067a10 */ /* 0x000fe20007ffe0ff */
[----:B------:R-:W-:-:S05]  /*16620*/  BRA.DIV ~URZ, `(.L_x_1026) ;  /* 0x000115c27f007947 */ /* 0x000fca000b800000 */
[----:B------:R1:W2:Y:S02]  /*16630*/  SHFL.IDX PT, R4, R5, RZ, 0x1c1f ;  /* 0x001c1fff05047589 */ /* 0x0002a400000e0000 */
.L_x_1196:
        /* <DEDUP_REMOVED lines=19> */
.L_x_1029:
[----:B------:R-:W-:Y:S04]  /*16770*/  MOV R9, c[0x0][0x32c] ;  /* 0x0000cb0000097a02 */ /* 0x000fe80000000f00 */
[----:B------:R-:W-:Y:S11]  /*16780*/  ISETP.NE.AND P0, PT, R9, 0x1, PT ;  /* 0x000000010900780c */ /* 0x000ff60003f05270 */
[----:B------:R-:W-:Y:S02]  /*16790*/  @!UPT UIADD3 URZ, URZ, URZ, URZ ;  /* 0x0000003f3f3ff290 */ /* 0x000fe4000fffe03f */
[----:B------:R-:W-:Y:S05]  /*167a0*/  @P0 IMAD.HI.U32 R9, R4, c[0x0][0x330], RZ ;  /* 0x0000cc0004090a27 */ /* 0x000fea00078e00ff */
[----:B------:R-:W-:Y:S02]  /*167b0*/  @P0 SHF.R.U32.HI R4, RZ, c[0x0][0x334], R9 ;  /* 0x0000cd00ff040a19 */ /* 0x000fe40000011609 */
.L_x_1030:
[----:B------:R-:W-:Y:S05]  /*167c0*/  BSYNC B0 ;  /* 0x0000000000007941 */ /* 0x000fea0003800000 */
.L_x_1028:
[----:B------:R-:W-:Y:S04]  /*167d0*/  IMAD.IADD R9, R0, 0x1, -R251 ;  /* 0x0000000100097824 */ /* 0x000fe800078e0afb */
[----:B------:R-:W-:Y:S05]  /*167e0*/  IMAD R4, R4, c[0x0][0x32c], R9 ;  /* 0x0000cb0004047a24 */ /* 0x000fea00078e0209 */
[----:B------:R-:W-:Y:S02]  /*167f0*/  IMNMX R2, R2, R4, !PT ;  /* 0x0000000402027217 */ /* 0x000fe40007800200 */
[----:B------:R-:W-:Y:S04]  /*16800*/  IADD3 R4, R4, c[0x0][0x32c], RZ ;  /* 0x0000cb0004047a10 */ /* 0x000fe80007ffe0ff */
[----:B------:R-:W-:Y:S02]  /*16810*/  IMNMX R3, R3, R4, PT ;  /* 0x0000000403037217 */ /* 0x000fe40003800200 */
.L_x_1027:
[C---:B------:R-:W-:Y:S02]  /*16820*/  ISETP.GE.AND P0, PT, R0.reuse, 0x1, PT ;  /* 0x000000010000780c */ /* 0x040fe40003f06270 */
[C---:B------:R-:W-:Y:S02]  /*16830*/  ISETP.GE.AND P1, PT, R0.reuse, 0x2, PT ;  /* 0x000000020000780c */ /* 0x040fe40003f26270 */
[----:B------:R-:W-:Y:S02]  /*16840*/  LOP3.LUT R209, R209, 0xffffffef, RZ, 0xc0, !PT ;  /* 0xffffffefd1d17812 */ /* 0x000fe400078ec0ff */
[C---:B------:R-:W-:Y:S02]  /*16850*/  ISETP.GE.AND P6, PT, R0.reuse, 0x12, PT ;  /* 0x000000120000780c */ /* 0x040fe40003fc6270 */
[C---:B------:R-:W-:Y:S02]  /*16860*/  ISETP.GE.AND P5, PT, R0.reuse, 0x19, PT ;  /* 0x000000190000780c */ /* 0x040fe40003fa6270 */
[C---:B------:R-:W-:Y:S02]  /*16870*/  ISETP.GE.AND P4, PT, R0.reuse, 0x1a, PT ;  /* 0x0000001a0000780c */ /* 0x040fe40003f86270 */
[----:B------:R-:W-:Y:S02]  /*16880*/  ISETP.GE.AND P3, PT, R0, 0x21, PT ;  /* 0x000000210000780c */ /* 0x000fe40003f66270 */
[----:B------:R-:W-:Y:S02]  /*16890*/  @P0 LOP3.LUT R209, R209, 0x10, RZ, 0xfc, !PT ;  /* 0x00000010d1d10812 */ /* 0x000fe400078efcff */
[C---:B------:R-:W-:Y:S02]  /*168a0*/  ISETP.GT.AND P0, PT, R2.reuse, RZ, !P0 ;  /* 0x000000ff0200720c */ /* 0x040fe40004704270 */
[----:B------:R-:W-:Y:S02]  /*168b0*/  LOP3.LUT R209, R209, 0xfffffff7, RZ, 0xc0, !PT ;  /* 0xfffffff7d1d17812 */ /* 0x000fe400078ec0ff */
[----:B------:R-:W-:Y:S02]  /*168c0*/  ISETP.LT.OR P0, PT, R3, 0x1, P0 ;  /* 0x000000010300780c */ /* 0x000fe40000701670 */
        /* <DEDUP_REMOVED lines=8> */
[C---:B------:R-:W-:Y:S02]  /*16950*/  ISETP.GE.AND P2, PT, R0.reuse, 0x22, PT ;  /* 0x000000220000780c */ /* 0x040fe40003f46270 */
[----:B------:R-:W-:Y:S02]  /*16960*/  ISETP.LT.OR P0, PT, R3, 0x9, P0 ;  /* 0x000000090300780c */ /* 0x000fe40000701670 */
[----:B------:R-:W-:Y:S02]  /*16970*/  @P1 LOP3.LUT R209, R209, 0x4, RZ, 0xfc, !PT ;  /* 0x00000004d1d11812 */ /* 0x000fe400078efcff */
[----:B------:R-:W-:Y:S02]  /*16980*/  ISETP.GE.AND P1, PT, R0, 0xa, PT ;  /* 0x0000000a0000780c */ /* 0x000fe40003f26270 */
[----:B------:R-:W-:Y:S02]  /*16990*/  FSEL R39, R181, -INF , !P0 ;  /* 0xff800000b5277808 */ /* 0x000fe40004000000 */
[----:B------:R-:W-:Y:S02]  /*169a0*/  LOP3.LUT R209, R209, 0xfffffffd, RZ, 0xc0, !PT ;  /* 0xfffffffdd1d17812 */ /* 0x000fe400078ec0ff */
[----:B------:R-:W-:Y:S04]  /*169b0*/  ISETP.GT.AND P0, PT, R2, 0x9, !P1 ;  /* 0x000000090200780c */ /* 0x000fe80004f04270 */
[----:B------:R-:W-:Y:S03]  /*169c0*/  ISETP.LT.OR P0, PT, R3, 0xa, P0 ;  /* 0x0000000a0300780c */ /* 0x000fe60000701670 */
[----:B------:R-:W-:Y:S02]  /*169d0*/  @P1 LOP3.LUT R209, R209, 0x2, RZ, 0xfc, !PT ;  /* 0x00000002d1d11812 */ /* 0x000fe400078efcff */
[----:B------:R-:W-:Y:S02]  /*169e0*/  ISETP.GE.AND P1, PT, R0, 0x11, PT ;  /* 0x000000110000780c */ /* 0x000fe40003f26270 */
[----:B------:R-:W-:Y:S02]  /*169f0*/  FSEL R38, R175, -INF , !P0 ;  /* 0xff800000af267808 */ /* 0x000fe40004000000 */
[C---:B------:R-:W-:Y:S02]  /*16a00*/  ISETP.GT.AND P0, PT, R2.reuse, 0x10, !P1 ;  /* 0x000000100200780c */ /* 0x040fe40004f04270 */
[----:B------:R-:W-:Y:S02]  /*16a10*/  LOP3.LUT R209, R209, 0xfffffffe, RZ, 0xc0, !PT ;  /* 0xfffffffed1d17812 */ /* 0x000fe400078ec0ff */
[----:B------:R-:W-:Y:S04]  /*16a20*/  ISETP.LT.OR P0, PT, R3, 0x11, P0 ;  /* 0x000000110300780c */ /* 0x000fe80000701670 */
[----:B------:R-:W-:Y:S02]  /*16a30*/  FSEL R37, R173, -INF , !P0 ;  /* 0xff800000ad257808 */ /* 0x000fe40004000000 */
[----:B------:R-:W-:Y:S02]  /*16a40*/  ISETP.GT.AND P0, PT, R2, 0x11, !P6 ;  /* 0x000000110200780c */ /* 0x000fe40007704270 */
[----:B------:R-:W-:Y:S02]  /*16a50*/  @P1 LOP3.LUT R209, R209, 0x1, RZ, 0xfc, !PT ;  /* 0x00000001d1d11812 */ /* 0x000fe400078efcff */
[----:B------:R-:W-:Y:S02]  /*16a60*/  ISETP.LT.OR P0, PT, R3, 0x12, P0 ;  /* 0x000000120300780c */ /* 0x000fe40000701670 */
[----:B------:R-:W-:Y:S02]  /*16a70*/  ISETP.GE.AND P1, PT, R0, 0x29, PT ;  /* 0x000000290000780c */ /* 0x000fe40003f26270 */
[----:B------:R-:W-:Y:S02]  /*16a80*/  FSEL R36, R24, -INF , !P0 ;  /* 0xff80000018247808 */ /* 0x000fe40004000000 */
[C---:B------:R-:W-:Y:S02]  /*16a90*/  ISETP.GT.AND P0, PT, R2.reuse, 0x18, !P5 ;  /* 0x000000180200780c */ /* 0x040fe40006f04270 */
        /* <DEDUP_REMOVED lines=23> */
.L_x_1197:
        /* <DEDUP_REMOVED lines=19> */
.L_x_1034:
[----:B------:R-:W-:Y:S04]  /*16d40*/  MOV R9, c[0x0][0x32c] ;  /* 0x0000cb0000097a02 */ /* 0x000fe80000000f00 */
[----:B------:R-:W-:Y:S11]  /*16d50*/  ISETP.NE.AND P0, PT, R9, 0x1, PT ;  /* 0x000000010900780c */ /* 0x000ff60003f05270 */
[----:B------:R-:W-:Y:S02]  /*16d60*/  @!UPT UIADD3 URZ, URZ, URZ, URZ ;  /* 0x0000003f3f3ff290 */ /* 0x000fe4000fffe03f */
[----:B------:R-:W-:Y:S05]  /*16d70*/  @P0 IMAD.HI.U32 R9, R4, c[0x0][0x330], RZ ;  /* 0x0000cc0004090a27 */ /* 0x000fea00078e00ff */
[----:B------:R-:W-:Y:S02]  /*16d80*/  @P0 SHF.R.U32.HI R4, RZ, c[0x0][0x334], R9 ;  /* 0x0000cd00ff040a19 */ /* 0x000fe40000011609 */
.L_x_1035:
[----:B------:R-:W-:Y:S05]  /*16d90*/  BSYNC B0 ;  /* 0x0000000000007941 */ /* 0x000fea0003800000 */
.L_x_1033:
[----:B------:R-:W-:Y:S04]  /*16da0*/  IMAD.IADD R9, R0, 0x1, -R251 ;  /* 0x0000000100097824 */ /* 0x000fe800078e0afb */
[----:B------:R-:W-:Y:S05]  /*16db0*/  IMAD R4, R4, c[0x0][0x32c], R9 ;  /* 0x0000cb0004047a24 */ /* 0x000fea00078e0209 */
[----:B------:R-:W-:Y:S02]  /*16dc0*/  IMNMX R2, R2, R4, !PT ;  /* 0x0000000402027217 */ /* 0x000fe40007800200 */
[----:B------:R-:W-:Y:S04]  /*16dd0*/  IADD3 R4, R4, c[0x0][0x32c], RZ ;  /* 0x0000cb0004047a10 */ /* 0x000fe80007ffe0ff */
[----:B------:R-:W-:Y:S02]  /*16de0*/  IMNMX R3, R3, R4, PT ;  /* 0x0000000403037217 */ /* 0x000fe40003800200 */
.L_x_1032:
        /* <DEDUP_REMOVED lines=12> */
[----:B------:R-:W-:Y:S04]  /*16eb0*/  LOP3.LUT P0, RZ, R209, 0x1, RZ, 0xc0, !PT ;  /* 0x00000001d1ff7812 */ /* 0x000fe8000780c0ff */
        /* <DEDUP_REMOVED lines=22> */
[C---:B------:R-:W-:Y:S04]  /*17020*/  ISETP.GT.AND P0, PT, R2.reuse, RZ, !P0 ;  /* 0x000000ff0200720c */ /* 0x040fe80004704270 */
[----:B------:R-:W-:Y:S04]  /*17030*/  ISETP.LT.OR P0, PT, R3, 0x1, P0 ;  /* 0x000000010300780c */ /* 0x000fe80000701670 */
[----:B------:R-:W-:Y:S02]  /*17040*/  FSEL R22, R217, -INF , !P0 ;  /* 0xff800000d9167808 */ /* 0x000fe40004000000 */
[----:B------:R-:W-:Y:S04]  /*17050*/  LOP3.LUT P0, RZ, R209, 0x20, RZ, 0xc0, !PT ;  /* 0x00000020d1ff7812 */ /* 0x000fe8000780c0ff */
[----:B------:R-:W-:Y:S04]  /*17060*/  ISETP.GT.AND P0, PT, R2, 0x29, !P0 ;  /* 0x000000290200780c */ /* 0x000fe80004704270 */
[----:B------:R-:W-:Y:S04]  /*17070*/  ISETP.LT.OR P0, PT, R3, 0x2a, P0 ;  /* 0x0000002a0300780c */ /* 0x000fe80000701670 */
[----:B------:R-:W-:Y:S01]  /*17080*/  FSEL R26, R13, -INF , !P0 ;  /* 0xff8000000d1a7808 */ /* 0x000fe20004000000 */
[----:B------:R-:W-:-:S06]  /*17090*/  BRA.DIV ~URZ, `(.L_x_1036) ;  /* 0x00010c327f007947 */ /* 0x000fcc000b800000 */
[----:B------:R3:W4:Y:S02]  /*170a0*/  SHFL.IDX PT, R4, R5, 0x2, 0x1c1f ;  /* 0x005c1f0005047f89 */ /* 0x00072400000e0000 */
.L_x_1198:
        /* <DEDUP_REMOVED lines=19> */
.L_x_1039:
[----:B------:R-:W-:Y:S04]  /*171e0*/  MOV R9, c[0x0][0x32c] ;  /* 0x0000cb0000097a02 */ /* 0x000fe80000000f00 */
[----:B------:R-:W-:Y:S11]  /*171f0*/  ISETP.NE.AND P0, PT, R9, 0x1, PT ;  /* 0x000000010900780c */ /* 0x000ff60003f05270 */
[----:B------:R-:W-:Y:S02]  /*17200*/  @!UPT UIADD3 URZ, URZ, URZ, URZ ;  /* 0x0000003f3f3ff290 */ /* 0x000fe4000fffe03f */
[----:B------:R-:W-:Y:S05]  /*17210*/  @P0 IMAD.HI.U32 R9, R4, c[0x0][0x330], RZ ;  /* 0x0000cc0004090a27 */ /* 0x000fea00078e00ff */
[----:B------:R-:W-:Y:S02]  /*17220*/  @P0 SHF.R.U32.HI R4, RZ, c[0x0][0x334], R9 ;  /* 0x0000cd00ff040a19 */ /* 0x000fe40000011609 */
.L_x_1040:
[----:B------:R-:W-:Y:S05]  /*17230*/  BSYNC B0 ;  /* 0x0000000000007941 */ /* 0x000fea0003800000 */
.L_x_1038:
[----:B------:R-:W-:Y:S04]  /*17240*/  IMAD.IADD R9, R0, 0x1, -R251 ;  /* 0x0000000100097824 */ /* 0x000fe800078e0afb */
[----:B------:R-:W-:Y:S05]  /*17250*/  IMAD R4, R4, c[0x0][0x32c], R9 ;  /* 0x0000cb0004047a24 */ /* 0x000fea00078e0209 */
[----:B------:R-:W-:Y:S02]  /*17260*/  IMNMX R2, R2, R4, !PT ;  /* 0x0000000402027217 */ /* 0x000fe40007800200 */
[----:B------:R-:W-:Y:S04]  /*17270*/  IADD3 R4, R4, c[0x0][0x32c], RZ ;  /* 0x0000cb0004047a10 */ /* 0x000fe80007ffe0ff */
[----:B------:R-:W-:Y:S02]  /*17280*/  IMNMX R3, R3, R4, PT ;  /* 0x0000000403037217 */ /* 0x000fe40003800200 */
.L_x_1037:
        /* <DEDUP_REMOVED lines=34> */
[----:B------:R-:W-:Y:S04]  /*174b0*/  LOP3.LUT P0, RZ, R209, 0x10, RZ, 0xc0, !PT ;  /* 0x00000010d1ff7812 */ /* 0x000fe8000780c0ff */
[----:B------:R-:W-:Y:S04]  /*174c0*/  ISETP.GT.AND P0, PT, R2, RZ, !P0 ;  /* 0x000000ff0200720c */ /* 0x000fe80004704270 */
[----:B------:R-:W-:Y:S04]  /*174d0*/  ISETP.LT.OR P0, PT, R3, 0x1, P0 ;  /* 0x000000010300780c */ /* 0x000fe80000701670 */
[----:B------:R-:W-:Y:S02]  /*174e0*/  FSEL R9, R224, -INF , !P0 ;  /* 0xff800000e0097808 */ /* 0x000fe40004000000 */
[----:B------:R-:W-:Y:S04]  /*174f0*/  LOP3.LUT P0, RZ, R209, 0x20, RZ, 0xc0, !PT ;  /* 0x00000020d1ff7812 */ /* 0x000fe8000780c0ff */
[----:B------:R-:W-:Y:S04]  /*17500*/  ISETP.GT.AND P0, PT, R2, 0x29, !P0 ;  /* 0x000000290200780c */ /* 0x000fe80004704270 */
[----:B------:R-:W-:Y:S04]  /*17510*/  ISETP.LT.OR P0, PT, R3, 0x2a, P0 ;  /* 0x0000002a0300780c */ /* 0x000fe80000701670 */
[----:B------:R-:W-:Y:S01]  /*17520*/  FSEL R25, R14, -INF , !P0 ;  /* 0xff8000000e197808 */ /* 0x000fe20004000000 */
[----:B------:R-:W-:-:S06]  /*17530*/  BRA.DIV ~URZ, `(.L_x_1041) ;  /* 0x000108027f007947 */ /* 0x000fcc000b800000 */
[----:B------:R4:W1:Y:S02]  /*17540*/  SHFL.IDX PT, R4, R5, 0x3, 0x1c1f ;  /* 0x007c1f0005047f89 */ /* 0x00086400000e0000 */
.L_x_1199:
        /* <DEDUP_REMOVED lines=19> */
.L_x_1044:
[----:B--234-:R-:W-:Y:S04]  /*17680*/  MOV R5, c[0x0][0x32c] ;  /* 0x0000cb0000057a02 */ /* 0x01cfe80000000f00 */
[----:B------:R-:W-:Y:S11]  /*17690*/  ISETP.NE.AND P0, PT, R5, 0x1, PT ;  /* 0x000000010500780c */ /* 0x000ff60003f05270 */
[----:B------:R-:W-:Y:S02]  /*176a0*/  @!UPT UIADD3 URZ, URZ, URZ, URZ ;  /* 0x0000003f3f3ff290 */ /* 0x000fe4000fffe03f */
[----:B------:R-:W-:Y:S05]  /*176b0*/  @P0 IMAD.HI.U32 R5, R4, c[0x0][0x330], RZ ;  /* 0x0000cc0004050a27 */ /* 0x000fea00078e00ff */
[----:B------:R-:W-:Y:S02]  /*176c0*/  @P0 SHF.R.U32.HI R4, RZ, c[0x0][0x334], R5 ;  /* 0x0000cd00ff040a19 */ /* 0x000fe40000011605 */
.L_x_1045:
[----:B------:R-:W-:Y:S05]  /*176d0*/  BSYNC B0 ;  /* 0x0000000000007941 */ /* 0x000fea0003800000 */
.L_x_1043:
[----:B------:R-:W-:Y:S04]  /*176e0*/  IMAD.IADD R0, R0, 0x1, -R251 ;  /* 0x0000000100007824 */ /* 0x000fe800078e0afb */
[----:B------:R-:W-:Y:S05]  /*176f0*/  IMAD R0, R4, c[0x0][0x32c], R0 ;  /* 0x0000cb0004007a24 */ /* 0x000fea00078e0200 */
[----:B------:R-:W-:Y:S02]  /*17700*/  IMNMX R2, R2, R0, !PT ;  /* 0x0000000002027217 */ /* 0x000fe40007800200 */
[----:B------:R-:W-:Y:S04]  /*17710*/  IADD3 R0, R0, c[0x0][0x32c], RZ ;  /* 0x0000cb0000007a10 */ /* 0x000fe80007ffe0ff */
[----:B------:R-:W-:Y:S02]  /*17720*/  IMNMX R3, R3, R0, PT ;  /* 0x0000000003037217 */ /* 0x000fe40003800200 */
.L_x_1042:
        /* <DEDUP_REMOVED lines=92> */
.L_x_1200:
        /* <DEDUP_REMOVED lines=15> */
.L_x_1201:
[C---:B------:R-:W-:Y:S01]  /*17de0*/  FSETP.NEU.FTZ.AND P0, PT, R105.reuse, -INF , PT ;  /* 0xff8000006900780b */ /* 0x040fe20003f1d000 */
[C---:B------:R-:W-:Y:S01]  /*17df0*/  FMUL.FTZ R2, R105.reuse, c[0x0][0x2d0] ;  /* 0x0000b40069027a20 */ /* 0x040fe20000410000 */
[----:B--2---:R-:W-:Y:S01]  /*17e00*/  FMNMX.FTZ R5, R0, R4, !PT ;  /* 0x0000000400057209 */ /* 0x004fe20007810000 */
[----:B------:R-:W-:Y:S01]  /*17e10*/  WARPSYNC 0xffffffff ;  /* 0xffffffff00007948 */ /* 0x000fe20003800000 */
[----:B------:R-:W-:Y:S02]  /*17e20*/  FSEL R0, R105, RZ, P0 ;  /* 0x000000ff69007208 */ /* 0x000fe40000000000 */
[----:B------:R-:W-:Y:S02]  /*17e30*/  FSEL R2, R2, RZ, P0 ;  /* 0x000000ff02027208 */ /* 0x000fe40000000000 */
[----:B------:R-:W-:Y:S01]  /*17e40*/  FSETP.NEU.FTZ.AND P0, PT, R104, -INF , PT ;  /* 0xff8000006800780b */ /* 0x000fe20003f1d000 */
[----:B------:R-:W-:Y:S02]  /*17e50*/  FADD.FTZ R0, -R0, R106 ;  /* 0x0000006a00007221 */ /* 0x000fe40000010100 */
[--C-:B------:R-:W-:Y:S02]  /*17e60*/  FFMA.FTZ R3, R23, c[0x0][0x2d0], -R2.reuse ;  /* 0x0000b40017037a23 */ /* 0x100fe40000010802 */
[----:B------:R-:W-:Y:S02]  /*17e70*/  FMUL.FTZ R0, R0, c[0x0][0x2d0] ;  /* 0x0000b40000007a20 */ /* 0x000fe40000410000 */
[--C-:B------:R-:W-:Y:S02]  /*17e80*/  FFMA.FTZ R8, R28, c[0x0][0x2d0], -R2.reuse ;  /* 0x0000b4001c087a23 */ /* 0x100fe40000010802 */
[----:B-1----:R-:W-:Y:S01]  /*17e90*/  MUFU.EX2 R4, R0 ;  /* 0x0000000000047308 */ /* 0x002fe20000000800 */
        /* <DEDUP_REMOVED lines=10> */
[----:B------:R-:W-:Y:S02]  /*17f40*/  FFMA.FTZ R191, R36, c[0x0][0x2d0], -R2 ;  /* 0x0000b40024bf7a23 */ /* 0x000fe40000010802 */
[----:B------:R-:W1:Y:S02]  /*17f50*/  MUFU.EX2 R2, R8 ;  /* 0x0000000800027308 */ /* 0x000e640000000800 */
[----:B-1----:R-:W-:Y:S01]  /*17f60*/  F2FP.BF16.PACK_AB R172, R2, R3 ;  /* 0x0000000302ac723e */ /* 0x002fe200000010ff */
[C---:B------:R-:W-:Y:S02]  /*17f70*/  FFMA.FTZ R0, R4.reuse, R248, R3 ;  /* 0x000000f804007223 */ /* 0x040fe40000010003 */
[----:B------:R-:W-:Y:S02]  /*17f80*/  FMUL.FTZ R56, R4, R56 ;  /* 0x0000003804387220 */ /* 0x000fe40000410000 */
[----:B------:R-:W-:Y:S01]  /*17f90*/  FADD.FTZ R24, R2, R0 ;  /* 0x0000000002187221 */ /* 0x000fe20000010000 */
[C---:B------:R-:W-:Y:S01]  /*17fa0*/  FSEL R0, R104.reuse, RZ, P0 ;  /* 0x000000ff68007208 */ /* 0x040fe20000000000 */
[----:B------:R-:W-:Y:S02]  /*17fb0*/  FMUL.FTZ R2, R104, c[0x0][0x2d0] ;  /* 0x0000b40068027a20 */ /* 0x000fe40000410000 */
[----:B------:R-:W-:Y:S02]  /*17fc0*/  FMUL.FTZ R57, R4, R57 ;  /* 0x0000003904397220 */ /* 0x000fe40000410000 */
[----:B------:R-:W-:Y:S01]  /*17fd0*/  FADD.FTZ R0, -R0, R107 ;  /* 0x0000006b00007221 */ /* 0x000fe20000010100 */
[----:B------:R-:W-:Y:S01]  /*17fe0*/  FSEL R2, R2, RZ, P0 ;  /* 0x000000ff02027208 */ /* 0x000fe20000000000 */
[----:B------:R-:W-:Y:S01]  /*17ff0*/  FMUL.FTZ R68, R4, R68 ;  /* 0x0000004404447220 */ /* 0x000fe20000410000 */
[----:B------:R-:W-:Y:S01]  /*18000*/  FSETP.NEU.FTZ.AND P0, PT, R6, -INF , PT ;  /* 0xff8000000600780b */ /* 0x000fe20003f1d000 */
[----:B------:R-:W-:Y:S01]  /*18010*/  FMUL.FTZ R0, R0, c[0x0][0x2d0] ;  /* 0x0000b40000007a20 */ /* 0x000fe20000410000 */
        /* <DEDUP_REMOVED lines=12> */
[----:B------:R-:W1:Y:S01]  /*180e0*/  MUFU.EX2 R3, R0 ;  /* 0x0000000000037308 */ /* 0x000e620000000800 */
[--C-:B------:R-:W-:Y:S02]  /*180f0*/  FFMA.FTZ R218, R50, c[0x0][0x2d0], -R2.reuse ;  /* 0x0000b40032da7a23 */ /* 0x100fe40000010802 */
[----:B------:R-:W-:Y:S02]  /*18100*/  FFMA.FTZ R217, R49, c[0x0][0x2d0], -R2 ;  /* 0x0000b40031d97a23 */ /* 0x000fe40000010802 */
[C---:B------:R-:W-:Y:S02]  /*18110*/  FMUL.FTZ R52, R4.reuse, R160 ;  /* 0x000000a004347220 */ /* 0x040fe40000410000 */
[C---:B------:R-:W-:Y:S02]  /*18120*/  FMUL.FTZ R53, R4.reuse, R161 ;  /* 0x000000a104357220 */ /* 0x040fe40000410000 */
[C---:B------:R-:W-:Y:S01]  /*18130*/  FMUL.FTZ R69, R4.reuse, R69 ;  /* 0x0000004504457220 */ /* 0x040fe20000410000 */
[----:B------:R-:W2:Y:S01]  /*18140*/  MUFU.EX2 R2, R8 ;  /* 0x0000000800027308 */ /* 0x000ea20000000800 */
        /* <DEDUP_REMOVED lines=8> */
[C---:B-1----:R-:W-:Y:S02]  /*181d0*/  FFMA.FTZ R0, R3.reuse, R237, R26 ;  /* 0x000000ed03007223 */ /* 0x042fe4000001001a */
[C---:B------:R-:W-:Y:S02]  /*181e0*/  FMUL.FTZ R54, R3.reuse, R162 ;  /* 0x000000a203367220 */ /* 0x040fe40000410000 */
[C---:B------:R-:W-:Y:S01]  /*181f0*/  FMUL.FTZ R55, R3.reuse, R163 ;  /* 0x000000a303377220 */ /* 0x040fe20000410000 */
[----:B------:R-:W-:Y:S01]  /*18200*/  MUFU.EX2 R22, R22 ;  /* 0x0000001600167308 */ /* 0x000fe20000000800 */
[----:B------:R-:W-:Y:S01]  /*18210*/  LDSM.16.MT88.4 R160, [R196+0x1400] ;  /* 0x00140000c4a0783b */ /* 0x000fe20000004200 */
[C---:B------:R-:W-:Y:S02]  /*18220*/  FMUL.FTZ R58, R3.reuse, R58 ;  /* 0x0000003a033a7220 */ /* 0x040fe40000410000 */
[C---:B--2---:R-:W-:Y:S01]  /*18230*/  FADD.FTZ R39, R2.reuse, R0 ;  /* 0x0000000002277221 */ /* 0x044fe20000010000 */
[----:B------:R-:W-:Y:S01]  /*18240*/  F2FP.BF16.PACK_AB R173, R2, R26 ;  /* 0x0000001a02ad723e */ /* 0x000fe200000010ff */
[C---:B------:R-:W-:Y:S01]  /*18250*/  FMUL.FTZ R2, R6.reuse, c[0x0][0x2d0] ;  /* 0x0000b40006027a20 */ /* 0x040fe20000410000 */
[----:B------:R-:W-:Y:S01]  /*18260*/  FSEL R0, R6, RZ, P0 ;  /* 0x000000ff06007208 */ /* 0x000fe20000000000 */
[----:B------:R-:W-:Y:S02]  /*18270*/  FMUL.FTZ R59, R3, R59 ;  /* 0x0000003b033b7220 */ /* 0x000fe40000410000 */
[----:B------:R-:W1:Y:S01]  /*18280*/  MUFU.EX2 R26, R28 ;  /* 0x0000001c001a7308 */ /* 0x000e620000000800 */
[----:B------:R-:W-:Y:S01]  /*18290*/  FSEL R2, R2, RZ, P0 ;  /* 0x000000ff02027208 */ /* 0x000fe20000000000 */
[----:B------:R-:W-:Y:S01]  /*182a0*/  FADD.FTZ R0, -R0, R108 ;  /* 0x0000006c00007221 */ /* 0x000fe20000010100 */
[----:B------:R-:W-:Y:S01]  /*182b0*/  FSETP.NEU.FTZ.AND P0, PT, R5, -INF , PT ;  /* 0xff8000000500780b */ /* 0x000fe20003f1d000 */
[----:B------:R-:W-:Y:S02]  /*182c0*/  FMUL.FTZ R70, R3, R70 ;  /* 0x0000004603467220 */ /* 0x000fe40000410000 */
[--C-:B------:R-:W-:Y:S02]  /*182d0*/  FFMA.FTZ R8, R9, c[0x0][0x2d0], -R2.reuse ;  /* 0x0000b40009087a23 */ /* 0x100fe40000010802 */
[--C-:B------:R-:W-:Y:S02]  /*182e0*/  FFMA.FTZ R193, R40, c[0x0][0x2d0], -R2.reuse ;  /* 0x0000b40028c17a23 */ /* 0x100fe40000010802 */
[----:B------:R2:W-:Y:S01]  /*182f0*/  MUFU.EX2 R40, R8 ;  /* 0x0000000800287308 */ /* 0x0005e20000000800 */
[----:B------:R-:W-:Y:S02]  /*18300*/  FMUL.FTZ R0, R0, c[0x0][0x2d0] ;  /* 0x0000b40000007a20 */ /* 0x000fe40000410000 */
[--C-:B------:R-:W-:Y:S02]  /*18310*/  FFMA.FTZ R9, R29, c[0x0][0x2d0], -R2.reuse ;  /* 0x0000b4001d097a23 */ /* 0x100fe40000010802 */
[--C-:B------:R-:W-:Y:S02]  /*18320*/  FFMA.FTZ R213, R25, c[0x0][0x2d0], -R2.reuse ;  /* 0x0000b40019d57a23 */ /* 0x100fe40000010802 */
[--C-:B------:R-:W-:Y:S02]  /*18330*/  FFMA.FTZ R38, R48, c[0x0][0x2d0], -R2.reuse ;  /* 0x0000b40030267a23 */ /* 0x100fe40000010802 */
[--C-:B------:R-:W-:Y:S01]  /*18340*/  FFMA.FTZ R177, R43, c[0x0][0x2d0], -R2.reuse ;  /* 0x0000b4002bb17a23 */ /* 0x100fe20000010802 */
[----:B------:R3:W-:Y:S01]  /*18350*/  MUFU.EX2 R25, R9 ;  /* 0x0000000900197308 */ /* 0x0007e20000000800 */
[--C-:B------:R-:W-:Y:S02]  /*18360*/  FFMA.FTZ R211, R42, c[0x0][0x2d0], -R2.reuse ;  /* 0x0000b4002ad37a23 */ /* 0x100fe40000010802 */
[--C-:B------:R-:W-:Y:S01]  /*18370*/  FFMA.FTZ R195, R41, c[0x0][0x2d0], -R2.reuse ;  /* 0x0000b40029c37a23 */ /* 0x100fe20000010802 */
[----:B-1----:R-:W-:Y:S01]  /*18380*/  F2FP.BF16.PACK_AB R174, R26, R27 ;  /* 0x0000001b1aae723e */ /* 0x002fe200000010ff */
[--C-:B------:R-:W-:Y:S02]  /*18390*/  FFMA.FTZ R37, R47, c[0x0][0x2d0], -R2.reuse ;  /* 0x0000b4002f257a23 */ /* 0x100fe40000010802 */
[--C-:B------:R-:W-:Y:S02]  /*183a0*/  FFMA.FTZ R182, R46, c[0x0][0x2d0], -R2.reuse ;  /* 0x0000b4002eb67a23 */ /* 0x100fe40000010802 */
[--C-:B------:R-:W-:Y:S01]  /*183b0*/  FFMA.FTZ R180, R45, c[0x0][0x2d0], -R2.reuse ;  /* 0x0000b4002db47a23 */ /* 0x100fe20000010802 */
[----:B------:R-:W-:Y:S01]  /*183c0*/  MUFU.EX2 R0, R0 ;  /* 0x0000000000007308 */ /* 0x000fe20000000800 */
[----:B------:R-:W-:Y:S01]  /*183d0*/  FFMA.FTZ R179, R44, c[0x0][0x2d0], -R2 ;  /* 0x0000b4002cb37a23 */ /* 0x000fe20000010802 */
[----:B------:R-:W-:Y:S01]  /*183e0*/  FSEL R2, R5, RZ, P0 ;  /* 0x000000ff05027208 */ /* 0x000fe20000000000 */
[----:B------:R-:W-:Y:S02]  /*183f0*/  FMUL.FTZ R71, R3, R71 ;  /* 0x0000004703477220 */ /* 0x000fe40000410000 */
[----:B--2---:R-:W-:Y:S02]  /*18400*/  FMUL.FTZ R8, R5, c[0x0][0x2d0] ;  /* 0x0000b40005087a20 */ /* 0x004fe40000410000 */
[----:B------:R-:W-:Y:S02]  /*18410*/  FADD.FTZ R2, -R2, R109 ;  /* 0x0000006d02027221 */ /* 0x000fe40000010100 */
[----:B------:R-:W-:Y:S01]  /*18420*/  FADD.FTZ R109, R22, R39 ;  /* 0x00000027166d7221 */ /* 0x000fe20000010000 */
[----:B------:R-:W-:Y:S01]  /*18430*/  FSEL R8, R8, RZ, P0 ;  /* 0x000000ff08087208 */ /* 0x000fe20000000000 */
[----:B------:R-:W1:Y:S01]  /*18440*/  MUFU.EX2 R230, R106 ;  /* 0x0000006a00e67308 */ /* 0x000e620000000800 */
[----:B------:R-:W-:Y:S02]  /*18450*/  FMUL.FTZ R2, R2, c[0x0][0x2d0] ;  /* 0x0000b40002027a20 */ /* 0x000fe40000410000 */
[----:B---3--:R-:W-:Y:S02]  /*18460*/  FADD.FTZ R9, R27, R24 ;  /* 0x000000181b097221 */ /* 0x008fe40000010000 */
[--C-:B------:R-:W-:Y:S02]  /*18470*/  FFMA.FTZ R23, R12, c[0x0][0x2d0], -R8.reuse ;  /* 0x0000b4000c177a23 */ /* 0x100fe40000010808 */
[--C-:B------:R-:W-:Y:S02]  /*18480*/  FFMA.FTZ R36, R21, c[0x0][0x2d0], -R8.reuse ;  /* 0x0000b40015247a23 */ /* 0x100fe40000010808 */
[--C-:B------:R-:W-:Y:S01]  /*18490*/  FFMA.FTZ R21, R20, c[0x0][0x2d0], -R8.reuse ;  /* 0x0000b40014157a23 */ /* 0x100fe20000010808 */
[----:B------:R-:W2:Y:S01]  /*184a0*/  MUFU.EX2 R2, R2 ;  /* 0x0000000200027308 */ /* 0x000ea20000000800 */
[--C-:B------:R-:W-:Y:S02]  /*184b0*/  FFMA.FTZ R20, R19, c[0x0][0x2d0], -R8.reuse ;  /* 0x0000b40013147a23 */ /* 0x100fe40000010808 */
[--C-:B------:R-:W-:Y:S02]  /*184c0*/  FFMA.FTZ R176, R18, c[0x0][0x2d0], -R8.reuse ;  /* 0x0000b40012b07a23 */ /* 0x100fe40000010808 */
[--C-:B------:R-:W-:Y:S02]  /*184d0*/  FFMA.FTZ R178, R17, c[0x0][0x2d0], -R8.reuse ;  /* 0x0000b40011b27a23 */ /* 0x100fe40000010808 */
[--C-:B------:R-:W-:Y:S02]  /*184e0*/  FFMA.FTZ R183, R16, c[0x0][0x2d0], -R8.reuse ;  /* 0x0000b40010b77a23 */ /* 0x100fe40000010808 */
[--C-:B------:R-:W-:Y:S01]  /*184f0*/  FFMA.FTZ R184, R15, c[0x0][0x2d0], -R8.reuse ;  /* 0x0000b4000fb87a23 */ /* 0x100fe20000010808 */
[----:B------:R-:W-:Y:S01]  /*18500*/  MUFU.EX2 R227, R36 ;  /* 0x0000002400e37308 */ /* 0x000fe20000000800 */
[--C-:B------:R-:W-:Y:S02]  /*18510*/  FFMA.FTZ R194, R14, c[0x0][0x2d0], -R8.reuse ;  /* 0x0000b4000ec27a23 */ /* 0x100fe40000010808 */
[--C-:B------:R-:W-:Y:S01]  /*18520*/  FFMA.FTZ R212, R13, c[0x0][0x2d0], -R8.reuse ;  /* 0x0000b4000dd47a23 */ /* 0x100fe20000010808 */
[----:B-1----:R-:W-:Y:S01]  /*18530*/  F2FP.BF16.PACK_AB R175, R230, R22 ;  /* 0x00000016e6af723e */ /* 0x002fe200000010ff */
[--C-:B------:R-:W-:Y:S02]  /*18540*/  FFMA.FTZ R214, R10, c[0x0][0x2d0], -R8.reuse ;  /* 0x0000b4000ad67a23 */ /* 0x100fe40000010808 */
[----:B------:R-:W-:Y:S02]  /*18550*/  FFMA.FTZ R215, R11, c[0x0][0x2d0], -R8 ;  /* 0x0000b4000bd77a23 */ /* 0x000fe40000010808 */
[----:B------:R-:W-:Y:S01]  /*18560*/  FFMA.FTZ R8, R0, R238, R40 ;  /* 0x000000ee00087223 */ /* 0x000fe20000010028 */
[----:B------:R-:W-:Y:S01]  /*18570*/  MUFU.EX2 R229, R38 ;  /* 0x0000002600e57308 */ /* 0x000fe20000000800 */
[----:B------:R-:W-:Y:S02]  /*18580*/  FADD.FTZ R181, R26, R9 ;  /* 0x000000091ab57221 */ /* 0x000fe40000010000 */
[C---:B------:R-:W-:Y:S02]  /*18590*/  FMUL.FTZ R13, R0.reuse, R133 ;  /* 0x00000085000d7220 */ /* 0x040fe40000410000 */
[C---:B------:R-:W-:Y:S02]  /*185a0*/  FADD.FTZ R133, R25.reuse, R8 ;  /* 0x0000000819857221 */ /* 0x040fe40000010000 */
[C---:B------:R-:W-:Y:S01]  /*185b0*/  FMUL.FTZ R48, R0.reuse, R112 ;  /* 0x0000007000307220 */ /* 0x040fe20000410000 */
[----:B------:R-:W-:Y:S01]  /*185c0*/  F2FP.BF16.PACK_AB R112, R25, R40 ;  /* 0x000000281970723e */ /* 0x000fe200000010ff */
[C---:B------:R-:W-:Y:S01]  /*185d0*/  FMUL.FTZ R16, R0.reuse, R128 ;  /* 0x0000008000107220 */ /* 0x040fe20000410000 */
[----:B------:R-:W1:Y:S01]  /*185e0*/  LDSM.16.MT88.4 R24, [R196] ;  /* 0x00000000c418783b */ /* 0x000e620000004200 */
[C---:B------:R-:W-:Y:S01]  /*185f0*/  FMUL.FTZ R17, R0.reuse, R129 ;  /* 0x0000008100117220 */ /* 0x040fe20000410000 */
[----:B------:R-:W3:Y:S01]  /*18600*/  MUFU.EX2 R246, R37 ;  /* 0x0000002500f67308 */ /* 0x000ee20000000800 */
[C---:B------:R-:W-:Y:S02]  /*18610*/  FMUL.FTZ R28, R0.reuse, R124 ;  /* 0x0000007c001c7220 */ /* 0x040fe40000410000 */
[C---:B------:R-:W-:Y:S02]  /*18620*/  FMUL.FTZ R29, R0.reuse, R125 ;  /* 0x0000007d001d7220 */ /* 0x040fe40000410000 */
[C---:B------:R-:W-:Y:S01]  /*18630*/  FMUL.FTZ R32, R0.reuse, R120 ;  /* 0x0000007800207220 */ /* 0x040fe20000410000 */
[----:B------:R-:W4:Y:S01]  /*18640*/  LDSM.16.MT88.4 R40, [R197] ;  /* 0x00000000c528783b */ /* 0x000f220000004200 */
        /* <DEDUP_REMOVED lines=8> */
[----:B------:R-:W5:Y:S01]  /*186d0*/  MUFU.EX2 R247, R20 ;  /* 0x0000001400f77308 */ /* 0x000f620000000800 */
        /* <DEDUP_REMOVED lines=11> */
[----:B------:R-:W-:Y:S01]  /*18790*/  MUFU.EX2 R108, R190 ;  /* 0x000000be006c7308 */ /* 0x000fe20000000800 */
[C---:B------:R-:W-:Y:S02]  /*187a0*/  FMUL.FTZ R8, R4.reuse, R140 ;  /* 0x0000008c04087220 */ /* 0x040fe40000410000 */
[----:B------:R-:W-:Y:S02]  /*187b0*/  FMUL.FTZ R9, R4, R141 ;  /* 0x0000008d04097220 */ /* 0x000fe40000410000 */
[C---:B------:R-:W-:Y:S02]  /*187c0*/  FMUL.FTZ R10, R3.reuse, R142 ;  /* 0x0000008e030a7220 */ /* 0x040fe40000410000 */
[----:B------:R-:W-:Y:S02]  /*187d0*/  FMUL.FTZ R11, R3, R143 ;  /* 0x0000008f030b7220 */ /* 0x000fe40000410000 */
[C---:B--2---:R-:W-:Y:S01]  /*187e0*/  FMUL.FTZ R18, R2.reuse, R130 ;  /* 0x0000008202127220 */ /* 0x044fe20000410000 */
[----:B------:R-:W2:Y:S01]  /*187f0*/  MUFU.EX2 R0, R23 ;  /* 0x0000001700007308 */ /* 0x000ea20000000800 */
[C---:B------:R-:W-:Y:S02]  /*18800*/  FMUL.FTZ R19, R2.reuse, R131 ;  /* 0x0000008302137220 */ /* 0x040fe40000410000 */
[----:B------:R-:W-:Y:S01]  /*18810*/  LDSM.16.MT88.4 R128, [R196+0x1000] ;  /* 0x00100000c480783b */ /* 0x000fe20000004200 */
[-C--:B-1----:R-:W-:Y:S05]  /*18820*/  HMMA.16816.F32.BF16 R8, R172, R24.reuse, R8 ;  /* 0x00000018ac08723c */ /* 0x082fea0000041808 */
[----:B------:R-:W-:Y:S01]  /*18830*/  FMUL.FTZ R50, R2, R114 ;  /* 0x0000007202327220 */ /* 0x000fe20000410000 */
[----:B---3--:R-:W-:Y:S01]  /*18840*/  F2FP.BF16.PACK_AB R114, R246, R229 ;  /* 0x000000e5f672723e */ /* 0x008fe200000010ff */
[C---:B------:R-:W-:Y:S01]  /*18850*/  FMUL.FTZ R51, R2.reuse, R115 ;  /* 0x0000007302337220 */ /* 0x040fe20000410000 */
[----:B-----5:R-:W-:Y:S01]  /*18860*/  F2FP.BF16.PACK_AB R115, R247, R228 ;  /* 0x000000e4f773723e */ /* 0x020fe200000010ff */
[C---:B------:R-:W-:Y:S01]  /*18870*/  FMUL.FTZ R14, R2.reuse, R134 ;  /* 0x00000086020e7220 */ /* 0x040fe20000410000 */
[----:B------:R-:W-:Y:S02]  /*18880*/  MUFU.EX2 R240, R187 ;  /* 0x000000bb00f07308 */ /* 0x000fe40000000800 */
[----:B------:R-:W-:Y:S02]  /*18890*/  FMUL.FTZ R15, R2, R135 ;  /* 0x00000087020f7220 */ /* 0x000fe40000410000 */
[C---:B------:R-:W-:Y:S02]  /*188a0*/  FMUL.FTZ R20, R4.reuse, R144 ;  /* 0x0000009004147220 */ /* 0x040fe40000410000 */
[----:B------:R-:W-:Y:S02]  /*188b0*/  FMUL.FTZ R21, R4, R145 ;  /* 0x0000009104157220 */ /* 0x000fe40000410000 */
[----:B------:R-:W-:Y:S01]  /*188c0*/  FMUL.FTZ R22, R3, R146 ;  /* 0x0000009203167220 */ /* 0x000fe20000410000 */
[----:B--2---:R-:W-:Y:S01]  /*188d0*/  F2FP.BF16.PACK_AB R113, R227, R0 ;  /* 0x00000000e371723e */ /* 0x004fe200000010ff */
[C---:B------:R-:W-:Y:S01]  /*188e0*/  FMUL.FTZ R23, R3.reuse, R147 ;  /* 0x0000009303177220 */ /* 0x040fe20000410000 */
[----:B------:R-:W-:Y:S01]  /*188f0*/  MUFU.EX2 R135, R188 ;  /* 0x000000bc00877308 */ /* 0x000fe20000000800 */
[----:B------:R-:W-:Y:S01]  /*18900*/  LDSM.16.MT88.4 R144, [R196+0x800] ;  /* 0x00080000c490783b */ /* 0x000fe20000004200 */
[C---:B------:R-:W-:Y:S02]  /*18910*/  FMUL.FTZ R46, R2.reuse, R118 ;  /* 0x00000076022e7220 */ /* 0x040fe40000410000 */
[C---:B------:R-:W-:Y:S01]  /*18920*/  FMUL.FTZ R47, R2.reuse, R119 ;  /* 0x00000077022f7220 */ /* 0x040fe20000410000 */
[C---:B------:R-:W-:Y:S04]  /*18930*/  HMMA.16816.F32.BF16 R12, R112.reuse, R24, R12 ;  /* 0x00000018700c723c */ /* 0x040fe8000004180c */
[----:B------:R-:W1:Y:S01]  /*18940*/  LDSM.16.MT88.4 R116, [R196+0xc00] ;  /* 0x000c0000c474783b */ /* 0x000e620000004200 */
[C---:B------:R-:W-:Y:S01]  /*18950*/  FMUL.FTZ R30, R2.reuse, R126 ;  /* 0x0000007e021e7220 */ /* 0x040fe20000410000 */
[----:B------:R-:W-:Y:S01]  /*18960*/  MUFU.EX2 R134, R182 ;  /* 0x000000b600867308 */ /* 0x000fe20000000800 */
[C---:B------:R-:W-:Y:S01]  /*18970*/  FMUL.FTZ R31, R2.reuse, R127 ;  /* 0x0000007f021f7220 */ /* 0x040fe20000410000 */
[-C--:B------:R-:W-:Y:S04]  /*18980*/  HMMA.16816.F32.BF16 R16, R112, R26.reuse, R16 ;  /* 0x0000001a7010723c */ /* 0x080fe80000041810 */
[----:B------:R-:W-:Y:S01]  /*18990*/  LDSM.16.MT88.4 R124, [R197+0x400] ;  /* 0x00040000c57c783b */ /* 0x000fe20000004200 */
[C---:B------:R-:W-:Y:S02]  /*189a0*/  FMUL.FTZ R34, R2.reuse, R122 ;  /* 0x0000007a02227220 */ /* 0x040fe40000410000 */
[----:B------:R-:W-:Y:S01]  /*189b0*/  FMUL.FTZ R35, R2, R123 ;  /* 0x0000007b02237220 */ /* 0x000fe20000410000 */
[C---:B------:R-:W-:Y:S01]  /*189c0*/  HMMA.16816.F32.BF16 R20, R172.reuse, R26, R20 ;  /* 0x0000001aac14723c */ /* 0x040fe20000041814 */
[----:B------:R-:W-:Y:S03]  /*189d0*/  MUFU.EX2 R243, R186 ;  /* 0x000000ba00f37308 */ /* 0x000fe60000000800 */
[C---:B------:R-:W-:Y:S01]  /*189e0*/  FMUL.FTZ R24, R4.reuse, R148 ;  /* 0x0000009404187220 */ /* 0x040fe20000410000 */
[----:B------:R-:W-:Y:S01]  /*189f0*/  LDSM.16.MT88.4 R120, [R196+0x400] ;  /* 0x00040000c478783b */ /* 0x000fe20000004200 */
[C---:B------:R-:W-:Y:S02]  /*18a00*/  FMUL.FTZ R25, R4.reuse, R149 ;  /* 0x0000009504197220 */ /* 0x040fe40000410000 */
[C---:B------:R-:W-:Y:S03]  /*18a10*/  FMUL.FTZ R26, R3.reuse, R150 ;  /* 0x00000096031a7220 */ /* 0x040fe60000410000 */
[----:B------:R-:W-:Y:S01]  /*18a20*/  MUFU.EX2 R244, R185 ;  /* 0x000000b900f47308 */ /* 0x000fe20000000800 */
[C---:B------:R-:W-:Y:S02]  /*18a30*/  FMUL.FTZ R27, R3.reuse, R151 ;  /* 0x00000097031b7220 */ /* 0x040fe40000410000 */
[C---:B------:R-:W-:Y:S02]  /*18a40*/  FMUL.FTZ R36, R4.reuse, R152 ;  /* 0x0000009804247220 */ /* 0x040fe40000410000 */
[----:B------:R-:W-:Y:S02]  /*18a50*/  FMUL.FTZ R37, R4, R153 ;  /* 0x0000009904257220 */ /* 0x000fe40000410000 */
[C---:B------:R-:W-:Y:S01]  /*18a60*/  FMUL.FTZ R38, R3.reuse, R154 ;  /* 0x0000009a03267220 */ /* 0x040fe20000410000 */
[-C--:B----4-:R-:W-:Y:S02]  /*18a70*/  HMMA.16816.F32.BF16 R24, R172, R40.reuse, R24 ;  /* 0x00000028ac18723c */ /* 0x090fe40000041818 */
[----:B------:R-:W-:Y:S01]  /*18a80*/  MUFU.EX2 R241, R180 ;  /* 0x000000b400f17308 */ /* 0x000fe20000000800 */
[C---:B------:R-:W-:Y:S02]  /*18a90*/  FMUL.FTZ R39, R3.reuse, R155 ;  /* 0x0000009b03277220 */ /* 0x040fe40000410000 */
[----:B------:R-:W-:Y:S01]  /*18aa0*/  LDSM.16.MT88.4 R152, [R197+0x800] ;  /* 0x00080000c598783b */ /* 0x000fe20000004200 */
[C---:B------:R-:W-:Y:S02]  /*18ab0*/  FMUL.FTZ R62, R2.reuse, R62 ;  /* 0x0000003e023e7220 */ /* 0x040fe40000410000 */
[C---:B------:R-:W-:Y:S04]  /*18ac0*/  HMMA.16816.F32.BF16 R28, R112.reuse, R40, R28 ;  /* 0x00000028701c723c */ /* 0x040fe8000004181c */
[C---:B------:R-:W-:Y:S01]  /*18ad0*/  FMUL.FTZ R63, R2.reuse, R63 ;  /* 0x0000003f023f7220 */ /* 0x040fe20000410000 */
[----:B------:R-:W-:Y:S01]  /*18ae0*/  MUFU.EX2 R242, R179 ;  /* 0x000000b300f27308 */ /* 0x000fe20000000800 */
[----:B------:R-:W-:Y:S02]  /*18af0*/  FMUL.FTZ R66, R2, R66 ;  /* 0x0000004202427220 */ /* 0x000fe40000410000 */
[-C--:B------:R-:W-:Y:S04]  /*18b00*/  HMMA.16816.F32.BF16 R32, R112, R42.reuse, R32 ;  /* 0x0000002a7020723c */ /* 0x080fe80000041820 */
[C---:B------:R-:W-:Y:S02]  /*18b10*/  FMUL.FTZ R40, R4.reuse, R156 ;  /* 0x0000009c04287220 */ /* 0x040fe40000410000 */
[----:B------:R-:W-:Y:S01]  /*18b20*/  FMUL.FTZ R41, R4, R157 ;  /* 0x0000009d04297220 */ /* 0x000fe20000410000 */
[----:B------:R-:W-:Y:S01]  /*18b30*/  MUFU.EX2 R245, R177 ;  /* 0x000000b100f57308 */ /* 0x000fe20000000800 */
[C---:B------:R-:W-:Y:S04]  /*18b40*/  HMMA.16816.F32.BF16 R36, R172.reuse, R42, R36 ;  /* 0x0000002aac24723c */ /* 0x040fe80000041824 */
[C---:B------:R-:W-:Y:S02]  /*18b50*/  FMUL.FTZ R67, R2.reuse, R67 ;  /* 0x0000004302437220 */ /* 0x040fe40000410000 */
[C---:B------:R-:W-:Y:S02]  /*18b60*/  FMUL.FTZ R74, R3.reuse, R74 ;  /* 0x0000004a034a7220 */ /* 0x040fe40000410000 */
[C---:B------:R-:W-:Y:S01]  /*18b70*/  FMUL.FTZ R42, R3.reuse, R158 ;  /* 0x0000009e032a7220 */ /* 0x040fe20000410000 */
[----:B------:R-:W-:Y:S03]  /*18b80*/  MUFU.EX2 R238, R178 ;  /* 0x000000b200ee7308 */ /* 0x000fe60000000800 */
[C---:B------:R-:W-:Y:S02]  /*18b90*/  FMUL.FTZ R43, R3.reuse, R159 ;  /* 0x0000009f032b7220 */ /* 0x040fe40000410000 */
[C---:B------:R-:W-:Y:S02]  /*18ba0*/  FMUL.FTZ R75, R3.reuse, R75 ;  /* 0x0000004b034b7220 */ /* 0x040fe40000410000 */
[C---:B------:R-:W-:Y:S02]  /*18bb0*/  FMUL.FTZ R78, R2.reuse, R78 ;  /* 0x0000004e024e7220 */ /* 0x040fe40000410000 */
[C---:B------:R-:W-:Y:S01]  /*18bc0*/  FMUL.FTZ R79, R2.reuse, R79 ;  /* 0x0000004f024f7220 */ /* 0x040fe20000410000 */
[-C--:B-1----:R-:W-:Y:S01]  /*18bd0*/  HMMA.16816.F32.BF16 R40, R172, R116.reuse, R40 ;  /* 0x00000074ac28723c */ /* 0x082fe20000041828 */
[----:B------:R-:W-:Y:S02]  /*18be0*/  MUFU.EX2 R237, R183 ;  /* 0x000000b700ed7308 */ /* 0x000fe40000000800 */
[C---:B------:R-:W-:Y:S02]  /*18bf0*/  FMUL.FTZ R82, R2.reuse, R82 ;  /* 0x0000005202527220 */ /* 0x040fe40000410000 */
[C---:B------:R-:W-:Y:S02]  /*18c00*/  FMUL.FTZ R83, R2.reuse, R83 ;  /* 0x0000005302537220 */ /* 0x040fe40000410000 */
[C---:B------:R-:W-:Y:S01]  /*18c10*/  FMUL.FTZ R86, R3.reuse, R86 ;  /* 0x0000005603567220 */ /* 0x040fe20000410000 */
[C---:B------:R-:W-:Y:S03]  /*18c20*/  HMMA.16816.F32.BF16 R44, R112.reuse, R116, R44 ;  /* 0x00000074702c723c */ /* 0x040fe6000004182c */
[----:B------:R-:W-:Y:S01]  /*18c30*/  MUFU.EX2 R192, R184 ;  /* 0x000000b800c07308 */ /* 0x000fe20000000800 */
[C---:B------:R-:W-:Y:S02]  /*18c40*/  FMUL.FTZ R87, R3.reuse, R87 ;  /* 0x0000005703577220 */ /* 0x040fe40000410000 */
[----:B------:R-:W-:Y:S02]  /*18c50*/  FFMA.FTZ R132, R2, R239, R0 ;  /* 0x000000ef02847223 */ /* 0x000fe40000010000 */
[-C--:B------:R-:W-:Y:S04]  /*18c60*/  HMMA.16816.F32.BF16 R48, R112, R118.reuse, R48 ;  /* 0x000000767030723c */ /* 0x080fe80000041830 */
[C---:B------:R-:W-:Y:S01]  /*18c70*/  FMUL.FTZ R90, R3.reuse, R90 ;  /* 0x0000005a035a7220 */ /* 0x040fe20000410000 */
[----:B------:R-:W-:Y:S01]  /*18c80*/  MUFU.EX2 R239, R176 ;  /* 0x000000b000ef7308 */ /* 0x000fe20000000800 */
[C---:B------:R-:W-:Y:S02]  /*18c90*/  FMUL.FTZ R91, R3.reuse, R91 ;  /* 0x0000005b035b7220 */ /* 0x040fe40000410000 */
[C---:B------:R-:W-:Y:S01]  /*18ca0*/  HMMA.16816.F32.BF16 R52, R172.reuse, R118, R52 ;  /* 0x00000076ac34723c */ /* 0x040fe20000041834 */
[----:B------:R-:W1:Y:S03]  /*18cb0*/  LDSM.16.MT88.4 R116, [R197+0xc00] ;  /* 0x000c0000c574783b */ /* 0x000e660000004200 */
[C---:B------:R-:W-:Y:S02]  /*18cc0*/  FMUL.FTZ R102, R3.reuse, R102 ;  /* 0x0000006603667220 */ /* 0x040fe40000410000 */
[----:B------:R-:W-:Y:S01]  /*18cd0*/  FMUL.FTZ R103, R3, R103 ;  /* 0x0000006703677220 */ /* 0x000fe20000410000 */
[----:B------:R-:W-:Y:S01]  /*18ce0*/  MUFU.EX2 R186, R219 ;  /* 0x000000db00ba7308 */ /* 0x000fe20000000800 */
[----:B------:R-:W-:Y:S04]  /*18cf0*/  FADD.FTZ R3, R229, R133 ;  /* 0x00000085e5037221 */ /* 0x000fe80000010000 */
[----:B------:R-:W-:Y:S02]  /*18d00*/  FMUL.FTZ R89, R4, R89 ;  /* 0x0000005904597220 */ /* 0x000fe40000410000 */
[----:B------:R-:W-:Y:S02]  /*18d10*/  FADD.FTZ R4, R230, R109 ;  /* 0x0000006de6047221 */ /* 0x000fe40000010000 */
[C---:B------:R-:W-:Y:S01]  /*18d20*/  FMUL.FTZ R94, R2.reuse, R94 ;  /* 0x0000005e025e7220 */ /* 0x040fe20000410000 */
[----:B------:R-:W-:Y:S01]  /*18d30*/  MUFU.EX2 R109, R223 ;  /* 0x000000df006d7308 */ /* 0x000fe20000000800 */
[C---:B------:R-:W-:Y:S02]  /*18d40*/  FMUL.FTZ R95, R2.reuse, R95 ;  /* 0x0000005f025f7220 */ /* 0x040fe40000410000 */
[C---:B------:R-:W-:Y:S02]  /*18d50*/  FMUL.FTZ R98, R2.reuse, R98 ;  /* 0x0000006202627220 */ /* 0x040fe40000410000 */
[----:B------:R-:W-:Y:S02]  /*18d60*/  FMUL.FTZ R99, R2, R99 ;  /* 0x0000006302637220 */ /* 0x000fe40000410000 */
[----:B------:R-:W-:Y:S03]  /*18d70*/  FADD.FTZ R0, R106, R181 ;  /* 0x000000b56a007221 */ /* 0x000fe60000010000 */
[----:B------:R-:W2:Y:S10]  /*18d80*/  MUFU.EX2 R2, R191 ;  /* 0x000000bf00027308 */ /* 0x000eb40000000800 */
[----:B------:R-:W-:Y:S01]  /*18d90*/  MUFU.EX2 R187, R218 ;  /* 0x000000da00bb7308 */ /* 0x000fe20000000800 */
[-C--:B-1----:R-:W-:Y:S09]  /*18da0*/  HMMA.16816.F32.BF16 R56, R172, R116.reuse, R56 ;  /* 0x00000074ac38723c */ /* 0x082ff20000041838 */
[----:B------:R-:W-:Y:S01]  /*18db0*/  MUFU.EX2 R190, R217 ;  /* 0x000000d900be7308 */ /* 0x000fe20000000800 */
[C---:B------:R-:W-:Y:S04]  /*18dc0*/  HMMA.16816.F32.BF16 R60, R112.reuse, R116, R60 ;  /* 0x00000074703c723c */ /* 0x040fe8000004183c */
[----:B--2---:R-:W-:Y:S04]  /*18dd0*/  FADD.FTZ R0, R2, R0 ;  /* 0x0000000002007221 */ /* 0x004fe80000010000 */
[-C--:B------:R-:W-:Y:S01]  /*18de0*/  HMMA.16816.F32.BF16 R64, R112, R118.reuse, R64 ;  /* 0x000000767040723c */ /* 0x080fe20000041840 */
[----:B------:R-:W-:Y:S03]  /*18df0*/  MUFU.EX2 R191, R216 ;  /* 0x000000d800bf7308 */ /* 0x000fe60000000800 */
[----:B------:R-:W-:Y:S04]  /*18e00*/  FADD.FTZ R0, R108, R0 ;  /* 0x000000006c007221 */ /* 0x000fe80000010000 */
[C---:B------:R-:W-:Y:S01]  /*18e10*/  HMMA.16816.F32.BF16 R68, R172.reuse, R118, R68 ;  /* 0x00000076ac44723c */ /* 0x040fe20000041844 */
[----:B------:R-:W1:Y:S02]  /*18e20*/  LDSM.16.MT88.4 R116, [R196+0x1800] ;  /* 0x00180000c474783b */ /* 0x000e640000004200 */
[----:B------:R-:W-:Y:S10]  /*18e30*/  MUFU.EX2 R185, R211 ;  /* 0x000000d300b97308 */ /* 0x000ff40000000800 */
[----:B------:R-:W2:Y:S10]  /*18e40*/  MUFU.EX2 R188, R195 ;  /* 0x000000c300bc7308 */ /* 0x000eb40000000800 */
[----:B------:R-:W-:Y:S10]  /*18e50*/  MUFU.EX2 R189, R193 ;  /* 0x000000c100bd7308 */ /* 0x000ff40000000800 */
[----:B------:R-:W3:Y:S01]  /*18e60*/  MUFU.EX2 R184, R213 ;  /* 0x000000d500b87308 */ /* 0x000ee20000000800 */
[----:B--2---:R-:W-:Y:S01]  /*18e70*/  F2FP.BF16.PACK_AB R176, R188, R185 ;  /* 0x000000b9bcb0723e */ /* 0x004fe200000010ff */
[-C--:B-1----:R-:W-:Y:S08]  /*18e80*/  HMMA.16816.F32.BF16 R72, R172, R116.reuse, R72 ;  /* 0x00000074ac48723c */ /* 0x082ff00000041848 */
[----:B------:R-:W-:Y:S01]  /*18e90*/  MUFU.EX2 R183, R194 ;  /* 0x000000c200b77308 */ /* 0x000fe20000000800 */
[C---:B------:R-:W-:Y:S09]  /*18ea0*/  HMMA.16816.F32.BF16 R76, R112.reuse, R116, R76 ;  /* 0x00000074704c723c */ /* 0x040ff2000004184c */
[----:B------:R-:W1:Y:S01]  /*18eb0*/  MUFU.EX2 R182, R212 ;  /* 0x000000d400b67308 */ /* 0x000e620000000800 */
[-C--:B------:R-:W-:Y:S03]  /*18ec0*/  HMMA.16816.F32.BF16 R80, R112, R118.reuse, R80 ;  /* 0x000000767050723c */ /* 0x080fe60000041850 */
[----:B---3--:R-:W-:Y:S06]  /*18ed0*/  F2FP.BF16.PACK_AB R178, R184, R189 ;  /* 0x000000bdb8b2723e */ /* 0x008fec00000010ff */
[----:B------:R-:W-:Y:S01]  /*18ee0*/  MUFU.EX2 R181, R214 ;  /* 0x000000d600b57308 */ /* 0x000fe20000000800 */
[C---:B------:R-:W-:Y:S01]  /*18ef0*/  HMMA.16816.F32.BF16 R84, R172.reuse, R118, R84 ;  /* 0x00000076ac54723c */ /* 0x040fe20000041854 */
[----:B------:R-:W2:Y:S08]  /*18f00*/  LDSM.16.MT88.4 R116, [R197+0x1800] ;  /* 0x00180000c574783b */ /* 0x000eb00000004200 */
[----:B------:R-:W3:Y:S03]  /*18f10*/  MUFU.EX2 R180, R215 ;  /* 0x000000d700b47308 */ /* 0x000ee60000000800 */
[----:B-1----:R-:W-:Y:S02]  /*18f20*/  F2FP.BF16.PACK_AB R177, R182, R183 ;  /* 0x000000b7b6b1723e */ /* 0x002fe400000010ff */
[----:B---3--:R-:W-:Y:S01]  /*18f30*/  F2FP.BF16.PACK_AB R179, R180, R181 ;  /* 0x000000b5b4b3723e */ /* 0x008fe200000010ff */
[-C--:B--2---:R-:W-:Y:S08]  /*18f40*/  HMMA.16816.F32.BF16 R88, R172, R116.reuse, R88 ;  /* 0x00000074ac58723c */ /* 0x084ff00000041858 */
        /* <DEDUP_REMOVED lines=9> */
[----:B------:R-:W-:Y:S01]  /*18fe0*/  FADD.FTZ R0, R227, R132 ;  /* 0x00000084e3007221 */ /* 0x000fe20000010000 */
[----:B------:R-:W-:Y:S01]  /*18ff0*/  F2FP.BF16.PACK_AB R115, R244, R243 ;  /* 0x000000f3f473723e */ /* 0x000fe200000010ff */
[----:B------:R-:W2:Y:S01]  /*19000*/  LDL R227, [R1+0x24] ;  /* 0x0000240001e37983 */ /* 0x000ea20000100800 */
[----:B------:R-:W1:Y:S02]  /*19010*/  MUFU.EX2 R132, R224 ;  /* 0x000000e000847308 */ /* 0x000e640000000800 */
[----:B------:R-:W-:Y:S01]  /*19020*/  F2FP.BF16.PACK_AB R118, R245, R242 ;  /* 0x000000f2f576723e */ /* 0x000fe200000010ff */
[----:B------:R-:W-:Y:S01]  /*19030*/  FADD.FTZ R106, R228, R0 ;  /* 0x00000000e46a7221 */ /* 0x000fe20000010000 */
[----:B------:R-:W-:Y:S01]  /*19040*/  F2FP.BF16.PACK_AB R119, R192, R237 ;  /* 0x000000edc077723e */ /* 0x000fe200000010ff */
[-C--:B------:R-:W-:Y:S05]  /*19050*/  HMMA.16816.F32.BF16 R8, R112, R120.reuse, R8 ;  /* 0x000000787008723c */ /* 0x080fea0000041808 */
[----:B------:R-:W-:Y:S01]  /*19060*/  F2FP.BF16.PACK_AB R173, R187, R186 ;  /* 0x000000babbad723e */ /* 0x000fe200000010ff */
[----:B------:R-:W3:Y:S01]  /*19070*/  MUFU.EX2 R108, R226 ;  /* 0x000000e2006c7308 */ /* 0x000ee20000000800 */
[----:B------:R-:W-:Y:S01]  /*19080*/  F2FP.BF16.PACK_AB R175, R191, R190 ;  /* 0x000000bebfaf723e */ /* 0x000fe200000010ff */
[C---:B------:R-:W-:Y:S08]  /*19090*/  HMMA.16816.F32.BF16 R12, R116.reuse, R120, R12 ;  /* 0x00000078740c723c */ /* 0x040ff0000004180c */
[-C--:B------:R-:W-:Y:S01]  /*190a0*/  HMMA.16816.F32.BF16 R16, R116, R122.reuse, R16 ;  /* 0x0000007a7410723c */ /* 0x080fe20000041810 */
[----:B------:R-:W4:Y:S03]  /*190b0*/  MUFU.EX2 R107, R225 ;  /* 0x000000e1006b7308 */ /* 0x000f260000000800 */
[----:B-1----:R-:W-:Y:S04]  /*190c0*/  F2FP.BF16.PACK_AB R174, R109, R132 ;  /* 0x000000846dae723e */ /* 0x002fe800000010ff */
[C---:B------:R-:W-:Y:S01]  /*190d0*/  HMMA.16816.F32.BF16 R20, R112.reuse, R122, R20 ;  /* 0x0000007a7014723c */ /* 0x040fe20000041814 */
[----:B------:R-:W1:Y:S03]  /*190e0*/  LDSM.16.MT88.4 R120, [R197+0x1000] ;  /* 0x00100000c578783b */ /* 0x000e660000004200 */
[----:B---3--:R-:W-:Y:S04]  /*190f0*/  FADD.FTZ R0, R108, R2 ;  /* 0x000000026c007221 */ /* 0x008fe80000010000 */
[-C--:B------:R-:W-:Y:S04]  /*19100*/  HMMA.16816.F32.BF16 R24, R112, R124.reuse, R24 ;  /* 0x0000007c7018723c */ /* 0x080fe80000041818 */
[----:B------:R-:W-:Y:S01]  /*19110*/  FADD.FTZ R2, R247, R106 ;  /* 0x0000006af7027221 */ /* 0x000fe20000010000 */
[----:B------:R-:W-:Y:S03]  /*19120*/  MOV R106, R105 ;  /* 0x00000069006a7202 */ /* 0x000fe60000000f00 */
[C---:B------:R-:W-:Y:S04]  /*19130*/  HMMA.16816.F32.BF16 R28, R116.reuse, R124, R28 ;  /* 0x0000007c741c723c */ /* 0x040fe8000004181c */
[C---:B----4-:R-:W-:Y:S01]  /*19140*/  F2FP.BF16.PACK_AB R172, R107.reuse, R108 ;  /* 0x0000006c6bac723e */ /* 0x050fe200000010ff */
[----:B------:R-:W-:Y:S01]  /*19150*/  FADD.FTZ R0, R107, R0 ;  /* 0x000000006b007221 */ /* 0x000fe20000010000 */
[----:B------:R-:W-:Y:S01]  /*19160*/  MOV R107, R104 ;  /* 0x00000068006b7202 */ /* 0x000fe20000000f00 */
[----:B------:R-:W-:Y:S01]  /*19170*/  FADD.FTZ R2, R239, R2 ;  /* 0x00000002ef027221 */ /* 0x000fe20000010000 */
[-C--:B------:R-:W-:Y:S04]  /*19180*/  HMMA.16816.F32.BF16 R32, R116, R126.reuse, R32 ;  /* 0x0000007e7420723c */ /* 0x080fe80000041820 */
[----:B------:R-:W-:Y:S01]  /*19190*/  FADD.FTZ R0, R132, R0 ;  /* 0x0000000084007221 */ /* 0x000fe20000010000 */
[----:B------:R-:W-:Y:S01]  /*191a0*/  MOV R108, R6 ;  /* 0x00000006006c7202 */ /* 0x000fe20000000f00 */
[----:B------:R-:W-:Y:S02]  /*191b0*/  FADD.FTZ R2, R238, R2 ;  /* 0x00000002ee027221 */ /* 0x000fe40000010000 */
[C---:B------:R-:W-:Y:S01]  /*191c0*/  HMMA.16816.F32.BF16 R36, R112.reuse, R126, R36 ;  /* 0x0000007e7024723c */ /* 0x040fe20000041824 */
[----:B------:R-:W3:Y:S03]  /*191d0*/  LDSM.16.MT88.4 R124, [R196+0x1c00] ;  /* 0x001c0000c47c783b */ /* 0x000ee60000004200 */
[----:B------:R-:W-:Y:S01]  /*191e0*/  FADD.FTZ R248, R109, R0 ;  /* 0x000000006df87221 */ /* 0x000fe20000010000 */
[----:B------:R-:W-:Y:S01]  /*191f0*/  MOV R109, R5 ;  /* 0x00000005006d7202 */ /* 0x000fe20000000f00 */
        /* <DEDUP_REMOVED lines=11> */
[----:B------:R-:W4:Y:S03]  /*192b0*/  LDSM.16.MT88.4 R128, [R197+0x1c00] ;  /* 0x001c0000c580783b */ /* 0x000f260000004200 */
        /* <DEDUP_REMOVED lines=23> */
[C---:B------:R-:W-:Y:S08]  /*19430*/  HMMA.16816.F32.BF16 R84, R112.reuse, R126, R84 ;  /* 0x0000007e7054723c */ /* 0x040ff00000041854 */
[-C--:B----4-:R-:W-:Y:S08]  /*19440*/  HMMA.16816.F32.BF16 R88, R112, R128.reuse, R88 ;  /* 0x000000807058723c */ /* 0x090ff00000041858 */
[C---:B------:R-:W-:Y:S08]  /*19450*/  HMMA.16816.F32.BF16 R92, R116.reuse, R128, R92 ;  /* 0x00000080745c723c */ /* 0x040ff0000004185c */
[-C--:B------:R-:W-:Y:S08]  /*19460*/  HMMA.16816.F32.BF16 R96, R116, R130.reuse, R96 ;  /* 0x000000827460723c */ /* 0x080ff00000041860 */
[----:B------:R-:W-:Y:S08]  /*19470*/  HMMA.16816.F32.BF16 R100, R112, R130, R100 ;  /* 0x000000827064723c */ /* 0x000ff00000041864 */
[-C--:B------:R-:W-:Y:S01]  /*19480*/  HMMA.16816.F32.BF16 R140, R172, R144.reuse, R8 ;  /* 0x00000090ac8c723c */ /* 0x080fe20000041808 */
[----:B------:R-:W1:Y:S07]  /*19490*/  LDSM.16.MT88.4 R8, [R197+0x1400] ;  /* 0x00140000c508783b */ /* 0x000e6e0000004200 */
[C---:B------:R-:W-:Y:S01]  /*194a0*/  HMMA.16816.F32.BF16 R132, R176.reuse, R144, R12 ;  /* 0x00000090b084723c */ /* 0x040fe2000004180c */
[----:B------:R-:W3:Y:S07]  /*194b0*/  LDSM.16.MT88.4 R12, [R196+0x2000] ;  /* 0x00200000c40c783b */ /* 0x000eee0000004200 */
[-C--:B------:R-:W-:Y:S01]  /*194c0*/  HMMA.16816.F32.BF16 R128, R176, R146.reuse, R16 ;  /* 0x00000092b080723c */ /* 0x080fe20000041810 */
[----:B------:R-:W4:Y:S07]  /*194d0*/  LDSM.16.MT88.4 R16, [R197+0x2000] ;  /* 0x00200000c510783b */ /* 0x000f2e0000004200 */
        /* <DEDUP_REMOVED lines=9> */
[-C--:B-1----:R-:W-:Y:S03]  /*19570*/  HMMA.16816.F32.BF16 R56, R172, R8.reuse, R56 ;  /* 0x00000008ac38723c */ /* 0x082fe60000041838 */
[C---:B--2---:R-:W-:Y:S05]  /*19580*/  ISETP.GT.AND P0, PT, R221.reuse, R227, PT ;  /* 0x000000e3dd00720c */ /* 0x044fea0003f04270 */
[C---:B------:R-:W-:Y:S04]  /*19590*/  HMMA.16816.F32.BF16 R60, R176.reuse, R8, R60 ;  /* 0x00000008b03c723c */ /* 0x040fe8000004183c */
[----:B------:R-:W-:Y:S04]  /*195a0*/  IADD3 R221, R221, -0x1, RZ ;  /* 0xffffffffdddd7810 */ /* 0x000fe80007ffe0ff */
[-C--:B------:R-:W-:Y:S08]  /*195b0*/  HMMA.16816.F32.BF16 R64, R176, R10.reuse, R64 ;  /* 0x0000000ab040723c */ /* 0x080ff00000041840 */
[C---:B------:R-:W-:Y:S08]  /*195c0*/  HMMA.16816.F32.BF16 R68, R172.reuse, R10, R68 ;  /* 0x0000000aac44723c */ /* 0x040ff00000041844 */
[-C--:B---3--:R-:W-:Y:S08]  /*195d0*/  HMMA.16816.F32.BF16 R72, R172, R12.reuse, R72 ;  /* 0x0000000cac48723c */ /* 0x088ff00000041848 */
[C---:B------:R-:W-:Y:S08]  /*195e0*/  HMMA.16816.F32.BF16 R76, R176.reuse, R12, R76 ;  /* 0x0000000cb04c723c */ /* 0x040ff0000004184c */
[-C--:B------:R-:W-:Y:S08]  /*195f0*/  HMMA.16816.F32.BF16 R80, R176, R14.reuse, R80 ;  /* 0x0000000eb050723c */ /* 0x080ff00000041850 */
[C---:B------:R-:W-:Y:S08]  /*19600*/  HMMA.16816.F32.BF16 R84, R172.reuse, R14, R84 ;  /* 0x0000000eac54723c */ /* 0x040ff00000041854 */
[-C--:B----4-:R-:W-:Y:S08]  /*19610*/  HMMA.16816.F32.BF16 R88, R172, R16.reuse, R88 ;  /* 0x00000010ac58723c */ /* 0x090ff00000041858 */
[C---:B------:R-:W-:Y:S08]  /*19620*/  HMMA.16816.F32.BF16 R92, R176.reuse, R16, R92 ;  /* 0x00000010b05c723c */ /* 0x040ff0000004185c */
[-C--:B------:R-:W-:Y:S08]  /*19630*/  HMMA.16816.F32.BF16 R96, R176, R18.reuse, R96 ;  /* 0x00000012b060723c */ /* 0x080ff00000041860 */
[----:B------:R-:W-:Y:S01]  /*19640*/  HMMA.16816.F32.BF16 R100, R172, R18, R100 ;  /* 0x00000012ac64723c */ /* 0x000fe20000041864 */
[----:B------:R-:W-:-:S07]  /*19650*/  @P0 BRA `(.L_x_1048) ;  /* 0xffffb86000000947 */ /* 0x000fce000383ffff */
.L_x_1015:
[----:B------:R-:W2:Y:S01]  /*19660*/  LDL R0, [R1+0x58] ;  /* 0x0000580001007983 */ /* 0x000ea20000100800 */
[----:B-1----:R-:W-:-:S05]  /*19670*/  IMAD.MOV.U32 R2, RZ, RZ, c[0x0][0x2c4] ;  /* 0x0000b100ff027624 */ /* 0x002fca00078e00ff */
[----:B------:R-:W-:Y:S01]  /*19680*/  ISETP.NE.AND P0, PT, R2, 0x1, PT ;  /* 0x000000010200780c */ /* 0x000fe20003f05270 */
[----:B------:R-:W-:Y:S01]  /*19690*/  IMAD.MOV.U32 R3, RZ, RZ, c[0x0][0x32c] ;  /* 0x0000cb00ff037624 */ /* 0x000fe200078e00ff */
[----:B--2---:R-:W-:-:S11]  /*196a0*/  IADD3 R0, R0, 0x7f, RZ ;  /* 0x0000007f00007810 */ /* 0x004fd60007ffe0ff */
[----:B------:R-:W-:-:S05]  /*196b0*/  @P0 IMAD.HI.U32 R2, R0, c[0x0][0x2c8], RZ ;  /* 0x0000b20000020a27 */ /* 0x000fca00078e00ff */
[----:B------:R-:W-:Y:S02]  /*196c0*/  @P0 SHF.R.U32.HI R0, RZ, c[0x0][0x2cc], R2 ;  /* 0x0000b300ff000a19 */ /* 0x000fe40000011602 */
[----:B------:R-:W-:Y:S02]  /*196d0*/  ISETP.GE.AND P0, PT, R3, 0x1, PT ;  /* 0x000000010300780c */ /* 0x000fe40003f06270 */
[----:B------:R-:W-:-:S05]  /*196e0*/  IADD3 R2, R250, 0x1, -R249 ;  /* 0x00000001fa027810 */ /* 0x000fca0007ffe8f9 */
        /* <DEDUP_REMOVED lines=13> */
.L_x_1051:
[----:B------:R-:W-:-:S04]  /*197c0*/  MOV R3, 0x1 ;  /* 0x0000000100037802 */ /* 0x000fc80000000f00 */
[----:B------:R-:W-:-:S13]  /*197d0*/  ISETP.NE.AND P0, PT, R3, c[0x0][0x32c], PT ;  /* 0x0000cb0003007a0c */ /* 0x000fda0003f05270 */
[----:B------:R-:W-:-:S05]  /*197e0*/  @P0 IMAD.HI.U32 R3, R0, c[0x0][0x330], RZ ;  /* 0x0000cc0000030a27 */ /* 0x000fca00078e00ff */
[----:B------:R-:W-:Y:S02]  /*197f0*/  @P0 SHF.R.U32.HI R0, RZ, c[0x0][0x334], R3 ;  /* 0x0000cd00ff000a19 */ /* 0x000fe40000011603 */
.L_x_1052:
[----:B------:R-:W-:Y:S05]  /*19800*/  BSYNC B0 ;  /* 0x0000000000007941 */ /* 0x000fea0003800000 */
.L_x_1050:
[----:B------:R-:W-:-:S05]  /*19810*/  IMAD R0, R0, c[0x0][0x32c], RZ ;  /* 0x0000cb0000007a24 */ /* 0x000fca00078e02ff */
[----:B------:R-:W-:-:S03]  /*19820*/  IMNMX R2, R2, R0, !PT ;  /* 0x0000000002027217 */ /* 0x000fc60007800200 */
.L_x_1049:
[----:B------:R-:W2:Y:S01]  /*19830*/  LDL R3, [R1+0x20] ;  /* 0x0000200001037983 */ /* 0x000ea20000100800 */
[----:B------:R-:W-:-:S05]  /*19840*/  IADD3 R2, R2, 0x2f, RZ ;  /* 0x0000002f02027810 */ /* 0x000fca0007ffe0ff */
[----:B------:R-:W-:-:S05]  /*19850*/  IMAD.HI R2, R2, 0x2aaaaaab, RZ ;  /* 0x2aaaaaab02027827 */ /* 0x000fca00078e02ff */
[----:B------:R-:W-:-:S04]  /*19860*/  SHF.R.U32.HI R0, RZ, 0x1f, R2 ;  /* 0x0000001fff007819 */ /* 0x000fc80000011602 */
[----:B------:R-:W-:-:S04]  /*19870*/  LEA.HI.SX32 R0, R2, R0, 0x1d ;  /* 0x0000000002007211 */ /* 0x000fc800078feaff */
[----:B--2---:R-:W-:-:S04]  /*19880*/  IMNMX R246, R3, R0, !PT ;  /* 0x0000000003f67217 */ /* 0x004fc80007800200 */
[----:B------:R-:W-:-:S13]  /*19890*/  ISETP.GE.AND P0, PT, R221, R246, PT ;  /* 0x000000f6dd00720c */ /* 0x000fda0003f06270 */
[----:B------:R-:W-:Y:S05]  /*198a0*/  @!P0 BRA `(.L_x_1053) ;  /* 0x0000328000008947 */ /* 0x000fea0003800000 */
.L_x_1066:
[----:B------:R-:W2:Y:S01]  /*198b0*/  LDL R0, [R1+0x20] ;  /* 0x0000200001007983 */ /* 0x000ea20000100800 */
[----:B------:R-:W-:Y:S04]  /*198c0*/  DEPBAR.LE SB0, 0x0 ;  /* 0x000080000000791a */ /* 0x000fe80000000000 */
[----:B------:R-:W-:Y:S01]  /*198d0*/  WARPSYNC 0xffffffff ;  /* 0xffffffff00007948 */ /* 0x000fe20003800000 */
[----:B------:R-:W-:Y:S01]  /*198e0*/  BAR.SYNC.DEFER_BLOCKING 0x0 ;  /* 0x0000000000007b1d */ /* 0x000fe20000010000 */
[----:B------:R-:W-:Y:S01]  /*198f0*/  IMAD.MOV.U32 R107, RZ, RZ, R105 ;  /* 0x000000ffff6b7224 */ /* 0x000fe200078e0069 */
[----:B------:R-:W-:Y:S01]  /*19900*/  MOV R108, R104 ;  /* 0x00000068006c7202 */ /* 0x000fe20000000f00 */
[----:B------:R-:W-:Y:S03]  /*19910*/  IMAD.MOV.U32 R109, RZ, RZ, R6 ;  /* 0x000000ffff6d7224 */ /* 0x000fe600078e0006 */
[----:B------:R1:W3:Y:S01]  /*19920*/  LDSM.16.M88.4 R52, [R198] ;  /* 0x00000000c634783b */ /* 0x0002e20000000200 */
[----:B------:R-:W-:Y:S03]  /*19930*/  BSSY B0, `(.L_x_1054) ;  /* 0x0000043000007945 */ /* 0x000fe60003800000 */
[----:B------:R1:W4:Y:S04]  /*19940*/  LDSM.16.M88.4 R48, [R198+0x1000] ;  /* 0x00100000c630783b */ /* 0x0003280000000200 */
        /* <DEDUP_REMOVED lines=28> */
.L_x_1202:
[----:B------:R-:W-:-:S05]  /*19b10*/  BRA.DIV ~URZ, `(.L_x_1057) ;  /* 0x0000e5327f007947 */ /* 0x000fca000b800000 */
[----:B------:R3:W4:Y:S02]  /*19b20*/  SHFL.IDX PT, R0, R9, RZ, 0x1c1f ;  /* 0x001c1fff09007589 */ /* 0x00072400000e0000 */
.L_x_1203:
        /* <DEDUP_REMOVED lines=23> */
.L_x_1204:
        /* <DEDUP_REMOVED lines=12> */
.L_x_1055:
[----:B-1-34-:R-:W-:Y:S05]  /*19d60*/  BSYNC B0 ;  /* 0x0000000000007941 */ /* 0x01afea0003800000 */
.L_x_1054:
[----:B------:R-:W0:Y:S01]  /*19d70*/  LDGDEPBAR ;  /* 0x00000000000079af */ /* 0x000e220000000000 */
[----:B------:R-:W-:Y:S01]  /*19d80*/  WARPSYNC 0xffffffff ;  /* 0xffffffff00007948 */ /* 0x000fe20003800000 */
[-C--:B--2---:R-:W-:Y:S01]  /*19d90*/  HMMA.16816.F32.BF16 R8, R52, R20.reuse, RZ ;  /* 0x000000143408723c */ /* 0x084fe200000418ff */
[----:B------:R-:W-:Y:S05]  /*19da0*/  BSSY B0, `(.L_x_1059) ;  /* 0x000011d000007945 */ /* 0x000fea0003800000 */
[----:B------:R-:W2:Y:S02]  /*19db0*/  LDL R106, [R1+0x20] ;  /* 0x00002000016a7983 */ /* 0x000ea40000100800 */
        /* <DEDUP_REMOVED lines=25> */
[----:B------:R-:W3:Y:S07]  /*19f50*/  LDSM.16.M88.4 R184, [R198+0x3000] ;  /* 0x00300000c6b8783b */ /* 0x000eee0000000200 */
[----:B------:R-:W-:Y:S01]  /*19f60*/  HMMA.16816.F32.BF16 R52, R176, R194, R52 ;  /* 0x000000c2b034723c */ /* 0x000fe20000041834 */
[----:B------:R-:W4:Y:S03]  /*19f70*/  LDSM.16.M88.4 R176, [R171+0x1000] ;  /* 0x00100000abb0783b */ /* 0x000f260000000200 */
[----:B--2---:R-:W-:Y:S04]  /*19f80*/  ISETP.GT.AND P0, PT, R221, R106, PT ;  /* 0x0000006add00720c */ /* 0x004fe80003f04270 */
[-C--:B-1----:R-:W-:Y:S08]  /*19f90*/  HMMA.16816.F32.BF16 R8, R172, R180.reuse, R8 ;  /* 0x000000b4ac08723c */ /* 0x082ff00000041808 */
[C---:B---3--:R-:W-:Y:S08]  /*19fa0*/  HMMA.16816.F32.BF16 R12, R184.reuse, R180, R12 ;  /* 0x000000b4b80c723c */ /* 0x048ff0000004180c */
        /* <DEDUP_REMOVED lines=172> */
[----:B------:R-:W1:Y:S02]  /*1aa70*/  S2R R10, SR_TID.X ;  /* 0x00000000000a7919 */ /* 0x000e640000002100 */
[----:B-1----:R-:W-:Y:S04]  /*1aa80*/  SHF.R.S32.HI R8, RZ, 0x1f, R10 ;  /* 0x0000001fff087819 */ /* 0x002fe8000001140a */
[----:B------:R-:W-:Y:S04]  /*1aa90*/  LEA.HI R8, R8, R10, RZ, 0x2 ;  /* 0x0000000a08087211 */ /* 0x000fe800078f10ff */
[----:B------:R-:W-:Y:S04]  /*1aaa0*/  SHF.R.S32.HI R8, RZ, 0x2, R8 ;  /* 0x00000002ff087819 */ /* 0x000fe80000011408 */
[----:B------:R-:W-:Y:S01]  /*1aab0*/  IADD3 R8, -R8, 0x30, RZ ;  /* 0x0000003008087810 */ /* 0x000fe20007ffe1ff */
[----:B--2---:R-:W-:Y:S01]  /*1aac0*/  IMAD R2, R221, 0x30, R228 ;  /* 0x00000030dd027824 */ /* 0x004fe200078e02e4 */
[----:B---3--:R-:W-:Y:S04]  /*1aad0*/  ISETP.GT.AND P1, PT, R223, 0x2f, PT ;  /* 0x0000002fdf00780c */ /* 0x008fe80003f24270 */
[----:B------:R-:W-:Y:S05]  /*1aae0*/  IADD3 R2, R2, -0x30, R223 ;  /* 0xffffffd002027810 */ /* 0x000fea0007ffe0df */
[----:B------:R-:W-:Y:S04]  /*1aaf0*/  @P2 IMAD.HI.U32 R3, R2, c[0x0][0x2bc], RZ ;  /* 0x0000af0002032a27 */ /* 0x000fe800078e00ff */
[----:B------:R-:W-:Y:S01]  /*1ab00*/  IMAD.MOV.U32 R0, RZ, RZ, R2 ;  /* 0x000000ffff007224 */ /* 0x000fe200078e0002 */
[----:B------:R-:W-:Y:S04]  /*1ab10*/  @P2 SHF.R.U32.HI R0, RZ, c[0x0][0x2c0], R3 ;  /* 0x0000b000ff002a19 */ /* 0x000fe80000011603 */
[C---:B----4-:R-:W-:Y:S01]  /*1ab20*/  @!P1 IADD3 R3, P0, R0.reuse, R226, RZ ;  /* 0x000000e200039210 */ /* 0x050fe20007f1e0ff */
[----:B------:R-:W-:Y:S03]  /*1ab30*/  IMAD.MOV R4, RZ, RZ, -R0 ;  /* 0x000000ffff047224 */ /* 0x000fe600078e0a00 */
[----:B-----5:R-:W-:Y:S01]  /*1ab40*/  @!P1 LEA.HI.X.SX32 R0, R0, R106, 0x1, P0 ;  /* 0x0000006a00009211 */ /* 0x020fe200000f0eff */
        /* <DEDUP_REMOVED lines=20> */
.L_x_1205:
[----:B------:R-:W-:-:S05]  /*1ac90*/  BRA.DIV ~URZ, `(.L_x_1062) ;  /* 0x0000d5627f007947 */ /* 0x000fca000b800000 */
[----:B------:R3:W4:Y:S02]  /*1aca0*/  SHFL.IDX PT, R0, R10, RZ, 0x1c1f ;  /* 0x001c1fff0a007589 */ /* 0x00072400000e0000 */
.L_x_1206:
        /* <DEDUP_REMOVED lines=24> */
.L_x_1207:
        /* <DEDUP_REMOVED lines=20> */
.L_x_1060:
[----:B--234-:R-:W-:Y:S05]  /*1af70*/  BSYNC B0 ;  /* 0x0000000000007941 */ /* 0x01cfea0003800000 */
.L_x_1059:
        /* <DEDUP_REMOVED lines=51> */
.L_x_1208:
        /* <DEDUP_REMOVED lines=15> */
.L_x_1209:
        /* <DEDUP_REMOVED lines=26> */
[C---:B--2---:R-:W-:Y:S01]  /*1b540*/  F2FP.BF16.PACK_AB R172, R3.reuse, R2 ;  /* 0x0000000203ac723e */ /* 0x044fe200000010ff */
[----:B------:R-:W-:Y:S02]  /*1b550*/  FFMA.FTZ R0, R4, R248, R2 ;  /* 0x000000f804007223 */ /* 0x000fe40000010002 */
[C---:B------:R-:W-:Y:S02]  /*1b560*/  FMUL.FTZ R2, R104.reuse, c[0x0][0x2d0] ;  /* 0x0000b40068027a20 */ /* 0x040fe40000410000 */
        /* <DEDUP_REMOVED lines=55> */
[----:B-1----:R-:W-:Y:S01]  /*1b8e0*/  F2FP.BF16.PACK_AB R174, R13, R14 ;  /* 0x0000000e0dae723e */ /* 0x002fe200000010ff */
[----:B------:R-:W-:Y:S02]  /*1b8f0*/  FFMA.FTZ R191, R22, c[0x0][0x2d0], -R8 ;  /* 0x0000b40016bf7a23 */ /* 0x000fe40000010808 */
[C---:B------:R-:W-:Y:S02]  /*1b900*/  FMUL.FTZ R73, R4.reuse, R73 ;  /* 0x0000004904497220 */ /* 0x040fe40000410000 */
[C---:B------:R-:W-:Y:S02]  /*1b910*/  FMUL.FTZ R74, R3.reuse, R74 ;  /* 0x0000004a034a7220 */ /* 0x040fe40000410000 */
[----:B------:R-:W-:Y:S01]  /*1b920*/  FMUL.FTZ R75, R3, R75 ;  /* 0x0000004b034b7220 */ /* 0x000fe20000410000 */
[----:B------:R-:W1:Y:S01]  /*1b930*/  MUFU.EX2 R22, R10 ;  /* 0x0000000a00167308 */ /* 0x000e620000000800 */
[C---:B------:R-:W-:Y:S02]  /*1b940*/  FMUL.FTZ R84, R4.reuse, R84 ;  /* 0x0000005404547220 */ /* 0x040fe40000410000 */
[----:B------:R-:W-:Y:S02]  /*1b950*/  FMUL.FTZ R85, R4, R85 ;  /* 0x0000005504557220 */ /* 0x000fe40000410000 */
[C---:B--2---:R-:W-:Y:S02]  /*1b960*/  FADD.FTZ R0, -R106.reuse, R5 ;  /* 0x000000056a007221 */ /* 0x044fe40000010100 */
[----:B------:R-:W-:Y:S02]  /*1b970*/  FMUL.FTZ R5, R106, c[0x0][0x2d0] ;  /* 0x0000b4006a057a20 */ /* 0x000fe40000410000 */
[----:B------:R-:W-:Y:S01]  /*1b980*/  FMUL.FTZ R0, R0, c[0x0][0x2d0] ;  /* 0x0000b40000007a20 */ /* 0x000fe20000410000 */
[----:B------:R-:W-:Y:S01]  /*1b990*/  MUFU.EX2 R217, R36 ;  /* 0x0000002400d97308 */ /* 0x000fe20000000800 */
[--C-:B------:R-:W-:Y:S02]  /*1b9a0*/  FFMA.FTZ R8, R214, c[0x0][0x2d0], -R5.reuse ;  /* 0x0000b400d6087a23 */ /* 0x100fe40000010805 */
[----:B---3--:R-:W-:Y:S02]  /*1b9b0*/  FMUL.FTZ R16, R2, R128 ;  /* 0x0000008002107220 */ /* 0x008fe40000410000 */
[----:B----4-:R-:W-:Y:S02]  /*1b9c0*/  FADD.FTZ R9, R14, R12 ;  /* 0x0000000c0e097221 */ /* 0x010fe40000010000 */
[C---:B------:R-:W-:Y:S02]  /*1b9d0*/  FMUL.FTZ R17, R2.reuse, R129 ;  /* 0x0000008102117220 */ /* 0x040fe40000410000 */
[C---:B------:R-:W-:Y:S01]  /*1b9e0*/  FMUL.FTZ R28, R2.reuse, R124 ;  /* 0x0000007c021c7220 */ /* 0x040fe20000410000 */
[----:B------:R-:W2:Y:S01]  /*1b9f0*/  MUFU.EX2 R0, R0 ;  /* 0x0000000000007308 */ /* 0x000ea20000000800 */
[C---:B------:R-:W-:Y:S02]  /*1ba00*/  FMUL.FTZ R29, R2.reuse, R125 ;  /* 0x0000007d021d7220 */ /* 0x040fe40000410000 */
[C---:B------:R-:W-:Y:S02]  /*1ba10*/  FMUL.FTZ R32, R2.reuse, R120 ;  /* 0x0000007802207220 */ /* 0x040fe40000410000 */
[C---:B------:R-:W-:Y:S02]  /*1ba20*/  FMUL.FTZ R44, R2.reuse, R116 ;  /* 0x00000074022c7220 */ /* 0x040fe40000410000 */
[C---:B------:R-:W-:Y:S02]  /*1ba30*/  FMUL.FTZ R45, R2.reuse, R117 ;  /* 0x00000075022d7220 */ /* 0x040fe40000410000 */
[----:B------:R-:W-:Y:S01]  /*1ba40*/  FFMA.FTZ R183, R33, c[0x0][0x2d0], -R5 ;  /* 0x0000b40021b77a23 */ /* 0x000fe20000010805 */
[----:B------:R-:W-:Y:S01]  /*1ba50*/  MUFU.EX2 R244, R21 ;  /* 0x0000001500f47308 */ /* 0x000fe20000000800 */
[C---:B------:R-:W-:Y:S02]  /*1ba60*/  FMUL.FTZ R33, R2.reuse, R121 ;  /* 0x0000007902217220 */ /* 0x040fe40000410000 */
[----:B------:R-:W-:Y:S02]  /*1ba70*/  FADD.FTZ R188, R13, R9 ;  /* 0x000000090dbc7221 */ /* 0x000fe40000010000 */
[C---:B-----5:R-:W-:Y:S02]  /*1ba80*/  FFMA.FTZ R9, R2.reuse, R238, R24 ;  /* 0x000000ee02097223 */ /* 0x060fe40000010018 */
[----:B------:R-:W-:Y:S01]  /*1ba90*/  FMUL.FTZ R48, R2, R112 ;  /* 0x0000007002307220 */ /* 0x000fe20000410000 */
[----:B-1----:R-:W-:Y:S01]  /*1baa0*/  F2FP.BF16.PACK_AB R112, R22, R24 ;  /* 0x000000181670723e */ /* 0x002fe200000010ff */
        /* <DEDUP_REMOVED lines=18> */
[C---:B--2---:R-:W-:Y:S01]  /*1bbd0*/  FMUL.FTZ R30, R0.reuse, R126 ;  /* 0x0000007e001e7220 */ /* 0x044fe20000410000 */
[----:B------:R-:W-:Y:S01]  /*1bbe0*/  MUFU.EX2 R2, R8 ;  /* 0x0000000800027308 */ /* 0x000fe20000000800 */
[C---:B------:R-:W-:Y:S02]  /*1bbf0*/  FMUL.FTZ R31, R0.reuse, R127 ;  /* 0x0000007f001f7220 */ /* 0x040fe40000410000 */
[C---:B------:R-:W-:Y:S01]  /*1bc00*/  FMUL.FTZ R35, R0.reuse, R123 ;  /* 0x0000007b00237220 */ /* 0x040fe20000410000 */
[----:B------:R-:W-:Y:S01]  /*1bc10*/  LDSM.16.MT88.4 R124, [R197+0x400] ;  /* 0x00040000c57c783b */ /* 0x000fe20000004200 */
[C---:B------:R-:W-:Y:S02]  /*1bc20*/  FMUL.FTZ R46, R0.reuse, R118 ;  /* 0x00000076002e7220 */ /* 0x040fe40000410000 */
[----:B------:R-:W-:Y:S02]  /*1bc30*/  FMUL.FTZ R47, R0, R119 ;  /* 0x00000077002f7220 */ /* 0x000fe40000410000 */
[--C-:B------:R-:W-:Y:S01]  /*1bc40*/  FFMA.FTZ R20, R219, c[0x0][0x2d0], -R5.reuse ;  /* 0x0000b400db147a23 */ /* 0x100fe20000010805 */
[----:B------:R-:W-:Y:S01]  /*1bc50*/  MUFU.EX2 R242, R177 ;  /* 0x000000b100f27308 */ /* 0x000fe20000000800 */
[--C-:B------:R-:W-:Y:S01]  /*1bc60*/  FFMA.FTZ R176, R192, c[0x0][0x2d0], -R5.reuse ;  /* 0x0000b400c0b07a23 */ /* 0x100fe20000010805 */
[----:B------:R-:W-:Y:S01]  /*1bc70*/  LDSM.16.MT88.4 R116, [R196+0xc00] ;  /* 0x000c0000c474783b */ /* 0x000fe20000004200 */
[--C-:B------:R-:W-:Y:S02]  /*1bc80*/  FFMA.FTZ R192, R25, c[0x0][0x2d0], -R5.reuse ;  /* 0x0000b40019c07a23 */ /* 0x100fe40000010805 */
[--C-:B------:R-:W-:Y:S02]  /*1bc90*/  FFMA.FTZ R181, R189, c[0x0][0x2d0], -R5.reuse ;  /* 0x0000b400bdb57a23 */ /* 0x100fe40000010805 */
[--C-:B------:R-:W-:Y:S02]  /*1bca0*/  FFMA.FTZ R189, R26, c[0x0][0x2d0], -R5.reuse ;  /* 0x0000b4001abd7a23 */ /* 0x100fe40000010805 */
[--C-:B------:R-:W-:Y:S01]  /*1bcb0*/  FFMA.FTZ R182, R34, c[0x0][0x2d0], -R5.reuse ;  /* 0x0000b40022b67a23 */ /* 0x100fe20000010805 */
[----:B------:R-:W1:Y:S01]  /*1bcc0*/  MUFU.EX2 R214, R20 ;  /* 0x0000001400d67308 */ /* 0x000e620000000800 */
[C---:B------:R-:W-:Y:S02]  /*1bcd0*/  FMUL.FTZ R34, R0.reuse, R122 ;  /* 0x0000007a00227220 */ /* 0x040fe40000410000 */
[--C-:B------:R-:W-:Y:S01]  /*1bce0*/  FFMA.FTZ R212, R19, c[0x0][0x2d0], -R5.reuse ;  /* 0x0000b40013d47a23 */ /* 0x100fe20000010805 */
[----:B------:R-:W-:Y:S01]  /*1bcf0*/  LDSM.16.MT88.4 R120, [R196+0x400] ;  /* 0x00040000c478783b */ /* 0x000fe20000004200 */
        /* <DEDUP_REMOVED lines=21> */
[----:B------:R-:W-:Y:S01]  /*1be50*/  FFMA.FTZ R132, R0, R239, R2 ;  /* 0x000000ef00847223 */ /* 0x000fe20000010002 */
[----:B------:R-:W-:Y:S01]  /*1be60*/  MUFU.EX2 R218, R183 ;  /* 0x000000b700da7308 */ /* 0x000fe20000000800 */
[--C-:B------:R-:W-:Y:S02]  /*1be70*/  FFMA.FTZ R11, R216, c[0x0][0x2d0], -R5.reuse ;  /* 0x0000b400d80b7a23 */ /* 0x100fe40000010805 */
[--C-:B------:R-:W-:Y:S02]  /*1be80*/  FFMA.FTZ R10, R215, c[0x0][0x2d0], -R5.reuse ;  /* 0x0000b400d70a7a23 */ /* 0x100fe40000010805 */
[----:B------:R-:W-:Y:S02]  /*1be90*/  FFMA.FTZ R5, R18, c[0x0][0x2d0], -R5 ;  /* 0x0000b40012057a23 */ /* 0x000fe40000010805 */
[----:B------:R-:W-:Y:S02]  /*1bea0*/  FMUL.FTZ R18, R0, R130 ;  /* 0x0000008200127220 */ /* 0x000fe40000410000 */
[----:B------:R-:W-:Y:S01]  /*1beb0*/  FADD.FTZ R134, R22, R9 ;  /* 0x0000000916867221 */ /* 0x000fe20000010000 */
[----:B------:R1:W2:Y:S01]  /*1bec0*/  MUFU.EX2 R0, R27 ;  /* 0x0000001b00007308 */ /* 0x0002a20000000800 */
[C---:B------:R-:W-:Y:S01]  /*1bed0*/  FMUL.FTZ R9, R4.reuse, R141 ;  /* 0x0000008d04097220 */ /* 0x040fe20000410000 */
[----:B------:R-:W-:Y:S01]  /*1bee0*/  LDSM.16.MT88.4 R128, [R196+0x1000] ;  /* 0x00100000c480783b */ /* 0x000fe20000004200 */
[C---:B------:R-:W-:Y:S02]  /*1bef0*/  FMUL.FTZ R8, R4.reuse, R140 ;  /* 0x0000008c04087220 */ /* 0x040fe40000410000 */
        /* <DEDUP_REMOVED lines=8> */
[----:B------:R-:W-:Y:S01]  /*1bf80*/  FMUL.FTZ R101, R4, R101 ;  /* 0x0000006504657220 */ /* 0x000fe20000410000 */
[----:B------:R4:W5:Y:S01]  /*1bf90*/  MUFU.EX2 R245, R10 ;  /* 0x0000000a00f57308 */ /* 0x0009620000000800 */
[C---:B------:R-:W-:Y:S02]  /*1bfa0*/  FMUL.FTZ R102, R3.reuse, R102 ;  /* 0x0000006603667220 */ /* 0x040fe40000410000 */
[----:B------:R-:W-:Y:S01]  /*1bfb0*/  FMUL.FTZ R103, R3, R103 ;  /* 0x0000006703677220 */ /* 0x000fe20000410000 */
[----:B-1----:R-:W1:Y:S01]  /*1bfc0*/  LDSM.16.MT88.4 R24, [R196] ;  /* 0x00000000c418783b */ /* 0x002e620000004200 */
[----:B--2---:R-:W-:Y:S01]  /*1bfd0*/  F2FP.BF16.PACK_AB R175, R217, R0 ;  /* 0x00000000d9af723e */ /* 0x004fe200000010ff */
[----:B------:R-:W-:Y:S02]  /*1bfe0*/  FADD.FTZ R133, R0, R37 ;  /* 0x0000002500857221 */ /* 0x000fe40000010000 */
[C---:B------:R-:W-:Y:S02]  /*1bff0*/  FMUL.FTZ R37, R4.reuse, R153 ;  /* 0x0000009904257220 */ /* 0x040fe40000410000 */
[----:B------:R2:W2:Y:S01]  /*1c000*/  MUFU.EX2 R216, R23 ;  /* 0x0000001700d87308 */ /* 0x0004a20000000800 */
[----:B------:R-:W-:Y:S01]  /*1c010*/  FADD.FTZ R0, R107, R188 ;  /* 0x000000bc6b007221 */ /* 0x000fe20000010000 */
[----:B------:R-:W-:Y:S01]  /*1c020*/  LDSM.16.MT88.4 R152, [R197+0x800] ;  /* 0x00080000c598783b */ /* 0x000fe20000004200 */
[C---:B------:R-:W-:Y:S02]  /*1c030*/  FMUL.FTZ R88, R4.reuse, R88 ;  /* 0x0000005804587220 */ /* 0x040fe40000410000 */
[C---:B---3--:R-:W-:Y:S02]  /*1c040*/  FMUL.FTZ R11, R3.reuse, R143 ;  /* 0x0000008f030b7220 */ /* 0x048fe40000410000 */
[----:B------:R-:W-:Y:S02]  /*1c050*/  FMUL.FTZ R89, R4, R89 ;  /* 0x0000005904597220 */ /* 0x000fe40000410000 */
[C---:B------:R-:W-:Y:S01]  /*1c060*/  FMUL.FTZ R90, R3.reuse, R90 ;  /* 0x0000005a035a7220 */ /* 0x040fe20000410000 */
[----:B------:R-:W-:Y:S01]  /*1c070*/  MUFU.EX2 R140, R187 ;  /* 0x000000bb008c7308 */ /* 0x000fe20000000800 */
[C---:B------:R-:W-:Y:S02]  /*1c080*/  FMUL.FTZ R91, R3.reuse, R91 ;  /* 0x0000005b035b7220 */ /* 0x040fe40000410000 */
[----:B----4-:R-:W-:Y:S01]  /*1c090*/  FMUL.FTZ R10, R3, R142 ;  /* 0x0000008e030a7220 */ /* 0x010fe20000410000 */
[----:B-----5:R-:W-:Y:S06]  /*1c0a0*/  F2FP.BF16.PACK_AB R115, R245, R215 ;  /* 0x000000d7f573723e */ /* 0x020fec00000010ff */
[----:B------:R-:W3:Y:S01]  /*1c0b0*/  MUFU.EX2 R2, R223 ;  /* 0x000000df00027308 */ /* 0x000ee20000000800 */
[----:B--2---:R-:W-:Y:S01]  /*1c0c0*/  FMUL.FTZ R23, R3, R147 ;  /* 0x0000009303177220 */ /* 0x004fe20000410000 */
[----:B------:R-:W-:Y:S01]  /*1c0d0*/  F2FP.BF16.PACK_AB R114, R244, R216 ;  /* 0x000000d8f472723e */ /* 0x000fe200000010ff */
[----:B------:R-:W-:Y:S07]  /*1c0e0*/  LDSM.16.MT88.4 R144, [R196+0x800] ;  /* 0x00080000c490783b */ /* 0x000fee0000004200 */
[----:B------:R-:W-:Y:S01]  /*1c0f0*/  MUFU.EX2 R239, R186 ;  /* 0x000000ba00ef7308 */ /* 0x000fe20000000800 */
[-C--:B-1----:R-:W-:Y:S09]  /*1c100*/  HMMA.16816.F32.BF16 R8, R172, R24.reuse, R8 ;  /* 0x00000018ac08723c */ /* 0x082ff20000041808 */
[----:B------:R-:W-:Y:S01]  /*1c110*/  MUFU.EX2 R223, R181 ;  /* 0x000000b500df7308 */ /* 0x000fe20000000800 */
[C---:B------:R-:W-:Y:S04]  /*1c120*/  HMMA.16816.F32.BF16 R12, R112.reuse, R24, R12 ;  /* 0x00000018700c723c */ /* 0x040fe8000004180c */
[----:B---3--:R-:W-:Y:S03]  /*1c130*/  FADD.FTZ R0, R2, R0 ;  /* 0x0000000002007221 */ /* 0x008fe60000010000 */
[C---:B------:R-:W-:Y:S01]  /*1c140*/  FMUL.FTZ R24, R4.reuse, R148 ;  /* 0x0000009404187220 */ /* 0x040fe20000410000 */
[-C--:B------:R-:W-:Y:S01]  /*1c150*/  HMMA.16816.F32.BF16 R16, R112, R26.reuse, R16 ;  /* 0x0000001a7010723c */ /* 0x080fe20000041810 */
[----:B------:R-:W-:Y:S03]  /*1c160*/  MUFU.EX2 R184, R226 ;  /* 0x000000e200b87308 */ /* 0x000fe60000000800 */
[C---:B------:R-:W-:Y:S02]  /*1c170*/  FMUL.FTZ R25, R4.reuse, R149 ;  /* 0x0000009504197220 */ /* 0x040fe40000410000 */
[----:B------:R-:W-:Y:S02]  /*1c180*/  FADD.FTZ R0, R109, R0 ;  /* 0x000000006d007221 */ /* 0x000fe40000010000 */
        /* <DEDUP_REMOVED lines=50> */
[----:B------:R-:W-:Y:S01]  /*1c4b0*/  F2FP.BF16.PACK_AB R114, R108, R109 ;  /* 0x0000006d6c72723e */ /* 0x000fe200000010ff */
        /* <DEDUP_REMOVED lines=102> */
[----:B------:R-:W-:-:S07]  /*1cb20*/  @P0 BRA `(.L_x_1066) ;  /* 0xffffcd8000000947 */ /* 0x000fce000383ffff */
.L_x_1053:
[----:B------:R-:W2:Y:S02]  /*1cb30*/  LDL R0, [R1+0x20] ;  /* 0x0000200001007983 */ /* 0x000ea40000100800 */
[----:B--2---:R-:W-:-:S13]  /*1cb40*/  ISETP.GE.AND P0, PT, R221, R0, PT ;  /* 0x00000000dd00720c */ /* 0x004fda0003f06270 */
[----:B------:R-:W-:Y:S05]  /*1cb50*/  @!P0 BRA `(.L_x_1067) ;  /* 0x000046a000008947 */ /* 0x000fea0003800000 */
[----:B------:R-:W-:Y:S01]  /*1cb60*/  IMAD.MOV.U32 R107, RZ, RZ, R104 ;  /* 0x000000ffff6b7224 */ /* 0x000fe200078e0068 */
[----:B------:R-:W-:Y:S01]  /*1cb70*/  MOV R109, R5 ;  /* 0x00000005006d7202 */ /* 0x000fe20000000f00 */
[----:B------:R-:W-:Y:S01]  /*1cb80*/  IMAD.MOV.U32 R106, RZ, RZ, R105 ;  /* 0x000000ffff6a7224 */ /* 0x000fe200078e0069 */
[----:B------:R-:W-:Y:S02]  /*1cb90*/  MOV R108, R6 ;  /* 0x00000006006c7202 */ /* 0x000fe40000000f00 */
.L_x_1099:
[----:B------:R-:W2:Y:S01]  /*1cba0*/  LDL.64 R8, [R1+0x30] ;  /* 0x0000300001087983 */ /* 0x000ea20000100a00 */
[----:B------:R-:W-:Y:S04]  /*1cbb0*/  DEPBAR.LE SB0, 0x0 ;  /* 0x000080000000791a */ /* 0x000fe80000000000 */
[----:B------:R-:W3:Y:S01]  /*1cbc0*/  LDL R5, [R1+0x38] ;  /* 0x0000380001057983 */ /* 0x000ee20000100800 */
[----:B------:R-:W-:Y:S01]  /*1cbd0*/  WARPSYNC 0xffffffff ;  /* 0xffffffff00007948 */ /* 0x000fe20003800000 */
[----:B------:R-:W-:Y:S01]  /*1cbe0*/  SHF.R.S32.HI R0, RZ, 0x1f, R222 ;  /* 0x0000001fff007819 */ /* 0x000fe200000114de */
[----:B------:R-:W-:Y:S01]  /*1cbf0*/  IMAD.WIDE.U32 R2, R222, c[0x0][0x208], RZ ;  /* 0x00008200de027a25 */ /* 0x000fe200078e00ff */
[----:B------:R-:W-:Y:S01]  /*1cc00*/  BAR.SYNC.DEFER_BLOCKING 0x0 ;  /* 0x0000000000007b1d */ /* 0x000fe20000010000 */
[----:B------:R-:W-:Y:S02]  /*1cc10*/  SHF.R.S32.HI R4, RZ, 0x1f, R220 ;  /* 0x0000001fff047819 */ /* 0x000fe400000114dc */
[----:B------:R-:W-:Y:S03]  /*1cc20*/  IMAD R0, R0, c[0x0][0x208], RZ ;  /* 0x0000820000007a24 */ /* 0x000fe600078e02ff */
[----:B------:R-:W-:Y:S02]  /*1cc30*/  IMAD R4, R4, c[0x0][0x218], RZ ;  /* 0x0000860004047a24 */ /* 0x000fe400078e02ff */
[----:B------:R-:W-:Y:S02]  /*1cc40*/  IMAD R0, R222, c[0x0][0x20c], R0 ;  /* 0x00008300de007a24 */ /* 0x000fe400078e0200 */
[C---:B------:R-:W-:Y:S03]  /*1cc50*/  IMAD R4, R220.reuse, c[0x0][0x21c], R4 ;  /* 0x00008700dc047a24 */ /* 0x040fe600078e0204 */
[----:B------:R-:W-:Y:S05]  /*1cc60*/  IADD3 R3, R3, R0, RZ ;  /* 0x0000000003037210 */ /* 0x000fea0007ffe0ff */
        /* <DEDUP_REMOVED lines=17> */
.L_x_1210:
[----:B------:R-:W3:Y:S01]  /*1cd80*/  LDL.64 R4, [R1] ;  /* 0x0000000001047983 */ /* 0x000ee20000100a00 */
[----:B------:R-:W-:Y:S01]  /*1cd90*/  ISETP.GE.AND P3, PT, R252, c[0x0][0x1d4], PT ;  /* 0x00007500fc007a0c */ /* 0x000fe20003f66270 */
[----:B------:R-:W-:Y:S02]  /*1cda0*/  BSSY B0, `(.L_x_1069) ;  /* 0x0000022000007945 */ /* 0x000fe40003800000 */
[----:B------:R-:W4:Y:S04]  /*1cdb0*/  LDL R9, [R1+0x8] ;  /* 0x0000080001097983 */ /* 0x000f280000100800 */
[----:B------:R-:W5:Y:S04]  /*1cdc0*/  SHFL.IDX PT, R2, R8, RZ, 0x1c1f ;  /* 0x001c1fff08027589 */ /* 0x000f6800000e0000 */
[----:B------:R-:W1:Y:S01]  /*1cdd0*/  S2R R10, SR_TID.X ;  /* 0x00000000000a7919 */ /* 0x000e620000002100 */
[----:B----4-:R-:W-:Y:S02]  /*1cde0*/  ISETP.GE.AND P2, PT, R9, c[0x0][0x1d4], PT ;  /* 0x0000750009007a0c */ /* 0x010fe40003f46270 */
[----:B---3--:R-:W-:Y:S02]  /*1cdf0*/  ISETP.GE.AND P4, PT, R4, c[0x0][0x1d4], PT ;  /* 0x0000750004007a0c */ /* 0x008fe40003f86270 */
[----:B-----5:R-:W-:Y:S02]  /*1ce00*/  IADD3 R4, P0, R2, R234, RZ ;  /* 0x000000ea02047210 */ /* 0x020fe40007f1e0ff */
[----:B-1----:R-:W-:Y:S03]  /*1ce10*/  ISETP.GT.AND P1, PT, R10, 0x3f, PT ;  /* 0x0000003f0a00780c */ /* 0x002fe60003f24270 */
[----:B--2---:R-:W-:Y:S06]  /*1ce20*/  IMAD.X R5, R0, 0x1, R233, P0 ;  /* 0x0000000100057824 */ /* 0x004fec00000e06e9 */
[----:B------:R-:W-:Y:S01]  /*1ce30*/  @!PT LDS RZ, [RZ] ;  /* 0x00000000fffff984 */ /* 0x000fe20000000800 */
[----:B------:R-:W-:Y:S01]  /*1ce40*/  @!PT LDS RZ, [RZ] ;  /* 0x00000000fffff984 */ /* 0x000fe20000000800 */
[----:B------:R1:W-:Y:S02]  /*1ce50*/  LDGSTS.E.BYPASS.LTC128B.128 [R210+0x1880], [R4.64], !P4 ;  /* 0x0188000004d27fae */ /* 0x0003e4000e101d48 */
[----:B-1----:R-:W-:Y:S05]  /*1ce60*/  IADD3 R4, P0, R2, R236, RZ ;  /* 0x000000ec02047210 */ /* 0x002fea0007f1e0ff */
[----:B------:R-:W-:Y:S01]  /*1ce70*/  IMAD.X R5, R0, 0x1, R235, P0 ;  /* 0x0000000100057824 */ /* 0x000fe200000e06eb */
[----:B------:R-:W-:Y:S04]  /*1ce80*/  IADD3 R2, P0, R2, R232, RZ ;  /* 0x000000e802027210 */ /* 0x000fe80007f1e0ff */
[----:B------:R1:W-:Y:S01]  /*1ce90*/  LDGSTS.E.BYPASS.LTC128B.128 [R210+0x2480], [R4.64], !P3 ;  /* 0x0248000004d27fae */ /* 0x0003e2000d901d48 */
[----:B------:R-:W-:Y:S05]  /*1cea0*/  IMAD.X R3, R0, 0x1, R231, P0 ;  /* 0x0000000100037824 */ /* 0x000fea00000e06e7 */
[----:B------:R1:W-:Y:S01]  /*1ceb0*/  LDGSTS.E.BYPASS.LTC128B.128 [R210+0x3080], [R2.64], !P2 ;  /* 0x0308000002d27fae */ /* 0x0003e2000d101d48 */
[----:B------:R-:W-:-:S05]  /*1cec0*/  @P1 BRA `(.L_x_1070) ;  /* 0x000000f000001947 */ /* 0x000fca0003800000 */
[----:B------:R-:W-:-:S05]  /*1ced0*/  BRA.DIV ~URZ, `(.L_x_1071) ;  /* 0x0000b7027f007947 */ /* 0x000fca000b800000 */
[----:B-1----:R1:W2:Y:S04]  /*1cee0*/  SHFL.IDX PT, R4, R6, 0x1, 0x1c1f ;  /* 0x003c1f0006047f89 */ /* 0x0022a800000e0000 */
[----:B------:R1:W3:Y:S02]  /*1cef0*/  SHFL.IDX PT, R0, R8, 0x1, 0x1c1f ;  /* 0x003c1f0008007f89 */ /* 0x0002e400000e0000 */
.L_x_1211:
[----:B---3--:R-:W-:Y:S05]  /*1cf00*/  IADD3 R2, P0, R0, R234, RZ ;  /* 0x000000ea00027210 */ /* 0x008fea0007f1e0ff */
[----:B--2---:R-:W-:Y:S05]  /*1cf10*/  IMAD.X R3, R4, 0x1, R233, P0 ;  /* 0x0000000104037824 */ /* 0x004fea00000e06e9 */
[----:B------:R-:W-:Y:S01]  /*1cf20*/  @!PT LDS RZ, [RZ] ;  /* 0x00000000fffff984 */ /* 0x000fe20000000800 */
[----:B------:R-:W-:Y:S01]  /*1cf30*/  @!PT LDS RZ, [RZ] ;  /* 0x00000000fffff984 */ /* 0x000fe20000000800 */
[----:B------:R-:W-:Y:S01]  /*1cf40*/  @!PT LDS RZ, [RZ] ;  /* 0x00000000fffff984 */ /* 0x000fe20000000800 */
[----:B------:R2:W-:Y:S02]  /*1cf50*/  LDGSTS.E.BYPASS.LTC128B.128 [R210+0x2080], [R2.64], !P4 ;  /* 0x0208000002d27fae */ /* 0x0005e4000e101d48 */
[----:B--2---:R-:W-:Y:S05]  /*1cf60*/  IADD3 R2, P0, R0, R236, RZ ;  /* 0x000000ec00027210 */ /* 0x004fea0007f1e0ff */
[----:B------:R-:W-:Y:S05]  /*1cf70*/  IMAD.X R3, R4, 0x1, R235, P0 ;  /* 0x0000000104037824 */ /* 0x000fea00000e06eb */
[----:B------:R2:W-:Y:S02]  /*1cf80*/  LDGSTS.E.BYPASS.LTC128B.128 [R210+0x2c80], [R2.64], !P3 ;  /* 0x02c8000002d27fae */ /* 0x0005e4000d901d48 */
[----:B--2---:R-:W-:Y:S05]  /*1cf90*/  IADD3 R2, P0, R0, R232, RZ ;  /* 0x000000e800027210 */ /* 0x004fea0007f1e0ff */
[----:B------:R-:W-:Y:S05]  /*1cfa0*/  IMAD.X R3, R4, 0x1, R231, P0 ;  /* 0x0000000104037824 */ /* 0x000fea00000e06e7 */
[----:B------:R2:W-:Y:S03]  /*1cfb0*/  LDGSTS.E.BYPASS.LTC128B.128 [R210+0x3880], [R2.64], !P2 ;  /* 0x0388000002d27fae */ /* 0x0005e6000d101d48 */
.L_x_1070:
[----:B------:R-:W-:Y:S05]  /*1cfc0*/  BSYNC B0 ;  /* 0x0000000000007941 */ /* 0x000fea0003800000 */
.L_x_1069:
[----:B------:R-:W0:Y:S01]  /*1cfd0*/  LDGDEPBAR ;  /* 0x00000000000079af */ /* 0x000e220000000000 */
[----:B------:R-:W-:Y:S01]  /*1cfe0*/  WARPSYNC 0xffffffff ;  /* 0xffffffff00007948 */ /* 0x000fe20003800000 */
[-C--:B-1----:R-:W-:Y:S01]  /*1cff0*/  HMMA.16816.F32.BF16 R8, R52, R20.reuse, RZ ;  /* 0x000000143408723c */ /* 0x082fe200000418ff */
        /* <DEDUP_REMOVED lines=88> */
[----:B--2---:R-:W-:Y:S04]  /*1d580*/  FMUL.FTZ R3, R14, c[0x0][0x320] ;  /* 0x0000c8000e037a20 */ /* 0x004fe80000410000 */
[----:B------:R-:W2:Y:S01]  /*1d590*/  MUFU.TANH R226, R3 ;  /* 0x0000000300e27308 */ /* 0x000ea20000002400 */
        /* <DEDUP_REMOVED lines=117> */
[----:B------:R-:W-:Y:S01]  /*1dcf0*/  SHF.R.S32.HI R9, RZ, 0x2, R9 ;  /* 0x00000002ff097819 */ /* 0x000fe20000011409 */
[----:B--2---:R-:W-:Y:S01]  /*1dd00*/  IMAD R2, R221, 0x30, R227 ;  /* 0x00000030dd027824 */ /* 0x004fe200078e02e3 */
[----:B---3--:R-:W-:Y:S04]  /*1dd10*/  ISETP.GT.AND P1, PT, R5, 0x2f, PT ;  /* 0x0000002f0500780c */ /* 0x008fe80003f24270 */
[----:B------:R-:W-:Y:S05]  /*1dd20*/  IADD3 R2, R2, -0x30, R5 ;  /* 0xffffffd002027810 */ /* 0x000fea0007ffe005 */
        /* <DEDUP_REMOVED lines=8> */
[----:B------:R-:W-:Y:S03]  /*1ddb0*/  @!P1 LEA.HI.X R5, R3, c[0x0][0x2a4], R5, 0x2, P0 ;  /* 0x0000a90003059a11 */ /* 0x000fe600000f1405 */
[----:B------:R-:W-:Y:S01]  /*1ddc0*/  IMAD.WIDE.U32 R2, R222, c[0x0][0x1e0], RZ ;  /* 0x00007800de027a25 */ /* 0x000fe200078e00ff */
[----:B------:R-:W-:Y:S01]  /*1ddd0*/  SHF.R.S32.HI R0, RZ, 0x1f, R222 ;  /* 0x0000001fff007819 */ /* 0x000fe200000114de */
[----:B------:R1:W2:Y:S04]  /*1dde0*/  @!P1 LDG.E R220, [R4.64] ;  /* 0x0000000804dc9981 */ /* 0x0002a8000c1e1900 */
[----:B------:R-:W-:Y:S04]  /*1ddf0*/  IMAD R0, R0, c[0x0][0x1e0], RZ ;  /* 0x0000780000007a24 */ /* 0x000fe800078e02ff */
[----:B------:R-:W-:Y:S04]  /*1de00*/  IMAD R0, R222, c[0x0][0x1e4], R0 ;  /* 0x00007900de007a24 */ /* 0x000fe800078e0200 */
[----:B------:R-:W-:Y:S01]  /*1de10*/  IMAD.IADD R3, R3, 0x1, R0 ;  /* 0x0000000103037824 */ /* 0x000fe200078e0200 */
[----:B-1----:R-:W-:Y:S02]  /*1de20*/  IADD3 R5, -R9, 0x30, RZ ;  /* 0x0000003009057810 */ /* 0x002fe40007ffe1ff */
[----:B--2---:R-:W-:Y:S01]  /*1de30*/  SHF.R.S32.HI R0, RZ, 0x1f, R220 ;  /* 0x0000001fff007819 */ /* 0x004fe200000114dc */
        /* <DEDUP_REMOVED lines=10> */
.L_x_1212:
[----:B------:R-:W-:-:S05]  /*1dee0*/  BRA.DIV ~URZ, `(.L_x_1075) ;  /* 0x0000a8327f007947 */ /* 0x000fca000b800000 */
[----:B------:R3:W4:Y:S02]  /*1def0*/  SHFL.IDX PT, R0, R8, RZ, 0x1c1f ;  /* 0x001c1fff08007589 */ /* 0x00072400000e0000 */
.L_x_1213:
        /* <DEDUP_REMOVED lines=9> */
[----:B--2---:R-:W-:Y:S05]  /*1df90*/  @P0 IADD3 R2, P1, R0, R232, RZ ;  /* 0x000000e800020210 */ /* 0x004fea0007f3e0ff */
[----:B------:R-:W-:Y:S05]  /*1dfa0*/  @P0 IMAD.X R3, R4, 0x1, R231, P1 ;  /* 0x0000000104030824 */ /* 0x000fea00008e06e7 */
[----:B------:R2:W-:Y:S01]  /*1dfb0*/  @P0 LDGSTS.E.BYPASS.LTC128B.128 [R210+0x5480], [R2.64], !P2 ;  /* 0x0548000002d20fae */ /* 0x0005e2000d101d48 */
[----:B------:R-:W-:Y:S01]  /*1dfc0*/  ISETP.GE.AND P0, PT, R5, 0x21, PT ;  /* 0x000000210500780c */ /* 0x000fe20003f06270 */
[----:B------:R-:W-:-:S06]  /*1dfd0*/  BRA.DIV ~URZ, `(.L_x_1076) ;  /* 0x0000a7b27f007947 */ /* 0x000fcc000b800000 */
[----:B------:R4:W1:Y:S04]  /*1dfe0*/  SHFL.IDX PT, R4, R6, 0x1, 0x1c1f ;  /* 0x003c1f0006047f89 */ /* 0x00086800000e0000 */
[----:B------:R4:W2:Y:S02]  /*1dff0*/  SHFL.IDX PT, R0, R8, 0x1, 0x1c1f ;  /* 0x003c1f0008007f89 */ /* 0x0008a400000e0000 */
.L_x_1214:
[----:B--2---:R-:W-:Y:S05]  /*1e000*/  @P0 IADD3 R2, P1, R0, R234, RZ ;  /* 0x000000ea00020210 */ /* 0x004fea0007f3e0ff */
[----:B-1----:R-:W-:Y:S05]  /*1e010*/  @P0 IMAD.X R3, R4, 0x1, R233, P1 ;  /* 0x0000000104030824 */ /* 0x002fea00008e06e9 */
[----:B------:R-:W-:Y:S01]  /*1e020*/  @!PT LDS RZ, [RZ] ;  /* 0x00000000fffff984 */ /* 0x000fe20000000800 */
[----:B------:R-:W-:Y:S01]  /*1e030*/  @!PT LDS RZ, [RZ] ;  /* 0x00000000fffff984 */ /* 0x000fe20000000800 */
[----:B------:R-:W-:Y:S01]  /*1e040*/  @!PT LDS RZ, [RZ] ;  /* 0x00000000fffff984 */ /* 0x000fe20000000800 */
[----:B------:R1:W-:Y:S02]  /*1e050*/  @P0 LDGSTS.E.BYPASS.LTC128B.128 [R210+0x4480], [R2.64], !P4 ;  /* 0x0448000002d20fae */ /* 0x0003e4000e101d48 */
[----:B-1----:R-:W-:Y:S05]  /*1e060*/  @P0 IADD3 R2, P1, R0, R236, RZ ;  /* 0x000000ec00020210 */ /* 0x002fea0007f3e0ff */
[----:B------:R-:W-:Y:S05]  /*1e070*/  @P0 IMAD.X R3, R4, 0x1, R235, P1 ;  /* 0x0000000104030824 */ /* 0x000fea00008e06eb */
[----:B------:R1:W-:Y:S02]  /*1e080*/  @P0 LDGSTS.E.BYPASS.LTC128B.128 [R210+0x5080], [R2.64], !P3 ;  /* 0x0508000002d20fae */ /* 0x0003e4000d901d48 */
[----:B-1----:R-:W-:Y:S05]  /*1e090*/  @P0 IADD3 R2, P1, R0, R232, RZ ;  /* 0x000000e800020210 */ /* 0x002fea0007f3e0ff */
[----:B------:R-:W-:Y:S05]  /*1e0a0*/  @P0 IMAD.X R3, R4, 0x1, R231, P1 ;  /* 0x0000000104030824 */ /* 0x000fea00008e06e7 */
[----:B------:R1:W-:Y:S03]  /*1e0b0*/  @P0 LDGSTS.E.BYPASS.LTC128B.128 [R210+0x5c80], [R2.64], !P2 ;  /* 0x05c8000002d20fae */ /* 0x0003e6000d101d48 */
.L_x_1073:
[----:B--234-:R-:W-:Y:S05]  /*1e0c0*/  BSYNC B0 ;  /* 0x0000000000007941 */ /* 0x01cfea0003800000 */
.L_x_1072:
        /* <DEDUP_REMOVED lines=15> */
.L_x_1215:
        /* <DEDUP_REMOVED lines=19> */
.L_x_1080:
[----:B------:R-:W-:Y:S04]  /*1e2f0*/  MOV R9, 0x1 ;  /* 0x0000000100097802 */ /* 0x000fe80000000f00 */
[----:B------:R-:W-:Y:S11]  /*1e300*/  ISETP.NE.AND P0, PT, R9, c[0x0][0x32c], PT ;  /* 0x0000cb0009007a0c */ /* 0x000ff60003f05270 */
[----:B------:R-:W-:Y:S02]  /*1e310*/  @!UPT UIADD3 URZ, URZ, URZ, URZ ;  /* 0x0000003f3f3ff290 */ /* 0x000fe4000fffe03f */
[----:B------:R-:W-:Y:S05]  /*1e320*/  @P0 IMAD.HI.U32 R9, R4, c[0x0][0x330], RZ ;  /* 0x0000cc0004090a27 */ /* 0x000fea00078e00ff */
[----:B------:R-:W-:Y:S02]  /*1e330*/  @P0 SHF.R.U32.HI R4, RZ, c[0x0][0x334], R9 ;  /* 0x0000cd00ff040a19 */ /* 0x000fe40000011609 */
.L_x_1081:
[----:B------:R-:W-:Y:S05]  /*1e340*/  BSYNC B0 ;  /* 0x0000000000007941 */ /* 0x000fea0003800000 */
.L_x_1079:
[----:B------:R-:W-:Y:S04]  /*1e350*/  IMAD.IADD R9, R0, 0x1, -R251 ;  /* 0x0000000100097824 */ /* 0x000fe800078e0afb */
[----:B------:R-:W-:Y:S05]  /*1e360*/  IMAD R4, R4, c[0x0][0x32c], R9 ;  /* 0x0000cb0004047a24 */ /* 0x000fea00078e0209 */
[----:B------:R-:W-:Y:S02]  /*1e370*/  IMNMX R2, R2, R4, !PT ;  /* 0x0000000402027217 */ /* 0x000fe40007800200 */
[----:B------:R-:W-:Y:S04]  /*1e380*/  IADD3 R4, R4, c[0x0][0x32c], RZ ;  /* 0x0000cb0004047a10 */ /* 0x000fe80007ffe0ff */
[----:B------:R-:W-:Y:S02]  /*1e390*/  IMNMX R3, R3, R4, PT ;  /* 0x0000000403037217 */ /* 0x000fe40003800200 */
.L_x_1078:
        /* <DEDUP_REMOVED lines=63> */
.L_x_1216:
        /* <DEDUP_REMOVED lines=19> */
.L_x_1085:
[----:B------:R-:W-:Y:S04]  /*1e8c0*/  MOV R9, 0x1 ;  /* 0x0000000100097802 */ /* 0x000fe80000000f00 */
[----:B------:R-:W-:Y:S11]  /*1e8d0*/  ISETP.NE.AND P0, PT, R9, c[0x0][0x32c], PT ;  /* 0x0000cb0009007a0c */ /* 0x000ff60003f05270 */
[----:B------:R-:W-:Y:S02]  /*1e8e0*/  @!UPT UIADD3 URZ, URZ, URZ, URZ ;  /* 0x0000003f3f3ff290 */ /* 0x000fe4000fffe03f */
[----:B------:R-:W-:Y:S05]  /*1e8f0*/  @P0 IMAD.HI.U32 R9, R4, c[0x0][0x330], RZ ;  /* 0x0000cc0004090a27 */ /* 0x000fea00078e00ff */
[----:B------:R-:W-:Y:S02]  /*1e900*/  @P0 SHF.R.U32.HI R4, RZ, c[0x0][0x334], R9 ;  /* 0x0000cd00ff040a19 */ /* 0x000fe40000011609 */
.L_x_1086:
[----:B------:R-:W-:Y:S05]  /*1e910*/  BSYNC B0 ;  /* 0x0000000000007941 */ /* 0x000fea0003800000 */
.L_x_1084:
[----:B------:R-:W-:Y:S04]  /*1e920*/  IMAD.IADD R9, R0, 0x1, -R251 ;  /* 0x0000000100097824 */ /* 0x000fe800078e0afb */
[----:B------:R-:W-:Y:S05]  /*1e930*/  IMAD R4, R4, c[0x0][0x32c], R9 ;  /* 0x0000cb0004047a24 */ /* 0x000fea00078e0209 */
[----:B------:R-:W-:Y:S02]  /*1e940*/  IMNMX R2, R2, R4, !PT ;  /* 0x0000000402027217 */ /* 0x000fe40007800200 */
[----:B------:R-:W-:Y:S04]  /*1e950*/  IADD3 R4, R4, c[0x0][0x32c], RZ ;  /* 0x0000cb0004047a10 */ /* 0x000fe80007ffe0ff */
[----:B------:R-:W-:Y:S02]  /*1e960*/  IMNMX R3, R3, R4, PT ;  /* 0x0000000403037217 */ /* 0x000fe40003800200 */
.L_x_1083:
        /* <DEDUP_REMOVED lines=44> */
.L_x_1217:
        /* <DEDUP_REMOVED lines=19> */
.L_x_1090:
[----:B------:R-:W-:Y:S04]  /*1ed60*/  MOV R9, 0x1 ;  /* 0x0000000100097802 */ /* 0x000fe80000000f00 */
[----:B------:R-:W-:Y:S11]  /*1ed70*/  ISETP.NE.AND P0, PT, R9, c[0x0][0x32c], PT ;  /* 0x0000cb0009007a0c */ /* 0x000ff60003f05270 */
[----:B------:R-:W-:Y:S02]  /*1ed80*/  @!UPT UIADD3 URZ, URZ, URZ, URZ ;  /* 0x0000003f3f3ff290 */ /* 0x000fe4000fffe03f */
[----:B------:R-:W-:Y:S05]  /*1ed90*/  @P0 IMAD.HI.U32 R9, R4, c[0x0][0x330], RZ ;  /* 0x0000cc0004090a27 */ /* 0x000fea00078e00ff */
[----:B------:R-:W-:Y:S02]  /*1eda0*/  @P0 SHF.R.U32.HI R4, RZ, c[0x0][0x334], R9 ;  /* 0x0000cd00ff040a19 */ /* 0x000fe40000011609 */
.L_x_1091:
[----:B------:R-:W-:Y:S05]  /*1edb0*/  BSYNC B0 ;  /* 0x0000000000007941 */ /* 0x000fea0003800000 */
.L_x_1089:
[----:B------:R-:W-:Y:S04]  /*1edc0*/  IMAD.IADD R9, R0, 0x1, -R251 ;  /* 0x0000000100097824 */ /* 0x000fe800078e0afb */
[----:B------:R-:W-:Y:S05]  /*1edd0*/  IMAD R4, R4, c[0x0][0x32c], R9 ;  /* 0x0000cb0004047a24 */ /* 0x000fea00078e0209 */
[----:B------:R-:W-:Y:S02]  /*1ede0*/  IMNMX R2, R2, R4, !PT ;  /* 0x0000000402027217 */ /* 0x000fe40007800200 */
[----:B------:R-:W-:Y:S04]  /*1edf0*/  IADD3 R4, R4, c[0x0][0x32c], RZ ;  /* 0x0000cb0004047a10 */ /* 0x000fe80007ffe0ff */
[----:B------:R-:W-:Y:S02]  /*1ee00*/  IMNMX R3, R3, R4, PT ;  /* 0x0000000403037217 */ /* 0x000fe40003800200 */
.L_x_1088:
        /* <DEDUP_REMOVED lines=44> */
.L_x_1218:
        /* <DEDUP_REMOVED lines=19> */
.L_x_1095:
[----:B--234-:R-:W-:Y:S04]  /*1f200*/  MOV R5, 0x1 ;  /* 0x0000000100057802 */ /* 0x01cfe80000000f00 */
[----:B------:R-:W-:Y:S11]  /*1f210*/  ISETP.NE.AND P0, PT, R5, c[0x0][0x32c], PT ;  /* 0x0000cb0005007a0c */ /* 0x000ff60003f05270 */
[----:B------:R-:W-:Y:S02]  /*1f220*/  @!UPT UIADD3 URZ, URZ, URZ, URZ ;  /* 0x0000003f3f3ff290 */ /* 0x000fe4000fffe03f */
[----:B------:R-:W-:Y:S05]  /*1f230*/  @P0 IMAD.HI.U32 R5, R4, c[0x0][0x330], RZ ;  /* 0x0000cc0004050a27 */ /* 0x000fea00078e00ff */
[----:B------:R-:W-:Y:S02]  /*1f240*/  @P0 SHF.R.U32.HI R4, RZ, c[0x0][0x334], R5 ;  /* 0x0000cd00ff040a19 */ /* 0x000fe40000011605 */
.L_x_1096:
[----:B------:R-:W-:Y:S05]  /*1f250*/  BSYNC B0 ;  /* 0x0000000000007941 */ /* 0x000fea0003800000 */
.L_x_1094:
[----:B------:R-:W-:Y:S04]  /*1f260*/  IMAD.IADD R0, R0, 0x1, -R251 ;  /* 0x0000000100007824 */ /* 0x000fe800078e0afb */
[----:B------:R-:W-:Y:S05]  /*1f270*/  IMAD R0, R4, c[0x0][0x32c], R0 ;  /* 0x0000cb0004007a24 */ /* 0x000fea00078e0200 */
[----:B------:R-:W-:Y:S02]  /*1f280*/  IMNMX R2, R2, R0, !PT ;  /* 0x0000000002027217 */ /* 0x000fe40007800200 */
[----:B------:R-:W-:Y:S04]  /*1f290*/  IADD3 R0, R0, c[0x0][0x32c], RZ ;  /* 0x0000cb0000007a10 */ /* 0x000fe80007ffe0ff */
[----:B------:R-:W-:Y:S02]  /*1f2a0*/  IMNMX R3, R3, R0, PT ;  /* 0x0000000003037217 */ /* 0x000fe40003800200 */
.L_x_1093:
        /* <DEDUP_REMOVED lines=92> */
.L_x_1219:
        /* <DEDUP_REMOVED lines=15> */
.L_x_1220:
        /* <DEDUP_REMOVED lines=368> */
[----:B--2---:R-:W-:Y:S05]  /*21060*/  ISETP.GT.AND P0, PT, R221, R227, PT ;  /* 0x000000e3dd00720c */ /* 0x004fea0003f04270 */
        /* <DEDUP_REMOVED lines=10> */
[----:B------:R-:W-:Y:S01]  /*21110*/  FADD.FTZ R2, R181, R0 ;  /* 0x00000000b5027221 */ /* 0x000fe20000010000 */
[----:B------:R-:W-:Y:S01]  /*21120*/  IADD3 R0, R221, -0x1, RZ ;  /* 0xffffffffdd007810 */ /* 0x000fe20007ffe0ff */
[C---:B------:R-:W-:Y:S04]  /*21130*/  HMMA.16816.F32.BF16 R76, R176.reuse, R12, R76 ;  /* 0x0000000cb04c723c */ /* 0x040fe8000004184c */
[----:B------:R-:W-:Y:S01]  /*21140*/  FADD.FTZ R237, R191, R4 ;  /* 0x00000004bfed7221 */ /* 0x000fe20000010000 */
[----:B------:R-:W-:Y:S01]  /*21150*/  MOV R221, R0 ;  /* 0x0000000000dd7202 */ /* 0x000fe20000000f00 */
[----:B------:R-:W-:Y:S02]  /*21160*/  FADD.FTZ R238, R184, R3 ;  /* 0x00000003b8ee7221 */ /* 0x000fe40000010000 */
[-C--:B------:R-:W-:Y:S04]  /*21170*/  HMMA.16816.F32.BF16 R80, R176, R14.reuse, R80 ;  /* 0x0000000eb050723c */ /* 0x080fe80000041850 */
[----:B------:R-:W-:Y:S04]  /*21180*/  FADD.FTZ R239, R180, R2 ;  /* 0x00000002b4ef7221 */ /* 0x000fe80000010000 */
[C---:B------:R-:W-:Y:S08]  /*21190*/  HMMA.16816.F32.BF16 R84, R172.reuse, R14, R84 ;  /* 0x0000000eac54723c */ /* 0x040ff00000041854 */
[-C--:B----4-:R-:W-:Y:S08]  /*211a0*/  HMMA.16816.F32.BF16 R88, R172, R16.reuse, R88 ;  /* 0x00000010ac58723c */ /* 0x090ff00000041858 */
[C---:B------:R-:W-:Y:S08]  /*211b0*/  HMMA.16816.F32.BF16 R92, R176.reuse, R16, R92 ;  /* 0x00000010b05c723c */ /* 0x040ff0000004185c */
[-C--:B------:R-:W-:Y:S08]  /*211c0*/  HMMA.16816.F32.BF16 R96, R176, R18.reuse, R96 ;  /* 0x00000012b060723c */ /* 0x080ff00000041860 */
[----:B------:R-:W-:Y:S01]  /*211d0*/  HMMA.16816.F32.BF16 R100, R172, R18, R100 ;  /* 0x00000012ac64723c */ /* 0x000fe20000041864 */
[----:B------:R-:W-:Y:S07]  /*211e0*/  @!UPT UIADD3 URZ, URZ, URZ, URZ ;  /* 0x0000003f3f3ff290 */ /* 0x000fee000fffe03f */
[----:B------:R-:W-:-:S11]  /*211f0*/  @P0 BRA `(.L_x_1099) ;  /* 0xffffb9a000000947 */ /* 0x000fd6000383ffff */
.L_x_1067:
[----:B------:R-:W-:Y:S05]  /*21200*/  BRA.DIV ~URZ, `(.L_x_1100) ;  /* 0x00007a427f007947 */ /* 0x000fea000b800000 */
[----:B------:R1:W2:Y:S02]  /*21210*/  SHFL.BFLY PT, R0, R248, 0x2, 0x1f ;  /* 0x0c401f00f8007f89 */ /* 0x0002a400000e0000 */
.L_x_1221:
        /* <DEDUP_REMOVED lines=15> */
.L_x_1222:
[----:B------:R-:W-:Y:S01]  /*21310*/  FSETP.NE.FTZ.AND P3, PT, R10, RZ, PT ;  /* 0x000000ff0a00720b */ /* 0x000fe20003f75000 */
[----:B------:R-:W-:Y:S01]  /*21320*/  CS2R R2, SRZ ;  /* 0x0000000000027805 */ /* 0x000fe2000001ff00 */
[----:B------:R-:W-:Y:S01]  /*21330*/  MOV R0, RZ ;  /* 0x000000ff00007202 */ /* 0x000fe20000000f00 */
[----:B-1----:R-:W-:Y:S01]  /*21340*/  FADD.FTZ R4, R12, R11 ;  /* 0x0000000b0c047221 */ /* 0x002fe20000010000 */
        /* <DEDUP_REMOVED lines=38> */
[----:B-1--4-:R-:W-:-:S02]  /*215b0*/  @P2 FMUL.FTZ R11, R9, 0.69314718246459960938 ;  /* 0x3f317218090b2820 */ /* 0x012fc40000410000 */
        /* <DEDUP_REMOVED lines=17> */
[----:B------:R-:W-:Y:S02]  /*216d0*/  FMUL.FTZ R45, R2, R61 ;  /* 0x0000003d022d7220 */ /* 0x000fe40000410000 */
        /* <DEDUP_REMOVED lines=11> */
[----:B------:R-:W-:Y:S01]  /*21790*/  FMUL.FTZ R75, R3, R103 ;  /* 0x00000067034b7220 */ /* 0x000fe20000410000 */
[----:B------:R-:W-:Y:S01]  /*217a0*/  @P3 MOV R3, 0x3f317218 ;  /* 0x3f31721800033802 */ /* 0x000fe20000000f00 */
        /* <DEDUP_REMOVED lines=60> */
.L_x_922:
[----:B------:R2:W5:Y:S04]  /*21b70*/  LDL R6, [R1+0x80] ;  /* 0x0000800001067983 */ /* 0x0005680000100800 */
[----:B------:R-:W4:Y:S01]  /*21b80*/  S2R R2, SR_TID.X ;  /* 0x0000000000027919 */ /* 0x000f220000002100 */
[----:B------:R-:W-:Y:S01]  /*21b90*/  BSSY B0, `(.L_x_1102) ;  /* 0x0000011000007945 */ /* 0x000fe20003800000 */
[----:B----4-:R-:W-:-:S13]  /*21ba0*/  LOP3.LUT P0, RZ, R2, 0x7f, RZ, 0xc0, !PT ;  /* 0x0000007f02ff7812 */ /* 0x010fda000780c0ff */
[----:B------:R-:W-:Y:S05]  /*21bb0*/  @P0 BRA `(.L_x_1103) ;  /* 0x000000e000000947 */ /* 0x000fea0003800000 */
[----:B--2---:R-:W2:Y:S01]  /*21bc0*/  S2R R4, SR_LANEID ;  /* 0x0000000000047919 */ /* 0x004ea20000000000 */
[----:B------:R-:W-:Y:S01]  /*21bd0*/  VOTEU.ANY UR4, UPT, PT ;  /* 0x0000000000047886 */ /* 0x000fe200038e0100 */
[----:B---3--:R-:W-:Y:S01]  /*21be0*/  IMAD.MOV.U32 R5, RZ, RZ, c[0x0][0x564] ;  /* 0x00015900ff057624 */ /* 0x008fe200078e00ff */
[----:B-1----:R-:W2:Y:S08]  /*21bf0*/  FLO.U32 R3, UR4 ;  /* 0x0000000400037d00 */ /* 0x002eb000080e0000 */
        /* <DEDUP_REMOVED lines=9> */
[----:B------:R1:W-:Y:S02]  /*21c90*/  STL [R1+0x80], R6 ;  /* 0x0000800601007387 */ /* 0x0003e40000100800 */
.L_x_1103:
[----:B--2---:R-:W-:Y:S05]  /*21ca0*/  BSYNC B0 ;  /* 0x0000000000007941 */ /* 0x004fea0003800000 */
.L_x_1102:
[----:B------:R-:W-:Y:S01]  /*21cb0*/  PRMT R0, R0, 0x9910, RZ ;  /* 0x0000991000007816 */ /* 0x000fe200000000ff */
[----:B------:R-:W-:Y:S01]  /*21cc0*/  BSSY B1, `(.L_x_1104) ;  /* 0x00003cc000017945 */ /* 0x000fe20003800000 */
[----:B-----5:R-:W-:Y:S02]  /*21cd0*/  IMAD.MOV.U32 R76, RZ, RZ, R6 ;  /* 0x000000ffff4c7224 */ /* 0x020fe400078e0006 */
[----:B------:R-:W-:-:S13]  /*21ce0*/  ISETP.NE.AND P0, PT, R0, RZ, PT ;  /* 0x000000ff0000720c */ /* 0x000fda0003f05270 */
[----:B------:R-:W-:Y:S05]  /*21cf0*/  @!P0 BRA `(.L_x_1105) ;  /* 0x00002ef000008947 */ /* 0x000fea0003800000 */
[----:B------:R-:W2:Y:S04]  /*21d00*/  LDL R10, [R1+0x98] ;  /* 0x00009800010a7983 */ /* 0x000ea80000100800 */
[----:B------:R-:W4:Y:S04]  /*21d10*/  LDL R9, [R1+0x9c] ;  /* 0x00009c0001097983 */ /* 0x000f280000100800 */
[----:B---3--:R-:W3:Y:S04]  /*21d20*/  LDL R8, [R1+0xa4] ;  /* 0x0000a40001087983 */ /* 0x008ee80000100800 */
[----:B------:R-:W3:Y:S04]  /*21d30*/  LDL R11, [R1+0xa0] ;  /* 0x0000a000010b7983 */ /* 0x000ee80000100800 */
[----:B-1----:R-:W3:Y:S01]  /*21d40*/  LDL R6, [R1+0x8c] ;  /* 0x00008c0001067983 */ /* 0x002ee20000100800 */
        /* <DEDUP_REMOVED lines=20> */
[----:B------:R4:W-:Y:S01]  /*21e90*/  STS [R10+0x1280], R2 ;  /* 0x001280020a007388 */ /* 0x0009e20000000800 */
[----:B-1----:R-:W-:Y:S02]  /*21ea0*/  F2FP.BF16.PACK_AB R0, R37, R36 ;  /* 0x000000242500723e */ /* 0x002fe400000010ff */
[----:B--2---:R-:W-:-:S03]  /*21eb0*/  F2FP.BF16.PACK_AB R3, R149, R148 ;  /* 0x000000949503723e */ /* 0x004fc600000010ff */
[----:B------:R1:W-:Y:S01]  /*21ec0*/  STS [R9+0x1000], R0 ;  /* 0x0010000009007388 */ /* 0x0003e20000000800 */
[----:B----4-:R-:W-:-:S03]  /*21ed0*/  F2FP.BF16.PACK_AB R2, R151, R150 ;  /* 0x000000969702723e */ /* 0x010fc600000010ff */
[----:B------:R2:W-:Y:S04]  /*21ee0*/  STS [R9+0x1200], R4 ;  /* 0x0012000409007388 */ /* 0x0005e80000000800 */
[----:B---3--:R3:W-:Y:S04]  /*21ef0*/  STS [R8+0x80], R3 ;  /* 0x0000800308007388 */ /* 0x0087e80000000800 */
[----:B------:R4:W-:Y:S01]  /*21f00*/  STS [R8+0x280], R2 ;  /* 0x0002800208007388 */ /* 0x0009e20000000800 */
[----:B-1----:R-:W-:Y:S02]  /*21f10*/  F2FP.BF16.PACK_AB R0, R153, R152 ;  /* 0x000000989900723e */ /* 0x002fe400000010ff */
[----:B--2---:R-:W-:-:S03]  /*21f20*/  F2FP.BF16.PACK_AB R4, R39, R38 ;  /* 0x000000262704723e */ /* 0x004fc600000010ff */
[----:B------:R1:W-:Y:S01]  /*21f30*/  STS [R11], R0 ;  /* 0x000000000b007388 */ /* 0x0003e20000000800 */
        /* <DEDUP_REMOVED lines=69> */
[----:B-1----:R-:W-:-:S02]  /*22390*/  F2FP.BF16.PACK_AB R2, R27, R26 ;  /* 0x0000001a1b02723e */ /* 0x002fc400000010ff */
[----:B--2---:R-:W-:-:S03]  /*223a0*/  F2FP.BF16.PACK_AB R0, R33, R32 ;  /* 0x000000202100723e */ /* 0x004fc600000010ff */
[----:B------:R-:W-:Y:S01]  /*223b0*/  STS [R11+0x5000], R2 ;  /* 0x005000020b007388 */ /* 0x000fe20000000800 */
[----:B---3--:R-:W-:-:S03]  /*223c0*/  IMAD.MOV.U32 R4, RZ, RZ, 0x4 ;  /* 0x00000004ff047424 */ /* 0x008fc600078e00ff */
[----:B------:R1:W-:Y:S01]  /*223d0*/  STS [R11+0x5200], R0 ;  /* 0x005200000b007388 */ /* 0x0003e20000000800 */
[----:B------:R-:W-:Y:S02]  /*223e0*/  IMAD.MOV.U32 R3, RZ, RZ, RZ ;  /* 0x000000ffff037224 */ /* 0x000fe400078e00ff */
[CC--:B------:R-:W-:Y:S01]  /*223f0*/  @P1 IMAD.WIDE R8, R6.reuse, R4.reuse, c[0x0][0x508] ;  /* 0x0001420006081625 */ /* 0x0c0fe200078e0204 */
[----:B------:R-:W-:Y:S03]  /*22400*/  BAR.SYNC.DEFER_BLOCKING 0x1, 0x80 ;  /* 0x0042000000007b1d */ /* 0x000fe60000010000 */
[----:B------:R-:W-:-:S03]  /*22410*/  IMAD.WIDE R4, R6, R4, c[0x0][0x500] ;  /* 0x0001400006047625 */ /* 0x000fc600078e0204 */
[----:B------:R2:W5:Y:S04]  /*22420*/  @P1 LDG.E R12, [R8.64] ;  /* 0x00000008080c1981 */ /* 0x000568000c1e1900 */
[----:B------:R2:W5:Y:S01]  /*22430*/  @P2 LDG.E R3, [R4.64] ;  /* 0x0000000804032981 */ /* 0x000562000c1e1900 */
[----:B----4-:R-:W-:-:S04]  /*22440*/  ISETP.NE.AND P0, PT, R10, RZ, PT ;  /* 0x000000ff0a00720c */ /* 0x010fc80003f05270 */
[----:B-1----:R-:W-:Y:S01]  /*22450*/  SEL R0, R10, c[0x0][0x3d4], P0 ;  /* 0x0000f5000a007a07 */ /* 0x002fe20000000000 */
[----:B------:R-:W-:Y:S05]  /*22460*/  @P1 BRA `(.L_x_1106) ;  /* 0x0000004000001947 */ /* 0x000fea0003800000 */
[----:B--2---:R-:W-:Y:S05]  /*22470*/  @!P2 BRA `(.L_x_1106) ;  /* 0x000000300000a947 */ /* 0x004fea0003800000 */
[----:B-----5:R1:W2:Y:S04]  /*22480*/  LDG.E R12, [R4.64] ;  /* 0x00000008040c7981 */ /* 0x0202a8000c1e1900 */
[----:B-1----:R-:W2:Y:S02]  /*22490*/  LDG.E R4, [R4.64+0x4] ;  /* 0x0000040804047981 */ /* 0x002ea4000c1e1900 */
[----:B--2---:R-:W-:Y:S02]  /*224a0*/  IADD3 R12, -R12, R4, RZ ;  /* 0x000000040c0c7210 */ /* 0x004fe40007ffe1ff */
.L_x_1106:
[----:B--2---:R-:W2:Y:S04]  /*224b0*/  LDL R4, [R1+0x7c] ;  /* 0x00007c0001047983 */ /* 0x004ea80000100800 */
[----:B------:R-:W3:Y:S04]  /*224c0*/  LDL.LU R5, [R1+0x88] ;  /* 0x0000880001057983 */ /* 0x000ee80000300800 */
[----:B------:R-:W2:Y:S04]  /*224d0*/  LDL R77, [R1+0x58] ;  /* 0x00005800014d7983 */ /* 0x000ea80000100800 */
[----:B------:R-:W4:Y:S04]  /*224e0*/  LDL R15, [R1+0xa8] ;  /* 0x0000a800010f7983 */ /* 0x000f280000100800 */
[----:B------:R-:W4:Y:S01]  /*224f0*/  LDL R78, [R1+0xe8] ;  /* 0x0000e800014e7983 */ /* 0x000f220000100800 */
[----:B------:R-:W-:Y:S01]  /*22500*/  IMAD.MOV.U32 R13, RZ, RZ, 0x368 ;  /* 0x00000368ff0d7424 */ /* 0x000fe200078e00ff */
[----:B------:R-:W-:-:S04]  /*22510*/  ISETP.GT.AND P2, PT, R0, 0x1, PT ;  /* 0x000000010000780c */ /* 0x000fc80003f44270 */
[----:B------:R-:W-:-:S04]  /*22520*/  SEL R13, R13, 0x328, P2 ;  /* 0x000003280d0d7807 */ /* 0x000fc80001000000 */
[----:B------:R-:W1:Y:S08]  /*22530*/  LDC.64 R8, c[0x0][R13+0x170] ;  /* 0x00005c000d087b82 */ /* 0x000e700000000a00 */
[----:B------:R-:W2:Y:S08]  /*22540*/  LDC.64 R16, c[0x0][R13+0x168] ;  /* 0x00005a000d107b82 */ /* 0x000eb00000000a00 */
[----:B------:R1:W2:Y:S08]  /*22550*/  LDC.64 R20, c[0x0][R13+0x178] ;  /* 0x00005e000d147b82 */ /* 0x0002b00000000a00 */
[----:B------:R1:W2:Y:S01]  /*22560*/  LDC.64 R18, c[0x0][R13+0x160] ;  /* 0x000058000d127b82 */ /* 0x0002a20000000a00 */
[----:B------:R-:W-:Y:S01]  /*22570*/  ISETP.NE.U32.AND P0, PT, RZ, c[0x0][0x500], PT ;  /* 0x00014000ff007a0c */ /* 0x000fe20003f05070 */
[----:B------:R-:W-:-:S03]  /*22580*/  IMAD.MOV.U32 R0, RZ, RZ, c[0x0][0x4e8] ;  /* 0x00013a00ff007624 */ /* 0x000fc600078e00ff */
[----:B------:R-:W-:Y:S02]  /*22590*/  ISETP.NE.AND.EX P0, PT, RZ, c[0x0][0x504], PT, P0 ;  /* 0x00014100ff007a0c */ /* 0x000fe40003f05300 */
[----:B------:R-:W-:Y:S02]  /*225a0*/  ISETP.NE.AND P5, PT, R0, 0x1, PT ;  /* 0x000000010000780c */ /* 0x000fe40003fa5270 */
[----:B------:R-:W-:Y:S02]  /*225b0*/  SHF.R.S32.HI R0, RZ, 0x1f, R6 ;  /* 0x0000001fff007819 */ /* 0x000fe40000011406 */
[----:B------:R-:W-:Y:S02]  /*225c0*/  SEL R2, R6, RZ, !P0 ;  /* 0x000000ff06027207 */ /* 0x000fe40004000000 */
[----:B------:R-:W-:Y:S01]  /*225d0*/  SEL R6, R0, RZ, !P0 ;  /* 0x000000ff00067207 */ /* 0x000fe20004000000 */
[----:B------:R-:W2:Y:S02]  /*225e0*/  S2R R79, SR_TID.X ;  /* 0x00000000004f7919 */ /* 0x000ea40000002100 */
[----:B-1----:R-:W-:-:S04]  /*225f0*/  IMAD R0, R9, R2, RZ ;  /* 0x0000000209007224 */ /* 0x002fc800078e02ff */
[C---:B------:R-:W-:Y:S02]  /*22600*/  IMAD R14, R8.reuse, R6, R0 ;  /* 0x00000006080e7224 */ /* 0x040fe400078e0200 */
[----:B------:R-:W-:-:S04]  /*22610*/  IMAD.WIDE.U32 R8, R8, R2, RZ ;  /* 0x0000000208087225 */ /* 0x000fc800078e00ff */
[----:B------:R-:W-:Y:S01]  /*22620*/  IMAD.IADD R14, R9, 0x1, R14 ;  /* 0x00000001090e7824 */ /* 0x000fe200078e020e */
[----:B------:R-:W-:-:S04]  /*22630*/  LOP3.LUT R209, R209, 0xfffffffd, RZ, 0xc0, !PT ;  /* 0xfffffffdd1d17812 */ /* 0x000fc800078ec0ff */
[----:B------:R-:W-:Y:S02]  /*22640*/  LOP3.LUT R209, R209, 0xfffffffe, RZ, 0xc0, !PT ;  /* 0xfffffffed1d17812 */ /* 0x000fe400078ec0ff */
[----:B---3--:R-:W-:Y:S01]  /*22650*/  LOP3.LUT R5, R5, 0xffff, RZ, 0xc0, !PT ;  /* 0x0000ffff05057812 */ /* 0x008fe200078ec0ff */
[----:B--2---:R-:W-:-:S04]  /*22660*/  IMAD.IADD R4, R4, 0x1, R77 ;  /* 0x0000000104047824 */ /* 0x004fc800078e024d */
[----:B------:R-:W-:-:S04]  /*22670*/  IMAD.WIDE.U32 R10, R16, R5, RZ ;  /* 0x00000005100a7225 */ /* 0x000fc800078e00ff */
[----:B------:R-:W-:-:S04]  /*22680*/  @P5 IMAD.HI.U32 R6, R4, c[0x0][0x4ec], RZ ;  /* 0x00013b0004065a27 */ /* 0x000fc800078e00ff */
[----:B------:R-:W-:Y:S01]  /*22690*/  IMAD.MOV.U32 R0, RZ, RZ, R4 ;  /* 0x000000ffff007224 */ /* 0x000fe200078e0004 */
[----:B------:R-:W-:Y:S01]  /*226a0*/  @P5 SHF.R.U32.HI R0, RZ, c[0x0][0x4f0], R6 ;  /* 0x00013c00ff005a19 */ /* 0x000fe20000011606 */
[----:B------:R-:W-:Y:S01]  /*226b0*/  IMAD R13, R17, R5, RZ ;  /* 0x00000005110d7224 */ /* 0x000fe200078e02ff */
[----:B----4-:R-:W-:Y:S02]  /*226c0*/  SEL R6, R15, RZ, P2 ;  /* 0x000000ff0f067207 */ /* 0x010fe40001000000 */
[----:B-----5:R-:W-:Y:S01]  /*226d0*/  IADD3 R15, P1, P0, R8, R10, R3 ;  /* 0x0000000a080f7210 */ /* 0x020fe2000783e003 */
        /* <DEDUP_REMOVED lines=36> */
[----:B---3--:R-:W-:-:S05]  /*22920*/  IMAD.IADD R6, R78, 0x1, R77 ;  /* 0x000000014e067824 */ /* 0x008fca00078e024d */
        /* <DEDUP_REMOVED lines=18> */
[----:B------:R-:W2:Y:S04]  /*22a50*/  LDL R78, [R1+0x28] ;  /* 0x00002800014e7983 */ /* 0x000ea80000100800 */
[----:B------:R-:W3:Y:S01]  /*22a60*/  LDL R20, [R1+0x3c] ;  /* 0x00003c0001147983 */ /* 0x000ee20000100800 */
[----:B------:R-:W-:Y:S01]  /*22a70*/  IMAD R16, R16, c[0x0][0x3a0], RZ ;  /* 0x0000e80010107a24 */ /* 0x000fe200078e02ff */
[----:B------:R-:W-:Y:S01]  /*22a80*/  SHF.R.S32.HI R4, RZ, 0x1f, R2 ;  /* 0x0000001fff047819 */ /* 0x000fe20000011402 */
[C---:B-1----:R-:W-:Y:S01]  /*22a90*/  IMAD.WIDE.U32 R8, R3.reuse, c[0x0][0x3a0], RZ ;  /* 0x0000e80003087a25 */ /* 0x042fe200078e00ff */
[----:B------:R-:W1:Y:S03]  /*22aa0*/  S2R R12, SR_TID.X ;  /* 0x00000000000c7919 */ /* 0x000e660000002100 */
[----:B------:R-:W-:-:S02]  /*22ab0*/  IMAD R3, R3, c[0x0][0x3a4], R16 ;  /* 0x0000e90003037a24 */ /* 0x000fc400078e0210 */
[----:B------:R-:W-:-:S03]  /*22ac0*/  IMAD R10, R4, c[0x0][0x3f0], RZ ;  /* 0x0000fc00040a7a24 */ /* 0x000fc600078e02ff */
[----:B------:R-:W-:Y:S01]  /*22ad0*/  IADD3 R9, R9, R3, RZ ;  /* 0x0000000309097210 */ /* 0x000fe20007ffe0ff */
[----:B------:R-:W-:-:S04]  /*22ae0*/  IMAD R10, R2, c[0x0][0x3f4], R10 ;  /* 0x0000fd00020a7a24 */ /* 0x000fc800078e020a */
[----:B------:R-:W-:-:S04]  /*22af0*/  IMAD.WIDE.U32 R8, R5, c[0x0][0x3e8], R8 ;  /* 0x0000fa0005087a25 */ /* 0x000fc800078e0008 */
[----:B------:R-:W-:Y:S01]  /*22b00*/  IMAD R5, R5, c[0x0][0x3ec], R9 ;  /* 0x0000fb0005057a24 */ /* 0x000fe200078e0209 */
[----:B------:R-:W-:-:S05]  /*22b10*/  MOV R4, R8 ;  /* 0x0000000800047202 */ /* 0x000fca0000000f00 */
[----:B------:R-:W-:Y:S01]  /*22b20*/  IMAD.WIDE.U32 R4, R2, c[0x0][0x3f0], R4 ;  /* 0x0000fc0002047a25 */ /* 0x000fe200078e0004 */
[----:B-1----:R-:W-:-:S04]  /*22b30*/  SHF.R.S32.HI R13, RZ, 0x1f, R12 ;  /* 0x0000001fff0d7819 */ /* 0x002fc8000001140c */
[----:B------:R-:W-:Y:S02]  /*22b40*/  IADD3 R5, R5, R10, RZ ;  /* 0x0000000a05057210 */ /* 0x000fe40007ffe0ff */
[----:B------:R-:W-:-:S04]  /*22b50*/  LEA.HI R13, R13, R12, RZ, 0x2 ;  /* 0x0000000c0d0d7211 */ /* 0x000fc800078f10ff */
[----:B------:R-:W-:Y:S02]  /*22b60*/  SHF.R.S32.HI R13, RZ, 0x2, R13 ;  /* 0x00000002ff0d7819 */ /* 0x000fe4000001140d */
[----:B--2---:R-:W-:Y:S02]  /*22b70*/  IADD3 R6, R78, R77, RZ ;  /* 0x0000004d4e067210 */ /* 0x004fe40007ffe0ff */
[----:B---3--:R-:W-:-:S03]  /*22b80*/  SHF.L.U32 R9, R20, 0x1, RZ ;  /* 0x0000000114097819 */ /* 0x008fc600000006ff */
[----:B------:R-:W-:Y:S01]  /*22b90*/  @P5 IMAD.HI.U32 R11, R6, c[0x0][0x4ec], RZ ;  /* 0x00013b00060b5a27 */ /* 0x000fe200078e00ff */
[----:B------:R-:W-:Y:S01]  /*22ba0*/  MOV R3, R6 ;  /* 0x0000000600037202 */ /* 0x000fe20000000f00 */
[----:B------:R1:W2:Y:S03]  /*22bb0*/  LDS.128 R24, [R9+0x80] ;  /* 0x0000800009187984 */ /* 0x0002a60000000c00 */
[----:B------:R-:W-:Y:S01]  /*22bc0*/  @P5 SHF.R.U32.HI R3, RZ, c[0x0][0x4f0], R11 ;  /* 0x00013c00ff035a19 */ /* 0x000fe2000001160b */
[----:B------:R1:W3:Y:S03]  /*22bd0*/  LDS.128 R36, [R9+0x880] ;  /* 0x0008800009247984 */ /* 0x0002e60000000c00 */
[----:B------:R-:W-:Y:S02]  /*22be0*/  SHF.R.S32.HI R8, RZ, 0x1f, R3 ;  /* 0x0000001fff087819 */ /* 0x000fe40000011403 */
[----:B------:R-:W-:Y:S01]  /*22bf0*/  IADD3 R2, -R3, RZ, RZ ;  /* 0x000000ff03027210 */ /* 0x000fe20007ffe1ff */
[----:B------:R1:W4:Y:S02]  /*22c00*/  LDS.128 R48, [R9+0x1080] ;  /* 0x0010800009307984 */ /* 0x0003240000000c00 */
[----:B------:R-:W-:-:S02]  /*22c10*/  IMAD R8, R8, c[0x0][0x3e0], RZ ;  /* 0x0000f80008087a24 */ /* 0x000fc400078e02ff */
[----:B------:R1:W1:Y:S01]  /*22c20*/  LDS.128 R60, [R9+0x1880] ;  /* 0x00188000093c7984 */ /* 0x0002620000000c00 */
[----:B------:R-:W-:Y:S02]  /*22c30*/  IMAD R6, R2, c[0x0][0x4e8], R6 ;  /* 0x00013a0002067a24 */ /* 0x000fe400078e0206 */
[C---:B------:R-:W-:Y:S01]  /*22c40*/  IMAD R8, R3.reuse, c[0x0][0x3e4], R8 ;  /* 0x0000f90003087a24 */ /* 0x040fe200078e0208 */
[----:B------:R1:W1:Y:S01]  /*22c50*/  LDS.128 R20, [R9+0x2080] ;  /* 0x0020800009147984 */ /* 0x0002620000000c00 */
[----:B------:R-:W-:Y:S01]  /*22c60*/  IMAD.WIDE.U32 R2, R3, c[0x0][0x3e0], R4 ;  /* 0x0000f80003027a25 */ /* 0x000fe200078e0004 */
[----:B------:R-:W-:Y:S02]  /*22c70*/  SHF.R.S32.HI R4, RZ, 0x1f, R6 ;  /* 0x0000001fff047819 */ /* 0x000fe40000011406 */
[----:B------:R1:W1:Y:S02]  /*22c80*/  LDS.128 R32, [R9+0x2880] ;  /* 0x0028800009207984 */ /* 0x0002640000000c00 */
[----:B------:R-:W-:Y:S01]  /*22c90*/  IADD3 R3, R3, R8, RZ ;  /* 0x0000000803037210 */ /* 0x000fe20007ffe0ff */
[----:B------:R-:W-:Y:S01]  /*22ca0*/  IMAD R4, R4, c[0x0][0x3d8], RZ ;  /* 0x0000f60004047a24 */ /* 0x000fe200078e02ff */
[----:B------:R1:W1:Y:S03]  /*22cb0*/  LDS.128 R44, [R9+0x3080] ;  /* 0x00308000092c7984 */ /* 0x0002660000000c00 */
[C---:B------:R-:W-:Y:S01]  /*22cc0*/  IMAD.WIDE.U32 R2, R6.reuse, c[0x0][0x3d8], R2 ;  /* 0x0000f60006027a25 */ /* 0x040fe200078e0002 */
[----:B------:R1:W1:Y:S03]  /*22cd0*/  LDS.128 R56, [R9+0x3880] ;  /* 0x0038800009387984 */ /* 0x0002660000000c00 */
[----:B------:R-:W-:Y:S01]  /*22ce0*/  IMAD R6, R6, c[0x0][0x3dc], R4 ;  /* 0x0000f70006067a24 */ /* 0x000fe200078e0204 */
[----:B------:R1:W1:Y:S01]  /*22cf0*/  LDS.128 R16, [R9+0x4080] ;  /* 0x0040800009107984 */ /* 0x0002620000000c00 */
[----:B------:R-:W-:-:S02]  /*22d00*/  LEA R12, P0, R2, c[0x0][0x380], 0x1 ;  /* 0x0000e000020c7a11 */ /* 0x000fc400078008ff */
[----:B------:R-:W-:Y:S01]  /*22d10*/  IADD3 R4, R13, R77, RZ ;  /* 0x0000004d0d047210 */ /* 0x000fe20007ffe0ff */
[----:B------:R1:W1:Y:S01]  /*22d20*/  LDS.128 R28, [R9+0x4880] ;  /* 0x00488000091c7984 */ /* 0x0002620000000c00 */
[----:B------:R-:W-:-:S03]  /*22d30*/  IADD3 R3, R3, R6, RZ ;  /* 0x0000000603037210 */ /* 0x000fc60007ffe0ff */
[----:B------:R1:W1:Y:S01]  /*22d40*/  LDS.128 R40, [R9+0x5080] ;  /* 0x0050800009287984 */ /* 0x0002620000000c00 */
[----:B------:R-:W-:-:S03]  /*22d50*/  LEA.HI.X R5, R2, c[0x0][0x384], R3, 0x1, P0 ;  /* 0x0000e10002057a11 */ /* 0x000fc600000f0c03 */
[----:B------:R1:W1:Y:S01]  /*22d60*/  LDS.128 R52, [R9+0x5880] ;  /* 0x0058800009347984 */ /* 0x0002620000000c00 */
[----:B------:R-:W-:Y:S05]  /*22d70*/  BRA.DIV ~URZ, `(.L_x_1108) ;  /* 0x000061427f007947 */ /* 0x000fea000b800000 */
[----:B--23--:R2:W3:Y:S02]  /*22d80*/  SHFL.IDX PT, R6, R5, RZ, 0x1c1f ;  /* 0x001c1fff05067589 */ /* 0x00c4e400000e0000 */
.L_x_1223:
[----:B------:R-:W-:Y:S05]  /*22d90*/  BRA.DIV ~URZ, `(.L_x_1109) ;  /* 0x000061927f007947 */ /* 0x000fea000b800000 */
[----:B------:R2:W4:Y:S02]  /*22da0*/  SHFL.IDX PT, R2, R12, RZ, 0x1c1f ;  /* 0x001c1fff0c027589 */ /* 0x00052400000e0000 */
.L_x_1224:
[----:B------:R-:W-:Y:S01]  /*22db0*/  ISETP.GE.AND P0, PT, R4, R0, PT ;  /* 0x000000000400720c */ /* 0x000fe20003f06270 */
[----:B------:R-:W-:-:S12]  /*22dc0*/  BSSY B0, `(.L_x_1110) ;  /* 0x0000012000007945 */ /* 0x000fd80003800000 */
[----:B------:R-:W-:Y:S05]  /*22dd0*/  @P0 BRA `(.L_x_1111) ;  /* 0x0000010000000947 */ /* 0x000fea0003800000 */
[----:B------:R-:W5:Y:S04]  /*22de0*/  LDL.64 R64, [R1] ;  /* 0x0000000001407983 */ /* 0x000f680000100a00 */
[----:B--2---:R-:W2:Y:S04]  /*22df0*/  LDL R13, [R1+0x8] ;  /* 0x00000800010d7983 */ /* 0x004ea80000100800 */
[----:B----4-:R-:W4:Y:S04]  /*22e00*/  LDL R15, [R1+0x94] ;  /* 0x00009400010f7983 */ /* 0x010f280000100800 */
[----:B---3--:R-:W3:Y:S01]  /*22e10*/  LDL R14, [R1+0x90] ;  /* 0x00009000010e7983 */ /* 0x008ee20000100800 */
[----:B------:R-:W-:-:S13]  /*22e20*/  ISETP.GE.AND P1, PT, R252, c[0x0][0x3c8], PT ;  /* 0x0000f200fc007a0c */ /* 0x000fda0003f26270 */
[----:B------:R-:W-:Y:S02]  /*22e30*/  @!P1 LEA R8, P4, R252, R2, 0x1 ;  /* 0x00000002fc089211 */ /* 0x000fe400078808ff */
[----:B-----5:R-:W-:Y:S02]  /*22e40*/  ISETP.GE.AND P2, PT, R64, c[0x0][0x3c8], PT ;  /* 0x0000f20040007a0c */ /* 0x020fe40003f46270 */
[----:B--2---:R-:W-:Y:S02]  /*22e50*/  ISETP.GE.AND P0, PT, R13, c[0x0][0x3c8], PT ;  /* 0x0000f2000d007a0c */ /* 0x004fe40003f06270 */
[----:B-1--4-:R-:W-:-:S09]  /*22e60*/  @!P1 LEA.HI.X R9, R252, R6, R15, 0x1, P4 ;  /* 0x00000006fc099211 */ /* 0x012fd200020f0c0f */
[CC--:B------:R-:W-:Y:S02]  /*22e70*/  @!P2 LEA R10, P5, R64.reuse, R2.reuse, 0x1 ;  /* 0x00000002400aa211 */ /* 0x0c0fe400078a08ff */
[C---:B------:R-:W-:Y:S02]  /*22e80*/  @!P0 LEA R2, P3, R13.reuse, R2, 0x1 ;  /* 0x000000020d028211 */ /* 0x040fe400078608ff */
[-C--:B------:R-:W-:Y:S02]  /*22e90*/  @!P2 LEA.HI.X R11, R64, R6.reuse, R65, 0x1, P5 ;  /* 0x00000006400ba211 */ /* 0x080fe400028f0c41 */
[----:B---3--:R-:W-:-:S03]  /*22ea0*/  @!P0 LEA.HI.X R3, R13, R6, R14, 0x1, P3 ;  /* 0x000000060d038211 */ /* 0x008fc600018f0c0e */
[----:B------:R1:W-:Y:S04]  /*22eb0*/  @!P2 ST.E.128 [R10.64], R24 ;  /* 0x000000180a00a985 */ /* 0x0003e8000c101d08 */
[----:B------:R1:W-:Y:S04]  /*22ec0*/  @!P1 ST.E.128 [R8.64], R20 ;  /* 0x0000001408009985 */ /* 0x0003e8000c101d08 */
[----:B------:R1:W-:Y:S02]  /*22ed0*/  @!P0 ST.E.128 [R2.64], R16 ;  /* 0x0000001002008985 */ /* 0x0003e4000c101d08 */
.L_x_1111:
[----:B------:R-:W-:Y:S05]  /*22ee0*/  BSYNC B0 ;  /* 0x0000000000007941 */ /* 0x000fea0003800000 */
.L_x_1110:
[----:B------:R-:W-:Y:S05]  /*22ef0*/  BRA.DIV ~URZ, `(.L_x_1112) ;  /* 0x000060a27f007947 */ /* 0x000fea000b800000 */
[----:B---3--:R3:W2:Y:S04]  /*22f00*/  SHFL.IDX PT, R6, R5, 0x1, 0x1c1f ;  /* 0x003c1f0005067f89 */ /* 0x0086a800000e0000 */
[----:B-1--4-:R3:W1:Y:S02]  /*22f10*/  SHFL.IDX PT, R2, R12, 0x1, 0x1c1f ;  /* 0x003c1f000c027f89 */ /* 0x01266400000e0000 */
.L_x_1225:
[----:B------:R-:W-:Y:S01]  /*22f20*/  IADD3 R3, R4, 0x20, RZ ;  /* 0x0000002004037810 */ /* 0x000fe20007ffe0ff */
[----:B------:R-:W-:Y:S03]  /*22f30*/  BSSY B0, `(.L_x_1113) ;  /* 0x0000013000007945 */ /* 0x000fe60003800000 */
[----:B------:R-:W-:-:S13]  /*22f40*/  ISETP.GE.AND P0, PT, R3, R0, PT ;  /* 0x000000000300720c */ /* 0x000fda0003f06270 */
[----:B------:R-:W-:Y:S05]  /*22f50*/  @P0 BRA `(.L_x_1114) ;  /* 0x0000010000000947 */ /* 0x000fea0003800000 */
[----:B------:R-:W4:Y:S04]  /*22f60*/  LDL.64 R16, [R1] ;  /* 0x0000000001107983 */ /* 0x000f280000100a00 */
[----:B------:R-:W5:Y:S04]  /*22f70*/  LDL R13, [R1+0x8] ;  /* 0x00000800010d7983 */ /* 0x000f680000100800 */
[----:B---3--:R-:W3:Y:S04]  /*22f80*/  LDL R15, [R1+0x94] ;  /* 0x00009400010f7983 */ /* 0x008ee80000100800 */
[----:B--2---:R-:W2:Y:S01]  /*22f90*/  LDL R14, [R1+0x90] ;  /* 0x00009000010e7983 */ /* 0x004ea20000100800 */
[----:B------:R-:W-:-:S13]  /*22fa0*/  ISETP.GE.AND P1, PT, R252, c[0x0][0x3c8], PT ;  /* 0x0000f200fc007a0c */ /* 0x000fda0003f26270 */
[----:B-1----:R-:W-:Y:S02]  /*22fb0*/  @!P1 LEA R8, P4, R252, R2, 0x1 ;  /* 0x00000002fc089211 */ /* 0x002fe400078808ff */
[----:B----4-:R-:W-:Y:S02]  /*22fc0*/  ISETP.GE.AND P2, PT, R16, c[0x0][0x3c8], PT ;  /* 0x0000f20010007a0c */ /* 0x010fe40003f46270 */
[----:B-----5:R-:W-:Y:S02]  /*22fd0*/  ISETP.GE.AND P0, PT, R13, c[0x0][0x3c8], PT ;  /* 0x0000f2000d007a0c */ /* 0x020fe40003f06270 */
[----:B---3--:R-:W-:-:S09]  /*22fe0*/  @!P1 LEA.HI.X R9, R252, R6, R15, 0x1, P4 ;  /* 0x00000006fc099211 */ /* 0x008fd200020f0c0f */
[CC--:B------:R-:W-:Y:S02]  /*22ff0*/  @!P2 LEA R10, P5, R16.reuse, R2.reuse, 0x1 ;  /* 0x00000002100aa211 */ /* 0x0c0fe400078a08ff */
[C---:B------:R-:W-:Y:S02]  /*23000*/  @!P0 LEA R2, P3, R13.reuse, R2, 0x1 ;  /* 0x000000020d028211 */ /* 0x040fe400078608ff */
[-C--:B------:R-:W-:Y:S02]  /*23010*/  @!P2 LEA.HI.X R11, R16, R6.reuse, R17, 0x1, P5 ;  /* 0x00000006100ba211 */ /* 0x080fe400028f0c11 */
[----:B--2---:R-:W-:-:S03]  /*23020*/  @!P0 LEA.HI.X R3, R13, R6, R14, 0x1, P3 ;  /* 0x000000060d038211 */ /* 0x004fc600018f0c0e */
[----:B------:R1:W-:Y:S04]  /*23030*/  @!P2 ST.E.128 [R10.64], R36 ;  /* 0x000000240a00a985 */ /* 0x0003e8000c101d08 */
[----:B------:R1:W-:Y:S04]  /*23040*/  @!P1 ST.E.128 [R8.64], R32 ;  /* 0x0000002008009985 */ /* 0x0003e8000c101d08 */
[----:B------:R1:W-:Y:S02]  /*23050*/  @!P0 ST.E.128 [R2.64], R28 ;  /* 0x0000001c02008985 */ /* 0x0003e4000c101d08 */
.L_x_1114:
[----:B------:R-:W-:Y:S05]  /*23060*/  BSYNC B0 ;  /* 0x0000000000007941 */ /* 0x000fea0003800000 */
.L_x_1113:
[----:B------:R-:W-:Y:S05]  /*23070*/  BRA.DIV ~URZ, `(.L_x_1115) ;  /* 0x00005ff27f007947 */ /* 0x000fea000b800000 */
[----:B--2---:R2:W4:Y:S02]  /*23080*/  SHFL.IDX PT, R6, R5, 0x2, 0x1c1f ;  /* 0x005c1f0005067f89 */ /* 0x00452400000e0000 */
.L_x_1226:
[----:B------:R-:W-:Y:S05]  /*23090*/  BRA.DIV ~URZ, `(.L_x_1116) ;  /* 0x000060427f007947 */ /* 0x000fea000b800000 */
[----:B-1----:R1:W2:Y:S02]  /*230a0*/  SHFL.IDX PT, R2, R12, 0x2, 0x1c1f ;  /* 0x005c1f000c027f89 */ /* 0x0022a400000e0000 */
.L_x_1227:
[----:B------:R-:W-:Y:S01]  /*230b0*/  IADD3 R3, R4, 0x40, RZ ;  /* 0x0000004004037810 */ /* 0x000fe20007ffe0ff */
[----:B------:R-:W-:Y:S03]  /*230c0*/  BSSY B0, `(.L_x_1117) ;  /* 0x0000013000007945 */ /* 0x000fe60003800000 */
[----:B------:R-:W-:-:S13]  /*230d0*/  ISETP.GE.AND P0, PT, R3, R0, PT ;  /* 0x000000000300720c */ /* 0x000fda0003f06270 */
[----:B------:R-:W-:Y:S05]  /*230e0*/  @P0 BRA `(.L_x_1118) ;  /* 0x0000010000000947 */ /* 0x000fea0003800000 */
[----:B------:R-:W5:Y:S04]  /*230f0*/  LDL.64 R16, [R1] ;  /* 0x0000000001107983 */ /* 0x000f680000100a00 */
[----:B---3--:R-:W3:Y:S04]  /*23100*/  LDL R13, [R1+0x8] ;  /* 0x00000800010d7983 */ /* 0x008ee80000100800 */
[----:B----4-:R-:W4:Y:S04]  /*23110*/  LDL R15, [R1+0x94] ;  /* 0x00009400010f7983 */ /* 0x010f280000100800 */
[----:B--2---:R-:W2:Y:S01]  /*23120*/  LDL R14, [R1+0x90] ;  /* 0x00009000010e7983 */ /* 0x004ea20000100800 */
[----:B------:R-:W-:-:S13]  /*23130*/  ISETP.GE.AND P1, PT, R252, c[0x0][0x3c8], PT ;  /* 0x0000f200fc007a0c */ /* 0x000fda0003f26270 */
[----:B------:R-:W-:Y:S02]  /*23140*/  @!P1 LEA R8, P4, R252, R2, 0x1 ;  /* 0x00000002fc089211 */ /* 0x000fe400078808ff */
[----:B-----5:R-:W-:Y:S02]  /*23150*/  ISETP.GE.AND P2, PT, R16, c[0x0][0x3c8], PT ;  /* 0x0000f20010007a0c */ /* 0x020fe40003f46270 */
[----:B---3--:R-:W-:Y:S02]  /*23160*/  ISETP.GE.AND P0, PT, R13, c[0x0][0x3c8], PT ;  /* 0x0000f2000d007a0c */ /* 0x008fe40003f06270 */
[----:B----4-:R-:W-:-:S09]  /*23170*/  @!P1 LEA.HI.X R9, R252, R6, R15, 0x1, P4 ;  /* 0x00000006fc099211 */ /* 0x010fd200020f0c0f */
[CC--:B------:R-:W-:Y:S02]  /*23180*/  @!P2 LEA R10, P5, R16.reuse, R2.reuse, 0x1 ;  /* 0x00000002100aa211 */ /* 0x0c0fe400078a08ff */
[C---:B------:R-:W-:Y:S02]  /*23190*/  @!P0 LEA R2, P3, R13.reuse, R2, 0x1 ;  /* 0x000000020d028211 */ /* 0x040fe400078608ff */
[-C--:B------:R-:W-:Y:S02]  /*231a0*/  @!P2 LEA.HI.X R11, R16, R6.reuse, R17, 0x1, P5 ;  /* 0x00000006100ba211 */ /* 0x080fe400028f0c11 */
[----:B--2---:R-:W-:-:S03]  /*231b0*/  @!P0 LEA.HI.X R3, R13, R6, R14, 0x1, P3 ;  /* 0x000000060d038211 */ /* 0x004fc600018f0c0e */
[----:B------:R2:W-:Y:S04]  /*231c0*/  @!P2 ST.E.128 [R10.64], R48 ;  /* 0x000000300a00a985 */ /* 0x0005e8000c101d08 */
[----:B------:R2:W-:Y:S04]  /*231d0*/  @!P1 ST.E.128 [R8.64], R44 ;  /* 0x0000002c08009985 */ /* 0x0005e8000c101d08 */
[----:B------:R2:W-:Y:S02]  /*231e0*/  @!P0 ST.E.128 [R2.64], R40 ;  /* 0x0000002802008985 */ /* 0x0005e4000c101d08 */
.L_x_1118:
[----:B------:R-:W-:Y:S05]  /*231f0*/  BSYNC B0 ;  /* 0x0000000000007941 */ /* 0x000fea0003800000 */
.L_x_1117:
[----:B------:R-:W-:Y:S05]  /*23200*/  BRA.DIV ~URZ, `(.L_x_1119) ;  /* 0x00005f427f007947 */ /* 0x000fea000b800000 */
[----:B--23--:R-:W2:Y:S04]  /*23210*/  SHFL.IDX PT, R5, R5, 0x3, 0x1c1f ;  /* 0x007c1f0005057f89 */ /* 0x00cea800000e0000 */
[----:B------:R3:W1:Y:S02]  /*23220*/  SHFL.IDX PT, R2, R12, 0x3, 0x1c1f ;  /* 0x007c1f000c027f89 */ /* 0x00066400000e0000 */
.L_x_1228:
[----:B------:R-:W-:-:S04]  /*23230*/  IADD3 R3, R4, 0x60, RZ ;  /* 0x0000006004037810 */ /* 0x000fc80007ffe0ff */
[----:B------:R-:W-:-:S13]  /*23240*/  ISETP.GE.AND P0, PT, R3, R0, PT ;  /* 0x000000000300720c */ /* 0x000fda0003f06270 */
[----:B------:R-:W-:Y:S05]  /*23250*/  @P0 BRA `(.L_x_1120) ;  /* 0x0000272000000947 */ /* 0x000fea0003800000 */
[----:B------:R-:W5:Y:S04]  /*23260*/  LDL.64 R14, [R1] ;  /* 0x00000000010e7983 */ /* 0x000f680000100a00 */
[----:B-1-3--:R-:W3:Y:S04]  /*23270*/  LDL R12, [R1+0x94] ;  /* 0x00009400010c7983 */ /* 0x00aee80000100800 */
[----:B----4-:R-:W4:Y:S01]  /*23280*/  LDL R6, [R1+0x8] ;  /* 0x0000080001067983 */ /* 0x010f220000100800 */
[----:B------:R-:W-:-:S13]  /*23290*/  ISETP.GE.AND P0, PT, R252, c[0x0][0x3c8], PT ;  /* 0x0000f200fc007a0c */ /* 0x000fda0003f06270 */
[----:B------:R-:W-:Y:S02]  /*232a0*/  @!P0 LEA R8, P2, R252, R2, 0x1 ;  /* 0x00000002fc088211 */ /* 0x000fe400078408ff */
[----:B-----5:R-:W-:Y:S02]  /*232b0*/  ISETP.GE.AND P1, PT, R14, c[0x0][0x3c8], PT ;  /* 0x0000f2000e007a0c */ /* 0x020fe40003f26270 */
[----:B--23--:R-:W-:-:S11]  /*232c0*/  @!P0 LEA.HI.X R9, R252, R5, R12, 0x1, P2 ;  /* 0x00000005fc098211 */ /* 0x00cfd600010f0c0c */
[----:B------:R-:W-:-:S04]  /*232d0*/  @!P1 LEA R10, P3, R14, R2, 0x1 ;  /* 0x000000020e0a9211 */ /* 0x000fc800078608ff */
[----:B------:R-:W-:-:S05]  /*232e0*/  @!P1 LEA.HI.X R11, R14, R5, R15, 0x1, P3 ;  /* 0x000000050e0b9211 */ /* 0x000fca00018f0c0f */
[----:B------:R1:W-:Y:S04]  /*232f0*/  @!P1 ST.E.128 [R10.64], R60 ;  /* 0x0000003c0a009985 */ /* 0x0003e8000c101d08 */
[----:B------:R1:W-:Y:S01]  /*23300*/  @!P0 ST.E.128 [R8.64], R56 ;  /* 0x0000003808008985 */ /* 0x0003e2000c101d08 */
[----:B----4-:R-:W-:-:S13]  /*23310*/  ISETP.GE.AND P0, PT, R6, c[0x0][0x3c8], PT ;  /* 0x0000f20006007a0c */ /* 0x010fda0003f06270 */
[----:B------:R-:W-:Y:S05]  /*23320*/  @P0 BRA `(.L_x_1120) ;  /* 0x0000265000000947 */ /* 0x000fea0003800000 */
[----:B------:R-:W2:Y:S01]  /*23330*/  LDL R12, [R1+0x90] ;  /* 0x00009000010c7983 */ /* 0x000ea20000100800 */
[----:B------:R-:W-:-:S04]  /*23340*/  LEA R2, P0, R6, R2, 0x1 ;  /* 0x0000000206027211 */ /* 0x000fc800078008ff */
[----:B--2---:R-:W-:-:S05]  /*23350*/  LEA.HI.X R3, R6, R5, R12, 0x1, P0 ;  /* 0x0000000506037211 */ /* 0x004fca00000f0c0c */
[----:B------:R2:W-:Y:S01]  /*23360*/  ST.E.128 [R2.64], R52 ;  /* 0x0000003402007985 */ /* 0x0005e2000c101d08 */
[----:B------:R-:W-:Y:S05]  /*23370*/  BRA `(.L_x_1120) ;  /* 0x0000260000007947 */ /* 0x000fea0003800000 */
.L_x_1107:
[----:B-1----:R-:W2:Y:S01]  /*23380*/  LDL.LU R10, [R1+0xa8] ;  /* 0x0000a800010a7983 */ /* 0x002ea20000300800 */
[----:B------:R-:W-:Y:S01]  /*23390*/  IMAD R16, R16, c[0x0][0x408], RZ ;  /* 0x0001020010107a24 */ /* 0x000fe200078e02ff */
[----:B------:R-:W-:Y:S01]  /*233a0*/  SHF.R.S32.HI R0, RZ, 0x1f, R2 ;  /* 0x0000001fff007819 */ /* 0x000fe20000011402 */
[----:B------:R-:W-:-:S04]  /*233b0*/  IMAD.WIDE.U32 R8, R3, c[0x0][0x408], RZ ;  /* 0x0001020003087a25 */ /* 0x000fc800078e00ff */
[----:B------:R-:W-:Y:S02]  /*233c0*/  IMAD R3, R3, c[0x0][0x40c], R16 ;  /* 0x0001030003037a24 */ /* 0x000fe400078e0210 */
[----:B------:R-:W-:Y:S02]  /*233d0*/  IMAD R0, R0, c[0x0][0x440], RZ ;  /* 0x0001100000007a24 */ /* 0x000fe400078e02ff */
[----:B------:R-:W-:Y:S01]  /*233e0*/  @P5 IMAD.HI.U32 R6, R4, c[0x0][0x4ec], RZ ;  /* 0x00013b0004065a27 */ /* 0x000fe200078e00ff */
[----:B------:R-:W-:-:S05]  /*233f0*/  IADD3 R9, R9, R3, RZ ;  /* 0x0000000309097210 */ /* 0x000fca0007ffe0ff */
[----:B------:R-:W-:-:S04]  /*23400*/  IMAD.WIDE.U32 R8, R5, c[0x0][0x438], R8 ;  /* 0x00010e0005087a25 */ /* 0x000fc800078e0008 */
        /* <DEDUP_REMOVED lines=24> */
.L_x_1229:
[----:B------:R-:W-:Y:S05]  /*23590*/  BRA.DIV ~URZ, `(.L_x_1122) ;  /* 0x00005cf27f007947 */ /* 0x000fea000b800000 */
[----:B------:R3:W4:Y:S02]  /*235a0*/  SHFL.IDX PT, R0, R6, RZ, 0x1c1f ;  /* 0x001c1fff06007589 */ /* 0x00072400000e0000 */
.L_x_1230:
        /* <DEDUP_REMOVED lines=13> */
[----:B------:R-:W-:Y:S01]  /*23680*/  IADD3 R11, R251, 0x18, RZ ;  /* 0x00000018fb0b7810 */ /* 0x000fe20007ffe0ff */
        /* <DEDUP_REMOVED lines=14> */
[C---:B----4-:R-:W-:Y:S01]  /*23770*/  @!P3 LEA R8, P0, R11.reuse, R0, 0x2 ;  /* 0x000000000b08b211 */ /* 0x050fe200078010ff */
        /* <DEDUP_REMOVED lines=55> */
.L_x_1124:
[----:B------:R-:W-:Y:S05]  /*23af0*/  BSYNC B0 ;  /* 0x0000000000007941 */ /* 0x000fea0003800000 */
.L_x_1123:
[----:B------:R-:W-:Y:S05]  /*23b00*/  BRA.DIV ~URZ, `(.L_x_1125) ;  /* 0x000057f27f007947 */ /* 0x000fea000b800000 */
[----:B--2---:R2:W1:Y:S04]  /*23b10*/  SHFL.IDX PT, R4, R5, 0x1, 0x1c1f ;  /* 0x003c1f0005047f89 */ /* 0x00446800000e0000 */
[----:B----4-:R2:W4:Y:S02]  /*23b20*/  SHFL.IDX PT, R0, R6, 0x1, 0x1c1f ;  /* 0x003c1f0006007f89 */ /* 0x01052400000e0000 */
.L_x_1231:
        /* <DEDUP_REMOVED lines=34> */
[----:B------:R-:W-:Y:S02]  /*23d50*/  IADD3 R14, R251, 0x30, RZ ;  /* 0x00000030fb0e7810 */ /* 0x000fe40007ffe0ff */
[----:B----4-:R-:W-:Y:S01]  /*23d60*/  @!P5 LEA R8, P0, R11, R0, 0x2 ;  /* 0x000000000b08d211 */ /* 0x010fe200078010ff */
        /* <DEDUP_REMOVED lines=24> */
[C---:B------:R-:W-:Y:S01]  /*23ef0*/  IADD3 R16, R251.reuse, 0x50, RZ ;  /* 0x00000050fb107810 */ /* 0x040fe20007ffe0ff */
[----:B------:R5:W-:Y:S01]  /*23f00*/  @!P0 ST.E.64 [R8.64], R140 ;  /* 0x0000008c08008985 */ /* 0x000be2000c101b08 */
[----:B------:R-:W-:Y:S02]  /*23f10*/  IADD3 R14, R251, 0x58, RZ ;  /* 0x00000058fb0e7810 */ /* 0x000fe40007ffe0ff */
[----:B------:R-:W-:Y:S02]  /*23f20*/  ISETP.GE.AND P2, PT, R16, c[0x0][0x3c8], PT ;  /* 0x0000f20010007a0c */ /* 0x000fe40003f46270 */
[----:B-1----:R-:W-:-:S04]  /*23f30*/  @!P4 LEA R2, P1, R12, R0, 0x2 ;  /* 0x000000000c02c211 */ /* 0x002fc800078210ff */
[----:B------:R-:W-:Y:S02]  /*23f40*/  @!P4 LEA.HI.X R3, R12, R4, R13, 0x2, P1 ;  /* 0x000000040c03c211 */ /* 0x000fe400008f140d */
[----:B------:R-:W-:Y:S02]  /*23f50*/  @!P5 LEA R12, P0, R18, R0, 0x2 ;  /* 0x00000000120cd211 */ /* 0x000fe400078010ff */
[----:B------:R-:W-:Y:S01]  /*23f60*/  ISETP.GE.AND P1, PT, R14, c[0x0][0x3c8], PT ;  /* 0x0000f2000e007a0c */ /* 0x000fe20003f26270 */
[----:B------:R1:W-:Y:S01]  /*23f70*/  @!P4 ST.E.64 [R2.64], R142 ;  /* 0x0000008e0200c985 */ /* 0x0003e2000c101b08 */
[----:B------:R-:W-:Y:S02]  /*23f80*/  @!P5 LEA.HI.X R13, R18, R4, R19, 0x2, P0 ;  /* 0x00000004120dd211 */ /* 0x000fe400000f1413 */
[----:B----4-:R-:W-:-:S03]  /*23f90*/  @!P3 LEA R10, P0, R15, R0, 0x2 ;  /* 0x000000000f0ab211 */ /* 0x010fc600078010ff */
[----:B------:R4:W-:Y:S01]  /*23fa0*/  @!P5 ST.E.64 [R12.64], R158 ;  /* 0x0000009e0c00d985 */ /* 0x0009e2000c101b08 */
[----:B------:R-:W-:Y:S02]  /*23fb0*/  @!P3 LEA.HI.X R11, R15, R4, R17, 0x2, P0 ;  /* 0x000000040f0bb211 */ /* 0x000fe400000f1411 */
[C---:B------:R-:W-:Y:S02]  /*23fc0*/  IADD3 R17, R251.reuse, 0x50, RZ ;  /* 0x00000050fb117810 */ /* 0x040fe40007ffe0ff */
[C---:B-----5:R-:W-:Y:S01]  /*23fd0*/  @!P2 LEA R8, P0, R16.reuse, R0, 0x2 ;  /* 0x000000001008a211 */ /* 0x060fe200078010ff */
[----:B------:R4:W-:Y:S01]  /*23fe0*/  @!P3 ST.E.64 [R10.64], R154 ;  /* 0x0000009a0a00b985 */ /* 0x0009e2000c101b08 */
[----:B------:R-:W-:Y:S02]  /*23ff0*/  SHF.R.S32.HI R17, RZ, 0x1f, R17 ;  /* 0x0000001fff117819 */ /* 0x000fe40000011411 */
[----:B------:R-:W-:Y:S02]  /*24000*/  IADD3 R15, R251, 0x58, RZ ;  /* 0x00000058fb0f7810 */ /* 0x000fe40007ffe0ff */
[----:B------:R-:W-:-:S02]  /*24010*/  @!P2 LEA.HI.X R9, R16, R4, R17, 0x2, P0 ;  /* 0x000000041009a211 */ /* 0x000fc400000f1411 */
[----:B------:R-:W-:-:S03]  /*24020*/  SHF.R.S32.HI R15, RZ, 0x1f, R15 ;  /* 0x0000001fff0f7819 */ /* 0x000fc6000001140f */
[----:B------:R4:W-:Y:S01]  /*24030*/  @!P2 ST.E.64 [R8.64], R86 ;  /* 0x000000560800a985 */ /* 0x0009e2000c101b08 */
[----:B-1----:R-:W-:-:S04]  /*24040*/  @!P1 LEA R2, P0, R14, R0, 0x2 ;  /* 0x000000000e029211 */ /* 0x002fc800078010ff */
[----:B------:R-:W-:-:S05]  /*24050*/  @!P1 LEA.HI.X R3, R14, R4, R15, 0x2, P0 ;  /* 0x000000040e039211 */ /* 0x000fca00000f140f */
[----:B------:R4:W-:Y:S04]  /*24060*/  @!P1 ST.E.64 [R2.64], R74 ;  /* 0x0000004a02009985 */ /* 0x0009e8000c101b08 */
.L_x_1127:
[----:B------:R-:W-:Y:S05]  /*24070*/  BSYNC B0 ;  /* 0x0000000000007941 */ /* 0x000fea0003800000 */
.L_x_1126:
[----:B------:R-:W-:Y:S05]  /*24080*/  BRA.DIV ~URZ, `(.L_x_1128) ;  /* 0x000053427f007947 */ /* 0x000fea000b800000 */
[----:B-1----:R1:W2:Y:S02]  /*24090*/  SHFL.IDX PT, R4, R5, 0x2, 0x1c1f ;  /* 0x005c1f0005047f89 */ /* 0x0022a400000e0000 */
.L_x_1232:
[----:B------:R-:W-:Y:S05]  /*240a0*/  BRA.DIV ~URZ, `(.L_x_1129) ;  /* 0x000053927f007947 */ /* 0x000fea000b800000 */
[----:B----4-:R4:W1:Y:S02]  /*240b0*/  SHFL.IDX PT, R0, R6, 0x2, 0x1c1f ;  /* 0x005c1f0006007f89 */ /* 0x01086400000e0000 */
.L_x_1233:
        /* <DEDUP_REMOVED lines=9> */
[C---:B------:R-:W-:Y:S02]  /*24150*/  IADD3 R9, R251.reuse, 0x8, RZ ;  /* 0x00000008fb097810 */ /* 0x040fe40007ffe0ff */
        /* <DEDUP_REMOVED lines=23> */
[C---:B------:R-:W-:Y:S02]  /*242d0*/  IADD3 R18, R251.reuse, 0x48, RZ ;  /* 0x00000048fb127810 */ /* 0x040fe40007ffe0ff */
        /* <DEDUP_REMOVED lines=51> */
.L_x_1131:
[----:B------:R-:W-:Y:S05]  /*24610*/  BSYNC B0 ;  /* 0x0000000000007941 */ /* 0x000fea0003800000 */
.L_x_1130:
[----:B------:R-:W-:Y:S05]  /*24620*/  BRA.DIV ~URZ, `(.L_x_1132) ;  /* 0x00004e827f007947 */ /* 0x000fea000b800000 */
[----:B--2---:R2:W3:Y:S04]  /*24630*/  SHFL.IDX PT, R4, R5, 0x3, 0x1c1f ;  /* 0x007c1f0005047f89 */ /* 0x0044e800000e0000 */
[----:B-1----:R2:W1:Y:S02]  /*24640*/  SHFL.IDX PT, R0, R6, 0x3, 0x1c1f ;  /* 0x007c1f0006007f89 */ /* 0x00246400000e0000 */
.L_x_1234:
[----:B------:R-:W-:-:S13]  /*24650*/  LOP3.LUT P0, RZ, R209, 0x2, RZ, 0xc0, !PT ;  /* 0x00000002d1ff7812 */ /* 0x000fda000780c0ff */
[----:B------:R-:W-:Y:S05]  /*24660*/  @P0 BRA `(.L_x_1120) ;  /* 0x0000131000000947 */ /* 0x000fea0003800000 */
[C---:B------:R-:W-:Y:S02]  /*24670*/  ISETP.GE.AND P4, PT, R251.reuse, c[0x0][0x3c8], PT ;  /* 0x0000f200fb007a0c */ /* 0x040fe40003f86270 */
[C---:B---3--:R-:W-:Y:S02]  /*24680*/  IADD3 R10, R251.reuse, 0x8, RZ ;  /* 0x00000008fb0a7810 */ /* 0x048fe40007ffe0ff */
[----:B------:R-:W-:Y:S02]  /*24690*/  IADD3 R13, R251, 0x18, RZ ;  /* 0x00000018fb0d7810 */ /* 0x000fe40007ffe0ff */
[----:B------:R-:W-:Y:S02]  /*246a0*/  ISETP.GE.AND P3, PT, R10, c[0x0][0x3c8], PT ;  /* 0x0000f2000a007a0c */ /* 0x000fe40003f66270 */
[----:B------:R-:W-:Y:S02]  /*246b0*/  ISETP.GE.AND P1, PT, R13, c[0x0][0x3c8], PT ;  /* 0x0000f2000d007a0c */ /* 0x000fe40003f26270 */
[----:B--2-4-:R-:W-:-:S02]  /*246c0*/  IADD3 R6, R251, 0x10, RZ ;  /* 0x00000010fb067810 */ /* 0x014fc40007ffe0ff */
[----:B------:R-:W-:Y:S02]  /*246d0*/  SHF.R.S32.HI R12, RZ, 0x1f, R251 ;  /* 0x0000001fff0c7819 */ /* 0x000fe400000114fb */
[C---:B-1----:R-:W-:Y:S02]  /*246e0*/  @!P4 LEA R8, P6, R251.reuse, R0, 0x2 ;  /* 0x00000000fb08c211 */ /* 0x042fe400078c10ff */
[C---:B------:R-:W-:Y:S02]  /*246f0*/  IADD3 R11, R251.reuse, 0x8, RZ ;  /* 0x00000008fb0b7810 */ /* 0x040fe40007ffe0ff */
[----:B------:R-:W-:Y:S02]  /*24700*/  ISETP.GE.AND P2, PT, R6, c[0x0][0x3c8], PT ;  /* 0x0000f20006007a0c */ /* 0x000fe40003f46270 */
[----:B------:R-:W-:Y:S02]  /*24710*/  @!P4 LEA.HI.X R9, R251, R4, R12, 0x2, P6 ;  /* 0x00000004fb09c211 */ /* 0x000fe400030f140c */
[----:B------:R-:W-:-:S02]  /*24720*/  SHF.R.S32.HI R11, RZ, 0x1f, R11 ;  /* 0x0000001fff0b7819 */ /* 0x000fc4000001140b */
[C---:B------:R-:W-:Y:S01]  /*24730*/  @!P3 LEA R2, P5, R10.reuse, R0, 0x2 ;  /* 0x000000000a02b211 */ /* 0x040fe200078a10ff */
[----:B------:R1:W-:Y:S01]  /*24740*/  @!P4 ST.E.64 [R8.64], R52 ;  /* 0x000000340800c985 */ /* 0x0003e2000c101b08 */
[----:B------:R-:W-:Y:S02]  /*24750*/  IADD3 R5, R251, 0x20, RZ ;  /* 0x00000020fb057810 */ /* 0x000fe40007ffe0ff */
[----:B------:R-:W-:Y:S02]  /*24760*/  @!P3 LEA.HI.X R3, R10, R4, R11, 0x2, P5 ;  /* 0x000000040a03b211 */ /* 0x000fe400028f140b */
[----:B------:R-:W-:Y:S02]  /*24770*/  ISETP.GE.AND P0, PT, R5, c[0x0][0x3c8], PT ;  /* 0x0000f20005007a0c */ /* 0x000fe40003f06270 */
[----:B------:R-:W-:Y:S01]  /*24780*/  IADD3 R14, R251, 0x10, RZ ;  /* 0x00000010fb0e7810 */ /* 0x000fe20007ffe0ff */
[----:B------:R2:W-:Y:S01]  /*24790*/  @!P3 ST.E.64 [R2.64], R28 ;  /* 0x0000001c0200b985 */ /* 0x0005e2000c101b08 */
[----:B------:R-:W-:-:S02]  /*247a0*/  @!P2 LEA R10, P3, R6, R0, 0x2 ;  /* 0x00000000060aa211 */ /* 0x000fc400078610ff */
[----:B------:R-:W-:Y:S02]  /*247b0*/  SHF.R.S32.HI R14, RZ, 0x1f, R14 ;  /* 0x0000001fff0e7819 */ /* 0x000fe4000001140e */
[C---:B------:R-:W-:Y:S02]  /*247c0*/  IADD3 R15, R251.reuse, 0x28, RZ ;  /* 0x00000028fb0f7810 */ /* 0x040fe40007ffe0ff */
[----:B------:R-:W-:Y:S02]  /*247d0*/  @!P2 LEA.HI.X R11, R6, R4, R14, 0x2, P3 ;  /* 0x00000004060ba211 */ /* 0x000fe400018f140e */
[C---:B------:R-:W-:Y:S02]  /*247e0*/  IADD3 R6, R251.reuse, 0x20, RZ ;  /* 0x00000020fb067810 */ /* 0x040fe40007ffe0ff */
[----:B------:R-:W-:Y:S01]  /*247f0*/  IADD3 R14, R251, 0x18, RZ ;  /* 0x00000018fb0e7810 */ /* 0x000fe20007ffe0ff */
[----:B------:R-:W-:Y:S01]  /*24800*/  @!P2 ST.E.64 [R10.64], R64 ;  /* 0x000000400a00a985 */ /* 0x000fe2000c101b08 */
[----:B------:R-:W-:-:S02]  /*24810*/  ISETP.GE.AND P5, PT, R15, c[0x0][0x3c8], PT ;  /* 0x0000f2000f007a0c */ /* 0x000fc40003fa6270 */
[----:B------:R-:W-:Y:S02]  /*24820*/  IADD3 R12, R251, 0x30, RZ ;  /* 0x00000030fb0c7810 */ /* 0x000fe40007ffe0ff */
[----:B------:R-:W-:Y:S02]  /*24830*/  SHF.R.S32.HI R6, RZ, 0x1f, R6 ;  /* 0x0000001fff067819 */ /* 0x000fe40000011406 */
[----:B------:R-:W-:Y:S02]  /*24840*/  SHF.R.S32.HI R14, RZ, 0x1f, R14 ;  /* 0x0000001fff0e7819 */ /* 0x000fe4000001140e */
[----:B-1----:R-:W-:Y:S02]  /*24850*/  @!P1 LEA R8, P4, R13, R0, 0x2 ;  /* 0x000000000d089211 */ /* 0x002fe400078810ff */
[C---:B------:R-:W-:Y:S02]  /*24860*/  IADD3 R17, R251.reuse, 0x28, RZ ;  /* 0x00000028fb117810 */ /* 0x040fe40007ffe0ff */
[----:B------:R-:W-:-:S02]  /*24870*/  IADD3 R16, R251, 0x40, RZ ;  /* 0x00000040fb107810 */ /* 0x000fc40007ffe0ff */
[----:B------:R-:W-:Y:S02]  /*24880*/  SHF.R.S32.HI R17, RZ, 0x1f, R17 ;  /* 0x0000001fff117819 */ /* 0x000fe40000011411 */
[----:B--2---:R-:W-:Y:S02]  /*24890*/  @!P0 LEA R2, P6, R5, R0, 0x2 ;  /* 0x0000000005028211 */ /* 0x004fe400078c10ff */
[----:B------:R-:W-:-:S03]  /*248a0*/  ISETP.GE.AND P2, PT, R16, c[0x0][0x3c8], PT ;  /* 0x0000f20010007a0c */ /* 0x000fc60003f46270 */
[----:B------:R-:W-:Y:S02]  /*248b0*/  P2R R3, PR, RZ, 0x10 ;  /* 0x00000010ff037803 */ /* 0x000fe40000000000 */
[----:B------:R-:W-:Y:S02]  /*248c0*/  ISETP.GE.AND P4, PT, R12, c[0x0][0x3c8], PT ;  /* 0x0000f2000c007a0c */ /* 0x000fe40003f86270 */
[----:B------:R-:W-:Y:S02]  /*248d0*/  ISETP.NE.AND P3, PT, R3, RZ, PT ;  /* 0x000000ff0300720c */ /* 0x000fe40003f65270 */
[-C--:B------:R-:W-:Y:S02]  /*248e0*/  @!P0 LEA.HI.X R3, R5, R4.reuse, R6, 0x2, P6 ;  /* 0x0000000405038211 */ /* 0x080fe400030f1406 */
[----:B------:R-:W-:Y:S02]  /*248f0*/  @!P1 LEA.HI.X R9, R13, R4, R14, 0x2, P3 ;  /* 0x000000040d099211 */ /* 0x000fe400018f140e */
[----:B------:R-:W-:-:S02]  /*24900*/  IADD3 R6, R251, 0x38, RZ ;  /* 0x00000038fb067810 */ /* 0x000fc40007ffe0ff */
[C---:B------:R-:W-:Y:S01]  /*24910*/  IADD3 R13, R251.reuse, 0x30, RZ ;  /* 0x00000030fb0d7810 */ /* 0x040fe20007ffe0ff */
[----:B------:R1:W-:Y:S01]  /*24920*/  @!P1 ST.E.64 [R8.64], R58 ;  /* 0x0000003a08009985 */ /* 0x0003e2000c101b08 */
[----:B------:R-:W-:Y:S02]  /*24930*/  ISETP.GE.AND P3, PT, R6, c[0x0][0x3c8], PT ;  /* 0x0000f20006007a0c */ /* 0x000fe40003f66270 */
[----:B------:R-:W-:Y:S01]  /*24940*/  SHF.R.S32.HI R13, RZ, 0x1f, R13 ;  /* 0x0000001fff0d7819 */ /* 0x000fe2000001140d */
[----:B------:R2:W-:Y:S01]  /*24950*/  @!P0 ST.E.64 [R2.64], R30 ;  /* 0x0000001e02008985 */ /* 0x0005e2000c101b08 */
[C---:B------:R-:W-:Y:S02]  /*24960*/  IADD3 R14, R251.reuse, 0x48, RZ ;  /* 0x00000048fb0e7810 */ /* 0x040fe40007ffe0ff */
[----:B------:R-:W-:Y:S02]  /*24970*/  IADD3 R5, R251, 0x50, RZ ;  /* 0x00000050fb057810 */ /* 0x000fe40007ffe0ff */
[----:B------:R-:W-:-:S02]  /*24980*/  ISETP.GE.AND P1, PT, R14, c[0x0][0x3c8], PT ;  /* 0x0000f2000e007a0c */ /* 0x000fc40003f26270 */
[----:B-1----:R-:W-:-:S04]  /*24990*/  @!P5 LEA R8, P0, R15, R0, 0x2 ;  /* 0x000000000f08d211 */ /* 0x002fc800078010ff */
[----:B------:R-:W-:Y:S02]  /*249a0*/  @!P5 LEA.HI.X R9, R15, R4, R17, 0x2, P0 ;  /* 0x000000040f09d211 */ /* 0x000fe400000f1411 */
[C---:B--2---:R-:W-:Y:S02]  /*249b0*/  @!P4 LEA R2, P6, R12.reuse, R0, 0x2 ;  /* 0x000000000c02c211 */ /* 0x044fe400078c10ff */
        /* <DEDUP_REMOVED lines=35> */
.L_x_1105:
[----:B------:R-:W2:Y:S04]  /*24bf0*/  LDL.LU R8, [R1+0x84] ;  /* 0x0000840001087983 */ /* 0x000ea80000300800 */
[----:B-1----:R-:W4:Y:S01]  /*24c00*/  LDL R6, [R1+0x8c] ;  /* 0x00008c0001067983 */ /* 0x002f220000100800 */
[----:B------:R-:W-:Y:S01]  /*24c10*/  ISETP.NE.U32.AND P0, PT, RZ, c[0x0][0x508], PT ;  /* 0x00014200ff007a0c */ /* 0x000fe20003f05070 */
[----:B------:R-:W-:Y:S01]  /*24c20*/  IMAD.MOV.U32 R4, RZ, RZ, 0x4 ;  /* 0x00000004ff047424 */ /* 0x000fe200078e00ff */
[----:B------:R-:W-:Y:S01]  /*24c30*/  ISETP.NE.U32.AND P2, PT, RZ, c[0x0][0x500], PT ;  /* 0x00014000ff007a0c */ /* 0x000fe20003f45070 */
[----:B------:R-:W-:Y:S01]  /*24c40*/  IMAD.MOV.U32 R18, RZ, RZ, c[0x0][0x388] ;  /* 0x0000e200ff127624 */ /* 0x000fe200078e00ff */
[----:B------:R-:W-:Y:S01]  /*24c50*/  ISETP.NE.AND.EX P0, PT, RZ, c[0x0][0x50c], PT, P0 ;  /* 0x00014300ff007a0c */ /* 0x000fe20003f05300 */
[----:B------:R-:W-:Y:S01]  /*24c60*/  IMAD.MOV.U32 R0, RZ, RZ, RZ ;  /* 0x000000ffff007224 */ /* 0x000fe200078e00ff */
[----:B------:R-:W-:Y:S01]  /*24c70*/  ISETP.NE.AND.EX P2, PT, RZ, c[0x0][0x504], PT, P2 ;  /* 0x00014100ff007a0c */ /* 0x000fe20003f45320 */
[----:B----4-:R-:W-:-:S10]  /*24c80*/  IMAD.WIDE R2, R6, R4, c[0x0][0x500] ;  /* 0x0001400006027625 */ /* 0x010fd400078e0204 */
[----:B---3--:R-:W-:Y:S02]  /*24c90*/  @P0 IMAD.WIDE R4, R6, R4, c[0x0][0x508] ;  /* 0x0001420006040625 */ /* 0x008fe400078e0204 */
        /* <DEDUP_REMOVED lines=9> */
.L_x_1133:
        /* <DEDUP_REMOVED lines=10> */
[----:B------:R-:W2:Y:S01]  /*24dd0*/  LDL R4, [R1+0x58] ;  /* 0x0000580001047983 */ /* 0x000ea20000100800 */
[----:B------:R-:W-:Y:S01]  /*24de0*/  IMAD R2, R18, c[0x0][0x4e8], RZ ;  /* 0x00013a0012027a24 */ /* 0x000fe200078e02ff */
[----:B--2---:R-:W-:-:S04]  /*24df0*/  IADD3 R11, R4, R5, RZ ;  /* 0x00000005040b7210 */ /* 0x004fc80007ffe0ff */
        /* <DEDUP_REMOVED lines=23> */
[----:B------:R-:W-:-:S04]  /*24f70*/  IMAD.MOV R4, RZ, RZ, -R2 ;  /* 0x000000ffff047224 */ /* 0x000fc800078e0a02 */
[----:B------:R-:W-:Y:S01]  /*24f80*/  IMAD R4, R4, c[0x0][0x4e8], R11 ;  /* 0x00013a0004047a24 */ /* 0x000fe200078e020b */
[----:B------:R-:W-:Y:S02]  /*24f90*/  IADD3.X R11, R5, R13, R19, P1, P0 ;  /* 0x0000000d050b7210 */ /* 0x000fe40000fe0413 */
[----:B------:R-:W-:Y:S02]  /*24fa0*/  SHF.R.S32.HI R5, RZ, 0x1f, R2 ;  /* 0x0000001fff057819 */ /* 0x000fe40000011402 */
[----:B--2---:R-:W-:-:S05]  /*24fb0*/  SEL R6, R23, RZ, P2 ;  /* 0x000000ff17067207 */ /* 0x004fca0001000000 */
[-C--:B-----5:R-:W-:Y:S02]  /*24fc0*/  IMAD R12, R17, R6.reuse, RZ ;  /* 0x00000006110c7224 */ /* 0x0a0fe400078e02ff */
[----:B------:R-:W-:Y:S01]  /*24fd0*/  IMAD.WIDE.U32 R8, R16, R6, RZ ;  /* 0x0000000610087225 */ /* 0x000fe200078e00ff */
[----:B------:R-:W-:-:S04]  /*24fe0*/  SHF.R.S32.HI R6, RZ, 0x1f, R4 ;  /* 0x0000001fff067819 */ /* 0x000fc80000011404 */
[----:B------:R-:W-:Y:S02]  /*24ff0*/  IADD3 R9, R9, R12, RZ ;  /* 0x0000000c09097210 */ /* 0x000fe40007ffe0ff */
[----:B------:R-:W-:Y:S01]  /*25000*/  IADD3 R8, P1, P0, R2, R21, R8 ;  /* 0x0000001502087210 */ /* 0x000fe2000783e008 */
[----:B------:R-:W-:-:S03]  /*25010*/  IMAD R2, R15, R4, RZ ;  /* 0x000000040f027224 */ /* 0x000fc600078e02ff */
[----:B------:R-:W-:Y:S01]  /*25020*/  IADD3.X R9, R5, R11, R9, P1, P0 ;  /* 0x0000000b05097210 */ /* 0x000fe20000fe0409 */
[----:B------:R-:W-:Y:S02]  /*25030*/  IMAD.MOV.U32 R11, RZ, RZ, c[0x0][0x4a8] ;  /* 0x00012a00ff0b7624 */ /* 0x000fe400078e00ff */
[C---:B------:R-:W-:Y:S01]  /*25040*/  IMAD R2, R14.reuse, R6, R2 ;  /* 0x000000060e027224 */ /* 0x040fe200078e0202 */
[----:B------:R-:W-:Y:S01]  /*25050*/  MOV R6, c[0x0][0x4ac] ;  /* 0x00012b0000067a02 */ /* 0x000fe20000000f00 */
[----:B------:R-:W-:Y:S01]  /*25060*/  IMAD.WIDE.U32 R4, R14, R4, R8 ;  /* 0x000000040e047225 */ /* 0x000fe200078e0008 */
[----:B------:R-:W-:Y:S02]  /*25070*/  SEL R8, R11, c[0x0][0x450], P2 ;  /* 0x000114000b087a07 */ /* 0x000fe40001000000 */
[----:B------:R-:W-:Y:S01]  /*25080*/  SEL R6, R6, c[0x0][0x454], P2 ;  /* 0x0001150006067a07 */ /* 0x000fe20001000000 */
[----:B------:R-:W-:Y:S01]  /*25090*/  IMAD.IADD R2, R5, 0x1, R2 ;  /* 0x0000000105027824 */ /* 0x000fe200078e0202 */
[----:B------:R-:W-:-:S04]  /*250a0*/  LEA R8, P0, R4, R8, 0x2 ;  /* 0x0000000804087211 */ /* 0x000fc800078010ff */
[----:B------:R-:W-:Y:S02]  /*250b0*/  LEA.HI.X R9, R4, R6, R2, 0x2, P0 ;  /* 0x0000000604097211 */ /* 0x000fe400000f1402 */
[----:B------:R-:W-:-:S05]  /*250c0*/  MOV R2, 0xff800000 ;  /* 0xff80000000027802 */ /* 0x000fca0000000f00 */
[----:B------:R1:W-:Y:S02]  /*250d0*/  STG.E [R8.64], R2 ;  /* 0x0000000208007986 */ /* 0x0003e4000c101908 */
.L_x_1135:
[----:B------:R-:W-:Y:S05]  /*250e0*/  BSYNC B0 ;  /* 0x0000000000007941 */ /* 0x000fea0003800000 */
.L_x_1134:
[----:B------:R-:W-:-:S13]  /*250f0*/  ISETP.GT.AND P0, PT, R20, 0x1, PT ;  /* 0x000000011400780c */ /* 0x000fda0003f04270 */
[----:B------:R-:W-:Y:S05]  /*25100*/  @P0 BRA `(.L_x_1120) ;  /* 0x0000087000000947 */ /* 0x000fea0003800000 */
[----:B-1----:R-:W2:Y:S04]  /*25110*/  LDL.LU R2, [R1+0x58] ;  /* 0x0000580001027983 */ /* 0x002ea80000300800 */
[----:B------:R-:W3:Y:S01]  /*25120*/  LDL R6, [R1+0x28] ;  /* 0x0000280001067983 */ /* 0x000ee20000100800 */
[----:B------:R-:W-:-:S03]  /*25130*/  MOV R4, c[0x0][0x4e8] ;  /* 0x00013a0000047a02 */ /* 0x000fc60000000f00 */
[----:B------:R-:W1:Y:S01]  /*25140*/  S2R R12, SR_TID.X ;  /* 0x00000000000c7919 */ /* 0x000e620000002100 */
[----:B------:R-:W-:Y:S01]  /*25150*/  ISETP.NE.AND P0, PT, R4, 0x1, PT ;  /* 0x000000010400780c */ /* 0x000fe20003f05270 */
[----:B------:R-:W-:Y:S01]  /*25160*/  IMAD.WIDE.U32 R4, R0, c[0x0][0x3a0], RZ ;  /* 0x0000e80000047a25 */ /* 0x000fe200078e00ff */
[----:B-1----:R-:W-:-:S04]  /*25170*/  SHF.R.S32.HI R9, RZ, 0x1f, R12 ;  /* 0x0000001fff097819 */ /* 0x002fc8000001140c */
[----:B------:R-:W-:-:S04]  /*25180*/  LEA.HI R9, R9, R12, RZ, 0x2 ;  /* 0x0000000c09097211 */ /* 0x000fc800078f10ff */
[----:B------:R-:W-:Y:S02]  /*25190*/  SHF.R.S32.HI R9, RZ, 0x2, R9 ;  /* 0x00000002ff097819 */ /* 0x000fe40000011409 */
[----:B--2---:R-:W-:Y:S01]  /*251a0*/  MOV R11, R2 ;  /* 0x00000002000b7202 */ /* 0x004fe20000000f00 */
[----:B------:R-:W-:-:S03]  /*251b0*/  IMAD R2, R19, c[0x0][0x3a0], RZ ;  /* 0x0000e80013027a24 */ /* 0x000fc600078e02ff */
[-C--:B---3--:R-:W-:Y:S01]  /*251c0*/  IADD3 R6, R6, R11.reuse, RZ ;  /* 0x0000000b06067210 */ /* 0x088fe20007ffe0ff */
[----:B------:R-:W-:Y:S01]  /*251d0*/  IMAD R0, R0, c[0x0][0x3a4], R2 ;  /* 0x0000e90000007a24 */ /* 0x000fe200078e0202 */
[----:B------:R-:W-:Y:S01]  /*251e0*/  IADD3 R12, R9, R11, RZ ;  /* 0x0000000b090c7210 */ /* 0x000fe20007ffe0ff */
[----:B------:R-:W-:Y:S02]  /*251f0*/  IMAD R2, R22, c[0x0][0x3f0], RZ ;  /* 0x0000fc0016027a24 */ /* 0x000fe400078e02ff */
[----:B------:R-:W-:Y:S01]  /*25200*/  @P0 IMAD.HI.U32 R8, R6, c[0x0][0x4ec], RZ ;  /* 0x00013b0006080a27 */ /* 0x000fe200078e00ff */
[----:B------:R-:W-:-:S03]  /*25210*/  IADD3 R5, R5, R0, RZ ;  /* 0x0000000005057210 */ /* 0x000fc60007ffe0ff */
[----:B------:R-:W-:Y:S01]  /*25220*/  IMAD.MOV.U32 R0, RZ, RZ, R6 ;  /* 0x000000ffff007224 */ /* 0x000fe200078e0006 */
[----:B------:R-:W-:Y:S01]  /*25230*/  @P0 SHF.R.U32.HI R0, RZ, c[0x0][0x4f0], R8 ;  /* 0x00013c00ff000a19 */ /* 0x000fe20000011608 */
[----:B------:R-:W-:-:S04]  /*25240*/  IMAD.WIDE.U32 R4, R3, c[0x0][0x3e8], R4 ;  /* 0x0000fa0003047a25 */ /* 0x000fc800078e0004 */
[----:B------:R-:W-:Y:S01]  /*25250*/  IMAD R8, R10, c[0x0][0x3f4], R2 ;  /* 0x0000fd000a087a24 */ /* 0x000fe200078e0202 */
[----:B------:R-:W-:Y:S01]  /*25260*/  MOV R2, R4 ;  /* 0x0000000400027202 */ /* 0x000fe20000000f00 */
[----:B------:R-:W-:Y:S01]  /*25270*/  IMAD R3, R3, c[0x0][0x3ec], R5 ;  /* 0x0000fb0003037a24 */ /* 0x000fe200078e0205 */
[----:B------:R-:W-:Y:S02]  /*25280*/  SHF.R.S32.HI R5, RZ, 0x1f, R0 ;  /* 0x0000001fff057819 */ /* 0x000fe40000011400 */
[----:B------:R-:W-:Y:S01]  /*25290*/  IADD3 R4, -R0, RZ, RZ ;  /* 0x000000ff00047210 */ /* 0x000fe20007ffe1ff */
[----:B------:R-:W-:-:S04]  /*252a0*/  IMAD.WIDE.U32 R2, R10, c[0x0][0x3f0], R2 ;  /* 0x0000fc000a027a25 */ /* 0x000fc800078e0002 */
[----:B------:R-:W-:Y:S02]  /*252b0*/  IMAD R5, R5, c[0x0][0x3e0], RZ ;  /* 0x0000f80005057a24 */ /* 0x000fe400078e02ff */
[----:B------:R-:W-:Y:S02]  /*252c0*/  IMAD.IADD R3, R3, 0x1, R8 ;  /* 0x0000000103037824 */ /* 0x000fe400078e0208 */
        /* <DEDUP_REMOVED lines=13> */
.L_x_1235:
[----:B------:R-:W-:Y:S05]  /*253a0*/  BRA.DIV ~URZ, `(.L_x_1137) ;  /* 0x000042427f007947 */ /* 0x000fea000b800000 */
[----:B------:R3:W4:Y:S02]  /*253b0*/  SHFL.IDX PT, R0, R13, RZ, 0x1c1f ;  /* 0x001c1fff0d007589 */ /* 0x00072400000e0000 */
.L_x_1236:
[----:B------:R-:W-:Y:S01]  /*253c0*/  IMAD R6, R18, c[0x0][0x4e8], RZ ;  /* 0x00013a0012067a24 */ /* 0x000fe200078e02ff */
[----:B------:R-:W-:Y:S04]  /*253d0*/  BSSY B0, `(.L_x_1138) ;  /* 0x0000013000007945 */ /* 0x000fe80003800000 */
        /* <DEDUP_REMOVED lines=11> */
[-C--:B------:R-:W-:Y:S02]  /*25490*/  @!P2 LEA R10, P5, R20, R0.reuse, 0x1 ;  /* 0x00000000140aa211 */ /* 0x080fe400078a08ff */
[----:B------:R-:W-:Y:S02]  /*254a0*/  @!P0 LEA R2, P3, R14, R0, 0x1 ;  /* 0x000000000e028211 */ /* 0x000fe400078608ff */
[-C--:B------:R-:W-:Y:S02]  /*254b0*/  @!P2 LEA.HI.X R11, R20, R4.reuse, R21, 0x1, P5 ;  /* 0x00000004140ba211 */ /* 0x080fe400028f0c15 */
[----:B--2---:R-:W-:-:S03]  /*254c0*/  @!P0 LEA.HI.X R3, R14, R4, R15, 0x1, P3 ;  /* 0x000000040e038211 */ /* 0x004fc600018f0c0f */
[----:B------:R2:W-:Y:S04]  /*254d0*/  @!P2 ST.E.128 [R10.64], RZ ;  /* 0x000000ff0a00a985 */ /* 0x0005e8000c101d08 */
[----:B------:R2:W-:Y:S04]  /*254e0*/  @!P1 ST.E.128 [R8.64], RZ ;  /* 0x000000ff08009985 */ /* 0x0005e8000c101d08 */
[----:B------:R2:W-:Y:S02]  /*254f0*/  @!P0 ST.E.128 [R2.64], RZ ;  /* 0x000000ff02008985 */ /* 0x0005e4000c101d08 */
.L_x_1139:
[----:B------:R-:W-:Y:S05]  /*25500*/  BSYNC B0 ;  /* 0x0000000000007941 */ /* 0x000fea0003800000 */
.L_x_1138:
[----:B------:R-:W-:Y:S05]  /*25510*/  BRA.DIV ~URZ, `(.L_x_1140) ;  /* 0x000041427f007947 */ /* 0x000fea000b800000 */
[----:B--2---:R2:W1:Y:S04]  /*25520*/  SHFL.IDX PT, R4, R5, 0x1, 0x1c1f ;  /* 0x003c1f0005047f89 */ /* 0x00446800000e0000 */
[----:B----4-:R2:W4:Y:S02]  /*25530*/  SHFL.IDX PT, R0, R13, 0x1, 0x1c1f ;  /* 0x003c1f000d007f89 */ /* 0x01052400000e0000 */
.L_x_1237:
[----:B------:R-:W-:Y:S01]  /*25540*/  IADD3 R2, R12, 0x20, RZ ;  /* 0x000000200c027810 */ /* 0x000fe20007ffe0ff */
[----:B------:R-:W-:Y:S03]  /*25550*/  BSSY B0, `(.L_x_1141) ;  /* 0x0000013000007945 */ /* 0x000fe60003800000 */
[----:B------:R-:W-:-:S13]  /*25560*/  ISETP.GE.AND P0, PT, R2, R6, PT ;  /* 0x000000060200720c */ /* 0x000fda0003f06270 */
[----:B------:R-:W-:Y:S05]  /*25570*/  @P0 BRA `(.L_x_1142) ;  /* 0x0000010000000947 */ /* 0x000fea0003800000 */
[----:B------:R-:W5:Y:S04]  /*25580*/  LDL.64 R18, [R1] ;  /* 0x0000000001127983 */ /* 0x000f680000100a00 */
[----:B--2---:R-:W2:Y:S04]  /*25590*/  LDL R14, [R1+0x8] ;  /* 0x00000800010e7983 */ /* 0x004ea80000100800 */
[----:B---3--:R-:W3:Y:S04]  /*255a0*/  LDL R16, [R1+0x94] ;  /* 0x0000940001107983 */ /* 0x008ee80000100800 */
[----:B----4-:R-:W4:Y:S01]  /*255b0*/  LDL R15, [R1+0x90] ;  /* 0x00009000010f7983 */ /* 0x010f220000100800 */
[----:B------:R-:W-:-:S13]  /*255c0*/  ISETP.GE.AND P1, PT, R252, c[0x0][0x3c8], PT ;  /* 0x0000f200fc007a0c */ /* 0x000fda0003f26270 */
[----:B------:R-:W-:Y:S02]  /*255d0*/  @!P1 LEA R8, P4, R252, R0, 0x1 ;  /* 0x00000000fc089211 */ /* 0x000fe400078808ff */
[----:B-----5:R-:W-:Y:S02]  /*255e0*/  ISETP.GE.AND P2, PT, R18, c[0x0][0x3c8], PT ;  /* 0x0000f20012007a0c */ /* 0x020fe40003f46270 */
[----:B--2---:R-:W-:Y:S02]  /*255f0*/  ISETP.GE.AND P0, PT, R14, c[0x0][0x3c8], PT ;  /* 0x0000f2000e007a0c */ /* 0x004fe40003f06270 */
[----:B-1-3--:R-:W-:-:S09]  /*25600*/  @!P1 LEA.HI.X R9, R252, R4, R16, 0x1, P4 ;  /* 0x00000004fc099211 */ /* 0x00afd200020f0c10 */
[-C--:B------:R-:W-:Y:S02]  /*25610*/  @!P2 LEA R10, P5, R18, R0.reuse, 0x1 ;  /* 0x00000000120aa211 */ /* 0x080fe400078a08ff */
[----:B------:R-:W-:Y:S02]  /*25620*/  @!P0 LEA R2, P3, R14, R0, 0x1 ;  /* 0x000000000e028211 */ /* 0x000fe400078608ff */
[-C--:B------:R-:W-:Y:S02]  /*25630*/  @!P2 LEA.HI.X R11, R18, R4.reuse, R19, 0x1, P5 ;  /* 0x00000004120ba211 */ /* 0x080fe400028f0c13 */
[----:B----4-:R-:W-:-:S03]  /*25640*/  @!P0 LEA.HI.X R3, R14, R4, R15, 0x1, P3 ;  /* 0x000000040e038211 */ /* 0x010fc600018f0c0f */
[----:B------:R1:W-:Y:S04]  /*25650*/  @!P2 ST.E.128 [R10.64], RZ ;  /* 0x000000ff0a00a985 */ /* 0x0003e8000c101d08 */
[----:B------:R1:W-:Y:S04]  /*25660*/  @!P1 ST.E.128 [R8.64], RZ ;  /* 0x000000ff08009985 */ /* 0x0003e8000c101d08 */
[----:B------:R1:W-:Y:S02]  /*25670*/  @!P0 ST.E.128 [R2.64], RZ ;  /* 0x000000ff02008985 */ /* 0x0003e4000c101d08 */
.L_x_1142:
[----:B------:R-:W-:Y:S05]  /*25680*/  BSYNC B0 ;  /* 0x0000000000007941 */ /* 0x000fea0003800000 */
.L_x_1141:
[----:B------:R-:W-:Y:S05]  /*25690*/  BRA.DIV ~URZ, `(.L_x_1143) ;  /* 0x000040927f007947 */ /* 0x000fea000b800000 */
[----:B-1----:R1:W2:Y:S02]  /*256a0*/  SHFL.IDX PT, R4, R5, 0x2, 0x1c1f ;  /* 0x005c1f0005047f89 */ /* 0x0022a400000e0000 */
.L_x_1238:
[----:B------:R-:W-:Y:S05]  /*256b0*/  BRA.DIV ~URZ, `(.L_x_1144) ;  /* 0x000040e27f007947 */ /* 0x000fea000b800000 */
[----:B----4-:R4:W1:Y:S02]  /*256c0*/  SHFL.IDX PT, R0, R13, 0x2, 0x1c1f ;  /* 0x005c1f000d007f89 */ /* 0x01086400000e0000 */
.L_x_1239:
        /* <DEDUP_REMOVED lines=9> */
[----:B-1----:R-:W-:Y:S02]  /*25760*/  @!P1 LEA R8, P4, R252, R0, 0x1 ;  /* 0x00000000fc089211 */ /* 0x002fe400078808ff */
        /* <DEDUP_REMOVED lines=10> */
.L_x_1146:
[----:B------:R-:W-:Y:S05]  /*25810*/  BSYNC B0 ;  /* 0x0000000000007941 */ /* 0x000fea0003800000 */
.L_x_1145:
[----:B------:R-:W-:Y:S05]  /*25820*/  BRA.DIV ~URZ, `(.L_x_1147) ;  /* 0x00003fe27f007947 */ /* 0x000fea000b800000 */
[----:B--2---:R2:W3:Y:S04]  /*25830*/  SHFL.IDX PT, R4, R5, 0x3, 0x1c1f ;  /* 0x007c1f0005047f89 */ /* 0x0044e800000e0000 */
[----:B-1----:R2:W1:Y:S02]  /*25840*/  SHFL.IDX PT, R0, R13, 0x3, 0x1c1f ;  /* 0x007c1f000d007f89 */ /* 0x00246400000e0000 */
.L_x_1240:
[----:B------:R-:W-:-:S04]  /*25850*/  IADD3 R12, R12, 0x60, RZ ;  /* 0x000000600c0c7810 */ /* 0x000fc80007ffe0ff */
[----:B------:R-:W-:-:S13]  /*25860*/  ISETP.GE.AND P0, PT, R12, R6, PT ;  /* 0x000000060c00720c */ /* 0x000fda0003f06270 */
[----:B------:R-:W-:Y:S05]  /*25870*/  @P0 BRA `(.L_x_1120) ;  /* 0x0000010000000947 */ /* 0x000fea0003800000 */
[----:B------:R-:W5:Y:S04]  /*25880*/  LDL.64 R16, [R1] ;  /* 0x0000000001107983 */ /* 0x000f680000100a00 */
[----:B--2---:R-:W2:Y:S04]  /*25890*/  LDL R5, [R1+0x8] ;  /* 0x0000080001057983 */ /* 0x004ea80000100800 */
[----:B----4-:R-:W4:Y:S04]  /*258a0*/  LDL R14, [R1+0x94] ;  /* 0x00009400010e7983 */ /* 0x010f280000100800 */
[----:B---3--:R-:W3:Y:S01]  /*258b0*/  LDL R13, [R1+0x90] ;  /* 0x00009000010d7983 */ /* 0x008ee20000100800 */
[----:B------:R-:W-:-:S13]  /*258c0*/  ISETP.GE.AND P1, PT, R252, c[0x0][0x3c8], PT ;  /* 0x0000f200fc007a0c */ /* 0x000fda0003f26270 */
[----:B-1----:R-:W-:Y:S02]  /*258d0*/  @!P1 LEA R8, P4, R252, R0, 0x1 ;  /* 0x00000000fc089211 */ /* 0x002fe400078808ff */
[----:B-----5:R-:W-:Y:S02]  /*258e0*/  ISETP.GE.AND P2, PT, R16, c[0x0][0x3c8], PT ;  /* 0x0000f20010007a0c */ /* 0x020fe40003f46270 */
[----:B--2---:R-:W-:Y:S02]  /*258f0*/  ISETP.GE.AND P0, PT, R5, c[0x0][0x3c8], PT ;  /* 0x0000f20005007a0c */ /* 0x004fe40003f06270 */
[----:B----4-:R-:W-:-:S09]  /*25900*/  @!P1 LEA.HI.X R9, R252, R4, R14, 0x1, P4 ;  /* 0x00000004fc099211 */ /* 0x010fd200020f0c0e */
[CC--:B------:R-:W-:Y:S02]  /*25910*/  @!P2 LEA R10, P5, R16.reuse, R0.reuse, 0x1 ;  /* 0x00000000100aa211 */ /* 0x0c0fe400078a08ff */
[C---:B------:R-:W-:Y:S02]  /*25920*/  @!P0 LEA R2, P3, R5.reuse, R0, 0x1 ;  /* 0x0000000005028211 */ /* 0x040fe400078608ff */
[-C--:B------:R-:W-:Y:S02]  /*25930*/  @!P2 LEA.HI.X R11, R16, R4.reuse, R17, 0x1, P5 ;  /* 0x00000004100ba211 */ /* 0x080fe400028f0c11 */
[----:B---3--:R-:W-:-:S03]  /*25940*/  @!P0 LEA.HI.X R3, R5, R4, R13, 0x1, P3 ;  /* 0x0000000405038211 */ /* 0x008fc600018f0c0d */
[----:B------:R1:W-:Y:S04]  /*25950*/  @!P2 ST.E.128 [R10.64], RZ ;  /* 0x000000ff0a00a985 */ /* 0x0003e8000c101d08 */
[----:B------:R1:W-:Y:S04]  /*25960*/  @!P1 ST.E.128 [R8.64], RZ ;  /* 0x000000ff08009985 */ /* 0x0003e8000c101d08 */
[----:B------:R1:W-:Y:S02]  /*25970*/  @!P0 ST.E.128 [R2.64], RZ ;  /* 0x000000ff02008985 */ /* 0x0003e4000c101d08 */
.L_x_1120:
[----:B------:R-:W-:Y:S05]  /*25980*/  BSYNC B1 ;  /* 0x0000000000017941 */ /* 0x000fea0003800000 */
.L_x_1104:
[----:B-1----:R-:W5:Y:S02]  /*25990*/  LDL R0, [R1+0xe4] ;  /* 0x0000e40001007983 */ /* 0x002f640000100800 */
[----:B-----5:R-:W-:-:S13]  /*259a0*/  ISETP.NE.AND P0, PT, R0, RZ, PT ;  /* 0x000000ff0000720c */ /* 0x020fda0003f05270 */
[----:B------:R-:W-:Y:S01]  /*259b0*/  @P0 WARPSYNC 0xffffffff ;  /* 0xffffffff00000948 */ /* 0x000fe20003800000 */
[----:B------:R-:W-:Y:S06]  /*259c0*/  @P0 BAR.SYNC.DEFER_BLOCKING 0x5, 0x80 ;  /* 0x0142000000000b1d */ /* 0x000fec0000010000 */
[----:B---3--:R-:W1:Y:S04]  /*259d0*/  @P0 LDS.128 R8, [0xc080] ;  /* 0x00c08000ff080984 */ /* 0x008e680000000c00 */
[----:B-1----:R1:W-:Y:S04]  /*259e0*/  @P0 STL.64 [R1+0x80], R8 ;  /* 0x0000800801000387 */ /* 0x0023e80000100a00 */
[----:B------:R1:W-:Y:S04]  /*259f0*/  @P0 STL.64 [R1+0x88], R10 ;  /* 0x0000880a01000387 */ /* 0x0003e80000100a00 */
[----:B------:R-:W-:Y:S06]  /*25a00*/  @P0 BAR.ARV 0x4, 0x80 ;  /* 0x0102000000000b1d */ /* 0x000fec0000002000 */
[----:B------:R-:W-:Y:S05]  /*25a10*/  @P0 BRA `(.L_x_1148) ;  /* 0x0000105000000947 */ /* 0x000fea0003800000 */
[----:B------:R-:W3:Y:S01]  /*25a20*/  S2R R0, SR_TID.X ;  /* 0x0000000000007919 */ /* 0x000ee20000002100 */
[----:B-1----:R-:W-:Y:S01]  /*25a30*/  IMAD.MOV.U32 R8, RZ, RZ, RZ ;  /* 0x000000ffff087224 */ /* 0x002fe200078e00ff */
[----:B--234-:R-:W-:-:S04]  /*25a40*/  LOP3.LUT R13, R0, 0x1f, RZ, 0xc0, !PT ;  /* 0x0000001f000d7812 */ /* 0x01cfc800078ec0ff */
[----:B------:R-:W-:Y:S01]  /*25a50*/  ISETP.NE.AND P6, PT, R13, 0x1f, PT ;  /* 0x0000001f0d00780c */ /* 0x000fe20003fc5270 */
[----:B------:R-:W-:Y:S10]  /*25a60*/  BRA.DIV ~URZ, `(.L_x_1149) ;  /* 0x00003e727f007947 */ /* 0x000ff4000b800000 */
[----:B------:R1:W2:Y:S02]  /*25a70*/  SHFL.IDX PT, R10, R76, RZ, 0x1f ;  /* 0x00001fff4c0a7589 */ /* 0x0002a400000e0000 */
.L_x_1241:
[----:B------:R-:W-:Y:S05]  /*25a80*/  BRA.DIV ~URZ, `(.L_x_1150) ;  /* 0x00003ec27f007947 */ /* 0x000fea000b800000 */
[----:B------:R3:W4:Y:S02]  /*25a90*/  SHFL.IDX PT, R9, R76, 0x1, 0x1f ;  /* 0x00201f004c097f89 */ /* 0x00072400000e0000 */
.L_x_1242:
[----:B------:R-:W5:Y:S01]  /*25aa0*/  LDL R0, [R1+0x8c] ;  /* 0x00008c0001007983 */ /* 0x000f620000100800 */
[----:B------:R-:W-:Y:S02]  /*25ab0*/  IMAD.MOV.U32 R6, RZ, RZ, RZ ;  /* 0x000000ffff067224 */ /* 0x000fe400078e00ff */
[----:B-----5:R-:W-:-:S05]  /*25ac0*/  IMAD.IADD R0, R0, 0x1, R13 ;  /* 0x0000000100007824 */ /* 0x020fca00078e020d */
[----:B------:R-:W-:-:S13]  /*25ad0*/  ISETP.GE.OR P0, PT, R0, c[0x0][0x53c], !P6 ;  /* 0x00014f0000007a0c */ /* 0x000fda0007706670 */
[----:B------:R-:W-:Y:S01]  /*25ae0*/  @!P0 MOV R2, 0x4 ;  /* 0x0000000400028802 */ /* 0x000fe20000000f00 */
[----:B------:R-:W-:-:S04]  /*25af0*/  @!P0 IMAD.MOV.U32 R4, RZ, RZ, 0x4 ;  /* 0x00000004ff048424 */ /* 0x000fc800078e00ff */
        /* <DEDUP_REMOVED lines=13> */
.L_x_1243:
        /* <DEDUP_REMOVED lines=16> */
.L_x_1244:
[----:B---3--:R-:W-:Y:S01]  /*25cd0*/  IMAD R0, R0, c[0x0][0x538], RZ ;  /* 0x00014e0000007a24 */ /* 0x008fe200078e02ff */
[----:B------:R-:W-:Y:S04]  /*25ce0*/  BSSY B1, `(.L_x_1153) ;  /* 0x00000cf000017945 */ /* 0x000fe80003800000 */
[----:B----4-:R-:W-:-:S04]  /*25cf0*/  IADD3 R9, R0, R9, RZ ;  /* 0x0000000900097210 */ /* 0x010fc80007ffe0ff */
[----:B--2---:R-:W-:-:S13]  /*25d00*/  ISETP.GT.AND P0, PT, R9, R10, PT ;  /* 0x0000000a0900720c */ /* 0x004fda0003f04270 */
[----:B------:R-:W-:Y:S05]  /*25d10*/  @P0 BRA `(.L_x_1154) ;  /* 0x0000026000000947 */ /* 0x000fea0003800000 */
.L_x_1158:
[----:B------:R-:W2:Y:S02]  /*25d20*/  LDL.LU R0, [R1+0x8c] ;  /* 0x00008c0001007983 */ /* 0x000ea40000300800 */
[----:B--2---:R-:W-:-:S04]  /*25d30*/  IADD3 R0, R0, 0x1f, RZ ;  /* 0x0000001f00007810 */ /* 0x004fc80007ffe0ff */
[----:B------:R-:W-:-:S13]  /*25d40*/  ISETP.GE.AND P0, PT, R0, c[0x0][0x53c], PT ;  /* 0x00014f0000007a0c */ /* 0x000fda0003f06270 */
[----:B------:R-:W-:Y:S05]  /*25d50*/  @P0 BRA `(.L_x_1155) ;  /* 0x00000c2000000947 */ /* 0x000fea0003800000 */
[----:B------:R2:W-:Y:S01]  /*25d60*/  STL [R1+0x8c], R0 ;  /* 0x00008c0001007387 */ /* 0x0005e20000100800 */
[----:B------:R-:W-:Y:S02]  /*25d70*/  MOV R6, RZ ;  /* 0x000000ff00067202 */ /* 0x000fe40000000f00 */
[----:B------:R-:W-:Y:S02]  /*25d80*/  MOV R8, RZ ;  /* 0x000000ff00087202 */ /* 0x000fe40000000f00 */
[----:B--2---:R-:W-:-:S04]  /*25d90*/  IADD3 R0, R0, R13, RZ ;  /* 0x0000000d00007210 */ /* 0x004fc80007ffe0ff */
[----:B------:R-:W-:-:S13]  /*25da0*/  ISETP.GE.OR P0, PT, R0, c[0x0][0x53c], !P6 ;  /* 0x00014f0000007a0c */ /* 0x000fda0007706670 */
[----:B-1----:R-:W-:Y:S02]  /*25db0*/  @!P0 MOV R4, 0x4 ;  /* 0x0000000400048802 */ /* 0x002fe40000000f00 */
        /* <DEDUP_REMOVED lines=8> */
.L_x_1245:
        /* <DEDUP_REMOVED lines=16> */
.L_x_1246:
[----:B--2---:R-:W-:-:S05]  /*25f40*/  IMAD R0, R0, c[0x0][0x538], RZ ;  /* 0x00014e0000007a24 */ /* 0x004fca00078e02ff */
[----:B------:R-:W-:-:S04]  /*25f50*/  IADD3 R9, R0, R9, RZ ;  /* 0x0000000900097210 */ /* 0x000fc80007ffe0ff */
[----:B------:R-:W-:-:S13]  /*25f60*/  ISETP.GT.AND P0, PT, R9, R10, PT ;  /* 0x0000000a0900720c */ /* 0x000fda0003f04270 */
[----:B-1----:R-:W-:Y:S05]  /*25f70*/  @!P0 BRA `(.L_x_1158) ;  /* 0xfffffda000008947 */ /* 0x002fea000383ffff */
.L_x_1154:
[----:B------:R-:W-:-:S05]  /*25f80*/  IADD3 R9, -R0, R9, RZ ;  /* 0x0000000900097210 */ /* 0x000fca0007ffe1ff */
[----:B------:R-:W-:-:S05]  /*25f90*/  IMAD R0, R4, c[0x0][0x538], R9 ;  /* 0x00014e0004007a24 */ /* 0x000fca00078e0209 */
[----:B------:R-:W-:Y:S01]  /*25fa0*/  ISETP.GT.AND P0, PT, R0, R10, PT ;  /* 0x0000000a0000720c */ /* 0x000fe20003f04270 */
[----:B------:R-:W-:-:S12]  /*25fb0*/  BRA.DIV ~URZ, `(.L_x_1159) ;  /* 0x00003df27f007947 */ /* 0x000fd8000b800000 */
[----:B------:R-:W-:-:S03]  /*25fc0*/  VOTE.ANY R11, PT, !P0 ;  /* 0x00000000000b7806 */ /* 0x000fc600040e0100 */
.L_x_1247:
[----:B------:R-:W2:Y:S01]  /*25fd0*/  LDL.LU R0, [R1+0x8c] ;  /* 0x00008c0001007983 */ /* 0x000ea20000300800 */
[----:B------:R-:W2:Y:S02]  /*25fe0*/  POPC R5, R11 ;  /* 0x0000000b00057309 */ /* 0x000ea40000000000 */
[----:B--2---:R-:W-:-:S05]  /*25ff0*/  IADD3 R0, R5, R0, RZ ;  /* 0x0000000005007210 */ /* 0x004fca0007ffe0ff */
[----:B------:R2:W-:Y:S01]  /*26000*/  STL [R1+0x8c], R0 ;  /* 0x00008c0001007387 */ /* 0x0005e20000100800 */
[----:B------:R-:W-:Y:S05]  /*26010*/  BRA.DIV ~URZ, `(.L_x_1160) ;  /* 0x00003de27f007947 */ /* 0x000fea000b800000 */
[----:B------:R3:W4:Y:S04]  /*26020*/  SHFL.IDX PT, R6, R6, R5, 0x1f ;  /* 0x00001f0506067589 */ /* 0x00072800000e0000 */
[----:B--2---:R3:W2:Y:S02]  /*26030*/  SHFL.IDX PT, R0, R8, R5, 0x1f ;  /* 0x00001f0508007589 */ /* 0x0046a400000e0000 */
.L_x_1248:
[----:B------:R-:W-:Y:S01]  /*26040*/  ISETP.NE.AND P0, PT, R11, RZ, PT ;  /* 0x000000ff0b00720c */ /* 0x000fe20003f05270 */
[----:B------:R-:W-:-:S12]  /*26050*/  BSSY B0, `(.L_x_1161) ;  /* 0x0000005000007945 */ /* 0x000fd80003800000 */
[----:B------:R-:W-:Y:S05]  /*26060*/  @!P0 BRA `(.L_x_1162) ;  /* 0x0000003000008947 */ /* 0x000fea0003800000 */
[----:B---3--:R-:W-:Y:S01]  /*26070*/  IADD3 R5, R5, -0x1, RZ ;  /* 0xffffffff05057810 */ /* 0x008fe20007ffe0ff */
[----:B------:R-:W-:Y:S05]  /*26080*/  BRA.DIV ~URZ, `(.L_x_1163) ;  /* 0x00003e427f007947 */ /* 0x000fea000b800000 */
[----:B------:R3:W1:Y:S02]  /*26090*/  SHFL.IDX PT, R12, R4, R5, 0x1f ;  /* 0x00001f05040c7589 */ /* 0x00066400000e0000 */
.L_x_1162:
[----:B------:R-:W-:Y:S05]  /*260a0*/  BSYNC B0 ;  /* 0x0000000000007941 */ /* 0x000fea0003800000 */
.L_x_1161:
[----:B-1----:R-:W-:Y:S01]  /*260b0*/  IMAD R2, R12, c[0x0][0x538], R9 ;  /* 0x00014e000c027a24 */ /* 0x002fe200078e0209 */
[----:B--2---:R-:W-:Y:S01]  /*260c0*/  ISETP.NE.AND P0, PT, R0, 0x1, PT ;  /* 0x000000010000780c */ /* 0x004fe20003f05270 */
[----:B------:R-:W-:Y:S03]  /*260d0*/  BSSY B0, `(.L_x_1164) ;  /* 0x0000086000007945 */ /* 0x000fe60003800000 */
[----:B------:R1:W-:Y:S01]  /*260e0*/  STL [R1+0x80], R2 ;  /* 0x0000800201007387 */ /* 0x0003e20000100800 */
[----:B------:R-:W-:-:S08]  /*260f0*/  IADD3 R9, -R2, R10, RZ ;  /* 0x0000000a02097210 */ /* 0x000fd00007ffe1ff */
[----:B------:R-:W-:Y:S05]  /*26100*/  @!P0 BRA `(.L_x_1165) ;  /* 0x000003e000008947 */ /* 0x000fea0003800000 */
[-C--:B----4-:R-:W-:Y:S02]  /*26110*/  IABS R3, R6.reuse ;  /* 0x0000000600037213 */ /* 0x090fe40000000000 */
[----:B------:R-:W-:Y:S02]  /*26120*/  IABS R11, R6 ;  /* 0x00000006000b7213 */ /* 0x000fe40000000000 */
[----:B-1----:R-:W1:Y:S08]  /*26130*/  I2F.RP R2, R3 ;  /* 0x0000000300027306 */ /* 0x002e700000209400 */
[----:B-1----:R-:W1:Y:S02]  /*26140*/  MUFU.RCP R2, R2 ;  /* 0x0000000200027308 */ /* 0x002e640000001000 */
[----:B-1----:R-:W-:-:S06]  /*26150*/  IADD3 R2, R2, 0xffffffe, RZ ;  /* 0x0ffffffe02027810 */ /* 0x002fcc0007ffe0ff */
[----:B---3--:R1:W2:Y:S02]  /*26160*/  F2I.FTZ.U32.TRUNC.NTZ R5, R2 ;  /* 0x0000000200057305 */ /* 0x0082a4000021f000 */
[----:B-1----:R-:W-:Y:S01]  /*26170*/  IABS R2, R0 ;  /* 0x0000000000027213 */ /* 0x002fe20000000000 */
[----:B--2---:R-:W-:-:S04]  /*26180*/  IMAD.MOV R4, RZ, RZ, -R5 ;  /* 0x000000ffff047224 */ /* 0x004fc800078e0a05 */
[----:B------:R-:W-:Y:S01]  /*26190*/  IMAD.MOV.U32 R8, RZ, RZ, R2 ;  /* 0x000000ffff087224 */ /* 0x000fe200078e0002 */
[----:B------:R-:W-:Y:S01]  /*261a0*/  IABS R2, R9 ;  /* 0x0000000900027213 */ /* 0x000fe20000000000 */
[----:B------:R-:W-:Y:S02]  /*261b0*/  IMAD R10, R4, R3, RZ ;  /* 0x00000003040a7224 */ /* 0x000fe400078e02ff */
[----:B------:R-:W-:Y:S01]  /*261c0*/  IMAD.MOV.U32 R4, RZ, RZ, RZ ;  /* 0x000000ffff047224 */ /* 0x000fe200078e00ff */
[----:B------:R-:W1:Y:S03]  /*261d0*/  I2F.RP R12, R8 ;  /* 0x00000008000c7306 */ /* 0x000e660000209400 */
[----:B------:R-:W-:-:S04]  /*261e0*/  IMAD.HI.U32 R10, R5, R10, R4 ;  /* 0x0000000a050a7227 */ /* 0x000fc800078e0004 */
[----:B------:R-:W-:Y:S02]  /*261f0*/  IMAD.MOV.U32 R4, RZ, RZ, R2 ;  /* 0x000000ffff047224 */ /* 0x000fe400078e0002 */
[----:B------:R-:W-:-:S05]  /*26200*/  IMAD.MOV R2, RZ, RZ, -R11 ;  /* 0x000000ffff027224 */ /* 0x000fca00078e0a0b */
[----:B------:R-:W-:Y:S01]  /*26210*/  MOV R5, R2 ;  /* 0x0000000200057202 */ /* 0x000fe20000000f00 */
[----:B------:R-:W-:-:S04]  /*26220*/  IMAD.HI.U32 R2, R10, R4, RZ ;  /* 0x000000040a027227 */ /* 0x000fc800078e00ff */
[----:B------:R-:W-:Y:S02]  /*26230*/  IMAD R4, R2, R5, R4 ;  /* 0x0000000502047224 */ /* 0x000fe400078e0204 */
[----:B-1----:R-:W1:Y:S03]  /*26240*/  MUFU.RCP R5, R12 ;  /* 0x0000000c00057308 */ /* 0x002e660000001000 */
        /* <DEDUP_REMOVED lines=9> */
[----:B------:R-:W-:Y:S01]  /*262e0*/  @P2 IADD3 R2, R2, 0x1, RZ ;  /* 0x0000000102022810 */ /* 0x000fe20007ffe0ff */
[----:B-1----:R-:W-:-:S05]  /*262f0*/  IMAD.MOV R3, RZ, RZ, -R5 ;  /* 0x000000ffff037224 */ /* 0x002fca00078e0a05 */
[----:B------:R-:W-:Y:S01]  /*26300*/  @!P1 IMAD.MOV R2, RZ, RZ, -R2 ;  /* 0x000000ffff029224 */ /* 0x000fe200078e0a02 */
[----:B------:R-:W-:Y:S02]  /*26310*/  MOV R4, R3 ;  /* 0x0000000300047202 */ /* 0x000fe40000000f00 */
[----:B------:R-:W-:Y:S02]  /*26320*/  @!P0 LOP3.LUT R2, RZ, R6, RZ, 0x33, !PT ;  /* 0x00000006ff028212 */ /* 0x000fe400078e33ff */
[----:B------:R-:W-:Y:S01]  /*26330*/  IABS R3, R0 ;  /* 0x0000000000037213 */ /* 0x000fe20000000000 */
[----:B------:R-:W-:Y:S01]  /*26340*/  IMAD R10, R4, R8, RZ ;  /* 0x00000008040a7224 */ /* 0x000fe200078e02ff */
[----:B------:R-:W-:Y:S01]  /*26350*/  IABS R12, R2 ;  /* 0x00000002000c7213 */ /* 0x000fe20000000000 */
[----:B------:R-:W-:Y:S02]  /*26360*/  IMAD.MOV.U32 R4, RZ, RZ, RZ ;  /* 0x000000ffff047224 */ /* 0x000fe400078e00ff */
[----:B------:R-:W-:-:S02]  /*26370*/  IMAD.MOV R11, RZ, RZ, -R3 ;  /* 0x000000ffff0b7224 */ /* 0x000fc400078e0a03 */
[----:B------:R-:W-:-:S03]  /*26380*/  IMAD.HI.U32 R3, R5, R10, R4 ;  /* 0x0000000a05037227 */ /* 0x000fc600078e0004 */
[----:B------:R-:W-:Y:S01]  /*26390*/  MOV R5, R11 ;  /* 0x0000000b00057202 */ /* 0x000fe20000000f00 */
        /* <DEDUP_REMOVED lines=21> */
.L_x_1165:
[----:B------:R-:W2:Y:S01]  /*264f0*/  LDL R0, [R1+0x8c] ;  /* 0x00008c0001007983 */ /* 0x000ea20000100800 */
[----:B-1----:R-:W-:-:S04]  /*26500*/  IMAD.MOV.U32 R2, RZ, RZ, 0x4 ;  /* 0x00000004ff027424 */ /* 0x002fc800078e00ff */
[----:B--2---:R-:W-:-:S05]  /*26510*/  IMAD.WIDE R2, R0, R2, c[0x0][0x590] ;  /* 0x0001640000027625 */ /* 0x004fca00078e0202 */
[----:B---3--:R-:W2:Y:S02]  /*26520*/  LDG.E R4, [R2.64] ;  /* 0x0000000802047981 */ /* 0x008ea4000c1e1900 */
        /* <DEDUP_REMOVED lines=64> */
.L_x_1166:
[----:B------:R-:W-:Y:S05]  /*26930*/  BSYNC B0 ;  /* 0x0000000000007941 */ /* 0x000fea0003800000 */
.L_x_1164:
[----:B------:R-:W-:-:S04]  /*26940*/  LOP3.LUT R2, RZ, R2, RZ, 0x33, !PT ;  /* 0x00000002ff027212 */ /* 0x000fc800078e33ff */
[----:B-1----:R-:W-:-:S05]  /*26950*/  IADD3 R0, R2, R6, RZ ;  /* 0x0000000602007210 */ /* 0x002fca0007ffe0ff */
[----:B------:R1:W-:Y:S01]  /*26960*/  STL [R1+0x84], R0 ;  /* 0x0000840001007387 */ /* 0x0003e20000100800 */
[----:B------:R-:W-:Y:S05]  /*26970*/  BRA `(.L_x_1167) ;  /* 0x0000005000007947 */ /* 0x000fea0003800000 */
.L_x_1155:
[----:B------:R-:W-:Y:S01]  /*26980*/  MOV R0, c[0x0][0x53c] ;  /* 0x00014f0000007a02 */ /* 0x000fe20000000f00 */
[----:B------:R2:W-:Y:S04]  /*26990*/  STL [R1+0x80], R10 ;  /* 0x0000800a01007387 */ /* 0x0005e80000100800 */
[----:B------:R2:W-:Y:S04]  /*269a0*/  STL [R1+0x84], RZ ;  /* 0x000084ff01007387 */ /* 0x0005e80000100800 */
[----:B------:R2:W-:Y:S04]  /*269b0*/  STL [R1+0x88], RZ ;  /* 0x000088ff01007387 */ /* 0x0005e80000100800 */
[----:B------:R2:W-:Y:S02]  /*269c0*/  STL [R1+0x8c], R0 ;  /* 0x00008c0001007387 */ /* 0x0005e40000100800 */
.L_x_1167:
[----:B------:R-:W-:Y:S05]  /*269d0*/  BSYNC B1 ;  /* 0x0000000000017941 */ /* 0x000fea0003800000 */
.L_x_1153:
[----:B------:R-:W3:Y:S04]  /*269e0*/  LDL R8, [R1+0x80] ;  /* 0x0000800001087983 */ /* 0x000ee80000100800 */
[----:B------:R-:W3:Y:S04]  /*269f0*/  LDL R9, [R1+0x84] ;  /* 0x0000840001097983 */ /* 0x000ee80000100800 */
[----:B--2---:R-:W3:Y:S04]  /*26a00*/  LDL R10, [R1+0x88] ;  /* 0x00008800010a7983 */ /* 0x004ee80000100800 */
[----:B------:R-:W3:Y:S01]  /*26a10*/  LDL R11, [R1+0x8c] ;  /* 0x00008c00010b7983 */ /* 0x000ee20000100800 */
[----:B------:R-:W-:Y:S03]  /*26a20*/  WARPSYNC 0xffffffff ;  /* 0xffffffff00007948 */ /* 0x000fe60003800000 */
[----:B------:R-:W-:Y:S01]  /*26a30*/  BAR.SYNC.DEFER_BLOCKING 0x4, 0x80 ;  /* 0x0102000000007b1d */ /* 0x000fe20000010000 */
[----:B------:R-:W-:-:S13]  /*26a40*/  ISETP.NE.AND P0, PT, R13, RZ, PT ;  /* 0x000000ff0d00720c */ /* 0x000fda0003f05270 */
[----:B---3--:R2:W-:Y:S04]  /*26a50*/  @!P0 STS.128 [0xc080], R8 ;  /* 0x00c08008ff008388 */ /* 0x0085e80000000c00 */
[----:B------:R-:W-:Y:S06]  /*26a60*/  BAR.ARV 0x5, 0x80 ;  /* 0x0142000000007b1d */ /* 0x000fec0000002000 */
.L_x_1148:
[----:B-1----:R-:W3:Y:S02]  /*26a70*/  LDL R0, [R1+0x8c] ;  /* 0x00008c0001007983 */ /* 0x002ee40000100800 */
[----:B---3--:R-:W-:-:S13]  /*26a80*/  ISETP.GE.AND P0, PT, R0, c[0x0][0x53c], PT ;  /* 0x00014f0000007a0c */ /* 0x008fda0003f06270 */
[----:B--2-4-:R-:W-:Y:S01]  /*26a90*/  @P0 CALL.REL.NOINC `(.L_x_1168) ;  /* 0x0000001000000944 */ /* 0x014fe20003c00000 */
[----:B------:R-:W-:Y:S05]  /*26aa0*/  BRA `(.L_x_1169) ;  /* 0xfffdb85000007947 */ /* 0x000fea000383ffff */
.L_x_1168:
[----:B------:R-:W-:Y:S05]  /*26ab0*/  EXIT ;  /* 0x000000000000794d */ /* 0x000fea0003800000 */
.L_x_859:
[----:B------:R-:W-:Y:S01]  /*26ac0*/  IMAD.MOV.U32 R0, RZ, RZ, R5 ;  /* 0x000000ffff007224 */ /* 0x000fe200078e0005 */
[----:B------:R-:W-:Y:S02]  /*26ad0*/  MOV R3, 0x1 ;  /* 0x0000000100037802 */ /* 0x000fe40000000f00 */
[----:B------:R-:W-:Y:S02]  /*26ae0*/  MOV R2, 0x26b00 ;  /* 0x00026b0000027802 */ /* 0x000fe40000000f00 */
[----:B------:R-:W-:Y:S05]  /*26af0*/  CALL.REL.NOINC `($__internal_15_$__cuda_sm70_shflsync_up_p) ;  /* 0x0000350000007944 */ /* 0x000fea0003c00000 */
[----:B------:R-:W-:Y:S01]  /*26b00*/  MOV R0, R4 ;  /* 0x0000000400007202 */ /* 0x000fe20000000f00 */
[----:B------:R-:W-:Y:S05]  /*26b10*/  BRA `(.L_x_1170) ;  /* 0xfffd994000007947 */ /* 0x000fea000383ffff */
.L_x_860:
[----:B------:R-:W-:Y:S01]  /*26b20*/  IMAD.MOV.U32 R0, RZ, RZ, R5 ;  /* 0x000000ffff007224 */ /* 0x000fe200078e0005 */
[----:B------:R-:W-:Y:S02]  /*26b30*/  MOV R3, 0x2 ;  /* 0x0000000200037802 */ /* 0x000fe40000000f00 */
[----:B------:R-:W-:Y:S02]  /*26b40*/  MOV R2, 0x26b60 ;  /* 0x00026b6000027802 */ /* 0x000fe40000000f00 */
[----:B------:R-:W-:Y:S05]  /*26b50*/  CALL.REL.NOINC `($__internal_15_$__cuda_sm70_shflsync_up_p) ;  /* 0x000034a000007944 */ /* 0x000fea0003c00000 */
[----:B------:R-:W-:Y:S01]  /*26b60*/  SEL R4, R4, RZ, P4 ;  /* 0x000000ff04047207 */ /* 0x000fe20002000000 */
[----:B------:R-:W-:Y:S01]  /*26b70*/  IMAD.MOV.U32 R3, RZ, RZ, 0x4 ;  /* 0x00000004ff037424 */ /* 0x000fe200078e00ff */
[----:B------:R-:W-:-:S03]  /*26b80*/  MOV R2, 0x26bb0 ;  /* 0x00026bb000027802 */ /* 0x000fc60000000f00 */
[----:B------:R-:W-:Y:S02]  /*26b90*/  IMAD.IADD R0, R5, 0x1, R4 ;  /* 0x0000000105007824 */ /* 0x000fe400078e0204 */
        /* <DEDUP_REMOVED lines=13> */
[----:B------:R-:W-:Y:S02]  /*26c70*/  MOV R228, 0x1f ;  /* 0x0000001f00e47802 */ /* 0x000fe40000000f00 */
[----:B------:R-:W-:Y:S01]  /*26c80*/  MOV R3, 0x26cc0 ;  /* 0x00026cc000037802 */ /* 0x000fe20000000f00 */
[----:B------:R-:W-:-:S04]  /*26c90*/  IMAD.IADD R4, R0, 0x1, R4 ;  /* 0x0000000100047824 */ /* 0x000fc800078e0204 */
[----:B------:R-:W-:Y:S02]  /*26ca0*/  IMAD.MOV.U32 R227, RZ, RZ, R4 ;  /* 0x000000ffffe37224 */ /* 0x000fe400078e0004 */
[----:B------:R-:W-:Y:S05]  /*26cb0*/  CALL.REL.NOINC `($__internal_14_$__cuda_sm70_shflsync_idx_p) ;  /* 0x000032e000007944 */ /* 0x000fea0003c00000 */
[----:B------:R-:W-:Y:S01]  /*26cc0*/  MOV R0, R227 ;  /* 0x000000e300007202 */ /* 0x000fe20000000f00 */
[----:B------:R-:W-:Y:S05]  /*26cd0*/  BRA `(.L_x_1171) ;  /* 0xfffd988000007947 */ /* 0x000fea000383ffff */
.L_x_862:
[----:B------:R-:W-:Y:S02]  /*26ce0*/  SEL R0, RZ, 0x1, P0 ;  /* 0x00000001ff007807 */ /* 0x000fe40000000000 */
[----:B------:R-:W-:Y:S02]  /*26cf0*/  MOV R2, 0x26d10 ;  /* 0x00026d1000027802 */ /* 0x000fe40000000f00 */
[----:B------:R-:W-:Y:S05]  /*26d00*/  CALL.REL.NOINC `($__internal_16_$__cuda_sm70_votesync_ballot) ;  /* 0x0000335000007944 */ /* 0x000fea0003c00000 */
[----:B------:R-:W-:Y:S01]  /*26d10*/  MOV R7, R0 ;  /* 0x0000000000077202 */ /* 0x000fe20000000f00 */
[----:B------:R-:W-:Y:S05]  /*26d20*/  BRA `(.L_x_1172) ;  /* 0xfffd98c000007947 */ /* 0x000fea000383ffff */
.L_x_863:
[----:B------:R-:W-:Y:S01]  /*26d30*/  IMAD.MOV.U32 R227, RZ, RZ, R9 ;  /* 0x000000ffffe37224 */ /* 0x000fe200078e0009 */
[----:B-1----:R-:W-:Y:S01]  /*26d40*/  MOV R2, R0 ;  /* 0x0000000000027202 */ /* 0x002fe20000000f00 */
[----:B------:R-:W-:Y:S01]  /*26d50*/  IMAD.MOV.U32 R228, RZ, RZ, 0x1f ;  /* 0x0000001fffe47424 */ /* 0x000fe200078e00ff */
[----:B------:R-:W-:Y:S02]  /*26d60*/  MOV R3, 0x26d80 ;  /* 0x00026d8000037802 */ /* 0x000fe40000000f00 */
[----:B------:R-:W-:Y:S05]  /*26d70*/  CALL.REL.NOINC `($__internal_14_$__cuda_sm70_shflsync_idx_p) ;  /* 0x0000322000007944 */ /* 0x000fea0003c00000 */
[----:B------:R-:W-:Y:S01]  /*26d80*/  IMAD.MOV.U32 R12, RZ, RZ, R227 ;  /* 0x000000ffff0c7224 */ /* 0x000fe200078e00e3 */
[----:B------:R-:W-:Y:S01]  /*26d90*/  MOV R227, R8 ;  /* 0x0000000800e37202 */ /* 0x000fe20000000f00 */
[----:B------:R-:W-:Y:S01]  /*26da0*/  IMAD.MOV.U32 R5, RZ, RZ, RZ ;  /* 0x000000ffff057224 */ /* 0x000fe200078e00ff */
[----:B------:R-:W-:Y:S01]  /*26db0*/  MOV R2, R0 ;  /* 0x0000000000027202 */ /* 0x000fe20000000f00 */
[----:B------:R-:W-:Y:S01]  /*26dc0*/  IMAD.MOV.U32 R228, RZ, RZ, 0x1f ;  /* 0x0000001fffe47424 */ /* 0x000fe200078e00ff */
[----:B------:R-:W-:-:S02]  /*26dd0*/  MOV R3, 0x26df0 ;  /* 0x00026df000037802 */ /* 0x000fc40000000f00 */
[----:B------:R-:W-:Y:S05]  /*26de0*/  CALL.REL.NOINC `($__internal_14_$__cuda_sm70_shflsync_idx_p) ;  /* 0x000031b000007944 */ /* 0x000fea0003c00000 */
[----:B------:R-:W-:Y:S01]  /*26df0*/  MOV R9, R227 ;  /* 0x000000e300097202 */ /* 0x000fe20000000f00 */
[----:B------:R-:W-:Y:S05]  /*26e00*/  BRA `(.L_x_1173) ;  /* 0xfffd985000007947 */ /* 0x000fea000383ffff */
.L_x_866:
[----:B------:R-:W-:Y:S01]  /*26e10*/  IMAD.MOV.U32 R227, RZ, RZ, R4 ;  /* 0x000000ffffe37224 */ /* 0x000fe200078e0004 */
[----:B-1----:R-:W-:Y:S01]  /*26e20*/  MOV R2, R0 ;  /* 0x0000000000027202 */ /* 0x002fe20000000f00 */
[----:B------:R-:W-:Y:S01]  /*26e30*/  IMAD.MOV.U32 R228, RZ, RZ, 0x1f ;  /* 0x0000001fffe47424 */ /* 0x000fe200078e00ff */
[----:B------:R-:W-:-:S02]  /*26e40*/  MOV R3, 0x26e60 ;  /* 0x00026e6000037802 */ /* 0x000fc40000000f00 */
[----:B---34-:R-:W-:Y:S05]  /*26e50*/  CALL.REL.NOINC `($__internal_14_$__cuda_sm70_shflsync_idx_p) ;  /* 0x0000314000007944 */ /* 0x018fea0003c00000 */
[----:B------:R-:W-:Y:S01]  /*26e60*/  MOV R5, R227 ;  /* 0x000000e300057202 */ /* 0x000fe20000000f00 */
[----:B------:R-:W-:Y:S05]  /*26e70*/  BRA `(.L_x_865) ;  /* 0xfffd984000007947 */ /* 0x000fea000383ffff */
.L_x_923:
[----:B------:R-:W-:Y:S01]  /*26e80*/  IMAD.MOV.U32 R227, RZ, RZ, R6 ;  /* 0x000000ffffe37224 */ /* 0x000fe200078e0006 */
[----:B------:R-:W-:Y:S01]  /*26e90*/  MOV R2, RZ ;  /* 0x000000ff00027202 */ /* 0x000fe20000000f00 */
[----:B------:R-:W-:Y:S01]  /*26ea0*/  IMAD.MOV.U32 R228, RZ, RZ, 0x1c1f ;  /* 0x00001c1fffe47424 */ /* 0x000fe200078e00ff */
[----:B------:R-:W-:-:S02]  /*26eb0*/  MOV R3, 0x26ed0 ;  /* 0x00026ed000037802 */ /* 0x000fc40000000f00 */
[----:B-----5:R-:W-:Y:S05]  /*26ec0*/  CALL.REL.NOINC `($__internal_14_$__cuda_sm70_shflsync_idx_p) ;  /* 0x000030d000007944 */ /* 0x020fea0003c00000 */
[----:B------:R-:W-:Y:S01]  /*26ed0*/  MOV R4, R227 ;  /* 0x000000e300047202 */ /* 0x000fe20000000f00 */
[----:B------:R-:W-:Y:S05]  /*26ee0*/  BRA `(.L_x_1174) ;  /* 0xfffe22b000007947 */ /* 0x000fea000383ffff */
.L_x_924:
[----:B------:R-:W-:Y:S01]  /*26ef0*/  IMAD.MOV.U32 R227, RZ, RZ, R12 ;  /* 0x000000ffffe37224 */ /* 0x000fe200078e000c */
[----:B------:R-:W-:Y:S01]  /*26f00*/  MOV R2, RZ ;  /* 0x000000ff00027202 */ /* 0x000fe20000000f00 */
[----:B------:R-:W-:Y:S01]  /*26f10*/  IMAD.MOV.U32 R228, RZ, RZ, 0x1c1f ;  /* 0x00001c1fffe47424 */ /* 0x000fe200078e00ff */
[----:B------:R-:W-:-:S02]  /*26f20*/  MOV R3, 0x26f40 ;  /* 0x00026f4000037802 */ /* 0x000fc40000000f00 */
[----:B-12--5:R-:W-:Y:S05]  /*26f30*/  CALL.REL.NOINC `($__internal_14_$__cuda_sm70_shflsync_idx_p) ;  /* 0x0000306000007944 */ /* 0x026fea0003c00000 */
[----:B------:R-:W-:Y:S01]  /*26f40*/  MOV R0, R227 ;  /* 0x000000e300007202 */ /* 0x000fe20000000f00 */
[----:B------:R-:W-:Y:S05]  /*26f50*/  BRA `(.L_x_1175) ;  /* 0xfffe226000007947 */ /* 0x000fea000383ffff */
.L_x_927:
[----:B------:R-:W-:Y:S01]  /*26f60*/  IMAD.MOV.U32 R227, RZ, RZ, R6 ;  /* 0x000000ffffe37224 */ /* 0x000fe200078e0006 */
[----:B--2---:R-:W-:Y:S01]  /*26f70*/  MOV R2, 0x1 ;  /* 0x0000000100027802 */ /* 0x004fe20000000f00 */
[----:B------:R-:W-:Y:S01]  /*26f80*/  IMAD.MOV.U32 R228, RZ, RZ, 0x1c1f ;  /* 0x00001c1fffe47424 */ /* 0x000fe200078e00ff */
[----:B------:R-:W-:-:S02]  /*26f90*/  MOV R3, 0x26fb0 ;  /* 0x00026fb000037802 */ /* 0x000fc40000000f00 */
[----:B-1-345:R-:W-:Y:S05]  /*26fa0*/  CALL.REL.NOINC `($__internal_14_$__cuda_sm70_shflsync_idx_p) ;  /* 0x00002ff000007944 */ /* 0x03afea0003c00000 */
[----:B------:R-:W-:Y:S01]  /*26fb0*/  IMAD.MOV.U32 R4, RZ, RZ, R227 ;  /* 0x000000ffff047224 */ /* 0x000fe200078e00e3 */
[----:B------:R-:W-:Y:S01]  /*26fc0*/  MOV R2, 0x1 ;  /* 0x0000000100027802 */ /* 0x000fe20000000f00 */
[----:B------:R-:W-:Y:S01]  /*26fd0*/  IMAD.MOV.U32 R227, RZ, RZ, R12 ;  /* 0x000000ffffe37224 */ /* 0x000fe200078e000c */
[----:B------:R-:W-:-:S02]  /*26fe0*/  MOV R228, 0x1c1f ;  /* 0x00001c1f00e47802 */ /* 0x000fc40000000f00 */
[----:B------:R-:W-:Y:S02]  /*26ff0*/  MOV R3, 0x27010 ;  /* 0x0002701000037802 */ /* 0x000fe40000000f00 */
[----:B------:R-:W-:Y:S05]  /*27000*/  CALL.REL.NOINC `($__internal_14_$__cuda_sm70_shflsync_idx_p) ;  /* 0x00002f9000007944 */ /* 0x000fea0003c00000 */
[----:B------:R-:W-:Y:S01]  /*27010*/  MOV R0, R227 ;  /* 0x000000e300007202 */ /* 0x000fe20000000f00 */
[----:B------:R-:W-:Y:S05]  /*27020*/  BRA `(.L_x_1176) ;  /* 0xfffe233000007947 */ /* 0x000fea000383ffff */
.L_x_930:
[----:B------:R-:W-:Y:S01]  /*27030*/  IMAD.MOV.U32 R227, RZ, RZ, R6 ;  /* 0x000000ffffe37224 */ /* 0x000fe200078e0006 */
[----:B-1----:R-:W-:Y:S01]  /*27040*/  MOV R2, 0x2 ;  /* 0x0000000200027802 */ /* 0x002fe20000000f00 */
[----:B------:R-:W-:Y:S01]  /*27050*/  IMAD.MOV.U32 R228, RZ, RZ, 0x1c1f ;  /* 0x00001c1fffe47424 */ /* 0x000fe200078e00ff */
[----:B------:R-:W-:Y:S02]  /*27060*/  MOV R3, 0x27080 ;  /* 0x0002708000037802 */ /* 0x000fe40000000f00 */
[----:B--2345:R-:W-:Y:S05]  /*27070*/  CALL.REL.NOINC `($__internal_14_$__cuda_sm70_shflsync_idx_p) ;  /* 0x00002f2000007944 */ /* 0x03cfea0003c00000 */
[----:B------:R-:W-:Y:S01]  /*27080*/  MOV R4, R227 ;  /* 0x000000e300047202 */ /* 0x000fe20000000f00 */
[----:B------:R-:W-:Y:S05]  /*27090*/  BRA `(.L_x_1177) ;  /* 0xfffe245000007947 */ /* 0x000fea000383ffff */
.L_x_931:
[----:B------:R-:W-:Y:S01]  /*270a0*/  IMAD.MOV.U32 R227, RZ, RZ, R12 ;  /* 0x000000ffffe37224 */ /* 0x000fe200078e000c */
[----:B------:R-:W-:Y:S01]  /*270b0*/  MOV R2, 0x2 ;  /* 0x0000000200027802 */ /* 0x000fe20000000f00 */
[----:B------:R-:W-:Y:S01]  /*270c0*/  IMAD.MOV.U32 R228, RZ, RZ, 0x1c1f ;  /* 0x00001c1fffe47424 */ /* 0x000fe200078e00ff */
[----:B------:R-:W-:Y:S02]  /*270d0*/  MOV R3, 0x270f0 ;  /* 0x000270f000037802 */ /* 0x000fe40000000f00 */
[----:B-12345:R-:W-:Y:S05]  /*270e0*/  CALL.REL.NOINC `($__internal_14_$__cuda_sm70_shflsync_idx_p) ;  /* 0x00002eb000007944 */ /* 0x03efea0003c00000 */
[----:B------:R-:W-:Y:S01]  /*270f0*/  MOV R0, R227 ;  /* 0x000000e300007202 */ /* 0x000fe20000000f00 */
[----:B------:R-:W-:Y:S05]  /*27100*/  BRA `(.L_x_1178) ;  /* 0xfffe240000007947 */ /* 0x000fea000383ffff */
.L_x_934:
[----:B------:R-:W-:Y:S01]  /*27110*/  IMAD.MOV.U32 R227, RZ, RZ, R6 ;  /* 0x000000ffffe37224 */ /* 0x000fe200078e0006 */
[----:B-1----:R-:W-:Y:S01]  /*27120*/  MOV R2, 0x3 ;  /* 0x0000000300027802 */ /* 0x002fe20000000f00 */
[----:B------:R-:W-:Y:S01]  /*27130*/  IMAD.MOV.U32 R228, RZ, RZ, 0x1c1f ;  /* 0x00001c1fffe47424 */ /* 0x000fe200078e00ff */
[----:B------:R-:W-:-:S02]  /*27140*/  MOV R3, 0x27160 ;  /* 0x0002716000037802 */ /* 0x000fc40000000f00 */
[----:B--2345:R-:W-:Y:S05]  /*27150*/  CALL.REL.NOINC `($__internal_14_$__cuda_sm70_shflsync_idx_p) ;  /* 0x00002e4000007944 */ /* 0x03cfea0003c00000 */
        /* <DEDUP_REMOVED lines=8> */
.L_x_981:
[----:B------:R-:W-:Y:S01]  /*271e0*/  IMAD.MOV.U32 R227, RZ, RZ, R6 ;  /* 0x000000ffffe37224 */ /* 0x000fe200078e0006 */
[----:B--2---:R-:W-:Y:S01]  /*271f0*/  MOV R2, 0x1 ;  /* 0x0000000100027802 */ /* 0x004fe20000000f00 */
[----:B------:R-:W-:Y:S01]  /*27200*/  IMAD.MOV.U32 R228, RZ, RZ, 0x1c1f ;  /* 0x00001c1fffe47424 */ /* 0x000fe200078e00ff */
[----:B------:R-:W-:Y:S02]  /*27210*/  MOV R3, 0x27230 ;  /* 0x0002723000037802 */ /* 0x000fe40000000f00 */
[----:B------:R-:W-:Y:S05]  /*27220*/  CALL.REL.NOINC `($__internal_14_$__cuda_sm70_shflsync_idx_p) ;  /* 0x00002d7000007944 */ /* 0x000fea0003c00000 */
[----:B------:R-:W-:Y:S01]  /*27230*/  IMAD.MOV.U32 R4, RZ, RZ, R227 ;  /* 0x000000ffff047224 */ /* 0x000fe200078e00e3 */
[----:B------:R-:W-:Y:S01]  /*27240*/  MOV R2, 0x1 ;  /* 0x0000000100027802 */ /* 0x000fe20000000f00 */
[----:B------:R-:W-:Y:S01]  /*27250*/  IMAD.MOV.U32 R227, RZ, RZ, R22 ;  /* 0x000000ffffe37224 */ /* 0x000fe200078e0016 */
[----:B------:R-:W-:Y:S02]  /*27260*/  MOV R228, 0x1c1f ;  /* 0x00001c1f00e47802 */ /* 0x000fe40000000f00 */
[----:B------:R-:W-:Y:S02]  /*27270*/  MOV R3, 0x27290 ;  /* 0x0002729000037802 */ /* 0x000fe40000000f00 */
[----:B------:R-:W-:Y:S05]  /*27280*/  CALL.REL.NOINC `($__internal_14_$__cuda_sm70_shflsync_idx_p) ;  /* 0x00002d1000007944 */ /* 0x000fea0003c00000 */
[----:B------:R-:W-:Y:S01]  /*27290*/  MOV R2, R227 ;  /* 0x000000e300027202 */ /* 0x000fe20000000f00 */
[----:B------:R-:W-:Y:S05]  /*272a0*/  BRA `(.L_x_1180) ;  /* 0xfffe9e4000007947 */ /* 0x000fea000383ffff */
.L_x_984:
[----:B------:R-:W-:Y:S01]  /*272b0*/  IMAD.MOV.U32 R227, RZ, RZ, R5 ;  /* 0x000000ffffe37224 */ /* 0x000fe200078e0005 */
[----:B------:R-:W-:Y:S01]  /*272c0*/  MOV R2, RZ ;  /* 0x000000ff00027202 */ /* 0x000fe20000000f00 */
[----:B------:R-:W-:Y:S01]  /*272d0*/  IMAD.MOV.U32 R228, RZ, RZ, 0x1c1f ;  /* 0x00001c1fffe47424 */ /* 0x000fe200078e00ff */
[----:B------:R-:W-:-:S02]  /*272e0*/  MOV R3, 0x27300 ;  /* 0x0002730000037802 */ /* 0x000fc40000000f00 */
[----:B------:R-:W-:Y:S05]  /*272f0*/  CALL.REL.NOINC `($__internal_14_$__cuda_sm70_shflsync_idx_p) ;  /* 0x00002ca000007944 */ /* 0x000fea0003c00000 */
[----:B------:R-:W-:Y:S01]  /*27300*/  MOV R4, R227 ;  /* 0x000000e300047202 */ /* 0x000fe20000000f00 */
[----:B------:R-:W-:Y:S05]  /*27310*/  BRA `(.L_x_1181) ;  /* 0xfffeade000007947 */ /* 0x000fea000383ffff */
.L_x_985:
[----:B------:R-:W-:Y:S01]  /*27320*/  IMAD.MOV.U32 R227, RZ, RZ, R6 ;  /* 0x000000ffffe37224 */ /* 0x000fe200078e0006 */
[----:B------:R-:W-:Y:S01]  /*27330*/  MOV R2, RZ ;  /* 0x000000ff00027202 */ /* 0x000fe20000000f00 */
[----:B------:R-:W-:Y:S01]  /*27340*/  IMAD.MOV.U32 R228, RZ, RZ, 0x1c1f ;  /* 0x00001c1fffe47424 */ /* 0x000fe200078e00ff */
[----:B------:R-:W-:-:S02]  /*27350*/  MOV R3, 0x27370 ;  /* 0x0002737000037802 */ /* 0x000fc40000000f00 */
[----:B-12---:R-:W-:Y:S05]  /*27360*/  CALL.REL.NOINC `($__internal_14_$__cuda_sm70_shflsync_idx_p) ;  /* 0x00002c3000007944 */ /* 0x006fea0003c00000 */
[----:B------:R-:W-:Y:S01]  /*27370*/  MOV R0, R227 ;  /* 0x000000e300007202 */ /* 0x000fe20000000f00 */
[----:B------:R-:W-:Y:S05]  /*27380*/  BRA `(.L_x_1182) ;  /* 0xfffead9000007947 */ /* 0x000fea000383ffff */
.L_x_988:
[----:B------:R-:W-:Y:S01]  /*27390*/  IMAD.MOV.U32 R227, RZ, RZ, R5 ;  /* 0x000000ffffe37224 */ /* 0x000fe200078e0005 */
[----:B----4-:R-:W-:Y:S01]  /*273a0*/  MOV R2, 0x1 ;  /* 0x0000000100027802 */ /* 0x010fe20000000f00 */
[----:B------:R-:W-:Y:S01]  /*273b0*/  IMAD.MOV.U32 R228, RZ, RZ, 0x1c1f ;  /* 0x00001c1fffe47424 */ /* 0x000fe200078e00ff */
[----:B------:R-:W-:-:S03]  /*273c0*/  MOV R3, 0x273e0 ;  /* 0x000273e000037802 */ /* 0x000fc60000000f00 */
[----:B-123--:R-:W-:Y:S05]  /*273d0*/  CALL.REL.NOINC `($__internal_14_$__cuda_sm70_shflsync_idx_p) ;  /* 0x00002bc000007944 */ /* 0x00efea0003c00000 */
        /* <DEDUP_REMOVED lines=8> */
.L_x_989:
[----:B------:R-:W-:Y:S01]  /*27460*/  IMAD.MOV.U32 R227, RZ, RZ, R4 ;  /* 0x000000ffffe37224 */ /* 0x000fe200078e0004 */
[----:B------:R-:W-:Y:S01]  /*27470*/  MOV R2, RZ ;  /* 0x000000ff00027202 */ /* 0x000fe20000000f00 */
[----:B------:R-:W-:Y:S01]  /*27480*/  IMAD.MOV.U32 R228, RZ, RZ, 0x1c1f ;  /* 0x00001c1fffe47424 */ /* 0x000fe200078e00ff */
[----:B------:R-:W-:Y:S02]  /*27490*/  MOV R3, 0x274b0 ;  /* 0x000274b000037802 */ /* 0x000fe40000000f00 */
[----:B------:R-:W-:Y:S05]  /*274a0*/  CALL.REL.NOINC `($__internal_14_$__cuda_sm70_shflsync_idx_p) ;  /* 0x00002af000007944 */ /* 0x000fea0003c00000 */
[----:B------:R-:W-:Y:S01]  /*274b0*/  MOV R3, R227 ;  /* 0x000000e300037202 */ /* 0x000fe20000000f00 */
[----:B------:R-:W-:Y:S05]  /*274c0*/  BRA `(.L_x_1184) ;  /* 0xfffeb03000007947 */ /* 0x000fea000383ffff */
.L_x_994:
[----:B------:R-:W-:Y:S01]  /*274d0*/  IMAD.MOV.U32 R227, RZ, RZ, R4 ;  /* 0x000000ffffe37224 */ /* 0x000fe200078e0004 */
[----:B------:R-:W-:Y:S01]  /*274e0*/  MOV R2, 0x1 ;  /* 0x0000000100027802 */ /* 0x000fe20000000f00 */
[----:B------:R-:W-:Y:S01]  /*274f0*/  IMAD.MOV.U32 R228, RZ, RZ, 0x1c1f ;  /* 0x00001c1fffe47424 */ /* 0x000fe200078e00ff */
[----:B------:R-:W-:Y:S02]  /*27500*/  MOV R3, 0x27520 ;  /* 0x0002752000037802 */ /* 0x000fe40000000f00 */
[----:B-1----:R-:W-:Y:S05]  /*27510*/  CALL.REL.NOINC `($__internal_14_$__cuda_sm70_shflsync_idx_p) ;  /* 0x00002a8000007944 */ /* 0x002fea0003c00000 */
[----:B------:R-:W-:Y:S01]  /*27520*/  MOV R3, R227 ;  /* 0x000000e300037202 */ /* 0x000fe20000000f00 */
[----:B------:R-:W-:Y:S05]  /*27530*/  BRA `(.L_x_1185) ;  /* 0xfffeb54000007947 */ /* 0x000fea000383ffff */
.L_x_999:
[----:B------:R-:W-:Y:S01]  /*27540*/  IMAD.MOV.U32 R227, RZ, RZ, R4 ;  /* 0x000000ffffe37224 */ /* 0x000fe200078e0004 */
[----:B------:R-:W-:Y:S01]  /*27550*/  MOV R2, 0x2 ;  /* 0x0000000200027802 */ /* 0x000fe20000000f00 */
[----:B------:R-:W-:Y:S01]  /*27560*/  IMAD.MOV.U32 R228, RZ, RZ, 0x1c1f ;  /* 0x00001c1fffe47424 */ /* 0x000fe200078e00ff */
[----:B------:R-:W-:-:S02]  /*27570*/  MOV R3, 0x27590 ;  /* 0x0002759000037802 */ /* 0x000fc40000000f00 */
[----:B-12---:R-:W-:Y:S05]  /*27580*/  CALL.REL.NOINC `($__internal_14_$__cuda_sm70_shflsync_idx_p) ;  /* 0x00002a1000007944 */ /* 0x006fea0003c00000 */
[----:B------:R-:W-:Y:S01]  /*27590*/  MOV R3, R227 ;  /* 0x000000e300037202 */ /* 0x000fe20000000f00 */
[----:B------:R-:W-:Y:S05]  /*275a0*/  BRA `(.L_x_1186) ;  /* 0xfffeb93000007947 */ /* 0x000fea000383ffff */
.L_x_1004:
[----:B------:R-:W-:Y:S01]  /*275b0*/  IMAD.MOV.U32 R227, RZ, RZ, R4 ;  /* 0x000000ffffe37224 */ /* 0x000fe200078e0004 */
[----:B------:R-:W-:Y:S01]  /*275c0*/  MOV R2, 0x3 ;  /* 0x0000000300027802 */ /* 0x000fe20000000f00 */
[----:B------:R-:W-:Y:S01]  /*275d0*/  IMAD.MOV.U32 R228, RZ, RZ, 0x1c1f ;  /* 0x00001c1fffe47424 */ /* 0x000fe200078e00ff */
[----:B------:R-:W-:-:S02]  /*275e0*/  MOV R3, 0x27600 ;  /* 0x0002760000037802 */ /* 0x000fc40000000f00 */
[----:B-123--:R-:W-:Y:S05]  /*275f0*/  CALL.REL.NOINC `($__internal_14_$__cuda_sm70_shflsync_idx_p) ;  /* 0x000029a000007944 */ /* 0x00efea0003c00000 */
[----:B------:R-:W-:Y:S01]  /*27600*/  MOV R3, R227 ;  /* 0x000000e300037202 */ /* 0x000fe20000000f00 */
[----:B------:R-:W-:Y:S05]  /*27610*/  BRA `(.L_x_1187) ;  /* 0xfffebd2000007947 */ /* 0x000fea000383ffff */
.L_x_1009:
[----:B------:R-:W-:Y:S02]  /*27620*/  MOV R0, 0x2 ;  /* 0x0000000200007802 */ /* 0x000fe40000000f00 */
[----:B------:R-:W-:-:S02]  /*27630*/  MOV R2, 0x27650 ;  /* 0x0002765000027802 */ /* 0x000fc40000000f00 */
[----:B------:R-:W-:Y:S05]  /*27640*/  CALL.REL.NOINC `($__internal_13_$__cuda_sm70_shflsync_bfly_p) ;  /* 0x000028f000007944 */ /* 0x000fea0003c00000 */
[----:B------:R-:W-:Y:S05]  /*27650*/  BRA `(.L_x_1188) ;  /* 0xfffec40000007947 */ /* 0x000fea000383ffff */
.L_x_1010:
[----:B------:R-:W-:Y:S02]  /*27660*/  MOV R0, 0x1 ;  /* 0x0000000100007802 */ /* 0x000fe40000000f00 */
[----:B------:R-:W-:-:S02]  /*27670*/  MOV R2, 0x27690 ;  /* 0x0002769000027802 */ /* 0x000fc40000000f00 */
[----:B------:R-:W-:Y:S05]  /*27680*/  CALL.REL.NOINC `($__internal_13_$__cuda_sm70_shflsync_bfly_p) ;  /* 0x000028b000007944 */ /* 0x000fea0003c00000 */
[----:B------:R-:W-:Y:S01]  /*27690*/  FMNMX.FTZ R105, R4, R0, !PT ;  /* 0x0000000004697209 */ /* 0x000fe20007810000 */
[----:B------:R-:W-:Y:S01]  /*276a0*/  IMAD.MOV.U32 R4, RZ, RZ, R5 ;  /* 0x000000ffff047224 */ /* 0x000fe200078e0005 */
[----:B------:R-:W-:Y:S01]  /*276b0*/  MOV R2, 0x276e0 ;  /* 0x000276e000027802 */ /* 0x000fe20000000f00 */
[----:B------:R-:W-:-:S02]  /*276c0*/  IMAD.MOV.U32 R0, RZ, RZ, 0x2 ;  /* 0x00000002ff007424 */ /* 0x000fc400078e00ff */
[----:B------:R-:W-:Y:S05]  /*276d0*/  CALL.REL.NOINC `($__internal_13_$__cuda_sm70_shflsync_bfly_p) ;  /* 0x0000286000007944 */ /* 0x000fea0003c00000 */
[----:B------:R-:W-:Y:S01]  /*276e0*/  FMNMX.FTZ R5, R5, R0, !PT ;  /* 0x0000000005057209 */ /* 0x000fe20007810000 */
[----:B------:R-:W-:Y:S01]  /*276f0*/  IMAD.MOV.U32 R0, RZ, RZ, 0x1 ;  /* 0x00000001ff007424 */ /* 0x000fe200078e00ff */
[----:B------:R-:W-:-:S03]  /*27700*/  MOV R2, 0x27730 ;  /* 0x0002773000027802 */ /* 0x000fc60000000f00 */
[----:B------:R-:W-:Y:S02]  /*27710*/  IMAD.MOV.U32 R4, RZ, RZ, R5 ;  /* 0x000000ffff047224 */ /* 0x000fe400078e0005 */
[----:B------:R-:W-:Y:S05]  /*27720*/  CALL.REL.NOINC `($__internal_13_$__cuda_sm70_shflsync_bfly_p) ;  /* 0x0000281000007944 */ /* 0x000fea0003c00000 */
[----:B------:R-:W-:Y:S01]  /*27730*/  FMNMX.FTZ R104, R5, R0, !PT ;  /* 0x0000000005687209 */ /* 0x000fe20007810000 */
[----:B------:R-:W-:Y:S01]  /*27740*/  IMAD.MOV.U32 R4, RZ, RZ, R6 ;  /* 0x000000ffff047224 */ /* 0x000fe200078e0006 */
[----:B------:R-:W-:Y:S01]  /*27750*/  MOV R2, 0x27780 ;  /* 0x0002778000027802 */ /* 0x000fe20000000f00 */
[----:B------:R-:W-:Y:S02]  /*27760*/  IMAD.MOV.U32 R0, RZ, RZ, 0x2 ;  /* 0x00000002ff007424 */ /* 0x000fe400078e00ff */
        /* <DEDUP_REMOVED lines=16> */
[----:B------:R-:W-:Y:S01]  /*27870*/  MOV R9, R0 ;  /* 0x0000000000097202 */ /* 0x000fe20000000f00 */
[----:B------:R-:W-:Y:S05]  /*27880*/  BRA `(.L_x_1189) ;  /* 0xfffec2c000007947 */ /* 0x000fea000383ffff */
.L_x_1018:
[----:B------:R-:W-:Y:S01]  /*27890*/  MOV R2, RZ ;  /* 0x000000ff00027202 */ /* 0x000fe20000000f00 */
[----:B------:R-:W-:Y:S01]  /*278a0*/  IMAD.MOV.U32 R227, RZ, RZ, R5 ;  /* 0x000000ffffe37224 */ /* 0x000fe200078e0005 */
[----:B------:R-:W-:Y:S01]  /*278b0*/  MOV R3, 0x278e0 ;  /* 0x000278e000037802 */ /* 0x000fe20000000f00 */
[----:B------:R-:W-:Y:S02]  /*278c0*/  IMAD.MOV.U32 R228, RZ, RZ, 0x1c1f ;  /* 0x00001c1fffe47424 */ /* 0x000fe400078e00ff */
[----:B------:R-:W-:Y:S05]  /*278d0*/  CALL.REL.NOINC `($__internal_14_$__cuda_sm70_shflsync_idx_p) ;  /* 0x000026c000007944 */ /* 0x000fea0003c00000 */
[----:B------:R-:W-:Y:S01]  /*278e0*/  MOV R4, R227 ;  /* 0x000000e300047202 */ /* 0x000fe20000000f00 */
[----:B------:R-:W-:-:S05]  /*278f0*/  BRA `(.L_x_1190) ;  /* 0xfffed7f000007947 */ /* 0x000fca000383ffff */
.L_x_1019:
[----:B------:R-:W-:Y:S01]  /*27900*/  MOV R2, RZ ;  /* 0x000000ff00027202 */ /* 0x000fe20000000f00 */
[----:B------:R-:W-:Y:S01]  /*27910*/  IMAD.MOV.U32 R227, RZ, RZ, R6 ;  /* 0x000000ffffe37224 */ /* 0x000fe200078e0006 */
[----:B------:R-:W-:Y:S01]  /*27920*/  MOV R3, 0x27950 ;  /* 0x0002795000037802 */ /* 0x000fe20000000f00 */
[----:B------:R-:W-:Y:S02]  /*27930*/  IMAD.MOV.U32 R228, RZ, RZ, 0x1c1f ;  /* 0x00001c1fffe47424 */ /* 0x000fe400078e00ff */
[----:B-12---:R-:W-:Y:S05]  /*27940*/  CALL.REL.NOINC `($__internal_14_$__cuda_sm70_shflsync_idx_p) ;  /* 0x0000265000007944 */ /* 0x006fea0003c00000 */
[----:B------:R-:W-:Y:S01]  /*27950*/  MOV R0, R227 ;  /* 0x000000e300007202 */ /* 0x000fe20000000f00 */
[----:B------:R-:W-:-:S05]  /*27960*/  BRA `(.L_x_1191) ;  /* 0xfffed7a000007947 */ /* 0x000fca000383ffff */
.L_x_1020:
[----:B-1----:R-:W-:Y:S01]  /*27970*/  MOV R2, 0x1 ;  /* 0x0000000100027802 */ /* 0x002fe20000000f00 */
[----:B------:R-:W-:Y:S01]  /*27980*/  IMAD.MOV.U32 R227, RZ, RZ, R5 ;  /* 0x000000ffffe37224 */ /* 0x000fe200078e0005 */
[----:B------:R-:W-:Y:S01]  /*27990*/  MOV R3, 0x279c0 ;  /* 0x000279c000037802 */ /* 0x000fe20000000f00 */
[----:B------:R-:W-:Y:S02]  /*279a0*/  IMAD.MOV.U32 R228, RZ, RZ, 0x1c1f ;  /* 0x00001c1fffe47424 */ /* 0x000fe400078e00ff */
[----:B------:R-:W-:Y:S05]  /*279b0*/  CALL.REL.NOINC `($__internal_14_$__cuda_sm70_shflsync_idx_p) ;  /* 0x000025e000007944 */ /* 0x000fea0003c00000 */
[----:B------:R-:W-:Y:S01]  /*279c0*/  MOV R2, 0x1 ;  /* 0x0000000100027802 */ /* 0x000fe20000000f00 */
[----:B------:R-:W-:Y:S01]  /*279d0*/  IMAD.MOV.U32 R4, RZ, RZ, R227 ;  /* 0x000000ffff047224 */ /* 0x000fe200078e00e3 */
[----:B------:R-:W-:Y:S01]  /*279e0*/  MOV R228, 0x1c1f ;  /* 0x00001c1f00e47802 */ /* 0x000fe20000000f00 */
[----:B------:R-:W-:Y:S01]  /*279f0*/  IMAD.MOV.U32 R227, RZ, RZ, R6 ;  /* 0x000000ffffe37224 */ /* 0x000fe200078e0006 */
[----:B------:R-:W-:Y:S02]  /*27a00*/  MOV R3, 0x27a20 ;  /* 0x00027a2000037802 */ /* 0x000fe40000000f00 */
[----:B------:R-:W-:Y:S05]  /*27a10*/  CALL.REL.NOINC `($__internal_14_$__cuda_sm70_shflsync_idx_p) ;  /* 0x0000258000007944 */ /* 0x000fea0003c00000 */
[----:B------:R-:W-:Y:S01]  /*27a20*/  MOV R0, R227 ;  /* 0x000000e300007202 */ /* 0x000fe20000000f00 */
[----:B------:R-:W-:-:S05]  /*27a30*/  BRA `(.L_x_1192) ;  /* 0xfffed84000007947 */ /* 0x000fca000383ffff */
.L_x_1023:
[----:B------:R-:W-:Y:S01]  /*27a40*/  MOV R2, RZ ;  /* 0x000000ff00027202 */ /* 0x000fe20000000f00 */
[----:B------:R-:W-:Y:S01]  /*27a50*/  IMAD.MOV.U32 R227, RZ, RZ, R6 ;  /* 0x000000ffffe37224 */ /* 0x000fe200078e0006 */
[----:B------:R-:W-:Y:S01]  /*27a60*/  MOV R3, 0x27a90 ;  /* 0x00027a9000037802 */ /* 0x000fe20000000f00 */
[----:B------:R-:W-:Y:S02]  /*27a70*/  IMAD.MOV.U32 R228, RZ, RZ, 0x1c1f ;  /* 0x00001c1fffe47424 */ /* 0x000fe400078e00ff */
[----:B------:R-:W-:Y:S05]  /*27a80*/  CALL.REL.NOINC `($__internal_14_$__cuda_sm70_shflsync_idx_p) ;  /* 0x0000251000007944 */ /* 0x000fea0003c00000 */
[----:B------:R-:W-:Y:S01]  /*27a90*/  MOV R4, R227 ;  /* 0x000000e300047202 */ /* 0x000fe20000000f00 */
[----:B------:R-:W-:-:S05]  /*27aa0*/  BRA `(.L_x_1193) ;  /* 0xfffee7b000007947 */ /* 0x000fca000383ffff */
.L_x_1024:
[----:B------:R-:W-:Y:S01]  /*27ab0*/  MOV R2, RZ ;  /* 0x000000ff00027202 */ /* 0x000fe20000000f00 */
[----:B------:R-:W-:Y:S01]  /*27ac0*/  IMAD.MOV.U32 R227, RZ, RZ, R8 ;  /* 0x000000ffffe37224 */ /* 0x000fe200078e0008 */
[----:B------:R-:W-:Y:S01]  /*27ad0*/  MOV R3, 0x27b00 ;  /* 0x00027b0000037802 */ /* 0x000fe20000000f00 */
[----:B------:R-:W-:Y:S02]  /*27ae0*/  IMAD.MOV.U32 R228, RZ, RZ, 0x1c1f ;  /* 0x00001c1fffe47424 */ /* 0x000fe400078e00ff */
[----:B-12---:R-:W-:Y:S05]  /*27af0*/  CALL.REL.NOINC `($__internal_14_$__cuda_sm70_shflsync_idx_p) ;  /* 0x000024a000007944 */ /* 0x006fea0003c00000 */
[----:B------:R-:W-:Y:S01]  /*27b00*/  MOV R0, R227 ;  /* 0x000000e300007202 */ /* 0x000fe20000000f00 */
[----:B------:R-:W-:-:S05]  /*27b10*/  BRA `(.L_x_1194) ;  /* 0xfffee76000007947 */ /* 0x000fca000383ffff */
.L_x_1025:
[----:B--2---:R-:W-:Y:S01]  /*27b20*/  MOV R2, 0x1 ;  /* 0x0000000100027802 */ /* 0x004fe20000000f00 */
[----:B------:R-:W-:Y:S01]  /*27b30*/  IMAD.MOV.U32 R227, RZ, RZ, R6 ;  /* 0x000000ffffe37224 */ /* 0x000fe200078e0006 */
[----:B------:R-:W-:Y:S01]  /*27b40*/  MOV R3, 0x27b70 ;  /* 0x00027b7000037802 */ /* 0x000fe20000000f00 */
[----:B------:R-:W-:Y:S03]  /*27b50*/  IMAD.MOV.U32 R228, RZ, RZ, 0x1c1f ;  /* 0x00001c1fffe47424 */ /* 0x000fe600078e00ff */
[----:B-1-3--:R-:W-:Y:S05]  /*27b60*/  CALL.REL.NOINC `($__internal_14_$__cuda_sm70_shflsync_idx_p) ;  /* 0x0000243000007944 */ /* 0x00afea0003c00000 */
        /* <DEDUP_REMOVED lines=8> */
.L_x_1026:
[----:B------:R-:W-:Y:S01]  /*27bf0*/  MOV R2, RZ ;  /* 0x000000ff00027202 */ /* 0x000fe20000000f00 */
[----:B------:R-:W-:Y:S01]  /*27c00*/  IMAD.MOV.U32 R227, RZ, RZ, R5 ;  /* 0x000000ffffe37224 */ /* 0x000fe200078e0005 */
[----:B------:R-:W-:Y:S01]  /*27c10*/  MOV R3, 0x27c40 ;  /* 0x00027c4000037802 */ /* 0x000fe20000000f00 */
[----:B------:R-:W-:Y:S02]  /*27c20*/  IMAD.MOV.U32 R228, RZ, RZ, 0x1c1f ;  /* 0x00001c1fffe47424 */ /* 0x000fe400078e00ff */
[----:B------:R-:W-:Y:S05]  /*27c30*/  CALL.REL.NOINC `($__internal_14_$__cuda_sm70_shflsync_idx_p) ;  /* 0x0000236000007944 */ /* 0x000fea0003c00000 */
[----:B------:R-:W-:Y:S01]  /*27c40*/  MOV R4, R227 ;  /* 0x000000e300047202 */ /* 0x000fe20000000f00 */
[----:B------:R-:W-:-:S05]  /*27c50*/  BRA `(.L_x_1196) ;  /* 0xfffee9e000007947 */ /* 0x000fca000383ffff */
.L_x_1031:
[----:B------:R-:W-:Y:S01]  /*27c60*/  MOV R2, 0x1 ;  /* 0x0000000100027802 */ /* 0x000fe20000000f00 */
[----:B------:R-:W-:Y:S01]  /*27c70*/  IMAD.MOV.U32 R227, RZ, RZ, R5 ;  /* 0x000000ffffe37224 */ /* 0x000fe200078e0005 */
[----:B------:R-:W-:Y:S01]  /*27c80*/  MOV R3, 0x27cb0 ;  /* 0x00027cb000037802 */ /* 0x000fe20000000f00 */
[----:B------:R-:W-:Y:S02]  /*27c90*/  IMAD.MOV.U32 R228, RZ, RZ, 0x1c1f ;  /* 0x00001c1fffe47424 */ /* 0x000fe400078e00ff */
[----:B-1----:R-:W-:Y:S05]  /*27ca0*/  CALL.REL.NOINC `($__internal_14_$__cuda_sm70_shflsync_idx_p) ;  /* 0x000022f000007944 */ /* 0x002fea0003c00000 */
[----:B------:R-:W-:Y:S01]  /*27cb0*/  MOV R4, R227 ;  /* 0x000000e300047202 */ /* 0x000fe20000000f00 */
[----:B------:R-:W-:-:S05]  /*27cc0*/  BRA `(.L_x_1197) ;  /* 0xfffeef4000007947 */ /* 0x000fca000383ffff */
.L_x_1036:
[----:B------:R-:W-:Y:S01]  /*27cd0*/  MOV R2, 0x2 ;  /* 0x0000000200027802 */ /* 0x000fe20000000f00 */
[----:B------:R-:W-:Y:S01]  /*27ce0*/  IMAD.MOV.U32 R227, RZ, RZ, R5 ;  /* 0x000000ffffe37224 */ /* 0x000fe200078e0005 */
[----:B------:R-:W-:Y:S01]  /*27cf0*/  MOV R3, 0x27d20 ;  /* 0x00027d2000037802 */ /* 0x000fe20000000f00 */
[----:B------:R-:W-:Y:S02]  /*27d00*/  IMAD.MOV.U32 R228, RZ, RZ, 0x1c1f ;  /* 0x00001c1fffe47424 */ /* 0x000fe400078e00ff */
[----:B-12---:R-:W-:Y:S05]  /*27d10*/  CALL.REL.NOINC `($__internal_14_$__cuda_sm70_shflsync_idx_p) ;  /* 0x0000228000007944 */ /* 0x006fea0003c00000 */
[----:B------:R-:W-:Y:S01]  /*27d20*/  MOV R4, R227 ;  /* 0x000000e300047202 */ /* 0x000fe20000000f00 */
[----:B------:R-:W-:-:S05]  /*27d30*/  BRA `(.L_x_1198) ;  /* 0xfffef37000007947 */ /* 0x000fca000383ffff */
.L_x_1041:
[----:B------:R-:W-:Y:S01]  /*27d40*/  MOV R2, 0x3 ;  /* 0x0000000300027802 */ /* 0x000fe20000000f00 */
[----:B------:R-:W-:Y:S01]  /*27d50*/  IMAD.MOV.U32 R227, RZ, RZ, R5 ;  /* 0x000000ffffe37224 */ /* 0x000fe200078e0005 */
[----:B------:R-:W-:Y:S01]  /*27d60*/  MOV R3, 0x27d90 ;  /* 0x00027d9000037802 */ /* 0x000fe20000000f00 */
[----:B------:R-:W-:Y:S02]  /*27d70*/  IMAD.MOV.U32 R228, RZ, RZ, 0x1c1f ;  /* 0x00001c1fffe47424 */ /* 0x000fe400078e00ff */
[----:B-123--:R-:W-:Y:S05]  /*27d80*/  CALL.REL.NOINC `($__internal_14_$__cuda_sm70_shflsync_idx_p) ;  /* 0x0000221000007944 */ /* 0x00efea0003c00000 */
[----:B------:R-:W-:Y:S01]  /*27d90*/  MOV R4, R227 ;  /* 0x000000e300047202 */ /* 0x000fe20000000f00 */
[----:B------:R-:W-:-:S05]  /*27da0*/  BRA `(.L_x_1199) ;  /* 0xfffef7a000007947 */ /* 0x000fca000383ffff */
.L_x_1046:
[----:B------:R-:W-:Y:S02]  /*27db0*/  MOV R0, 0x2 ;  /* 0x0000000200007802 */ /* 0x000fe40000000f00 */
[----:B------:R-:W-:Y:S02]  /*27dc0*/  MOV R2, 0x27de0 ;  /* 0x00027de000027802 */ /* 0x000fe40000000f00 */
[----:B------:R-:W-:Y:S05]  /*27dd0*/  CALL.REL.NOINC `($__internal_13_$__cuda_sm70_shflsync_bfly_p) ;  /* 0x0000216000007944 */ /* 0x000fea0003c00000 */
[----:B------:R-:W-:-:S05]  /*27de0*/  BRA `(.L_x_1200) ;  /* 0xfffeff0000007947 */ /* 0x000fca000383ffff */
.L_x_1047:
[----:B------:R-:W-:Y:S02]  /*27df0*/  MOV R0, 0x1 ;  /* 0x0000000100007802 */ /* 0x000fe40000000f00 */
[----:B------:R-:W-:Y:S02]  /*27e00*/  MOV R2, 0x27e20 ;  /* 0x00027e2000027802 */ /* 0x000fe40000000f00 */
        /* <DEDUP_REMOVED lines=28> */
[----:B------:R-:W-:-:S05]  /*27fd0*/  BRA `(.L_x_1201) ;  /* 0xfffefe0000007947 */ /* 0x000fca000383ffff */
.L_x_1056:
[----:B------:R-:W-:Y:S01]  /*27fe0*/  MOV R2, RZ ;  /* 0x000000ff00027202 */ /* 0x000fe20000000f00 */
[----:B------:R-:W-:Y:S01]  /*27ff0*/  IMAD.MOV.U32 R227, RZ, RZ, R8 ;  /* 0x000000ffffe37224 */ /* 0x000fe200078e0008 */
[----:B------:R-:W-:Y:S01]  /*28000*/  MOV R3, 0x28030 ;  /* 0x0002803000037802 */ /* 0x000fe20000000f00 */
[----:B------:R-:W-:Y:S02]  /*28010*/  IMAD.MOV.U32 R228, RZ, RZ, 0x1c1f ;  /* 0x00001c1fffe47424 */ /* 0x000fe400078e00ff */
[----:B------:R-:W-:Y:S05]  /*28020*/  CALL.REL.NOINC `($__internal_14_$__cuda_sm70_shflsync_idx_p) ;  /* 0x00001f7000007944 */ /* 0x000fea0003c00000 */
[----:B------:R-:W-:Y:S01]  /*28030*/  MOV R4, R227 ;  /* 0x000000e300047202 */ /* 0x000fe20000000f00 */
[----:B------:R-:W-:-:S05]  /*28040*/  BRA `(.L_x_1202) ;  /* 0xffff1ac000007947 */ /* 0x000fca000383ffff */
.L_x_1057:
[----:B------:R-:W-:Y:S01]  /*28050*/  MOV R2, RZ ;  /* 0x000000ff00027202 */ /* 0x000fe20000000f00 */
[----:B------:R-:W-:Y:S01]  /*28060*/  IMAD.MOV.U32 R227, RZ, RZ, R9 ;  /* 0x000000ffffe37224 */ /* 0x000fe200078e0009 */
[----:B------:R-:W-:Y:S01]  /*28070*/  MOV R3, 0x280a0 ;  /* 0x000280a000037802 */ /* 0x000fe20000000f00 */
[----:B------:R-:W-:Y:S02]  /*28080*/  IMAD.MOV.U32 R228, RZ, RZ, 0x1c1f ;  /* 0x00001c1fffe47424 */ /* 0x000fe400078e00ff */
[----:B-12---:R-:W-:Y:S05]  /*28090*/  CALL.REL.NOINC `($__internal_14_$__cuda_sm70_shflsync_idx_p) ;  /* 0x00001f0000007944 */ /* 0x006fea0003c00000 */
[----:B------:R-:W-:Y:S01]  /*280a0*/  MOV R0, R227 ;  /* 0x000000e300007202 */ /* 0x000fe20000000f00 */
[----:B------:R-:W-:-:S05]  /*280b0*/  BRA `(.L_x_1203) ;  /* 0xffff1a7000007947 */ /* 0x000fca000383ffff */
.L_x_1058:
        /* <DEDUP_REMOVED lines=13> */
.L_x_1061:
[----:B------:R-:W-:Y:S01]  /*28190*/  MOV R2, RZ ;  /* 0x000000ff00027202 */ /* 0x000fe20000000f00 */
[----:B------:R-:W-:Y:S01]  /*281a0*/  IMAD.MOV.U32 R227, RZ, RZ, R9 ;  /* 0x000000ffffe37224 */ /* 0x000fe200078e0009 */
[----:B------:R-:W-:Y:S01]  /*281b0*/  MOV R3, 0x281e0 ;  /* 0x000281e000037802 */ /* 0x000fe20000000f00 */
[----:B------:R-:W-:Y:S02]  /*281c0*/  IMAD.MOV.U32 R228, RZ, RZ, 0x1c1f ;  /* 0x00001c1fffe47424 */ /* 0x000fe400078e00ff */
[----:B------:R-:W-:Y:S05]  /*281d0*/  CALL.REL.NOINC `($__internal_14_$__cuda_sm70_shflsync_idx_p) ;  /* 0x00001dc000007944 */ /* 0x000fea0003c00000 */
[----:B------:R-:W-:Y:S01]  /*281e0*/  MOV R4, R227 ;  /* 0x000000e300047202 */ /* 0x000fe20000000f00 */
[----:B------:R-:W-:-:S05]  /*281f0*/  BRA `(.L_x_1205) ;  /* 0xffff2a9000007947 */ /* 0x000fca000383ffff */
.L_x_1062:
[----:B------:R-:W-:Y:S01]  /*28200*/  MOV R2, RZ ;  /* 0x000000ff00027202 */ /* 0x000fe20000000f00 */
[----:B------:R-:W-:Y:S01]  /*28210*/  IMAD.MOV.U32 R227, RZ, RZ, R10 ;  /* 0x000000ffffe37224 */ /* 0x000fe200078e000a */
[----:B------:R-:W-:Y:S01]  /*28220*/  MOV R3, 0x28250 ;  /* 0x0002825000037802 */ /* 0x000fe20000000f00 */
[----:B------:R-:W-:Y:S02]  /*28230*/  IMAD.MOV.U32 R228, RZ, RZ, 0x1c1f ;  /* 0x00001c1fffe47424 */ /* 0x000fe400078e00ff */
[----:B-12---:R-:W-:Y:S05]  /*28240*/  CALL.REL.NOINC `($__internal_14_$__cuda_sm70_shflsync_idx_p) ;  /* 0x00001d5000007944 */ /* 0x006fea0003c00000 */
[----:B------:R-:W-:Y:S01]  /*28250*/  MOV R0, R227 ;  /* 0x000000e300007202 */ /* 0x000fe20000000f00 */
[----:B------:R-:W-:-:S05]  /*28260*/  BRA `(.L_x_1206) ;  /* 0xffff2a4000007947 */ /* 0x000fca000383ffff */
.L_x_1063:
        /* <DEDUP_REMOVED lines=13> */
.L_x_1064:
[----:B------:R-:W-:Y:S02]  /*28340*/  MOV R0, 0x2 ;  /* 0x0000000200007802 */ /* 0x000fe40000000f00 */
[----:B------:R-:W-:Y:S02]  /*28350*/  MOV R2, 0x28370 ;  /* 0x0002837000027802 */ /* 0x000fe40000000f00 */
[----:B------:R-:W-:Y:S05]  /*28360*/  CALL.REL.NOINC `($__internal_13_$__cuda_sm70_shflsync_bfly_p) ;  /* 0x00001bd000007944 */ /* 0x000fea0003c00000 */
[----:B------:R-:W-:-:S05]  /*28370*/  BRA `(.L_x_1208) ;  /* 0xffff2f3000007947 */ /* 0x000fca000383ffff */
.L_x_1065:
        /* <DEDUP_REMOVED lines=31> */
.L_x_1068:
[----:B-1--4-:R-:W-:Y:S01]  /*28570*/  MOV R2, RZ ;  /* 0x000000ff00027202 */ /* 0x012fe20000000f00 */
[----:B------:R-:W-:Y:S01]  /*28580*/  IMAD.MOV.U32 R227, RZ, RZ, R6 ;  /* 0x000000ffffe37224 */ /* 0x000fe200078e0006 */
[----:B------:R-:W-:Y:S01]  /*28590*/  MOV R3, 0x285c0 ;  /* 0x000285c000037802 */ /* 0x000fe20000000f00 */
[----:B------:R-:W-:Y:S02]  /*285a0*/  IMAD.MOV.U32 R228, RZ, RZ, 0x1c1f ;  /* 0x00001c1fffe47424 */ /* 0x000fe400078e00ff */
[----:B------:R-:W-:Y:S05]  /*285b0*/  CALL.REL.NOINC `($__internal_14_$__cuda_sm70_shflsync_idx_p) ;  /* 0x000019e000007944 */ /* 0x000fea0003c00000 */
[----:B------:R-:W-:Y:S01]  /*285c0*/  MOV R0, R227 ;  /* 0x000000e300007202 */ /* 0x000fe20000000f00 */
[----:B------:R-:W-:-:S05]  /*285d0*/  BRA `(.L_x_1210) ;  /* 0xffff47a000007947 */ /* 0x000fca000383ffff */
.L_x_1071:
        /* <DEDUP_REMOVED lines=13> */
.L_x_1074:
[----:B------:R-:W-:Y:S01]  /*286b0*/  MOV R2, RZ ;  /* 0x000000ff00027202 */ /* 0x000fe20000000f00 */
[----:B------:R-:W-:Y:S01]  /*286c0*/  IMAD.MOV.U32 R227, RZ, RZ, R6 ;  /* 0x000000ffffe37224 */ /* 0x000fe200078e0006 */
[----:B------:R-:W-:Y:S01]  /*286d0*/  MOV R3, 0x28700 ;  /* 0x0002870000037802 */ /* 0x000fe20000000f00 */
[----:B------:R-:W-:Y:S02]  /*286e0*/  IMAD.MOV.U32 R228, RZ, RZ, 0x1c1f ;  /* 0x00001c1fffe47424 */ /* 0x000fe400078e00ff */
[----:B------:R-:W-:Y:S05]  /*286f0*/  CALL.REL.NOINC `($__internal_14_$__cuda_sm70_shflsync_idx_p) ;  /* 0x000018a000007944 */ /* 0x000fea0003c00000 */
[----:B------:R-:W-:Y:S01]  /*28700*/  MOV R4, R227 ;  /* 0x000000e300047202 */ /* 0x000fe20000000f00 */
[----:B------:R-:W-:-:S05]  /*28710*/  BRA `(.L_x_1212) ;  /* 0xffff57c000007947 */ /* 0x000fca000383ffff */
.L_x_1075:
[----:B------:R-:W-:Y:S01]  /*28720*/  MOV R2, RZ ;  /* 0x000000ff00027202 */ /* 0x000fe20000000f00 */
[----:B------:R-:W-:Y:S01]  /*28730*/  IMAD.MOV.U32 R227, RZ, RZ, R8 ;  /* 0x000000ffffe37224 */ /* 0x000fe200078e0008 */
[----:B------:R-:W-:Y:S01]  /*28740*/  MOV R3, 0x28770 ;  /* 0x0002877000037802 */ /* 0x000fe20000000f00 */
[----:B------:R-:W-:Y:S02]  /*28750*/  IMAD.MOV.U32 R228, RZ, RZ, 0x1c1f ;  /* 0x00001c1fffe47424 */ /* 0x000fe400078e00ff */
[----:B-12---:R-:W-:Y:S05]  /*28760*/  CALL.REL.NOINC `($__internal_14_$__cuda_sm70_shflsync_idx_p) ;  /* 0x0000183000007944 */ /* 0x006fea0003c00000 */
[----:B------:R-:W-:Y:S01]  /*28770*/  MOV R0, R227 ;  /* 0x000000e300007202 */ /* 0x000fe20000000f00 */
[----:B------:R-:W-:-:S05]  /*28780*/  BRA `(.L_x_1213) ;  /* 0xffff577000007947 */ /* 0x000fca000383ffff */
.L_x_1076:
        /* <DEDUP_REMOVED lines=13> */
.L_x_1077:
[----:B------:R-:W-:Y:S01]  /*28860*/  MOV R2, RZ ;  /* 0x000000ff00027202 */ /* 0x000fe20000000f00 */
[----:B------:R-:W-:Y:S01]  /*28870*/  IMAD.MOV.U32 R227, RZ, RZ, R5 ;  /* 0x000000ffffe37224 */ /* 0x000fe200078e0005 */
[----:B------:R-:W-:Y:S01]  /*28880*/  MOV R3, 0x288b0 ;  /* 0x000288b000037802 */ /* 0x000fe20000000f00 */
[----:B------:R-:W-:Y:S02]  /*28890*/  IMAD.MOV.U32 R228, RZ, RZ, 0x1c1f ;  /* 0x00001c1fffe47424 */ /* 0x000fe400078e00ff */
[----:B------:R-:W-:Y:S05]  /*288a0*/  CALL.REL.NOINC `($__internal_14_$__cuda_sm70_shflsync_idx_p) ;  /* 0x000016f000007944 */ /* 0x000fea0003c00000 */
[----:B------:R-:W-:Y:S01]  /*288b0*/  MOV R4, R227 ;  /* 0x000000e300047202 */ /* 0x000fe20000000f00 */
[----:B------:R-:W-:-:S05]  /*288c0*/  BRA `(.L_x_1215) ;  /* 0xffff58f000007947 */ /* 0x000fca000383ffff */
.L_x_1082:
[----:B------:R-:W-:Y:S01]  /*288d0*/  MOV R2, 0x1 ;  /* 0x0000000100027802 */ /* 0x000fe20000000f00 */
[----:B------:R-:W-:Y:S01]  /*288e0*/  IMAD.MOV.U32 R227, RZ, RZ, R5 ;  /* 0x000000ffffe37224 */ /* 0x000fe200078e0005 */
[----:B------:R-:W-:Y:S01]  /*288f0*/  MOV R3, 0x28920 ;  /* 0x0002892000037802 */ /* 0x000fe20000000f00 */
[----:B------:R-:W-:Y:S02]  /*28900*/  IMAD.MOV.U32 R228, RZ, RZ, 0x1c1f ;  /* 0x00001c1fffe47424 */ /* 0x000fe400078e00ff */
[----:B-1----:R-:W-:Y:S05]  /*28910*/  CALL.REL.NOINC `($__internal_14_$__cuda_sm70_shflsync_idx_p) ;  /* 0x0000168000007944 */ /* 0x002fea0003c00000 */
[----:B------:R-:W-:Y:S01]  /*28920*/  MOV R4, R227 ;  /* 0x000000e300047202 */ /* 0x000fe20000000f00 */
[----:B------:R-:W-:-:S05]  /*28930*/  BRA `(.L_x_1216) ;  /* 0xffff5e5000007947 */ /* 0x000fca000383ffff */
.L_x_1087:
[----:B------:R-:W-:Y:S01]  /*28940*/  MOV R2, 0x2 ;  /* 0x0000000200027802 */ /* 0x000fe20000000f00 */
[----:B------:R-:W-:Y:S01]  /*28950*/  IMAD.MOV.U32 R227, RZ, RZ, R5 ;  /* 0x000000ffffe37224 */ /* 0x000fe200078e0005 */
[----:B------:R-:W-:Y:S01]  /*28960*/  MOV R3, 0x28990 ;  /* 0x0002899000037802 */ /* 0x000fe20000000f00 */
[----:B------:R-:W-:Y:S02]  /*28970*/  IMAD.MOV.U32 R228, RZ, RZ, 0x1c1f ;  /* 0x00001c1fffe47424 */ /* 0x000fe400078e00ff */
[----:B-12---:R-:W-:Y:S05]  /*28980*/  CALL.REL.NOINC `($__internal_14_$__cuda_sm70_shflsync_idx_p) ;  /* 0x0000161000007944 */ /* 0x006fea0003c00000 */
[----:B------:R-:W-:Y:S01]  /*28990*/  MOV R4, R227 ;  /* 0x000000e300047202 */ /* 0x000fe20000000f00 */
[----:B------:R-:W-:-:S05]  /*289a0*/  BRA `(.L_x_1217) ;  /* 0xffff628000007947 */ /* 0x000fca000383ffff */
.L_x_1092:
[----:B------:R-:W-:Y:S01]  /*289b0*/  MOV R2, 0x3 ;  /* 0x0000000300027802 */ /* 0x000fe20000000f00 */
[----:B------:R-:W-:Y:S01]  /*289c0*/  IMAD.MOV.U32 R227, RZ, RZ, R5 ;  /* 0x000000ffffe37224 */ /* 0x000fe200078e0005 */
[----:B------:R-:W-:Y:S01]  /*289d0*/  MOV R3, 0x28a00 ;  /* 0x00028a0000037802 */ /* 0x000fe20000000f00 */
[----:B------:R-:W-:Y:S02]  /*289e0*/  IMAD.MOV.U32 R228, RZ, RZ, 0x1c1f ;  /* 0x00001c1fffe47424 */ /* 0x000fe400078e00ff */
[----:B-123--:R-:W-:Y:S05]  /*289f0*/  CALL.REL.NOINC `($__internal_14_$__cuda_sm70_shflsync_idx_p) ;  /* 0x000015a000007944 */ /* 0x00efea0003c00000 */
[----:B------:R-:W-:Y:S01]  /*28a00*/  MOV R4, R227 ;  /* 0x000000e300047202 */ /* 0x000fe20000000f00 */
[----:B------:R-:W-:-:S05]  /*28a10*/  BRA `(.L_x_1218) ;  /* 0xffff66b000007947 */ /* 0x000fca000383ffff */
.L_x_1097:
[----:B------:R-:W-:Y:S02]  /*28a20*/  MOV R0, 0x2 ;  /* 0x0000000200007802 */ /* 0x000fe40000000f00 */
[----:B------:R-:W-:Y:S02]  /*28a30*/  MOV R2, 0x28a50 ;  /* 0x00028a5000027802 */ /* 0x000fe40000000f00 */
[----:B------:R-:W-:Y:S05]  /*28a40*/  CALL.REL.NOINC `($__internal_13_$__cuda_sm70_shflsync_bfly_p) ;  /* 0x000014f000007944 */ /* 0x000fea0003c00000 */
[----:B------:R-:W-:-:S05]  /*28a50*/  BRA `(.L_x_1219) ;  /* 0xffff6e1000007947 */ /* 0x000fca000383ffff */
.L_x_1098:
        /* <DEDUP_REMOVED lines=31> */
.L_x_1100:
[----:B------:R-:W-:Y:S01]  /*28c50*/  IMAD.MOV.U32 R4, RZ, RZ, R248 ;  /* 0x000000ffff047224 */ /* 0x000fe200078e00f8 */
[----:B------:R-:W-:-:S02]  /*28c60*/  MOV R0, 0x2 ;  /* 0x0000000200007802 */ /* 0x000fc40000000f00 */
[----:B------:R-:W-:Y:S02]  /*28c70*/  MOV R2, 0x28c90 ;  /* 0x00028c9000027802 */ /* 0x000fe40000000f00 */
[----:B------:R-:W-:Y:S05]  /*28c80*/  CALL.REL.NOINC `($__internal_13_$__cuda_sm70_shflsync_bfly_p) ;  /* 0x000012b000007944 */ /* 0x000fea0003c00000 */
[----:B------:R-:W-:Y:S05]  /*28c90*/  BRA `(.L_x_1221) ;  /* 0xffff858000007947 */ /* 0x000fea000383ffff */
.L_x_1101:
[----:B------:R-:W-:Y:S02]  /*28ca0*/  MOV R0, 0x1 ;  /* 0x0000000100007802 */ /* 0x000fe40000000f00 */
[----:B------:R-:W-:Y:S02]  /*28cb0*/  MOV R2, 0x28cd0 ;  /* 0x00028cd000027802 */ /* 0x000fe40000000f00 */
[----:B-1----:R-:W-:Y:S05]  /*28cc0*/  CALL.REL.NOINC `($__internal_13_$__cuda_sm70_shflsync_bfly_p) ;  /* 0x0000127000007944 */ /* 0x002fea0003c00000 */
[----:B------:R-:W-:Y:S01]  /*28cd0*/  FADD.FTZ R10, R4, R0 ;  /* 0x00000000040a7221 */ /* 0x000fe20000010000 */
[----:B------:R-:W-:Y:S02]  /*28ce0*/  MOV R4, R237 ;  /* 0x000000ed00047202 */ /* 0x000fe40000000f00 */
[----:B------:R-:W-:Y:S02]  /*28cf0*/  MOV R0, 0x2 ;  /* 0x0000000200007802 */ /* 0x000fe40000000f00 */
[----:B------:R-:W-:Y:S02]  /*28d00*/  MOV R2, 0x28d20 ;  /* 0x00028d2000027802 */ /* 0x000fe40000000f00 */
[----:B------:R-:W-:Y:S05]  /*28d10*/  CALL.REL.NOINC `($__internal_13_$__cuda_sm70_shflsync_bfly_p) ;  /* 0x0000122000007944 */ /* 0x000fea0003c00000 */
[----:B------:R-:W-:Y:S01]  /*28d20*/  FADD.FTZ R4, R237, R0 ;  /* 0x00000000ed047221 */ /* 0x000fe20000010000 */
[----:B------:R-:W-:Y:S02]  /*28d30*/  MOV R0, 0x1 ;  /* 0x0000000100007802 */ /* 0x000fe40000000f00 */
[----:B------:R-:W-:-:S02]  /*28d40*/  MOV R2, 0x28d60 ;  /* 0x00028d6000027802 */ /* 0x000fc40000000f00 */
[----:B------:R-:W-:Y:S05]  /*28d50*/  CALL.REL.NOINC `($__internal_13_$__cuda_sm70_shflsync_bfly_p) ;  /* 0x000011e000007944 */ /* 0x000fea0003c00000 */
[----:B------:R-:W-:Y:S01]  /*28d60*/  FADD.FTZ R9, R4, R0 ;  /* 0x0000000004097221 */ /* 0x000fe20000010000 */
[----:B------:R-:W-:-:S02]  /*28d70*/  MOV R4, R238 ;  /* 0x000000ee00047202 */ /* 0x000fc40000000f00 */
[----:B------:R-:W-:Y:S02]  /*28d80*/  MOV R0, 0x2 ;  /* 0x0000000200007802 */ /* 0x000fe40000000f00 */
[----:B------:R-:W-:Y:S02]  /*28d90*/  MOV R2, 0x28db0 ;  /* 0x00028db000027802 */ /* 0x000fe40000000f00 */
[----:B------:R-:W-:Y:S05]  /*28da0*/  CALL.REL.NOINC `($__internal_13_$__cuda_sm70_shflsync_bfly_p) ;  /* 0x0000119000007944 */ /* 0x000fea0003c00000 */
[----:B------:R-:W-:Y:S01]  /*28db0*/  FADD.FTZ R8, R238, R0 ;  /* 0x00000000ee087221 */ /* 0x000fe20000010000 */
[----:B------:R-:W-:Y:S02]  /*28dc0*/  MOV R0, 0x1 ;  /* 0x0000000100007802 */ /* 0x000fe40000000f00 */
[----:B------:R-:W-:Y:S02]  /*28dd0*/  MOV R2, 0x28e00 ;  /* 0x00028e0000027802 */ /* 0x000fe40000000f00 */
[----:B------:R-:W-:Y:S02]  /*28de0*/  MOV R4, R8 ;  /* 0x0000000800047202 */ /* 0x000fe40000000f00 */
[----:B------:R-:W-:Y:S05]  /*28df0*/  CALL.REL.NOINC `($__internal_13_$__cuda_sm70_shflsync_bfly_p) ;  /* 0x0000114000007944 */ /* 0x000fea0003c00000 */
[----:B------:R-:W-:Y:S01]  /*28e00*/  FADD.FTZ R8, R8, R0 ;  /* 0x0000000008087221 */ /* 0x000fe20000010000 */
[----:B------:R-:W-:Y:S02]  /*28e10*/  MOV R4, R239 ;  /* 0x000000ef00047202 */ /* 0x000fe40000000f00 */
[----:B------:R-:W-:-:S02]  /*28e20*/  MOV R0, 0x2 ;  /* 0x0000000200007802 */ /* 0x000fc40000000f00 */
[----:B------:R-:W-:Y:S02]  /*28e30*/  MOV R2, 0x28e50 ;  /* 0x00028e5000027802 */ /* 0x000fe40000000f00 */
[----:B------:R-:W-:Y:S05]  /*28e40*/  CALL.REL.NOINC `($__internal_13_$__cuda_sm70_shflsync_bfly_p) ;  /* 0x000010f000007944 */ /* 0x000fea0003c00000 */
[----:B------:R-:W-:Y:S01]  /*28e50*/  FADD.FTZ R11, R239, R0 ;  /* 0x00000000ef0b7221 */ /* 0x000fe20000010000 */
[----:B------:R-:W-:Y:S02]  /*28e60*/  MOV R0, 0x1 ;  /* 0x0000000100007802 */ /* 0x000fe40000000f00 */
[----:B------:R-:W-:Y:S02]  /*28e70*/  MOV R2, 0x28ea0 ;  /* 0x00028ea000027802 */ /* 0x000fe40000000f00 */
[----:B------:R-:W-:Y:S02]  /*28e80*/  MOV R4, R11 ;  /* 0x0000000b00047202 */ /* 0x000fe40000000f00 */
[----:B------:R-:W-:Y:S05]  /*28e90*/  CALL.REL.NOINC `($__internal_13_$__cuda_sm70_shflsync_bfly_p) ;  /* 0x000010a000007944 */ /* 0x000fea0003c00000 */
[----:B------:R-:W-:Y:S01]  /*28ea0*/  MOV R12, R0 ;  /* 0x00000000000c7202 */ /* 0x000fe20000000f00 */
[----:B------:R-:W-:Y:S05]  /*28eb0*/  BRA `(.L_x_1222) ;  /* 0xffff845000007947 */ /* 0x000fea000383ffff */
.L_x_1108:
[----:B--23--:R-:W-:Y:S01]  /*28ec0*/  IMAD.MOV.U32 R227, RZ, RZ, R5 ;  /* 0x000000ffffe37224 */ /* 0x00cfe200078e0005 */
[----:B------:R-:W-:Y:S01]  /*28ed0*/  MOV R2, RZ ;  /* 0x000000ff00027202 */ /* 0x000fe20000000f00 */
[----:B------:R-:W-:Y:S01]  /*28ee0*/  IMAD.MOV.U32 R228, RZ, RZ, 0x1c1f ;  /* 0x00001c1fffe47424 */ /* 0x000fe200078e00ff */
[----:B------:R-:W-:Y:S02]  /*28ef0*/  MOV R3, 0x28f10 ;  /* 0x00028f1000037802 */ /* 0x000fe40000000f00 */
[----:B-1--4-:R-:W-:Y:S05]  /*28f00*/  CALL.REL.NOINC `($__internal_14_$__cuda_sm70_shflsync_idx_p) ;  /* 0x0000109000007944 */ /* 0x012fea0003c00000 */
[----:B------:R-:W-:Y:S01]  /*28f10*/  MOV R6, R227 ;  /* 0x000000e300067202 */ /* 0x000fe20000000f00 */
[----:B------:R-:W-:Y:S05]  /*28f20*/  BRA `(.L_x_1223) ;  /* 0xffff9e6000007947 */ /* 0x000fea000383ffff */
.L_x_1109:
[----:B------:R-:W-:Y:S01]  /*28f30*/  IMAD.MOV.U32 R227, RZ, RZ, R12 ;  /* 0x000000ffffe37224 */ /* 0x000fe200078e000c */
[----:B------:R-:W-:Y:S01]  /*28f40*/  MOV R2, RZ ;  /* 0x000000ff00027202 */ /* 0x000fe20000000f00 */
[----:B------:R-:W-:Y:S01]  /*28f50*/  IMAD.MOV.U32 R228, RZ, RZ, 0x1c1f ;  /* 0x00001c1fffe47424 */ /* 0x000fe200078e00ff */
[----:B------:R-:W-:-:S02]  /*28f60*/  MOV R3, 0x28f80 ;  /* 0x00028f8000037802 */ /* 0x000fc40000000f00 */
[----:B-1234-:R-:W-:Y:S05]  /*28f70*/  CALL.REL.NOINC `($__internal_14_$__cuda_sm70_shflsync_idx_p) ;  /* 0x0000102000007944 */ /* 0x01efea0003c00000 */
[----:B------:R-:W-:Y:S01]  /*28f80*/  MOV R2, R227 ;  /* 0x000000e300027202 */ /* 0x000fe20000000f00 */
[----:B------:R-:W-:Y:S05]  /*28f90*/  BRA `(.L_x_1224) ;  /* 0xffff9e1000007947 */ /* 0x000fea000383ffff */
.L_x_1112:
[----:B------:R-:W-:Y:S01]  /*28fa0*/  IMAD.MOV.U32 R227, RZ, RZ, R5 ;  /* 0x000000ffffe37224 */ /* 0x000fe200078e0005 */
[----:B-1--4-:R-:W-:Y:S01]  /*28fb0*/  MOV R2, 0x1 ;  /* 0x0000000100027802 */ /* 0x012fe20000000f00 */
[----:B------:R-:W-:Y:S01]  /*28fc0*/  IMAD.MOV.U32 R228, RZ, RZ, 0x1c1f ;  /* 0x00001c1fffe47424 */ /* 0x000fe200078e00ff */
[----:B------:R-:W-:-:S02]  /*28fd0*/  MOV R3, 0x28ff0 ;  /* 0x00028ff000037802 */ /* 0x000fc40000000f00 */
[----:B--23--:R-:W-:Y:S05]  /*28fe0*/  CALL.REL.NOINC `($__internal_14_$__cuda_sm70_shflsync_idx_p) ;  /* 0x00000fb000007944 */ /* 0x00cfea0003c00000 */
        /* <DEDUP_REMOVED lines=8> */
.L_x_1115:
[----:B------:R-:W-:Y:S01]  /*29070*/  IMAD.MOV.U32 R227, RZ, RZ, R5 ;  /* 0x000000ffffe37224 */ /* 0x000fe200078e0005 */
[----:B-1----:R-:W-:Y:S01]  /*29080*/  MOV R2, 0x2 ;  /* 0x0000000200027802 */ /* 0x002fe20000000f00 */
[----:B------:R-:W-:Y:S01]  /*29090*/  IMAD.MOV.U32 R228, RZ, RZ, 0x1c1f ;  /* 0x00001c1fffe47424 */ /* 0x000fe200078e00ff */
[----:B------:R-:W-:Y:S02]  /*290a0*/  MOV R3, 0x290c0 ;  /* 0x000290c000037802 */ /* 0x000fe40000000f00 */
[----:B--23--:R-:W-:Y:S05]  /*290b0*/  CALL.REL.NOINC `($__internal_14_$__cuda_sm70_shflsync_idx_p) ;  /* 0x00000ee000007944 */ /* 0x00cfea0003c00000 */
[----:B------:R-:W-:Y:S01]  /*290c0*/  MOV R6, R227 ;  /* 0x000000e300067202 */ /* 0x000fe20000000f00 */
[----:B------:R-:W-:Y:S05]  /*290d0*/  BRA `(.L_x_1226) ;  /* 0xffff9fb000007947 */ /* 0x000fea000383ffff */
.L_x_1116:
[----:B------:R-:W-:Y:S01]  /*290e0*/  IMAD.MOV.U32 R227, RZ, RZ, R12 ;  /* 0x000000ffffe37224 */ /* 0x000fe200078e000c */
[----:B-1----:R-:W-:Y:S01]  /*290f0*/  MOV R2, 0x2 ;  /* 0x0000000200027802 */ /* 0x002fe20000000f00 */
[----:B------:R-:W-:Y:S01]  /*29100*/  IMAD.MOV.U32 R228, RZ, RZ, 0x1c1f ;  /* 0x00001c1fffe47424 */ /* 0x000fe200078e00ff */
[----:B------:R-:W-:Y:S02]  /*29110*/  MOV R3, 0x29130 ;  /* 0x0002913000037802 */ /* 0x000fe40000000f00 */
[----:B--234-:R-:W-:Y:S05]  /*29120*/  CALL.REL.NOINC `($__internal_14_$__cuda_sm70_shflsync_idx_p) ;  /* 0x00000e7000007944 */ /* 0x01cfea0003c00000 */
[----:B------:R-:W-:Y:S01]  /*29130*/  MOV R2, R227 ;  /* 0x000000e300027202 */ /* 0x000fe20000000f00 */
[----:B------:R-:W-:Y:S05]  /*29140*/  BRA `(.L_x_1227) ;  /* 0xffff9f6000007947 */ /* 0x000fea000383ffff */
.L_x_1119:
[----:B------:R-:W-:Y:S01]  /*29150*/  IMAD.MOV.U32 R227, RZ, RZ, R5 ;  /* 0x000000ffffe37224 */ /* 0x000fe200078e0005 */
[----:B--2---:R-:W-:Y:S01]  /*29160*/  MOV R2, 0x3 ;  /* 0x0000000300027802 */ /* 0x004fe20000000f00 */
[----:B------:R-:W-:Y:S01]  /*29170*/  IMAD.MOV.U32 R228, RZ, RZ, 0x1c1f ;  /* 0x00001c1fffe47424 */ /* 0x000fe200078e00ff */
[----:B------:R-:W-:-:S02]  /*29180*/  MOV R3, 0x291a0 ;  /* 0x000291a000037802 */ /* 0x000fc40000000f00 */
[----:B-1-34-:R-:W-:Y:S05]  /*29190*/  CALL.REL.NOINC `($__internal_14_$__cuda_sm70_shflsync_idx_p) ;  /* 0x00000e0000007944 */ /* 0x01afea0003c00000 */
        /* <DEDUP_REMOVED lines=8> */
.L_x_1121:
[----:B------:R-:W-:Y:S01]  /*29220*/  IMAD.MOV.U32 R227, RZ, RZ, R5 ;  /* 0x000000ffffe37224 */ /* 0x000fe200078e0005 */
[----:B------:R-:W-:Y:S01]  /*29230*/  MOV R2, RZ ;  /* 0x000000ff00027202 */ /* 0x000fe20000000f00 */
[----:B------:R-:W-:Y:S01]  /*29240*/  IMAD.MOV.U32 R228, RZ, RZ, 0x1c1f ;  /* 0x00001c1fffe47424 */ /* 0x000fe200078e00ff */
[----:B------:R-:W-:Y:S02]  /*29250*/  MOV R3, 0x29270 ;  /* 0x0002927000037802 */ /* 0x000fe40000000f00 */
[----:B------:R-:W-:Y:S05]  /*29260*/  CALL.REL.NOINC `($__internal_14_$__cuda_sm70_shflsync_idx_p) ;  /* 0x00000d3000007944 */ /* 0x000fea0003c00000 */
[----:B------:R-:W-:Y:S01]  /*29270*/  MOV R4, R227 ;  /* 0x000000e300047202 */ /* 0x000fe20000000f00 */
[----:B------:R-:W-:Y:S05]  /*29280*/  BRA `(.L_x_1229) ;  /* 0xffffa30000007947 */ /* 0x000fea000383ffff */
.L_x_1122:
[----:B------:R-:W-:Y:S01]  /*29290*/  IMAD.MOV.U32 R227, RZ, RZ, R6 ;  /* 0x000000ffffe37224 */ /* 0x000fe200078e0006 */
[----:B------:R-:W-:Y:S01]  /*292a0*/  MOV R2, RZ ;  /* 0x000000ff00027202 */ /* 0x000fe20000000f00 */
[----:B------:R-:W-:Y:S01]  /*292b0*/  IMAD.MOV.U32 R228, RZ, RZ, 0x1c1f ;  /* 0x00001c1fffe47424 */ /* 0x000fe200078e00ff */
[----:B------:R-:W-:Y:S02]  /*292c0*/  MOV R3, 0x292e0 ;  /* 0x000292e000037802 */ /* 0x000fe40000000f00 */
[----:B-12---:R-:W-:Y:S05]  /*292d0*/  CALL.REL.NOINC `($__internal_14_$__cuda_sm70_shflsync_idx_p) ;  /* 0x00000cc000007944 */ /* 0x006fea0003c00000 */
[----:B------:R-:W-:Y:S01]  /*292e0*/  MOV R0, R227 ;  /* 0x000000e300007202 */ /* 0x000fe20000000f00 */
[----:B------:R-:W-:Y:S05]  /*292f0*/  BRA `(.L_x_1230) ;  /* 0xffffa2b000007947 */ /* 0x000fea000383ffff */
.L_x_1125:
[----:B------:R-:W-:Y:S01]  /*29300*/  IMAD.MOV.U32 R227, RZ, RZ, R5 ;  /* 0x000000ffffe37224 */ /* 0x000fe200078e0005 */
[----:B----4-:R-:W-:Y:S01]  /*29310*/  MOV R2, 0x1 ;  /* 0x0000000100027802 */ /* 0x010fe20000000f00 */
[----:B------:R-:W-:Y:S01]  /*29320*/  IMAD.MOV.U32 R228, RZ, RZ, 0x1c1f ;  /* 0x00001c1fffe47424 */ /* 0x000fe200078e00ff */
[----:B------:R-:W-:-:S02]  /*29330*/  MOV R3, 0x29350 ;  /* 0x0002935000037802 */ /* 0x000fc40000000f00 */
        /* <DEDUP_REMOVED lines=9> */
.L_x_1128:
[----:B------:R-:W-:Y:S01]  /*293d0*/  IMAD.MOV.U32 R227, RZ, RZ, R5 ;  /* 0x000000ffffe37224 */ /* 0x000fe200078e0005 */
[----:B----4-:R-:W-:Y:S01]  /*293e0*/  MOV R2, 0x2 ;  /* 0x0000000200027802 */ /* 0x010fe20000000f00 */
[----:B------:R-:W-:Y:S01]  /*293f0*/  IMAD.MOV.U32 R228, RZ, RZ, 0x1c1f ;  /* 0x00001c1fffe47424 */ /* 0x000fe200078e00ff */
[----:B------:R-:W-:Y:S02]  /*29400*/  MOV R3, 0x29420 ;  /* 0x0002942000037802 */ /* 0x000fe40000000f00 */
[----:B-123--:R-:W-:Y:S05]  /*29410*/  CALL.REL.NOINC `($__internal_14_$__cuda_sm70_shflsync_idx_p) ;  /* 0x00000b8000007944 */ /* 0x00efea0003c00000 */
[----:B------:R-:W-:Y:S01]  /*29420*/  MOV R4, R227 ;  /* 0x000000e300047202 */ /* 0x000fe20000000f00 */
[----:B------:R-:W-:Y:S05]  /*29430*/  BRA `(.L_x_1232) ;  /* 0xffffac6000007947 */ /* 0x000fea000383ffff */
.L_x_1129:
[----:B------:R-:W-:Y:S01]  /*29440*/  IMAD.MOV.U32 R227, RZ, RZ, R6 ;  /* 0x000000ffffe37224 */ /* 0x000fe200078e0006 */
[----:B----4-:R-:W-:Y:S01]  /*29450*/  MOV R2, 0x2 ;  /* 0x0000000200027802 */ /* 0x010fe20000000f00 */
[----:B------:R-:W-:Y:S01]  /*29460*/  IMAD.MOV.U32 R228, RZ, RZ, 0x1c1f ;  /* 0x00001c1fffe47424 */ /* 0x000fe200078e00ff */
[----:B------:R-:W-:Y:S02]  /*29470*/  MOV R3, 0x29490 ;  /* 0x0002949000037802 */ /* 0x000fe40000000f00 */
[----:B-123--:R-:W-:Y:S05]  /*29480*/  CALL.REL.NOINC `($__internal_14_$__cuda_sm70_shflsync_idx_p) ;  /* 0x00000b1000007944 */ /* 0x00efea0003c00000 */
[----:B------:R-:W-:Y:S01]  /*29490*/  MOV R0, R227 ;  /* 0x000000e300007202 */ /* 0x000fe20000000f00 */
[----:B------:R-:W-:Y:S05]  /*294a0*/  BRA `(.L_x_1233) ;  /* 0xffffac1000007947 */ /* 0x000fea000383ffff */
.L_x_1132:
[----:B------:R-:W-:Y:S01]  /*294b0*/  IMAD.MOV.U32 R227, RZ, RZ, R5 ;  /* 0x000000ffffe37224 */ /* 0x000fe200078e0005 */
[----:B---3--:R-:W-:Y:S01]  /*294c0*/  MOV R2, 0x3 ;  /* 0x0000000300027802 */ /* 0x008fe20000000f00 */
        /* <DEDUP_REMOVED lines=11> */
.L_x_1136:
[----:B------:R-:W-:Y:S01]  /*29580*/  IMAD.MOV.U32 R227, RZ, RZ, R5 ;  /* 0x000000ffffe37224 */ /* 0x000fe200078e0005 */
[----:B------:R-:W-:Y:S01]  /*29590*/  MOV R2, RZ ;  /* 0x000000ff00027202 */ /* 0x000fe20000000f00 */
[----:B------:R-:W-:Y:S01]  /*295a0*/  IMAD.MOV.U32 R228, RZ, RZ, 0x1c1f ;  /* 0x00001c1fffe47424 */ /* 0x000fe200078e00ff */
[----:B------:R-:W-:Y:S02]  /*295b0*/  MOV R3, 0x295d0 ;  /* 0x000295d000037802 */ /* 0x000fe40000000f00 */
[----:B------:R-:W-:Y:S05]  /*295c0*/  CALL.REL.NOINC `($__internal_14_$__cuda_sm70_shflsync_idx_p) ;  /* 0x000009d000007944 */ /* 0x000fea0003c00000 */
[----:B------:R-:W-:Y:S01]  /*295d0*/  MOV R4, R227 ;  /* 0x000000e300047202 */ /* 0x000fe20000000f00 */
[----:B------:R-:W-:Y:S05]  /*295e0*/  BRA `(.L_x_1235) ;  /* 0xffffbdb000007947 */ /* 0x000fea000383ffff */
.L_x_1137:
[----:B------:R-:W-:Y:S01]  /*295f0*/  IMAD.MOV.U32 R227, RZ, RZ, R13 ;  /* 0x000000ffffe37224 */ /* 0x000fe200078e000d */
[----:B------:R-:W-:Y:S01]  /*29600*/  MOV R2, RZ ;  /* 0x000000ff00027202 */ /* 0x000fe20000000f00 */
[----:B------:R-:W-:Y:S01]  /*29610*/  IMAD.MOV.U32 R228, RZ, RZ, 0x1c1f ;  /* 0x00001c1fffe47424 */ /* 0x000fe200078e00ff */
[----:B------:R-:W-:Y:S02]  /*29620*/  MOV R3, 0x29640 ;  /* 0x0002964000037802 */ /* 0x000fe40000000f00 */
[----:B-12---:R-:W-:Y:S05]  /*29630*/  CALL.REL.NOINC `($__internal_14_$__cuda_sm70_shflsync_idx_p) ;  /* 0x0000096000007944 */ /* 0x006fea0003c00000 */
[----:B------:R-:W-:Y:S01]  /*29640*/  MOV R0, R227 ;  /* 0x000000e300007202 */ /* 0x000fe20000000f00 */
[----:B------:R-:W-:Y:S05]  /*29650*/  BRA `(.L_x_1236) ;  /* 0xffffbd6000007947 */ /* 0x000fea000383ffff */
.L_x_1140:
        /* <DEDUP_REMOVED lines=13> */
.L_x_1143:
[----:B------:R-:W-:Y:S01]  /*29730*/  IMAD.MOV.U32 R227, RZ, RZ, R5 ;  /* 0x000000ffffe37224 */ /* 0x000fe200078e0005 */
[----:B-1----:R-:W-:Y:S01]  /*29740*/  MOV R2, 0x2 ;  /* 0x0000000200027802 */ /* 0x002fe20000000f00 */
[----:B------:R-:W-:Y:S01]  /*29750*/  IMAD.MOV.U32 R228, RZ, RZ, 0x1c1f ;  /* 0x00001c1fffe47424 */ /* 0x000fe200078e00ff */
[----:B------:R-:W-:Y:S02]  /*29760*/  MOV R3, 0x29780 ;  /* 0x0002978000037802 */ /* 0x000fe40000000f00 */
[----:B--234-:R-:W-:Y:S05]  /*29770*/  CALL.REL.NOINC `($__internal_14_$__cuda_sm70_shflsync_idx_p) ;  /* 0x0000082000007944 */ /* 0x01cfea0003c00000 */
[----:B------:R-:W-:Y:S01]  /*29780*/  MOV R4, R227 ;  /* 0x000000e300047202 */ /* 0x000fe20000000f00 */
[----:B------:R-:W-:Y:S05]  /*29790*/  BRA `(.L_x_1238) ;  /* 0xffffbf1000007947 */ /* 0x000fea000383ffff */
.L_x_1144:
[----:B------:R-:W-:Y:S01]  /*297a0*/  IMAD.MOV.U32 R227, RZ, RZ, R13 ;  /* 0x000000ffffe37224 */ /* 0x000fe200078e000d */
[----:B------:R-:W-:Y:S01]  /*297b0*/  MOV R2, 0x2 ;  /* 0x0000000200027802 */ /* 0x000fe20000000f00 */
[----:B------:R-:W-:Y:S01]  /*297c0*/  IMAD.MOV.U32 R228, RZ, RZ, 0x1c1f ;  /* 0x00001c1fffe47424 */ /* 0x000fe200078e00ff */
[----:B------:R-:W-:Y:S02]  /*297d0*/  MOV R3, 0x297f0 ;  /* 0x000297f000037802 */ /* 0x000fe40000000f00 */
[----:B-1234-:R-:W-:Y:S05]  /*297e0*/  CALL.REL.NOINC `($__internal_14_$__cuda_sm70_shflsync_idx_p) ;  /* 0x000007b000007944 */ /* 0x01efea0003c00000 */
[----:B------:R-:W-:Y:S01]  /*297f0*/  MOV R0, R227 ;  /* 0x000000e300007202 */ /* 0x000fe20000000f00 */
[----:B------:R-:W-:Y:S05]  /*29800*/  BRA `(.L_x_1239) ;  /* 0xffffbec000007947 */ /* 0x000fea000383ffff */
.L_x_1147:
[----:B------:R-:W-:Y:S01]  /*29810*/  IMAD.MOV.U32 R227, RZ, RZ, R5 ;  /* 0x000000ffffe37224 */ /* 0x000fe200078e0005 */
[----:B-1----:R-:W-:Y:S01]  /*29820*/  MOV R2, 0x3 ;  /* 0x0000000300027802 */ /* 0x002fe20000000f00 */
[----:B------:R-:W-:Y:S01]  /*29830*/  IMAD.MOV.U32 R228, RZ, RZ, 0x1c1f ;  /* 0x00001c1fffe47424 */ /* 0x000fe200078e00ff */
[----:B------:R-:W-:-:S02]  /*29840*/  MOV R3, 0x29860 ;  /* 0x0002986000037802 */ /* 0x000fc40000000f00 */
[----:B--234-:R-:W-:Y:S05]  /*29850*/  CALL.REL.NOINC `($__internal_14_$__cuda_sm70_shflsync_idx_p) ;  /* 0x0000074000007944 */ /* 0x01cfea0003c00000 */
        /* <DEDUP_REMOVED lines=8> */
.L_x_1149:
[----:B------:R-:W-:Y:S01]  /*298e0*/  IMAD.MOV.U32 R227, RZ, RZ, R76 ;  /* 0x000000ffffe37224 */ /* 0x000fe200078e004c */
[----:B------:R-:W-:Y:S01]  /*298f0*/  MOV R2, RZ ;  /* 0x000000ff00027202 */ /* 0x000fe20000000f00 */
[----:B------:R-:W-:Y:S01]  /*29900*/  IMAD.MOV.U32 R228, RZ, RZ, 0x1f ;  /* 0x0000001fffe47424 */ /* 0x000fe200078e00ff */
[----:B------:R-:W-:Y:S02]  /*29910*/  MOV R3, 0x29930 ;  /* 0x0002993000037802 */ /* 0x000fe40000000f00 */
[----:B------:R-:W-:Y:S05]  /*29920*/  CALL.REL.NOINC `($__internal_14_$__cuda_sm70_shflsync_idx_p) ;  /* 0x0000067000007944 */ /* 0x000fea0003c00000 */
[----:B------:R-:W-:Y:S01]  /*29930*/  MOV R10, R227 ;  /* 0x000000e3000a7202 */ /* 0x000fe20000000f00 */
[----:B------:R-:W-:Y:S05]  /*29940*/  BRA `(.L_x_1241) ;  /* 0xffffc13000007947 */ /* 0x000fea000383ffff */
.L_x_1150:
[----:B------:R-:W-:Y:S01]  /*29950*/  IMAD.MOV.U32 R227, RZ, RZ, R76 ;  /* 0x000000ffffe37224 */ /* 0x000fe200078e004c */
[----:B------:R-:W-:Y:S01]  /*29960*/  MOV R2, 0x1 ;  /* 0x0000000100027802 */ /* 0x000fe20000000f00 */
[----:B------:R-:W-:Y:S01]  /*29970*/  IMAD.MOV.U32 R228, RZ, RZ, 0x1f ;  /* 0x0000001fffe47424 */ /* 0x000fe200078e00ff */
[----:B------:R-:W-:Y:S02]  /*29980*/  MOV R3, 0x299a0 ;  /* 0x000299a000037802 */ /* 0x000fe40000000f00 */
[----:B-12---:R-:W-:Y:S05]  /*29990*/  CALL.REL.NOINC `($__internal_14_$__cuda_sm70_shflsync_idx_p) ;  /* 0x0000060000007944 */ /* 0x006fea0003c00000 */
[----:B------:R-:W-:Y:S01]  /*299a0*/  MOV R9, R227 ;  /* 0x000000e300097202 */ /* 0x000fe20000000f00 */
[----:B------:R-:W-:Y:S05]  /*299b0*/  BRA `(.L_x_1242) ;  /* 0xffffc0e000007947 */ /* 0x000fea000383ffff */
.L_x_1151:
[----:B------:R-:W-:Y:S02]  /*299c0*/  MOV R3, 0x1 ;  /* 0x0000000100037802 */ /* 0x000fe40000000f00 */
[----:B------:R-:W-:-:S02]  /*299d0*/  MOV R2, 0x299f0 ;  /* 0x000299f000027802 */ /* 0x000fc40000000f00 */
[----:B-1234-:R-:W-:Y:S05]  /*299e0*/  CALL.REL.NOINC `($__internal_15_$__cuda_sm70_shflsync_up_p) ;  /* 0x0000061000007944 */ /* 0x01efea0003c00000 */
[----:B------:R-:W-:Y:S05]  /*299f0*/  BRA `(.L_x_1243) ;  /* 0xffffc1d000007947 */ /* 0x000fea000383ffff */
.L_x_1152:
[----:B------:R-:W-:Y:S02]  /*29a00*/  MOV R3, 0x2 ;  /* 0x0000000200037802 */ /* 0x000fe40000000f00 */
[----:B------:R-:W-:-:S02]  /*29a10*/  MOV R2, 0x29a30 ;  /* 0x00029a3000027802 */ /* 0x000fc40000000f00 */
[----:B--2-4-:R-:W-:Y:S05]  /*29a20*/  CALL.REL.NOINC `($__internal_15_$__cuda_sm70_shflsync_up_p) ;  /* 0x000005d000007944 */ /* 0x014fea0003c00000 */
        /* <DEDUP_REMOVED lines=24> */
.L_x_1156:
[----:B------:R-:W-:Y:S02]  /*29bb0*/  MOV R3, 0x1 ;  /* 0x0000000100037802 */ /* 0x000fe40000000f00 */
[----:B------:R-:W-:Y:S02]  /*29bc0*/  MOV R2, 0x29be0 ;  /* 0x00029be000027802 */ /* 0x000fe40000000f00 */
[----:B------:R-:W-:Y:S05]  /*29bd0*/  CALL.REL.NOINC `($__internal_15_$__cuda_sm70_shflsync_up_p) ;  /* 0x0000042000007944 */ /* 0x000fea0003c00000 */
[----:B------:R-:W-:Y:S01]  /*29be0*/  MOV R2, R4 ;  /* 0x0000000400027202 */ /* 0x000fe20000000f00 */
[----:B------:R-:W-:Y:S05]  /*29bf0*/  BRA `(.L_x_1245) ;  /* 0xffffc24000007947 */ /* 0x000fea000383ffff */
.L_x_1157:
        /* <DEDUP_REMOVED lines=27> */
.L_x_1159:
[----:B------:R-:W-:Y:S02]  /*29db0*/  SEL R0, RZ, 0x1, P0 ;  /* 0x00000001ff007807 */ /* 0x000fe40000000000 */
[----:B------:R-:W-:Y:S02]  /*29dc0*/  MOV R2, 0x29de0 ;  /* 0x00029de000027802 */ /* 0x000fe40000000f00 */
[----:B-1----:R-:W-:Y:S05]  /*29dd0*/  CALL.REL.NOINC `($__internal_16_$__cuda_sm70_votesync_ballot) ;  /* 0x0000028000007944 */ /* 0x002fea0003c00000 */
[----:B------:R-:W-:Y:S01]  /*29de0*/  MOV R11, R0 ;  /* 0x00000000000b7202 */ /* 0x000fe20000000f00 */
[----:B------:R-:W-:Y:S05]  /*29df0*/  BRA `(.L_x_1247) ;  /* 0xffffc1d000007947 */ /* 0x000fea000383ffff */
.L_x_1160:
[----:B------:R-:W-:Y:S01]  /*29e00*/  IMAD.MOV.U32 R227, RZ, RZ, R6 ;  /* 0x000000ffffe37224 */ /* 0x000fe200078e0006 */
[----:B------:R-:W-:Y:S01]  /*29e10*/  MOV R2, R5 ;  /* 0x0000000500027202 */ /* 0x000fe20000000f00 */
[----:B------:R-:W-:Y:S01]  /*29e20*/  IMAD.MOV.U32 R228, RZ, RZ, 0x1f ;  /* 0x0000001fffe47424 */ /* 0x000fe200078e00ff */
[----:B------:R-:W-:Y:S02]  /*29e30*/  MOV R3, 0x29e50 ;  /* 0x00029e5000037802 */ /* 0x000fe40000000f00 */
[----:B-12---:R-:W-:Y:S05]  /*29e40*/  CALL.REL.NOINC `($__internal_14_$__cuda_sm70_shflsync_idx_p) ;  /* 0x0000015000007944 */ /* 0x006fea0003c00000 */
[----:B------:R-:W-:Y:S01]  /*29e50*/  IMAD.MOV.U32 R6, RZ, RZ, R227 ;  /* 0x000000ffff067224 */ /* 0x000fe200078e00e3 */
[----:B------:R-:W-:Y:S01]  /*29e60*/  MOV R2, R5 ;  /* 0x0000000500027202 */ /* 0x000fe20000000f00 */
[----:B------:R-:W-:Y:S01]  /*29e70*/  IMAD.MOV.U32 R227, RZ, RZ, R8 ;  /* 0x000000ffffe37224 */ /* 0x000fe200078e0008 */
[----:B------:R-:W-:-:S02]  /*29e80*/  MOV R228, 0x1f ;  /* 0x0000001f00e47802 */ /* 0x000fc40000000f00 */
[----:B------:R-:W-:Y:S02]  /*29e90*/  MOV R3, 0x29eb0 ;  /* 0x00029eb000037802 */ /* 0x000fe40000000f00 */
[----:B------:R-:W-:Y:S05]  /*29ea0*/  CALL.REL.NOINC `($__internal_14_$__cuda_sm70_shflsync_idx_p) ;  /* 0x000000f000007944 */ /* 0x000fea0003c00000 */
[----:B------:R-:W-:Y:S01]  /*29eb0*/  MOV R0, R227 ;  /* 0x000000e300007202 */ /* 0x000fe20000000f00 */
[----:B------:R-:W-:Y:S05]  /*29ec0*/  BRA `(.L_x_1248) ;  /* 0xffffc17000007947 */ /* 0x000fea000383ffff */
.L_x_1163:
[----:B------:R-:W-:Y:S01]  /*29ed0*/  IMAD.MOV.U32 R227, RZ, RZ, R4 ;  /* 0x000000ffffe37224 */ /* 0x000fe200078e0004 */
[----:B------:R-:W-:Y:S01]  /*29ee0*/  MOV R2, R5 ;  /* 0x0000000500027202 */ /* 0x000fe20000000f00 */
[----:B------:R-:W-:Y:S01]  /*29ef0*/  IMAD.MOV.U32 R228, RZ, RZ, 0x1f ;  /* 0x0000001fffe47424 */ /* 0x000fe200078e00ff */
[----:B------:R-:W-:Y:S02]  /*29f00*/  MOV R3, 0x29f20 ;  /* 0x00029f2000037802 */ /* 0x000fe40000000f00 */
[----:B-12-4-:R-:W-:Y:S05]  /*29f10*/  CALL.REL.NOINC `($__internal_14_$__cuda_sm70_shflsync_idx_p) ;  /* 0x0000008000007944 */ /* 0x016fea0003c00000 */
[----:B------:R-:W-:Y:S01]  /*29f20*/  MOV R12, R227 ;  /* 0x000000e3000c7202 */ /* 0x000fe20000000f00 */
[----:B------:R-:W-:Y:S05]  /*29f30*/  BRA `(.L_x_1162) ;  /* 0xffffc16000007947 */ /* 0x000fea000383ffff */
        .weak           $__internal_13_$__cuda_sm70_shflsync_bfly_p
        .type           $__internal_13_$__cuda_sm70_shflsync_bfly_p,@function
        .size           $__internal_13_$__cuda_sm70_shflsync_bfly_p,($__internal_14_$__cuda_sm70_shflsync_idx_p - $__internal_13_$__cuda_sm70_shflsync_bfly_p)
$__internal_13_$__cuda_sm70_shflsync_bfly_p:
[----:B------:R-:W-:Y:S02]  /*29f40*/  MOV R176, 0xffffffff ;  /* 0xffffffff00b07802 */ /* 0x000fe40000000f00 */
[----:B------:R-:W-:Y:S02]  /*29f50*/  MOV R3, 0x1f ;  /* 0x0000001f00037802 */ /* 0x000fe40000000f00 */
[----:B------:R-:W-:Y:S04]  /*29f60*/  WARPSYNC R176 ;  /* 0x000000b000007348 */ /* 0x000fe80003800000 */
[----:B------:R1:W2:Y:S02]  /*29f70*/  SHFL.BFLY PT, R0, R4, R0, R3 ;  /* 0x0c00000004007389 */ /* 0x0002a400000e0003 */
[----:B-1----:R-:W-:-:S04]  /*29f80*/  MOV R3, 0x0 ;  /* 0x0000000000037802 */ /* 0x002fc80000000f00 */
[----:B--2---:R-:W-:Y:S05]  /*29f90*/  RET.REL.NODEC R2 `(_ZN7cutlass13device_kernelIN5flash19enable_sm80_to_sm89INS1_16FlashAttnFwdSm80INS1_25CollectiveMainloopFwdSm80ILi4ELi1ELb0EN4cute5tupleIJNS5_1CILi128EEENS7_ILi48EEENS7_ILi96EEEEEELi96ENS_10bfloat16_tEfNS_4arch4Sm80ELb0ELb1ELb1ELb1ELb1ELb1ELb1ELb1EEENS1_21CollectiveEpilogueFwdINS6_IJS8_SA_S9_EEENS6_IJNS7_ILi1EEESI_SI_EEESC_SE_Li128ELb1ELb1ELb1ELb0EEENS1_36VarlenDynamicPersistentTileSchedulerILi128ELi48ELi128ELi128ELb1ELb1ELb0ELb1ELb0ELb1EEEEEEEEEvNT_6ParamsE) ;  /* 0xfffd606002007950 */ /* 0x004fea0003c3ffff */
        .weak           $__internal_14_$__cuda_sm70_shflsync_idx_p
        .type           $__internal_14_$__cuda_sm70_shflsync_idx_p,@function
        .size           $__internal_14_$__cuda_sm70_shflsync_idx_p,($__internal_15_$__cuda_sm70_shflsync_up_p - $__internal_14_$__cuda_sm70_shflsync_idx_p)
$__internal_14_$__cuda_sm70_shflsync_idx_p:
[----:B------:R-:W-:-:S04]  /*29fa0*/  MOV R229, 0xffffffff ;  /* 0xffffffff00e57802 */ /* 0x000fc80000000f00 */
[----:B------:R-:W-:Y:S04]  /*29fb0*/  WARPSYNC R229 ;  /* 0x000000e500007348 */ /* 0x000fe80003800000 */
[----:B------:R1:W2:Y:S02]  /*29fc0*/  SHFL.IDX PT, R227, R227, R2, R228 ;  /* 0x00000002e3e37389 */ /* 0x0002a400000e00e4 */
[----:B-1----:R-:W-:Y:S02]  /*29fd0*/  MOV R2, R3 ;  /* 0x0000000300027202 */ /* 0x002fe40000000f00 */
[----:B------:R-:W-:-:S04]  /*29fe0*/  MOV R3, 0x0 ;  /* 0x0000000000037802 */ /* 0x000fc80000000f00 */
[----:B--2---:R-:W-:Y:S05]  /*29ff0*/  RET.REL.NODEC R2 `(_ZN7cutlass13device_kernelIN5flash19enable_sm80_to_sm89INS1_16FlashAttnFwdSm80INS1_25CollectiveMainloopFwdSm80ILi4ELi1ELb0EN4cute5tupleIJNS5_1CILi128EEENS7_ILi48EEENS7_ILi96EEEEEELi96ENS_10bfloat16_tEfNS_4arch4Sm80ELb0ELb1ELb1ELb1ELb1ELb1ELb1ELb1EEENS1_21CollectiveEpilogueFwdINS6_IJS8_SA_S9_EEENS6_IJNS7_ILi1EEESI_SI_EEESC_SE_Li128ELb1ELb1ELb1ELb0EEENS1_36VarlenDynamicPersistentTileSchedulerILi128ELi48ELi128ELi128ELb1ELb1ELb0ELb1ELb0ELb1EEEEEEEEEvNT_6ParamsE) ;  /* 0xfffd600002007950 */ /* 0x004fea0003c3ffff */
        .weak           $__internal_15_$__cuda_sm70_shflsync_up_p
        .type           $__internal_15_$__cuda_sm70_shflsync_up_p,@function
        .size           $__internal_15_$__cuda_sm70_shflsync_up_p,($__internal_16_$__cuda_sm70_votesync_ballot - $__internal_15_$__cuda_sm70_shflsync_up_p)
$__internal_15_$__cuda_sm70_shflsync_up_p:
[----:B------:R-:W-:Y:S02]  /*2a000*/  MOV R4, RZ ;  /* 0x000000ff00047202 */ /* 0x000fe40000000f00 */
[----:B------:R-:W-:-:S04]  /*2a010*/  MOV R11, 0xffffffff ;  /* 0xffffffff000b7802 */ /* 0x000fc80000000f00 */
[----:B------:R-:W-:Y:S04]  /*2a020*/  WARPSYNC R11 ;  /* 0x0000000b00007348 */ /* 0x000fe80003800000 */
[----:B------:R1:W2:Y:S02]  /*2a030*/  SHFL.UP PT, R4, R0, R3, R4 ;  /* 0x0400000300047389 */ /* 0x0002a400000e0004 */
[----:B-1----:R-:W-:-:S04]  /*2a040*/  MOV R3, 0x0 ;  /* 0x0000000000037802 */ /* 0x002fc80000000f00 */
[----:B--2---:R-:W-:Y:S05]  /*2a050*/  RET.REL.NODEC R2 `(_ZN7cutlass13device_kernelIN5flash19enable_sm80_to_sm89INS1_16FlashAttnFwdSm80INS1_25CollectiveMainloopFwdSm80ILi4ELi1ELb0EN4cute5tupleIJNS5_1CILi128EEENS7_ILi48EEENS7_ILi96EEEEEELi96ENS_10bfloat16_tEfNS_4arch4Sm80ELb0ELb1ELb1ELb1ELb1ELb1ELb1ELb1EEENS1_21CollectiveEpilogueFwdINS6_IJS8_SA_S9_EEENS6_IJNS7_ILi1EEESI_SI_EEESC_SE_Li128ELb1ELb1ELb1ELb0EEENS1_36VarlenDynamicPersistentTileSchedulerILi128ELi48ELi128ELi128ELb1ELb1ELb0ELb1ELb0ELb1EEEEEEEEEvNT_6ParamsE) ;  /* 0xfffd5fa002007950 */ /* 0x004fea0003c3ffff */
        .weak           $__internal_16_$__cuda_sm70_votesync_ballot
        .type           $__internal_16_$__cuda_sm70_votesync_ballot,@function
        .size           $__internal_16_$__cuda_sm70_votesync_ballot,(.L_x_3646 - $__internal_16_$__cuda_sm70_votesync_ballot)
$__internal_16_$__cuda_sm70_votesync_ballot:
[----:B------:R-:W-:Y:S01]  /*2a060*/  ISETP.NE.U32.AND P0, PT, R0, 0x1, PT ;  /* 0x000000010000780c */ /* 0x000fe20003f05070 */
[----:B------:R-:W-:-:S04]  /*2a070*/  IMAD.MOV.U32 R3, RZ, RZ, -0x1 ;  /* 0xffffffffff037424 */ /* 0x000fc800078e00ff */
[----:B------:R-:W-:Y:S08]  /*2a080*/  WARPSYNC R3 ;  /* 0x0000000300007348 */ /* 0x000ff00003800000 */
[----:B------:R-:W-:-:S04]  /*2a090*/  VOTE.ANY R0, PT, !P0 ;  /* 0x0000000000007806 */ /* 0x000fc800040e0100 */
[----:B------:R-:W-:Y:S01]  /*2a0a0*/  LOP3.LUT R0, R0, R3, RZ, 0xc0, !PT ;  /* 0x0000000300007212 */ /* 0x000fe200078ec0ff */
[----:B------:R-:W-:-:S04]  /*2a0b0*/  IMAD.MOV.U32 R3, RZ, RZ, 0x0 ;  /* 0x00000000ff037424 */ /* 0x000fc800078e00ff */
[----:B------:R-:W-:Y:S05]  /*2a0c0*/  RET.REL.NODEC R2 `(_ZN7cutlass13device_kernelIN5flash19enable_sm80_to_sm89INS1_16FlashAttnFwdSm80INS1_25CollectiveMainloopFwdSm80ILi4ELi1ELb0EN4cute5tupleIJNS5_1CILi128EEENS7_ILi48EEENS7_ILi96EEEEEELi96ENS_10bfloat16_tEfNS_4arch4Sm80ELb0ELb1ELb1ELb1ELb1ELb1ELb1ELb1EEENS1_21CollectiveEpilogueFwdINS6_IJS8_SA_S9_EEENS6_IJNS7_ILi1EEESI_SI_EEESC_SE_Li128ELb1ELb1ELb1ELb0EEENS1_36VarlenDynamicPersistentTileSchedulerILi128ELi48ELi128ELi128ELb1ELb1ELb0ELb1ELb0ELb1EEEEEEEEEvNT_6ParamsE) ;  /* 0xfffd5f3002007950 */ /* 0x000fea0003c3ffff */
.L_x_1249:
        /* <DEDUP_REMOVED lines=11> */
.L_x_3646:


//--------------------- .text._ZN7cutlass13device_kernelIN5flash19enable_sm80_to_sm89INS1_16FlashAttnFwdSm80INS1_25CollectiveMainloopFwdSm80ILi4ELi1ELb0EN4cute5tupleIJNS5_1CILi128EEENS7_ILi64EEENS7_ILi96EEEEEELi96ENS_10bfloat16_tEfNS_4arch4Sm80ELb1ELb0ELb1ELb0ELb1ELb0ELb1ELb1EEENS1_21CollectiveEpilogueFwdINS6_IJS8_SA_S9_EEENS6_IJNS7_ILi1EEESI_SI_EEESC_SE_Li128ELb0ELb1ELb1ELb0EEENS1_30DynamicPersistentTileSchedulerILi128ELi128ELb1ELb1ELb0EEEEEEEEEvNT_6ParamsE --------------------------
	.section	.text._ZN7cutlass13device_kernelIN5flash19enable_sm80_to_sm89INS1_16FlashAttnFwdSm80INS1_25CollectiveMainloopFwdSm80ILi4ELi1ELb0EN4cute5tupleIJNS5_1CILi128EEENS7_ILi64EEENS7_ILi96EEEEEELi96ENS_10bfloat16_tEfNS_4arch4Sm80ELb1ELb0ELb1ELb0ELb1ELb0ELb1ELb1EEENS1_21CollectiveEpilogueFwdINS6_IJS8_SA_S9_EEENS6_IJNS7_ILi1EEESI_SI_EEESC_SE_Li128ELb0ELb1ELb1ELb0EEENS1_30DynamicPersistentTileSchedulerILi128ELi128ELb1ELb1ELb0EEEEEEEEEvNT_6ParamsE,"ax",@progbits
	.sectioninfo	@"SHI_REGISTERS=255"
	.align	128
.text._ZN7cutlass13device_kernelIN5flash19enable_sm80_to_sm89INS1_16FlashAttnFwdSm80INS1_25CollectiveMainloopFwdSm80ILi4ELi1ELb0EN4cute5tupleIJNS5_1CILi128EEENS7_ILi64EEENS7_ILi96EEEEEELi96ENS_10bfloat16_tEfNS_4arch4Sm80ELb1ELb0ELb1ELb0ELb1ELb0ELb1ELb1EEENS1_21CollectiveEpilogueFwdINS6_IJS8_SA_S9_EEENS6_IJNS7_ILi1EEESI_SI_EEESC_SE_Li128ELb0ELb1ELb1ELb0EEENS1_30DynamicPersistentTileSchedulerILi128ELi128ELb1ELb1ELb0EEEEEEEEEvNT_6ParamsE:
        .type           _ZN7cutlass13device_kernelIN5flash19enable_sm80_to_sm89INS1_16FlashAttnFwdSm80INS1_25CollectiveMainloopFwdSm80ILi4ELi1ELb0EN4cute5tupleIJNS5_1CILi128EEENS7_ILi64EEENS7_ILi96EEEEEELi96ENS_10bfloat16_tEfNS_4arch4Sm80ELb1ELb0ELb1ELb0ELb1ELb0ELb1ELb1EEENS1_21CollectiveEpilogueFwdINS6_IJS8_SA_S9_EEENS6_IJNS7_ILi1EEESI_SI_EEESC_SE_Li128ELb0ELb1ELb1ELb0EEENS1_30DynamicPersistentTileSchedulerILi128ELi128ELb1ELb1ELb0EEEEEEEEEvNT_6ParamsE,@function
        .size           _ZN7cutlass13device_kernelIN5flash19enable_sm80_to_sm89INS1_16FlashAttnFwdSm80INS1_25CollectiveMainloopFwdSm80ILi4ELi1ELb0EN4cute5tupleIJNS5_1CILi128EEENS7_ILi64EEENS7_ILi96EEEEEELi96ENS_10bfloat16_tEfNS_4arch4Sm80ELb1ELb0ELb1ELb0ELb1ELb0ELb1ELb1EEENS1_21CollectiveEpilogueFwdINS6_IJS8_SA_S9_EEENS6_IJNS7_ILi1EEESI_SI_EEESC_SE_Li128ELb0ELb1ELb1ELb0EEENS1_30DynamicPersistentTileSchedulerILi128ELi128ELb1ELb1ELb0EEEEEEEEEvNT_6ParamsE,(.L_x_3651 - _ZN7cutlass13device_kernelIN5flash19enable_sm80_to_sm89INS1_16FlashAttnFwdSm80INS1_25CollectiveMainloopFwdSm80ILi4ELi1ELb0EN4cute5tupleIJNS5_1CILi128EEENS7_ILi64EEENS7_ILi96EEEEEELi96ENS_10bfloat16_tEfNS_4arch4Sm80ELb1ELb0ELb1ELb0ELb1ELb0ELb1ELb1EEENS1_21CollectiveEpilogueFwdINS6_IJS8_SA_S9_EEENS6_IJNS7_ILi1EEESI_SI_EEESC_SE_Li128ELb0ELb1ELb1ELb0EEENS1_30DynamicPersistentTileSchedulerILi128ELi128ELb1ELb1ELb0EEEEEEEEEvNT_6ParamsE)
        .other          _ZN7cutlass13device_kernelIN5flash19enable_sm80_to_sm89INS1_16FlashAttnFwdSm80INS1_25CollectiveMainloopFwdSm80ILi4ELi1ELb0EN4cute5tupleIJNS5_1CILi128EEENS7_ILi64EEENS7_ILi96EEEEEELi96ENS_10bfloat16_tEfNS_4arch4Sm80ELb1ELb0ELb1ELb0ELb1ELb0ELb1ELb1EEENS1_21CollectiveEpilogueFwdINS6_IJS8_SA_S9_EEENS6_IJNS7_ILi1EEESI_SI_EEESC_SE_Li128ELb0ELb1ELb1ELb0EEENS1_30DynamicPersistentTileSchedulerILi128ELi128ELb1ELb1ELb0EEEEEEEEEvNT_6ParamsE,@"STO_CUDA_ENTRY STV_DEFAULT"
_ZN7cutlass13device_kernelIN5flash19enable_sm80_to_sm89INS1_16FlashAttnFwdSm80INS1_25CollectiveMainloopFwdSm80ILi4ELi1ELb0EN4cute5tupleIJNS5_1CILi128EEENS7_ILi64EEENS7_ILi96EEEEEELi96ENS_10bfloat16_tEfNS_4arch4Sm80ELb1ELb0ELb1ELb0ELb1ELb0ELb1ELb1EEENS1_21CollectiveEpilogueFwdINS6_IJS8_SA_S9_EEENS6_IJNS7_ILi1EEESI_SI_EEESC_SE_Li128ELb0ELb1ELb1ELb0EEENS1_30DynamicPersistentTileSchedulerILi128ELi128ELb1ELb1ELb0EEEEEEEEEvNT_6ParamsE:
[----:B------:R-:W-:-:S03]  /*0000*/  MOV R1, c[0x0][0x28] ;  /* 0x00000a0000017a02 */ /* 0x000fc60000000f00 */
[----:B------:R-:W1:Y:S01]  /*0010*/  S2R R18, SR_TID.X ;  /* 0x0000000000127919 */ /* 0x000e620000002100 */
[----:B------:R-:W-:-:S03]  /*0020*/  IADD3 R1, R1, -0xc0, RZ ;  /* 0xffffff4001017810 */ /* 0x000fc60007ffe0ff */
[----:B------:R-:W2:Y:S01]  /*0030*/  S2R R15, SR_CTAID.X ;  /* 0x00000000000f7919 */ /* 0x000ea20000002500 */
[----:B-1----:R-:W-:-:S05]  /*0040*/  SHF.R.U32.HI R2, RZ, 0x5, R18 ;  /* 0x00000005ff027819 */ /* 0x002fca0000011612 */
[----:B------:R-:W1:Y:S02]  /*0050*/  SHFL.IDX PT, R0, R2, RZ, 0x1f ;  /* 0x00001fff02007589 */ /* 0x000e6400000e0000 */
[----:B-1----:R-:W-:Y:S02]  /*0060*/  ISETP.GE.AND P0, PT, R0, 0x1, PT ;  /* 0x000000010000780c */ /* 0x002fe40003f06270 */
[----:B------:R1:W-:Y:S11]  /*0070*/  STL [R1+0xb8], R0 ;  /* 0x0000b80001007387 */ /* 0x0003f60000100800 */
[----:B------:R-:W-:Y:S06]  /*0080*/  @P0 BAR.ARV 0x4, 0x80 ;  /* 0x0102000000000b1d */ /* 0x000fec0000002000 */
[----:B--2---:R-:W-:-:S13]  /*0090*/  ISETP.GE.AND P0, PT, R15, c[0x0][0x538], PT ;  /* 0x00014e000f007a0c */ /* 0x004fda0003f06270 */
[----:B------:R-:W-:Y:S05]  /*00a0*/  @P0 EXIT ;  /* 0x000000000000094d */ /* 0x000fea0003800000 */
[----:B-1----:R-:W-:Y:S01]  /*00b0*/  SHF.R.S32.HI R13, RZ, 0x1f, R18 ;  /* 0x0000001fff0d7819 */ /* 0x002fe20000011412 */
[----:B------:R-:W-:Y:S01]  /*00c0*/  IMAD.MOV.U32 R202, RZ, RZ, 0x20 ;  /* 0x00000020ffca7424 */ /* 0x000fe200078e00ff */
[----:B------:R-:W-:Y:S02]  /*00d0*/  ULDC.64 UR6, c[0x0][0x118] ;  /* 0x0000460000067ab9 */ /* 0x000fe40000000a00 */
[CC--:B------:R-:W-:Y:S02]  /*00e0*/  LEA.HI R3, R13.reuse, R18.reuse, RZ, 0x4 ;  /* 0x000000120d037211 */ /* 0x0c0fe400078f20ff */
[----:B------:R-:W-:Y:S02]  /*00f0*/  LEA.HI R14, R13, R18, RZ, 0x3 ;  /* 0x000000120d0e7211 */ /* 0x000fe400078f18ff */
[----:B------:R-:W-:Y:S02]  /*0100*/  SHF.R.S32.HI R2, RZ, 0x4, R3 ;  /* 0x00000004ff027819 */ /* 0x000fe40000011403 */
[----:B------:R-:W-:-:S02]  /*0110*/  LOP3.LUT R0, R3, 0xfffffff0, RZ, 0xc0, !PT ;  /* 0xfffffff003007812 */ /* 0x000fc400078ec0ff */
[----:B------:R-:W-:Y:S02]  /*0120*/  LEA.HI R3, R3, R2, RZ, 0x1 ;  /* 0x0000000203037211 */ /* 0x000fe400078f08ff */
[----:B------:R-:W-:Y:S01]  /*0130*/  LOP3.LUT R4, R14, 0xfffffff8, RZ, 0xc0, !PT ;  /* 0xfffffff80e047812 */ /* 0x000fe200078ec0ff */
[C---:B------:R-:W-:Y:S01]  /*0140*/  IMAD.IADD R0, R18.reuse, 0x1, -R0 ;  /* 0x0000000112007824 */ /* 0x040fe200078e0a00 */
[----:B------:R-:W-:Y:S02]  /*0150*/  LOP3.LUT R3, R3, 0xfffffffe, RZ, 0xc0, !PT ;  /* 0xfffffffe03037812 */ /* 0x000fe400078ec0ff */
[----:B------:R-:W-:Y:S01]  /*0160*/  LEA.HI R7, R13, R18, RZ, 0x2 ;  /* 0x000000120d077211 */ /* 0x000fe200078f10ff */
[----:B------:R-:W-:Y:S01]  /*0170*/  IMAD.IADD R4, R18, 0x1, -R4 ;  /* 0x0000000112047824 */ /* 0x000fe200078e0a04 */
[----:B------:R-:W-:Y:S01]  /*0180*/  LEA.HI R6, R0, R0, RZ, 0x1 ;  /* 0x0000000000067211 */ /* 0x000fe200078f08ff */
[----:B------:R-:W-:Y:S01]  /*0190*/  IMAD.IADD R10, R2, 0x1, -R3 ;  /* 0x00000001020a7824 */ /* 0x000fe200078e0a03 */
[----:B------:R-:W-:-:S02]  /*01a0*/  SHF.R.S32.HI R3, RZ, 0x1f, R0 ;  /* 0x0000001fff037819 */ /* 0x000fc40000011400 */
[----:B------:R-:W-:Y:S02]  /*01b0*/  LOP3.LUT R2, R6, 0x7fffffe, RZ, 0xc0, !PT ;  /* 0x07fffffe06027812 */ /* 0x000fe400078ec0ff */
[----:B------:R-:W-:Y:S02]  /*01c0*/  LEA.HI R12, R3, R0, RZ, 0x3 ;  /* 0x00000000030c7211 */ /* 0x000fe400078f18ff */
[----:B------:R-:W-:Y:S01]  /*01d0*/  LOP3.LUT R3, R7, 0xfffffffc, RZ, 0xc0, !PT ;  /* 0xfffffffc07037812 */ /* 0x000fe200078ec0ff */
[----:B------:R-:W-:Y:S01]  /*01e0*/  IMAD.IADD R201, R0, 0x1, -R2 ;  /* 0x0000000100c97824 */ /* 0x000fe200078e0a02 */
[----:B------:R-:W-:Y:S02]  /*01f0*/  SHF.R.S32.HI R0, RZ, 0x3, R14 ;  /* 0x00000003ff007819 */ /* 0x000fe4000001140e */
[----:B------:R-:W-:Y:S01]  /*0200*/  LEA.HI R9, R4, R4, RZ, 0x1 ;  /* 0x0000000404097211 */ /* 0x000fe200078f08ff */
[----:B------:R-:W-:Y:S01]  /*0210*/  IMAD.IADD R19, R18, 0x1, -R3 ;  /* 0x0000000112137824 */ /* 0x000fe200078e0a03 */
[----:B------:R-:W-:Y:S01]  /*0220*/  LEA.HI R5, R13, R18, RZ, 0x5 ;  /* 0x000000120d057211 */ /* 0x000fe200078f28ff */
[----:B------:R-:W-:Y:S01]  /*0230*/  IMAD.SHL.U32 R0, R0, 0x40, RZ ;  /* 0x0000004000007824 */ /* 0x000fe200078e00ff */
[----:B------:R-:W-:Y:S01]  /*0240*/  LOP3.LUT R2, R9, 0x3fffffe, RZ, 0xc0, !PT ;  /* 0x03fffffe09027812 */ /* 0x000fe200078ec0ff */
[----:B------:R-:W-:Y:S01]  /*0250*/  IMAD.SHL.U32 R240, R19, 0x8, RZ ;  /* 0x0000000813f07824 */ /* 0x000fe200078e00ff */
[----:B------:R-:W-:-:S02]  /*0260*/  SHF.R.S32.HI R11, RZ, 0x2, R7 ;  /* 0x00000002ff0b7819 */ /* 0x000fc40000011407 */
[----:B------:R-:W-:Y:S01]  /*0270*/  LOP3.LUT R0, R0, 0xc0, RZ, 0xc0, !PT ;  /* 0x000000c000007812 */ /* 0x000fe200078ec0ff */
[----:B------:R-:W-:Y:S01]  /*0280*/  IMAD.IADD R200, R4, 0x1, -R2 ;  /* 0x0000000104c87824 */ /* 0x000fe200078e0a02 */
[----:B------:R-:W-:Y:S02]  /*0290*/  LOP3.LUT R3, R5, 0xffffffe0, RZ, 0xc0, !PT ;  /* 0xffffffe005037812 */ /* 0x000fe400078ec0ff */
[----:B------:R-:W-:Y:S01]  /*02a0*/  SHF.R.U32.HI R4, RZ, 0x3, R0 ;  /* 0x00000003ff047819 */ /* 0x000fe20000011600 */
[----:B------:R-:W-:Y:S01]  /*02b0*/  IMAD R200, R10, 0x8, R200 ;  /* 0x000000080ac87824 */ /* 0x000fe200078e02c8 */
[----:B------:R-:W-:Y:S01]  /*02c0*/  LOP3.LUT R2, R0, 0x18, R240, 0xf8, !PT ;  /* 0x0000001800027812 */ /* 0x000fe200078ef8f0 */
[----:B------:R-:W-:Y:S01]  /*02d0*/  IMAD.IADD R17, R18, 0x1, -R3 ;  /* 0x0000000112117824 */ /* 0x000fe200078e0a03 */
[--C-:B------:R-:W-:Y:S02]  /*02e0*/  SHF.R.S32.HI R203, RZ, 0x5, R5.reuse ;  /* 0x00000005ffcb7819 */ /* 0x100fe40000011405 */
[----:B------:R-:W-:-:S02]  /*02f0*/  SHF.R.S32.HI R0, RZ, 0x1f, R5 ;  /* 0x0000001fff007819 */ /* 0x000fc40000011405 */
[----:B------:R-:W-:Y:S02]  /*0300*/  LEA.HI R5, R7, R11, RZ, 0x1 ;  /* 0x0000000b07057211 */ /* 0x000fe400078f08ff */
[----:B------:R-:W-:Y:S02]  /*0310*/  LOP3.LUT R7, R2, R4, RZ, 0x3c, !PT ;  /* 0x0000000402077212 */ /* 0x000fe400078e3cff */
[----:B------:R-:W-:Y:S02]  /*0320*/  LOP3.LUT R2, R5, 0x7fffffe, RZ, 0xc0, !PT ;  /* 0x07fffffe05027812 */ /* 0x000fe400078ec0ff */
[----:B------:R-:W-:Y:S02]  /*0330*/  LEA.HI R0, R0, R203, RZ, 0x2 ;  /* 0x000000cb00007211 */ /* 0x000fe400078f10ff */
[----:B------:R-:W-:Y:S01]  /*0340*/  SHF.R.S32.HI R8, RZ, 0x1f, R17 ;  /* 0x0000001fff087819 */ /* 0x000fe20000011411 */
[----:B------:R-:W-:Y:S01]  /*0350*/  IMAD.IADD R3, R11, 0x1, -R2 ;  /* 0x000000010b037824 */ /* 0x000fe200078e0a02 */
[----:B------:R-:W-:-:S02]  /*0360*/  LOP3.LUT R2, R0, 0xffffffc, RZ, 0xc0, !PT ;  /* 0x0ffffffc00027812 */ /* 0x000fc400078ec0ff */
[--C-:B------:R-:W-:Y:S01]  /*0370*/  SHF.R.S32.HI R5, RZ, 0x1, R6.reuse ;  /* 0x00000001ff057819 */ /* 0x100fe20000011406 */
[C---:B------:R-:W-:Y:S01]  /*0380*/  IMAD R0, R203.reuse, 0x8, R3 ;  /* 0x00000008cb007824 */ /* 0x040fe200078e0203 */
[----:B------:R-:W-:Y:S01]  /*0390*/  SHF.R.S32.HI R4, RZ, 0x1f, R6 ;  /* 0x0000001fff047819 */ /* 0x000fe20000011406 */
[----:B------:R-:W-:Y:S01]  /*03a0*/  IMAD.IADD R3, R203, 0x1, -R2 ;  /* 0x00000001cb037824 */ /* 0x000fe200078e0a02 */
[----:B------:R-:W-:Y:S01]  /*03b0*/  LEA.HI R11, R8, R17, RZ, 0x2 ;  /* 0x00000011080b7211 */ /* 0x000fe200078f10ff */
[----:B------:R-:W-:Y:S01]  /*03c0*/  IMAD.U32 R6, R0, 0x20, R7 ;  /* 0x0000002000067824 */ /* 0x000fe200078e0007 */
[----:B------:R-:W-:Y:S02]  /*03d0*/  LEA.HI R4, R4, R5, RZ, 0x2 ;  /* 0x0000000504047211 */ /* 0x000fe400078f10ff */
[----:B------:R-:W-:Y:S02]  /*03e0*/  SHF.R.S32.HI R2, RZ, 0x2, R11 ;  /* 0x00000002ff027819 */ /* 0x000fe4000001140b */
[----:B------:R-:W-:Y:S01]  /*03f0*/  LOP3.LUT R4, R4, 0xfffffffc, RZ, 0xc0, !PT ;  /* 0xfffffffc04047812 */ /* 0x000fe200078ec0ff */
[----:B------:R1:W-:Y:S01]  /*0400*/  STL [R1+0x80], R6 ;  /* 0x0000800601007387 */ /* 0x0003e20000100800 */
[----:B------:R-:W-:Y:S01]  /*0410*/  LEA.HI R0, R19, R19, RZ, 0x1 ;  /* 0x0000001313007211 */ /* 0x000fe200078f08ff */
[----:B------:R-:W-:Y:S01]  /*0420*/  IMAD R16, R3, 0x10, R2 ;  /* 0x0000001003107824 */ /* 0x000fe200078e0202 */
[----:B------:R-:W-:Y:S01]  /*0430*/  SHF.R.S32.HI R2, RZ, 0x1, R9 ;  /* 0x00000001ff027819 */ /* 0x000fe20000011409 */
[----:B------:R-:W-:Y:S01]  /*0440*/  IMAD.IADD R8, R5, 0x1, -R4 ;  /* 0x0000000105087824 */ /* 0x000fe200078e0a04 */
[C---:B------:R-:W-:Y:S01]  /*0450*/  LOP3.LUT R4, R0.reuse, 0x1ffffffe, RZ, 0xc0, !PT ;  /* 0x1ffffffe00047812 */ /* 0x040fe200078ec0ff */
[----:B------:R-:W-:Y:S01]  /*0460*/  IMAD.SHL.U32 R3, R0, 0x20, RZ ;  /* 0x0000002000037824 */ /* 0x000fe200078e00ff */
[C---:B------:R-:W-:Y:S01]  /*0470*/  LOP3.LUT P0, RZ, R2.reuse, 0x2, RZ, 0xc0, !PT ;  /* 0x0000000202ff7812 */ /* 0x040fe2000780c0ff */
[----:B------:R-:W-:Y:S01]  /*0480*/  IMAD.SHL.U32 R0, R2, 0x40, RZ ;  /* 0x0000004002007824 */ /* 0x000fe200078e00ff */
[----:B------:R-:W-:Y:S01]  /*0490*/  STL [R1+0xbc], R16 ;  /* 0x0000bc1001007387 */ /* 0x000fe20000100800 */
[----:B------:R-:W-:Y:S01]  /*04a0*/  IMAD.SHL.U32 R5, R12, 0x20, RZ ;  /* 0x000000200c057824 */ /* 0x000fe200078e00ff */
[----:B------:R-:W-:Y:S01]  /*04b0*/  LOP3.LUT R7, R3, 0xffffffc0, RZ, 0xc0, !PT ;  /* 0xffffffc003077812 */ /* 0x000fe200078ec0ff */
[----:B------:R-:W-:Y:S01]  /*04c0*/  IMAD.SHL.U32 R2, R8, 0x40, RZ ;  /* 0x0000004008027824 */ /* 0x000fe200078e00ff */
[----:B------:R-:W-:Y:S01]  /*04d0*/  LOP3.LUT R0, R0, 0xc0, RZ, 0xc0, !PT ;  /* 0x000000c000007812 */ /* 0x000fe200078ec0ff */
[----:B------:R-:W-:Y:S01]  /*04e0*/  IMAD.IADD R9, R19, 0x1, -R4 ;  /* 0x0000000113097824 */ /* 0x000fe200078e0a04 */
[----:B------:R-:W-:Y:S01]  /*04f0*/  LOP3.LUT R3, R5, 0xffffff00, RZ, 0xc0, !PT ;  /* 0xffffff0005037812 */ /* 0x000fe200078ec0ff */
[----:B------:R-:W-:Y:S01]  /*0500*/  STL [R1+0x7c], R15 ;  /* 0x00007c0f01007387 */ /* 0x000fe20000100800 */
[----:B------:R-:W-:Y:S01]  /*0510*/  LOP3.LUT R2, R2, 0xc0, RZ, 0xc0, !PT ;  /* 0x000000c002027812 */ /* 0x000fe200078ec0ff */
[----:B------:R-:W-:Y:S01]  /*0520*/  IMAD R7, R9, 0x8, R7 ;  /* 0x0000000809077824 */ /* 0x000fe200078e0207 */
[----:B------:R-:W-:Y:S01]  /*0530*/  LOP3.LUT R5, R0, 0x8, R14, 0xf8, !PT ;  /* 0x0000000800057812 */ /* 0x000fe200078ef80e */
[----:B------:R-:W-:Y:S01]  /*0540*/  IMAD R203, R203, 0x200, R3 ;  /* 0x00000200cbcb7824 */ /* 0x000fe200078e0203 */
[----:B------:R-:W-:-:S02]  /*0550*/  SHF.R.U32.HI R4, RZ, 0x3, R0 ;  /* 0x00000003ff047819 */ /* 0x000fc40000011600 */
[----:B------:R-:W-:Y:S01]  /*0560*/  SHF.R.U32.HI R0, RZ, 0x3, R2 ;  /* 0x00000003ff007819 */ /* 0x000fe20000011602 */
[----:B------:R-:W-:Y:S01]  /*0570*/  IMAD R203, R201, 0x20, R203 ;  /* 0x00000020c9cb7824 */ /* 0x000fe200078e02cb */
[----:B------:R-:W-:Y:S01]  /*0580*/  LOP3.LUT R4, R5, R4, RZ, 0x3c, !PT ;  /* 0x0000000405047212 */ /* 0x000fe200078e3cff */
[----:B-1----:R-:W-:Y:S01]  /*0590*/  IMAD.SHL.U32 R6, R10, 0x8, RZ ;  /* 0x000000080a067824 */ /* 0x002fe200078e00ff */
[----:B------:R-:W-:Y:S01]  /*05a0*/  LOP3.LUT P1, RZ, R8, 0x2, RZ, 0xc0, !PT ;  /* 0x0000000208ff7812 */ /* 0x000fe2000782c0ff */
[----:B------:R-:W-:Y:S01]  /*05b0*/  IMAD R201, R201, 0x20, R3 ;  /* 0x00000020c9c97824 */ /* 0x000fe200078e0203 */
[----:B------:R-:W-:Y:S01]  /*05c0*/  IADD3 R3, R240, 0x20, RZ ;  /* 0x00000020f0037810 */ /* 0x000fe20007ffe0ff */
[----:B------:R-:W-:Y:S01]  /*05d0*/  IMAD.U32 R200, R200, 0x20, R4 ;  /* 0x00000020c8c87824 */ /* 0x000fe200078e0004 */
[----:B------:R-:W-:Y:S02]  /*05e0*/  LOP3.LUT R6, R2, 0x8, R6, 0xf8, !PT ;  /* 0x0000000802067812 */ /* 0x000fe400078ef806 */
[----:B------:R-:W-:-:S02]  /*05f0*/  LEA.HI R2, R13, R18, RZ, 0x7 ;  /* 0x000000120d027211 */ /* 0x000fc400078f38ff */
[----:B------:R-:W-:Y:S02]  /*0600*/  LOP3.LUT R0, R6, R0, RZ, 0x3c, !PT ;  /* 0x0000000006007212 */ /* 0x000fe400078e3cff */
[----:B------:R-:W-:Y:S02]  /*0610*/  SHF.R.S32.HI R2, RZ, 0x7, R2 ;  /* 0x00000007ff027819 */ /* 0x000fe40000011402 */
[----:B------:R-:W-:Y:S01]  /*0620*/  IADD3 R2, R240, 0x40, RZ ;  /* 0x00000040f0027810 */ /* 0x000fe20007ffe0ff */
[C---:B------:R-:W-:Y:S01]  /*0630*/  IMAD.IADD R203, R0.reuse, 0x1, R203 ;  /* 0x0000000100cb7824 */ /* 0x040fe200078e02cb */
[----:B------:R-:W-:Y:S01]  /*0640*/  SHF.R.S32.HI R3, RZ, 0x1f, R3 ;  /* 0x0000001fff037819 */ /* 0x000fe20000011403 */
[----:B------:R-:W-:Y:S01]  /*0650*/  IMAD.IADD R201, R0, 0x1, R201 ;  /* 0x0000000100c97824 */ /* 0x000fe200078e02c9 */
[----:B------:R-:W-:Y:S01]  /*0660*/  LOP3.LUT R0, R11, 0x7ffffffc, RZ, 0xc0, !PT ;  /* 0x7ffffffc0b007812 */ /* 0x000fe200078ec0ff */
[----:B------:R-:W-:Y:S01]  /*0670*/  IMAD.IADD R3, R16, 0x1, R7 ;  /* 0x0000000110037824 */ /* 0x000fe200078e0207 */
[----:B------:R-:W-:-:S02]  /*0680*/  SHF.R.S32.HI R2, RZ, 0x1f, R2 ;  /* 0x0000001fff027819 */ /* 0x000fc40000011402 */
[----:B------:R-:W-:Y:S01]  /*0690*/  SHF.R.S32.HI R4, RZ, 0x1f, R240 ;  /* 0x0000001fff047819 */ /* 0x000fe200000114f0 */
[----:B------:R-:W-:Y:S01]  /*06a0*/  IMAD.IADD R0, R17, 0x1, -R0 ;  /* 0x0000000111007824 */ /* 0x000fe200078e0a00 */
[----:B------:R-:W-:Y:S02]  /*06b0*/  LEA R200, R200, 0x3100, 0x1 ;  /* 0x00003100c8c87811 */ /* 0x000fe400078e08ff */
[----:B------:R-:W-:Y:S01]  /*06c0*/  SEL R202, R202, 0xffffffe0, !P1 ;  /* 0xffffffe0caca7807 */ /* 0x000fe20004800000 */
[----:B------:R-:W-:Y:S01]  /*06d0*/  IMAD.SHL.U32 R0, R0, 0x2, RZ ;  /* 0x0000000200007824 */ /* 0x000fe200078e00ff */
[----:B------:R-:W-:Y:S02]  /*06e0*/  LEA R203, R203, 0x6100, 0x1 ;  /* 0x00006100cbcb7811 */ /* 0x000fe400078e08ff */
[----:B------:R-:W-:Y:S02]  /*06f0*/  IADD3 R205, R200, 0x20, RZ ;  /* 0x00000020c8cd7810 */ /* 0x000fe40007ffe0ff */
[----:B------:R-:W-:Y:S01]  /*0700*/  SHF.R.S32.HI R2, RZ, 0x1f, R0 ;  /* 0x0000001fff027819 */ /* 0x000fe20000011400 */
[----:B------:R-:W-:Y:S01]  /*0710*/  STL [R1+0x3c], R0 ;  /* 0x00003c0001007387 */ /* 0x000fe20000100800 */
[C---:B------:R-:W-:Y:S01]  /*0720*/  IADD3 R11, R0.reuse, 0x8, RZ ;  /* 0x00000008000b7810 */ /* 0x040fe20007ffe0ff */
[----:B------:R-:W-:Y:S01]  /*0730*/  IMAD.IADD R204, R203, 0x1, R202 ;  /* 0x00000001cbcc7824 */ /* 0x000fe200078e02ca */
[C---:B------:R-:W-:Y:S01]  /*0740*/  IADD3 R10, R0.reuse, 0x10, RZ ;  /* 0x00000010000a7810 */ /* 0x040fe20007ffe0ff */
[----:B------:R1:W-:Y:S01]  /*0750*/  STL [R1+0xb4], R3 ;  /* 0x0000b40301007387 */ /* 0x0003e20000100800 */
[----:B------:R-:W-:-:S02]  /*0760*/  IADD3 R9, R0, 0x18, RZ ;  /* 0x0000001800097810 */ /* 0x000fc40007ffe0ff */
[C---:B------:R-:W-:Y:S01]  /*0770*/  IADD3 R8, R0.reuse, 0x20, RZ ;  /* 0x0000002000087810 */ /* 0x040fe20007ffe0ff */
[----:B------:R2:W-:Y:S01]  /*0780*/  STL [R1+0xb0], R2 ;  /* 0x0000b00201007387 */ /* 0x0005e20000100800 */
[C---:B------:R-:W-:Y:S02]  /*0790*/  IADD3 R7, R0.reuse, 0x28, RZ ;  /* 0x0000002800077810 */ /* 0x040fe40007ffe0ff */
[C---:B------:R-:W-:Y:S01]  /*07a0*/  IADD3 R6, R0.reuse, 0x30, RZ ;  /* 0x0000003000067810 */ /* 0x040fe20007ffe0ff */
[----:B------:R3:W-:Y:S01]  /*07b0*/  STL [R1+0x74], R11 ;  /* 0x0000740b01007387 */ /* 0x0007e20000100800 */
[C---:B------:R-:W-:Y:S02]  /*07c0*/  IADD3 R5, R0.reuse, 0x38, RZ ;  /* 0x0000003800057810 */ /* 0x040fe40007ffe0ff */
[----:B------:R-:W-:Y:S01]  /*07d0*/  IADD3 R4, R0, 0x40, RZ ;  /* 0x0000004000047810 */ /* 0x000fe20007ffe0ff */
[----:B------:R4:W-:Y:S01]  /*07e0*/  STL [R1+0x70], R10 ;  /* 0x0000700a01007387 */ /* 0x0009e20000100800 */
[----:B------:R-:W-:-:S02]  /*07f0*/  LEA R201, R201, 0x100, 0x1 ;  /* 0x00000100c9c97811 */ /* 0x000fc400078e08ff */
[----:B------:R-:W-:Y:S01]  /*0800*/  @P0 IADD3 R205, R200, -0x20, RZ ;  /* 0xffffffe0c8cd0810 */ /* 0x000fe20007ffe0ff */
[----:B------:R5:W-:Y:S02]  /*0810*/  STL [R1+0x6c], R9 ;  /* 0x00006c0901007387 */ /* 0x000be40000100800 */
[----:B------:R-:W-:Y:S01]  /*0820*/  IMAD.IADD R202, R202, 0x1, R201 ;  /* 0x00000001caca7824 */ /* 0x000fe200078e02c9 */
[C---:B------:R-:W-:Y:S01]  /*0830*/  IADD3 R216, R205.reuse, 0x400, RZ ;  /* 0x00000400cdd87810 */ /* 0x040fe20007ffe0ff */
[----:B------:R5:W-:Y:S01]  /*0840*/  STL [R1+0x68], R8 ;  /* 0x0000680801007387 */ /* 0x000be20000100800 */
[C---:B------:R-:W-:Y:S02]  /*0850*/  IADD3 R215, R205.reuse, 0x800, RZ ;  /* 0x00000800cdd77810 */ /* 0x040fe40007ffe0ff */
[----:B------:R-:W-:Y:S01]  /*0860*/  IADD3 R214, R205, 0xc00, RZ ;  /* 0x00000c00cdd67810 */ /* 0x000fe20007ffe0ff */
[----:B------:R5:W-:Y:S01]  /*0870*/  STL [R1+0x64], R7 ;  /* 0x0000640701007387 */ /* 0x000be20000100800 */
[----:B-1----:R-:W-:-:S02]  /*0880*/  IADD3 R3, R0, 0x48, RZ ;  /* 0x0000004800037810 */ /* 0x002fc40007ffe0ff */
[C---:B------:R-:W-:Y:S01]  /*0890*/  IADD3 R213, R205.reuse, 0x1000, RZ ;  /* 0x00001000cdd57810 */ /* 0x040fe20007ffe0ff */
[----:B------:R1:W-:Y:S01]  /*08a0*/  STL [R1+0x60], R6 ;  /* 0x0000600601007387 */ /* 0x0003e20000100800 */
[C---:B--2---:R-:W-:Y:S02]  /*08b0*/  IADD3 R2, R0.reuse, 0x50, RZ ;  /* 0x0000005000027810 */ /* 0x044fe40007ffe0ff */
[----:B------:R-:W-:Y:S01]  /*08c0*/  IADD3 R0, R0, 0x58, RZ ;  /* 0x0000005800007810 */ /* 0x000fe20007ffe0ff */
[----:B------:R2:W-:Y:S01]  /*08d0*/  STL [R1+0x5c], R5 ;  /* 0x00005c0501007387 */ /* 0x0005e20000100800 */
[----:B---3--:R-:W-:Y:S02]  /*08e0*/  SHF.R.S32.HI R11, RZ, 0x1f, R11 ;  /* 0x0000001fff0b7819 */ /* 0x008fe4000001140b */
[----:B------:R-:W-:Y:S01]  /*08f0*/  IADD3 R212, R205, 0x1400, RZ ;  /* 0x00001400cdd47810 */ /* 0x000fe20007ffe0ff */
[----:B------:R3:W-:Y:S01]  /*0900*/  STL [R1+0x4c], R4 ;  /* 0x00004c0401007387 */ /* 0x0007e20000100800 */
[----:B----4-:R-:W-:-:S02]  /*0910*/  SHF.R.S32.HI R10, RZ, 0x1f, R10 ;  /* 0x0000001fff0a7819 */ /* 0x010fc4000001140a */
[C---:B------:R-:W-:Y:S01]  /*0920*/  IADD3 R211, R205.reuse, 0x1800, RZ ;  /* 0x00001800cdd37810 */ /* 0x040fe20007ffe0ff */
[----:B------:R4:W-:Y:S01]  /*0930*/  STL [R1+0x58], R3 ;  /* 0x0000580301007387 */ /* 0x0009e20000100800 */
[----:B-----5:R-:W-:Y:S02]  /*0940*/  SHF.R.S32.HI R9, RZ, 0x1f, R9 ;  /* 0x0000001fff097819 */ /* 0x020fe40000011409 */
[C---:B------:R-:W-:Y:S01]  /*0950*/  IADD3 R210, R205.reuse, 0x1c00, RZ ;  /* 0x00001c00cdd27810 */ /* 0x040fe20007ffe0ff */
[----:B------:R5:W-:Y:S01]  /*0960*/  STL [R1+0x54], R2 ;  /* 0x0000540201007387 */ /* 0x000be20000100800 */
[----:B------:R-:W-:Y:S02]  /*0970*/  SHF.R.S32.HI R8, RZ, 0x1f, R8 ;  /* 0x0000001fff087819 */ /* 0x000fe40000011408 */
[----:B------:R-:W-:Y:S01]  /*0980*/  IADD3 R209, R205, 0x2000, RZ ;  /* 0x00002000cdd17810 */ /* 0x000fe20007ffe0ff */
[----:B------:R-:W-:Y:S01]  /*0990*/  STL [R1+0xac], R11 ;  /* 0x0000ac0b01007387 */ /* 0x000fe20000100800 */
[----:B------:R-:W-:-:S02]  /*09a0*/  SHF.R.S32.HI R7, RZ, 0x1f, R7 ;  /* 0x0000001fff077819 */ /* 0x000fc40000011407 */
[C---:B------:R-:W-:Y:S01]  /*09b0*/  IADD3 R208, R205.reuse, 0x2400, RZ ;  /* 0x00002400cdd07810 */ /* 0x040fe20007ffe0ff */
[----:B------:R5:W-:Y:S01]  /*09c0*/  STL [R1+0x50], R0 ;  /* 0x0000500001007387 */ /* 0x000be20000100800 */
[----:B-1----:R-:W-:Y:S02]  /*09d0*/  SHF.R.S32.HI R6, RZ, 0x1f, R6 ;  /* 0x0000001fff067819 */ /* 0x002fe40000011406 */
[C---:B------:R-:W-:Y:S01]  /*09e0*/  IADD3 R207, R205.reuse, 0x2800, RZ ;  /* 0x00002800cdcf7810 */ /* 0x040fe20007ffe0ff */
[----:B------:R1:W-:Y:S01]  /*09f0*/  STL [R1+0xa8], R10 ;  /* 0x0000a80a01007387 */ /* 0x0003e20000100800 */
[----:B--2---:R-:W-:Y:S02]  /*0a00*/  SHF.R.S32.HI R5, RZ, 0x1f, R5 ;  /* 0x0000001fff057819 */ /* 0x004fe40000011405 */
[----:B------:R-:W-:Y:S01]  /*0a10*/  IADD3 R206, R205, 0x2c00, RZ ;  /* 0x00002c00cdce7810 */ /* 0x000fe20007ffe0ff */
[----:B------:R1:W-:Y:S01]  /*0a20*/  STL [R1+0xa4], R9 ;  /* 0x0000a40901007387 */ /* 0x0003e20000100800 */
[----:B---3--:R-:W-:-:S03]  /*0a30*/  SHF.R.S32.HI R4, RZ, 0x1f, R4 ;  /* 0x0000001fff047819 */ /* 0x008fc60000011404 */
[----:B------:R1:W-:Y:S01]  /*0a40*/  STL [R1+0xa0], R8 ;  /* 0x0000a00801007387 */ /* 0x0003e20000100800 */
[----:B----4-:R-:W-:-:S03]  /*0a50*/  SHF.R.S32.HI R3, RZ, 0x1f, R3 ;  /* 0x0000001fff037819 */ /* 0x010fc60000011403 */
[----:B------:R1:W-:Y:S01]  /*0a60*/  STL [R1+0x9c], R7 ;  /* 0x00009c0701007387 */ /* 0x0003e20000100800 */
[----:B-----5:R-:W-:-:S03]  /*0a70*/  SHF.R.S32.HI R2, RZ, 0x1f, R2 ;  /* 0x0000001fff027819 */ /* 0x020fc60000011402 */
[----:B------:R1:W-:Y:S04]  /*0a80*/  STL [R1+0x98], R6 ;  /* 0x0000980601007387 */ /* 0x0003e80000100800 */
[----:B------:R1:W-:Y:S01]  /*0a90*/  STL [R1+0x94], R5 ;  /* 0x0000940501007387 */ /* 0x0003e20000100800 */
[----:B------:R-:W-:-:S03]  /*0aa0*/  SHF.R.S32.HI R0, RZ, 0x1f, R0 ;  /* 0x0000001fff007819 */ /* 0x000fc60000011400 */
[----:B------:R1:W-:Y:S04]  /*0ab0*/  STL [R1+0x90], R4 ;  /* 0x0000900401007387 */ /* 0x0003e80000100800 */
[----:B------:R1:W-:Y:S04]  /*0ac0*/  STL [R1+0x8c], R3 ;  /* 0x00008c0301007387 */ /* 0x0003e80000100800 */
[----:B------:R1:W-:Y:S04]  /*0ad0*/  STL [R1+0x88], R2 ;  /* 0x0000880201007387 */ /* 0x0003e80000100800 */
[----:B------:R1:W-:Y:S02]  /*0ae0*/  STL [R1+0x84], R0 ;  /* 0x0000840001007387 */ /* 0x0003e40000100800 */
.L_x_1311:
[----:B-1----:R-:W2:Y:S01]  /*0af0*/  LDL R4, [R1+0x7c] ;  /* 0x00007c0001047983 */ /* 0x002ea20000100800 */
[----:B------:R-:W-:Y:S01]  /*0b00*/  IMAD.MOV.U32 R0, RZ, RZ, c[0x0][0x560] ;  /* 0x00015800ff007624 */ /* 0x000fe200078e00ff */
[----:B------:R-:W-:Y:S01]  /*0b10*/  YIELD ;  /* 0x0000000000007946 */ /* 0x000fe20003800000 */
[----:B------:R-:W-:Y:S03]  /*0b20*/  BSSY B0, `(.L_x_1250) ;  /* 0x0000016000007945 */ /* 0x000fe60003800000 */
[----:B------:R-:W-:-:S13]  /*0b30*/  ISETP.NE.AND P0, PT, R0, 0x1, PT ;  /* 0x000000010000780c */ /* 0x000fda0003f05270 */
[----:B--2---:R-:W-:Y:S01]  /*0b40*/  @P0 IMAD.HI.U32 R0, R4, c[0x0][0x564], RZ ;  /* 0x0001590004000a27 */ /* 0x004fe200078e00ff */
[----:B------:R-:W-:-:S04]  /*0b50*/  MOV R3, R4 ;  /* 0x0000000400037202 */ /* 0x000fc80000000f00 */
[----:B------:R-:W-:-:S04]  /*0b60*/  @P0 SHF.R.U32.HI R3, RZ, c[0x0][0x568], R0 ;  /* 0x00015a00ff030a19 */ /* 0x000fc80000011600 */
[----:B------:R-:W-:Y:S01]  /*0b70*/  ISETP.GE.AND P0, PT, R3, c[0x0][0x578], PT ;  /* 0x00015e0003007a0c */ /* 0x000fe20003f06270 */
[----:B------:R-:W-:-:S04]  /*0b80*/  IMAD.MOV R2, RZ, RZ, -R3 ;  /* 0x000000ffff027224 */ /* 0x000fc800078e0a03 */
[----:B------:R-:W-:-:S08]  /*0b90*/  IMAD R2, R2, c[0x0][0x560], R4 ;  /* 0x0001580002027a24 */ /* 0x000fd000078e0204 */
[----:B------:R-:W-:Y:S05]  /*0ba0*/  @!P0 BRA `(.L_x_1251) ;  /* 0x0000007000008947 */ /* 0x000fea0003800000 */
[----:B------:R-:W-:-:S04]  /*0bb0*/  MOV R0, c[0x0][0x56c] ;  /* 0x00015b0000007a02 */ /* 0x000fc80000000f00 */
[----:B------:R-:W-:Y:S02]  /*0bc0*/  ISETP.NE.AND P0, PT, R0, 0x1, PT ;  /* 0x000000010000780c */ /* 0x000fe40003f05270 */
[----:B------:R-:W-:-:S11]  /*0bd0*/  MOV R0, R2 ;  /* 0x0000000200007202 */ /* 0x000fd60000000f00 */
[----:B------:R-:W-:-:S05]  /*0be0*/  @P0 IMAD.HI.U32 R4, R2, c[0x0][0x570], RZ ;  /* 0x00015c0002040a27 */ /* 0x000fca00078e00ff */
[----:B------:R-:W-:-:S05]  /*0bf0*/  @P0 SHF.R.U32.HI R0, RZ, c[0x0][0x574], R4 ;  /* 0x00015d00ff000a19 */ /* 0x000fca0000011604 */
[----:B------:R-:W-:Y:S01]  /*0c00*/  IMAD R4, R0, c[0x0][0x56c], RZ ;  /* 0x00015b0000047a24 */ /* 0x000fe200078e02ff */
[----:B------:R-:W-:Y:S05]  /*0c10*/  BRA `(.L_x_1252) ;  /* 0x0000006000007947 */ /* 0x000fea0003800000 */
.L_x_1251:
[----:B------:R-:W-:-:S04]  /*0c20*/  MOV R0, c[0x0][0x554] ;  /* 0x0001550000007a02 */ /* 0x000fc80000000f00 */
[----:B------:R-:W-:Y:S02]  /*0c30*/  ISETP.NE.AND P0, PT, R0, 0x1, PT ;  /* 0x000000010000780c */ /* 0x000fe40003f05270 */
[----:B------:R-:W-:-:S11]  /*0c40*/  MOV R0, R2 ;  /* 0x0000000200007202 */ /* 0x000fd60000000f00 */
[----:B------:R-:W-:-:S05]  /*0c50*/  @P0 IMAD.HI.U32 R4, R2, c[0x0][0x558], RZ ;  /* 0x0001560002040a27 */ /* 0x000fca00078e00ff */
[----:B------:R-:W-:-:S05]  /*0c60*/  @P0 SHF.R.U32.HI R0, RZ, c[0x0][0x55c], R4 ;  /* 0x00015700ff000a19 */ /* 0x000fca0000011604 */
[----:B------:R-:W-:Y:S02]  /*0c70*/  IMAD R4, R0, c[0x0][0x554], RZ ;  /* 0x0001550000047a24 */ /* 0x000fe400078e02ff */
.L_x_1252:
[----:B------:R-:W-:Y:S05]  /*0c80*/  BSYNC B0 ;  /* 0x0000000000007941 */ /* 0x000fea0003800000 */
.L_x_1250:
[----:B------:R-:W-:Y:S01]  /*0c90*/  IMAD.MOV.U32 R5, RZ, RZ, c[0x0][0x548] ;  /* 0x00015200ff057624 */ /* 0x000fe200078e00ff */
[----:B------:R-:W-:Y:S01]  /*0ca0*/  ISETP.NE.U32.AND P0, PT, RZ, c[0x0][0x370], PT ;  /* 0x0000dc00ff007a0c */ /* 0x000fe20003f05070 */
[----:B------:R-:W-:Y:S02]  /*0cb0*/  IMAD.IADD R4, R2, 0x1, -R4 ;  /* 0x0000000102047824 */ /* 0x000fe400078e0a04 */
[----:B------:R-:W-:Y:S01]  /*0cc0*/  IMAD.MOV.U32 R6, RZ, RZ, RZ ;  /* 0x000000ffff067224 */ /* 0x000fe200078e00ff */
[----:B------:R-:W-:Y:S01]  /*0cd0*/  ISETP.NE.AND P1, PT, R5, 0x1, PT ;  /* 0x000000010500780c */ /* 0x000fe20003f25270 */
[----:B------:R-:W-:Y:S01]  /*0ce0*/  IMAD R4, R3, c[0x0][0x554], R4 ;  /* 0x0001550003047a24 */ /* 0x000fe200078e0204 */
[----:B------:R-:W-:-:S03]  /*0cf0*/  ISETP.NE.AND.EX P0, PT, RZ, c[0x0][0x374], PT, P0 ;  /* 0x0000dd00ff007a0c */ /* 0x000fc60003f05300 */
[----:B------:R-:W-:-:S08]  /*0d00*/  IMAD.MOV.U32 R11, RZ, RZ, R4 ;  /* 0x000000ffff0b7224 */ /* 0x000fd000078e0004 */
[----:B------:R-:W-:-:S04]  /*0d10*/  @P1 IMAD.HI.U32 R2, R4, c[0x0][0x54c], RZ ;  /* 0x0001530004021a27 */ /* 0x000fc800078e00ff */
[----:B------:R-:W-:Y:S01]  /*0d20*/  @P0 IMAD.MOV.U32 R3, RZ, RZ, 0x4 ;  /* 0x00000004ff030424 */ /* 0x000fe200078e00ff */
[----:B------:R-:W-:-:S05]  /*0d30*/  @P1 SHF.R.U32.HI R11, RZ, c[0x0][0x550], R2 ;  /* 0x00015400ff0b1a19 */ /* 0x000fca0000011602 */
[----:B------:R-:W-:Y:S01]  /*0d40*/  @P0 IMAD.WIDE R2, R11, R3, c[0x0][0x370] ;  /* 0x0000dc000b020625 */ /* 0x000fe200078e0203 */
[----:B------:R-:W-:Y:S04]  /*0d50*/  STL [R1+0x40], R11 ;  /* 0x0000400b01007387 */ /* 0x000fe80000100800 */
[----:B------:R1:W2:Y:S01]  /*0d60*/  @P0 LDG.E R6, [R2.64] ;  /* 0x0000000602060981 */ /* 0x0002a2000c1e1900 */
[----:B------:R-:W-:Y:S01]  /*0d70*/  IMAD.MOV.U32 R13, RZ, RZ, R0 ;  /* 0x000000ffff0d7224 */ /* 0x000fe200078e0000 */
[----:B------:R-:W-:Y:S01]  /*0d80*/  BSSY B0, `(.L_x_1253) ;  /* 0x0000044000007945 */ /* 0x000fe20003800000 */
[----:B------:R-:W-:-:S05]  /*0d90*/  IMAD.MOV.U32 R5, RZ, RZ, 0x40 ;  /* 0x00000040ff057424 */ /* 0x000fca00078e00ff */
[----:B------:R-:W-:Y:S01]  /*0da0*/  IADD3 R5, R5, -c[0x0][0x168], RZ ;  /* 0x80005a0005057a10 */ /* 0x000fe20007ffe0ff */
[----:B-1----:R-:W-:-:S05]  /*0db0*/  IMAD.MOV.U32 R2, RZ, RZ, c[0x0][0x53c] ;  /* 0x00014f00ff027624 */ /* 0x002fca00078e00ff */
[----:B------:R-:W-:Y:S02]  /*0dc0*/  ISETP.NE.AND P0, PT, R2, 0x1, PT ;  /* 0x000000010200780c */ /* 0x000fe40003f05270 */
[----:B------:R-:W-:-:S11]  /*0dd0*/  LOP3.LUT R2, R0, 0x1ffffff, RZ, 0x3c, !PT ;  /* 0x01ffffff00027812 */ /* 0x000fd600078e3cff */
[----:B------:R-:W-:Y:S01]  /*0de0*/  @P0 IMAD.HI.U32 R3, R0, c[0x0][0x540], RZ ;  /* 0x0001500000030a27 */ /* 0x000fe200078e00ff */
[----:B------:R-:W-:Y:S02]  /*0df0*/  IADD3 R0, R2, c[0x0][0x53c], RZ ;  /* 0x00014f0002007a10 */ /* 0x000fe40007ffe0ff */
[----:B------:R-:W-:Y:S02]  /*0e00*/  MOV R2, c[0x0][0x2c4] ;  /* 0x0000b10000027a02 */ /* 0x000fe40000000f00 */
[----:B------:R-:W-:Y:S02]  /*0e10*/  @P0 SHF.R.U32.HI R13, RZ, c[0x0][0x544], R3 ;  /* 0x00015100ff0d0a19 */ /* 0x000fe40000011603 */
[----:B------:R-:W-:Y:S01]  /*0e20*/  ISETP.NE.AND P3, PT, R2, 0x1, PT ;  /* 0x000000010200780c */ /* 0x000fe20003f65270 */
[----:B------:R-:W-:Y:S02]  /*0e30*/  IMAD.MOV.U32 R2, RZ, RZ, c[0x0][0x2ac] ;  /* 0x0000ab00ff027624 */ /* 0x000fe400078e00ff */
[----:B------:R-:W-:Y:S01]  /*0e40*/  IMAD R0, R13, c[0x0][0x53c], R0 ;  /* 0x00014f000d007a24 */ /* 0x000fe200078e0200 */
[----:B------:R-:W-:Y:S01]  /*0e50*/  STL [R1+0x48], R13 ;  /* 0x0000480d01007387 */ /* 0x000fe20000100800 */
[----:B------:R-:W-:-:S02]  /*0e60*/  IMAD R246, R2, c[0x0][0x1d0], RZ ;  /* 0x0000740002f67a24 */ /* 0x000fc400078e02ff */
[----:B------:R-:W-:Y:S02]  /*0e70*/  IMAD.SHL.U32 R14, R0, 0x80, RZ ;  /* 0x00000080000e7824 */ /* 0x000fe400078e00ff */
[----:B------:R-:W-:-:S03]  /*0e80*/  IMAD R2, R2, c[0x0][0x1d0], R5 ;  /* 0x0000740002027a24 */ /* 0x000fc600078e0205 */
[----:B------:R-:W-:Y:S01]  /*0e90*/  IADD3 R0, R14, 0x7f, RZ ;  /* 0x0000007f0e007810 */ /* 0x000fe20007ffe0ff */
[----:B------:R-:W-:Y:S04]  /*0ea0*/  STL [R1+0x78], R14 ;  /* 0x0000780e01007387 */ /* 0x000fe80000100800 */
[----:B------:R-:W-:-:S05]  /*0eb0*/  @P3 IMAD.HI.U32 R3, R0, c[0x0][0x2c8], RZ ;  /* 0x0000b20000033a27 */ /* 0x000fca00078e00ff */
[----:B------:R-:W-:Y:S02]  /*0ec0*/  @P3 SHF.R.U32.HI R0, RZ, c[0x0][0x2cc], R3 ;  /* 0x0000b300ff003a19 */ /* 0x000fe40000011603 */
[----:B------:R-:W-:Y:S02]  /*0ed0*/  IADD3 R3, R246, 0x3f, RZ ;  /* 0x0000003ff6037810 */ /* 0x000fe40007ffe0ff */
[----:B------:R-:W-:-:S04]  /*0ee0*/  IADD3 R0, R2, R0, RZ ;  /* 0x0000000002007210 */ /* 0x000fc80007ffe0ff */
[----:B------:R-:W-:-:S04]  /*0ef0*/  SHF.R.S32.HI R2, RZ, 0x1f, R0 ;  /* 0x0000001fff027819 */ /* 0x000fc80000011400 */
[----:B------:R-:W-:Y:S01]  /*0f00*/  LEA.HI R0, R2, R0, RZ, 0x6 ;  /* 0x0000000002007211 */ /* 0x000fe200078f30ff */
[----:B------:R-:W-:-:S03]  /*0f10*/  IMAD.MOV.U32 R2, RZ, RZ, RZ ;  /* 0x000000ffff027224 */ /* 0x000fc600078e00ff */
[----:B------:R-:W-:Y:S01]  /*0f20*/  SHF.R.S32.HI R0, RZ, 0x6, R0 ;  /* 0x00000006ff007819 */ /* 0x000fe20000011400 */
[----:B--2---:R1:W-:Y:S02]  /*0f30*/  STL [R1+0x10], R6 ;  /* 0x0000100601007387 */ /* 0x0043e40000100800 */
[----:B-1----:R-:W-:-:S04]  /*0f40*/  SHF.R.S32.HI R6, RZ, 0x1f, R3 ;  /* 0x0000001fff067819 */ /* 0x002fc80000011403 */
[----:B------:R-:W-:-:S04]  /*0f50*/  LEA.HI R6, R6, R3, RZ, 0x6 ;  /* 0x0000000306067211 */ /* 0x000fc800078f30ff */
[----:B------:R-:W-:-:S04]  /*0f60*/  SHF.R.S32.HI R6, RZ, 0x6, R6 ;  /* 0x00000006ff067819 */ /* 0x000fc80000011406 */
[----:B------:R-:W-:Y:S01]  /*0f70*/  IMNMX R6, R6, R0, PT ;  /* 0x0000000006067217 */ /* 0x000fe20003800200 */
[----:B------:R-:W-:-:S03]  /*0f80*/  IMAD.MOV R0, RZ, RZ, -R11 ;  /* 0x000000ffff007224 */ /* 0x000fc600078e0a0b */
[----:B------:R-:W-:Y:S01]  /*0f90*/  ISETP.GE.AND P0, PT, R6, 0x1, PT ;  /* 0x000000010600780c */ /* 0x000fe20003f06270 */
[----:B------:R-:W-:-:S05]  /*0fa0*/  IMAD R12, R0, c[0x0][0x548], R4 ;  /* 0x00015200000c7a24 */ /* 0x000fca00078e0204 */
[----:B------:R1:W-:Y:S07]  /*0fb0*/  STL [R1+0x44], R12 ;  /* 0x0000440c01007387 */ /* 0x0003ee0000100800 */
[----:B------:R-:W-:Y:S05]  /*0fc0*/  @!P0 BRA `(.L_x_1254) ;  /* 0x000001f000008947 */ /* 0x000fea0003800000 */
[----:B------:R-:W-:-:S04]  /*0fd0*/  SHF.R.U32.HI R0, RZ, 0x10, R13 ;  /* 0x00000010ff007819 */ /* 0x000fc8000001160d */
[----:B------:R-:W-:-:S04]  /*0fe0*/  ISETP.NE.AND P0, PT, R0, RZ, PT ;  /* 0x000000ff0000720c */ /* 0x000fc80003f05270 */
[----:B------:R-:W-:-:S04]  /*0ff0*/  SEL R0, R0, c[0x0][0x338], P0 ;  /* 0x0000ce0000007a07 */ /* 0x000fc80000000000 */
[-C--:B------:R-:W-:Y:S02]  /*1000*/  IABS R3, R0.reuse ;  /* 0x0000000000037213 */ /* 0x080fe40000000000 */
[----:B------:R-:W-:Y:S02]  /*1010*/  IADD3 R7, R0, -0x1, R6 ;  /* 0xffffffff00077810 */ /* 0x000fe40007ffe006 */
[----:B------:R-:W2:Y:S02]  /*1020*/  I2F.RP R4, R3 ;  /* 0x0000000300047306 */ /* 0x000ea40000209400 */
[----:B------:R-:W-:Y:S02]  /*1030*/  IABS R10, R7 ;  /* 0x00000007000a7213 */ /* 0x000fe40000000000 */
[----:B------:R-:W-:-:S04]  /*1040*/  LOP3.LUT R7, R7, R0, RZ, 0x3c, !PT ;  /* 0x0000000007077212 */ /* 0x000fc800078e3cff */
[----:B------:R-:W-:Y:S01]  /*1050*/  ISETP.GE.AND P0, PT, R7, RZ, PT ;  /* 0x000000ff0700720c */ /* 0x000fe20003f06270 */
        /* <DEDUP_REMOVED lines=18> */
[----:B------:R-:W-:-:S13]  /*1180*/  ISETP.GE.U32.AND P2, PT, R4, R3, PT ;  /* 0x000000030400720c */ /* 0x000fda0003f46070 */
[----:B------:R-:W-:-:S05]  /*1190*/  @P2 IADD3 R2, R2, 0x1, RZ ;  /* 0x0000000102022810 */ /* 0x000fca0007ffe0ff */
[----:B------:R-:W-:Y:S01]  /*11a0*/  @!P0 IMAD.MOV R2, RZ, RZ, -R2 ;  /* 0x000000ffff028224 */ /* 0x000fe200078e0a02 */
[----:B------:R-:W-:Y:S02]  /*11b0*/  @!P1 LOP3.LUT R2, RZ, R0, RZ, 0x33, !PT ;  /* 0x00000000ff029212 */ /* 0x000fe400078e33ff */
.L_x_1254:
[----:B------:R-:W-:Y:S05]  /*11c0*/  BSYNC B0 ;  /* 0x0000000000007941 */ /* 0x000fea0003800000 */
.L_x_1253:
[----:B------:R-:W-:Y:S01]  /*11d0*/  LOP3.LUT R0, R13, 0xffff, RZ, 0xc0, !PT ;  /* 0x0000ffff0d007812 */ /* 0x000fe200078ec0ff */
[----:B------:R-:W-:Y:S01]  /*11e0*/  CS2R R20, SRZ ;  /* 0x0000000000147805 */ /* 0x000fe2000001ff00 */
[----:B------:R-:W-:Y:S01]  /*11f0*/  CS2R R22, SRZ ;  /* 0x0000000000167805 */ /* 0x000fe2000001ff00 */
[----:B------:R-:W-:Y:S01]  /*1200*/  CS2R R94, SRZ ;  /* 0x00000000005e7805 */ /* 0x000fe2000001ff00 */
[----:B------:R-:W-:Y:S01]  /*1210*/  CS2R R92, SRZ ;  /* 0x00000000005c7805 */ /* 0x000fe2000001ff00 */
[----:B------:R-:W-:Y:S01]  /*1220*/  IMAD R3, R0, R2, RZ ;  /* 0x0000000200037224 */ /* 0x000fe200078e02ff */
[----:B------:R-:W-:Y:S01]  /*1230*/  PRMT R0, RZ, 0x7610, R0 ;  /* 0x00007610ff007816 */ /* 0x000fe20000000000 */
        /* <DEDUP_REMOVED lines=51> */
[----:B--2---:R-:W2:Y:S01]  /*1570*/  S2R R3, SR_TID.X ;  /* 0x0000000000037919 */ /* 0x004ea20000002100 */
[----:B------:R-:W-:-:S04]  /*1580*/  ISETP.NE.U32.AND P1, PT, RZ, c[0x0][0x340], PT ;  /* 0x0000d000ff007a0c */ /* 0x000fc80003f25070 */
[----:B------:R-:W-:-:S13]  /*1590*/  ISETP.NE.AND.EX P1, PT, RZ, c[0x0][0x344], PT, P1 ;  /* 0x0000d100ff007a0c */ /* 0x000fda0003f25310 */
[----:B------:R-:W-:Y:S01]  /*15a0*/  @P1 IMAD.MOV.U32 R2, RZ, RZ, 0x4 ;  /* 0x00000004ff021424 */ /* 0x000fe200078e00ff */
[--C-:B--2---:R-:W-:Y:S02]  /*15b0*/  SHF.R.S32.HI R4, RZ, 0x1f, R3.reuse ;  /* 0x0000001fff047819 */ /* 0x104fe40000011403 */
[----:B------:R-:W-:Y:S02]  /*15c0*/  SHF.R.S32.HI R5, RZ, 0x1f, R3 ;  /* 0x0000001fff057819 */ /* 0x000fe40000011403 */
[-C--:B------:R-:W-:Y:S02]  /*15d0*/  LEA.HI R4, R4, R3.reuse, RZ, 0x2 ;  /* 0x0000000304047211 */ /* 0x080fe400078f10ff */
[----:B------:R-:W-:Y:S02]  /*15e0*/  LEA.HI R5, R5, R3, RZ, 0x2 ;  /* 0x0000000305057211 */ /* 0x000fe400078f10ff */
[----:B------:R-:W-:Y:S02]  /*15f0*/  LOP3.LUT R4, R4, 0xfffffffc, RZ, 0xc0, !PT ;  /* 0xfffffffc04047812 */ /* 0x000fe400078ec0ff */
[----:B------:R-:W-:-:S03]  /*1600*/  SHF.R.S32.HI R5, RZ, 0x2, R5 ;  /* 0x00000002ff057819 */ /* 0x000fc60000011405 */
[----:B------:R-:W-:Y:S02]  /*1610*/  IMAD.IADD R4, R3, 0x1, -R4 ;  /* 0x0000000103047824 */ /* 0x000fe400078e0a04 */
[----:B------:R-:W-:-:S05]  /*1620*/  @P1 IMAD.WIDE R2, R11, R2, c[0x0][0x340] ;  /* 0x0000d0000b021625 */ /* 0x000fca00078e0202 */
[----:B------:R2:W5:Y:S01]  /*1630*/  @P1 LDG.E R13, [R2.64] ;  /* 0x00000006020d1981 */ /* 0x000562000c1e1900 */
[----:B------:R-:W-:Y:S02]  /*1640*/  SHF.R.S32.HI R18, RZ, 0x1f, R12 ;  /* 0x0000001fff127819 */ /* 0x000fe4000001140c */
[----:B------:R-:W-:Y:S02]  /*1650*/  LEA R4, R4, R5, 0x5 ;  /* 0x0000000504047211 */ /* 0x000fe400078e28ff */
[----:B------:R-:W-:Y:S01]  /*1660*/  SHF.R.S32.HI R6, RZ, 0x1f, R11 ;  /* 0x0000001fff067819 */ /* 0x000fe2000001140b */
[----:B------:R-:W-:Y:S01]  /*1670*/  IMAD R0, R18, c[0x0][0x1b8], RZ ;  /* 0x00006e0012007a24 */ /* 0x000fe200078e02ff */
[C---:B------:R-:W-:Y:S01]  /*1680*/  IADD3 R9, R240.reuse, 0x20, RZ ;  /* 0x00000020f0097810 */ /* 0x040fe20007ffe0ff */
[----:B------:R3:W-:Y:S01]  /*1690*/  STL [R1+0x4], R4 ;  /* 0x0000040401007387 */ /* 0x0007e20000100800 */
[----:B------:R-:W-:Y:S01]  /*16a0*/  IADD3 R8, R240, 0x40, RZ ;  /* 0x00000040f0087810 */ /* 0x000fe20007ffe0ff */
[----:B------:R-:W-:Y:S01]  /*16b0*/  IMAD R5, R12, c[0x0][0x1bc], R0 ;  /* 0x00006f000c057a24 */ /* 0x000fe200078e0200 */
[----:B------:R-:W-:-:S02]  /*16c0*/  ISETP.GE.AND P6, PT, R240, c[0x0][0x198], PT ;  /* 0x00006600f0007a0c */ /* 0x000fc40003fc6270 */
[----:B------:R-:W-:Y:S02]  /*16d0*/  ISETP.GE.AND P5, PT, R9, c[0x0][0x198], PT ;  /* 0x0000660009007a0c */ /* 0x000fe40003fa6270 */
[----:B------:R-:W-:Y:S02]  /*16e0*/  ISETP.GE.AND P4, PT, R8, c[0x0][0x198], PT ;  /* 0x0000660008007a0c */ /* 0x000fe40003f86270 */
[----:B------:R-:W-:Y:S01]  /*16f0*/  IADD3 R124, R233, -0x1, RZ ;  /* 0xffffffffe97c7810 */ /* 0x000fe20007ffe0ff */
[----:B--2---:R-:W-:-:S05]  /*1700*/  IMAD.WIDE.U32 R2, R12, c[0x0][0x1b8], RZ ;  /* 0x00006e000c027a25 */ /* 0x004fca00078e00ff */
[----:B------:R-:W-:Y:S01]  /*1710*/  IADD3 R3, R3, R5, RZ ;  /* 0x0000000503037210 */ /* 0x000fe20007ffe0ff */
[----:B------:R-:W-:Y:S02]  /*1720*/  IMAD R5, R6, c[0x0][0x1c0], RZ ;  /* 0x0000700006057a24 */ /* 0x000fe400078e02ff */
[----:B---3--:R-:W-:Y:S02]  /*1730*/  IMAD.IADD R4, R14, 0x1, R4 ;  /* 0x000000010e047824 */ /* 0x008fe400078e0204 */
[----:B------:R-:W-:Y:S02]  /*1740*/  IMAD R6, R11, c[0x0][0x1c4], R5 ;  /* 0x000071000b067a24 */ /* 0x000fe400078e0205 */
[----:B------:R-:W-:-:S04]  /*1750*/  @P3 IMAD.HI.U32 R7, R4, c[0x0][0x2c8], RZ ;  /* 0x0000b20004073a27 */ /* 0x000fc800078e00ff */
[----:B------:R-:W-:Y:S01]  /*1760*/  IMAD.MOV.U32 R0, RZ, RZ, R4 ;  /* 0x000000ffff007224 */ /* 0x000fe200078e0004 */
[----:B------:R-:W-:Y:S01]  /*1770*/  @P3 SHF.R.U32.HI R0, RZ, c[0x0][0x2cc], R7 ;  /* 0x0000b300ff003a19 */ /* 0x000fe20000011607 */
[----:B------:R-:W-:-:S03]  /*1780*/  IMAD.WIDE.U32 R2, R11, c[0x0][0x1c0], R2 ;  /* 0x000070000b027a25 */ /* 0x000fc600078e0002 */
[--C-:B------:R-:W-:Y:S01]  /*1790*/  SHF.R.S32.HI R7, RZ, 0x1f, R0.reuse ;  /* 0x0000001fff077819 */ /* 0x100fe20000011400 */
[----:B------:R-:W-:Y:S02]  /*17a0*/  IMAD.MOV R5, RZ, RZ, -R0 ;  /* 0x000000ffff057224 */ /* 0x000fe400078e0a00 */
[----:B------:R-:W-:Y:S02]  /*17b0*/  IMAD.IADD R3, R3, 0x1, R6 ;  /* 0x0000000103037824 */ /* 0x000fe400078e0206 */
[----:B------:R-:W-:Y:S02]  /*17c0*/  IMAD R4, R5, c[0x0][0x2c4], R4 ;  /* 0x0000b10005047a24 */ /* 0x000fe400078e0204 */
[----:B------:R-:W-:Y:S02]  /*17d0*/  IMAD R5, R7, c[0x0][0x1b0], RZ ;  /* 0x00006c0007057a24 */ /* 0x000fe400078e02ff */
[----:B------:R-:W-:-:S04]  /*17e0*/  IMAD.WIDE.U32 R2, R0, c[0x0][0x1b0], R2 ;  /* 0x00006c0000027a25 */ /* 0x000fc800078e0002 */
[----:B------:R-:W-:Y:S01]  /*17f0*/  IMAD R6, R0, c[0x0][0x1b4], R5 ;  /* 0x00006d0000067a24 */ /* 0x000fe200078e0205 */
[----:B------:R-:W-:-:S04]  /*1800*/  SHF.R.S32.HI R5, RZ, 0x1f, R4 ;  /* 0x0000001fff057819 */ /* 0x000fc80000011404 */
[----:B------:R-:W-:Y:S01]  /*1810*/  IADD3 R3, R3, R6, RZ ;  /* 0x0000000603037210 */ /* 0x000fe20007ffe0ff */
[----:B------:R-:W-:-:S04]  /*1820*/  IMAD R0, R5, c[0x0][0x1a8], RZ ;  /* 0x00006a0005007a24 */ /* 0x000fc800078e02ff */
[C---:B------:R-:W-:Y:S02]  /*1830*/  IMAD R0, R4.reuse, c[0x0][0x1ac], R0 ;  /* 0x00006b0004007a24 */ /* 0x040fe400078e0200 */
[----:B------:R-:W-:-:S04]  /*1840*/  IMAD.WIDE.U32 R2, R4, c[0x0][0x1a8], R2 ;  /* 0x00006a0004027a25 */ /* 0x000fc800078e0002 */
[----:B------:R-:W-:Y:S01]  /*1850*/  IMAD.IADD R10, R3, 0x1, R0 ;  /* 0x00000001030a7824 */ /* 0x000fe200078e0200 */
[----:B-1----:R-:W-:-:S04]  /*1860*/  LEA R12, P0, R2, c[0x0][0x160], 0x1 ;  /* 0x00005800020c7a11 */ /* 0x002fc800078008ff */
[----:B------:R-:W-:Y:S02]  /*1870*/  LEA.HI.X R10, R2, c[0x0][0x164], R10, 0x1, P0 ;  /* 0x00005900020a7a11 */ /* 0x000fe400000f0c0a */
[----:B------:R-:W-:Y:S01]  /*1880*/  @!P1 MOV R13, R11 ;  /* 0x0000000b000d9202 */ /* 0x000fe20000000f00 */
[----:B------:R-:W-:Y:S05]  /*1890*/  BRA.DIV ~URZ, `(.L_x_1256) ;  /* 0x0000f5b27f007947 */ /* 0x000fea000b800000 */
[----:B------:R1:W2:Y:S02]  /*18a0*/  SHFL.IDX PT, R4, R10, RZ, 0x1c1f ;  /* 0x001c1fff0a047589 */ /* 0x0002a400000e0000 */
.L_x_1312:
[----:B------:R-:W-:Y:S05]  /*18b0*/  BRA.DIV ~URZ, `(.L_x_1257) ;  /* 0x0000f6027f007947 */ /* 0x000fea000b800000 */
[----:B------:R3:W4:Y:S02]  /*18c0*/  SHFL.IDX PT, R0, R12, RZ, 0x1c1f ;  /* 0x001c1fff0c007589 */ /* 0x00072400000e0000 */
.L_x_1313:
[----:B---3--:R-:W3:Y:S04]  /*18d0*/  LDL R3, [R1+0x78] ;  /* 0x0000780001037983 */ /* 0x008ee80000100800 */
[----:B------:R-:W1:Y:S01]  /*18e0*/  S2R R5, SR_TID.X ;  /* 0x0000000000057919 */ /* 0x000e620000002100 */
[----:B------:R-:W-:-:S04]  /*18f0*/  IMAD.MOV.U32 R14, RZ, RZ, c[0x0][0x2c4] ;  /* 0x0000b100ff0e7624 */ /* 0x000fc800078e00ff */
[----:B------:R-:W-:Y:S01]  /*1900*/  IMAD R14, R14, c[0x0][0x168], RZ ;  /* 0x00005a000e0e7a24 */ /* 0x000fe200078e02ff */
[----:B-1----:R-:W-:-:S04]  /*1910*/  SHF.R.S32.HI R2, RZ, 0x1f, R5 ;  /* 0x0000001fff027819 */ /* 0x002fc80000011405 */
[----:B------:R-:W-:-:S04]  /*1920*/  LEA.HI R2, R2, R5, RZ, 0x2 ;  /* 0x0000000502027211 */ /* 0x000fc800078f10ff */
[----:B------:R-:W-:Y:S01]  /*1930*/  SHF.R.S32.HI R2, RZ, 0x2, R2 ;  /* 0x00000002ff027819 */ /* 0x000fe20000011402 */
[----:B------:R-:W-:Y:S04]  /*1940*/  BSSY B0, `(.L_x_1258) ;  /* 0x0000019000007945 */ /* 0x000fe80003800000 */
[----:B---3--:R-:W-:-:S05]  /*1950*/  IMAD.IADD R11, R2, 0x1, R3 ;  /* 0x00000001020b7824 */ /* 0x008fca00078e0203 */
[----:B------:R-:W-:-:S13]  /*1960*/  ISETP.GE.AND P0, PT, R11, R14, PT ;  /* 0x0000000e0b00720c */ /* 0x000fda0003f06270 */
[----:B------:R-:W-:Y:S05]  /*1970*/  @P0 BRA `(.L_x_1259) ;  /* 0x0000015000000947 */ /* 0x000fea0003800000 */
[----:B------:R-:W3:Y:S01]  /*1980*/  LDL R5, [R1+0x80] ;  /* 0x0000800001057983 */ /* 0x000ee20000100800 */
[C---:B------:R-:W-:Y:S02]  /*1990*/  IADD3 R17, R240.reuse, 0x20, RZ ;  /* 0x00000020f0117810 */ /* 0x040fe40007ffe0ff */
[C---:B------:R-:W-:Y:S02]  /*19a0*/  IADD3 R19, R240.reuse, 0x20, RZ ;  /* 0x00000020f0137810 */ /* 0x040fe40007ffe0ff */
[C---:B------:R-:W-:Y:S02]  /*19b0*/  IADD3 R15, R240.reuse, 0x40, RZ ;  /* 0x00000040f00f7810 */ /* 0x040fe40007ffe0ff */
[C---:B------:R-:W-:Y:S02]  /*19c0*/  IADD3 R16, R240.reuse, 0x40, RZ ;  /* 0x00000040f0107810 */ /* 0x040fe40007ffe0ff */
[----:B----4-:R-:W-:Y:S02]  /*19d0*/  LEA R8, P2, R240, R0, 0x1 ;  /* 0x00000000f0087211 */ /* 0x010fe400078408ff */
[----:B------:R-:W-:-:S02]  /*19e0*/  SHF.R.S32.HI R20, RZ, 0x1f, R240 ;  /* 0x0000001fff147819 */ /* 0x000fc400000114f0 */
[-C--:B------:R-:W-:Y:S02]  /*19f0*/  LEA R6, P1, R17, R0.reuse, 0x1 ;  /* 0x0000000011067211 */ /* 0x080fe400078208ff */
[----:B------:R-:W-:Y:S02]  /*1a00*/  SHF.R.S32.HI R19, RZ, 0x1f, R19 ;  /* 0x0000001fff137819 */ /* 0x000fe40000011413 */
[----:B------:R-:W-:Y:S02]  /*1a10*/  SHF.R.S32.HI R16, RZ, 0x1f, R16 ;  /* 0x0000001fff107819 */ /* 0x000fe40000011410 */
[----:B------:R-:W-:Y:S02]  /*1a20*/  LEA R2, P0, R15, R0, 0x1 ;  /* 0x000000000f027211 */ /* 0x000fe400078008ff */
[-C--:B--2---:R-:W-:Y:S02]  /*1a30*/  LEA.HI.X R9, R240, R4.reuse, R20, 0x1, P2 ;  /* 0x00000004f0097211 */ /* 0x084fe400010f0c14 */
[----:B------:R-:W-:-:S02]  /*1a40*/  LEA.HI.X R7, R17, R4, R19, 0x1, P1 ;  /* 0x0000000411077211 */ /* 0x000fc400008f0c13 */
        /* <DEDUP_REMOVED lines=8> */
.L_x_1259:
[----:B------:R-:W-:Y:S05]  /*1ad0*/  BSYNC B0 ;  /* 0x0000000000007941 */ /* 0x000fea0003800000 */
.L_x_1258:
[----:B------:R-:W-:Y:S05]  /*1ae0*/  BRA.DIV ~URZ, `(.L_x_1260) ;  /* 0x0000f4327f007947 */ /* 0x000fea000b800000 */
[----:B--2---:R2:W3:Y:S04]  /*1af0*/  SHFL.IDX PT, R4, R10, 0x1, 0x1c1f ;  /* 0x003c1f000a047f89 */ /* 0x0044e800000e0000 */
[----:B-1--4-:R2:W1:Y:S02]  /*1b00*/  SHFL.IDX PT, R0, R12, 0x1, 0x1c1f ;  /* 0x003c1f000c007f89 */ /* 0x01246400000e0000 */
.L_x_1314:
[----:B------:R-:W-:Y:S01]  /*1b10*/  IADD3 R2, R11, 0x20, RZ ;  /* 0x000000200b027810 */ /* 0x000fe20007ffe0ff */
[----:B------:R-:W-:Y:S03]  /*1b20*/  BSSY B0, `(.L_x_1261) ;  /* 0x0000018000007945 */ /* 0x000fe60003800000 */
[----:B------:R-:W-:-:S13]  /*1b30*/  ISETP.GE.AND P0, PT, R2, R14, PT ;  /* 0x0000000e0200720c */ /* 0x000fda0003f06270 */
[----:B------:R-:W-:Y:S05]  /*1b40*/  @P0 BRA `(.L_x_1262) ;  /* 0x0000015000000947 */ /* 0x000fea0003800000 */
[----:B------:R-:W4:Y:S01]  /*1b50*/  LDL R5, [R1+0x80] ;  /* 0x0000800001057983 */ /* 0x000f220000100800 */
[C---:B------:R-:W-:Y:S02]  /*1b60*/  IADD3 R17, R240.reuse, 0x20, RZ ;  /* 0x00000020f0117810 */ /* 0x040fe40007ffe0ff */
[C---:B------:R-:W-:Y:S02]  /*1b70*/  IADD3 R19, R240.reuse, 0x20, RZ ;  /* 0x00000020f0137810 */ /* 0x040fe40007ffe0ff */
[C---:B------:R-:W-:Y:S02]  /*1b80*/  IADD3 R15, R240.reuse, 0x40, RZ ;  /* 0x00000040f00f7810 */ /* 0x040fe40007ffe0ff */
[C---:B------:R-:W-:Y:S02]  /*1b90*/  IADD3 R16, R240.reuse, 0x40, RZ ;  /* 0x00000040f0107810 */ /* 0x040fe40007ffe0ff */
[----:B-1----:R-:W-:Y:S02]  /*1ba0*/  LEA R8, P2, R240, R0, 0x1 ;  /* 0x00000000f0087211 */ /* 0x002fe400078408ff */
[----:B------:R-:W-:-:S02]  /*1bb0*/  SHF.R.S32.HI R20, RZ, 0x1f, R240 ;  /* 0x0000001fff147819 */ /* 0x000fc400000114f0 */
[-C--:B------:R-:W-:Y:S02]  /*1bc0*/  LEA R6, P1, R17, R0.reuse, 0x1 ;  /* 0x0000000011067211 */ /* 0x080fe400078208ff */
[----:B------:R-:W-:Y:S02]  /*1bd0*/  SHF.R.S32.HI R19, RZ, 0x1f, R19 ;  /* 0x0000001fff137819 */ /* 0x000fe40000011413 */
[----:B------:R-:W-:Y:S02]  /*1be0*/  SHF.R.S32.HI R16, RZ, 0x1f, R16 ;  /* 0x0000001fff107819 */ /* 0x000fe40000011410 */
[----:B------:R-:W-:Y:S02]  /*1bf0*/  LEA R2, P0, R15, R0, 0x1 ;  /* 0x000000000f027211 */ /* 0x000fe400078008ff */
[-C--:B---3--:R-:W-:Y:S02]  /*1c00*/  LEA.HI.X R9, R240, R4.reuse, R20, 0x1, P2 ;  /* 0x00000004f0097211 */ /* 0x088fe400010f0c14 */
[----:B------:R-:W-:-:S02]  /*1c10*/  LEA.HI.X R7, R17, R4, R19, 0x1, P1 ;  /* 0x0000000411077211 */ /* 0x000fc400008f0c13 */
[----:B------:R-:W-:Y:S01]  /*1c20*/  LEA.HI.X R3, R15, R4, R16, 0x1, P0 ;  /* 0x000000040f037211 */ /* 0x000fe200000f0c10 */
[----:B----4-:R-:W-:-:S05]  /*1c30*/  IMAD.SHL.U32 R0, R5, 0x2, RZ ;  /* 0x0000000205007824 */ /* 0x010fca00078e00ff */
[----:B------:R-:W-:Y:S01]  /*1c40*/  @!PT LDS RZ, [RZ] ;  /* 0x00000000fffff984 */ /* 0x000fe20000000800 */
[----:B------:R-:W-:Y:S01]  /*1c50*/  @!PT LDS RZ, [RZ] ;  /* 0x00000000fffff984 */ /* 0x000fe20000000800 */
[----:B------:R-:W-:Y:S01]  /*1c60*/  @!PT LDS RZ, [RZ] ;  /* 0x00000000fffff984 */ /* 0x000fe20000000800 */
[----:B------:R1:W-:Y:S04]  /*1c70*/  LDGSTS.E.BYPASS.LTC128B.128 [R0+0x6900], [R8.64], !P6 ;  /* 0x0690000008007fae */ /* 0x0003e8000f101d46 */
[----:B------:R1:W-:Y:S04]  /*1c80*/  LDGSTS.E.BYPASS.LTC128B.128 [R0+0x8900], [R6.64], !P5 ;  /* 0x0890000006007fae */ /* 0x0003e8000e901d46 */
[----:B------:R1:W-:Y:S02]  /*1c90*/  LDGSTS.E.BYPASS.LTC128B.128 [R0+0xa900], [R2.64], !P4 ;  /* 0x0a90000002007fae */ /* 0x0003e4000e101d46 */
.L_x_1262:
[----:B------:R-:W-:Y:S05]  /*1ca0*/  BSYNC B0 ;  /* 0x0000000000007941 */ /* 0x000fea0003800000 */
.L_x_1261:
[----:B------:R-:W-:Y:S05]  /*1cb0*/  BRA.DIV ~URZ, `(.L_x_1263) ;  /* 0x0000f3227f007947 */ /* 0x000fea000b800000 */
[----:B---3--:R3:W4:Y:S02]  /*1cc0*/  SHFL.IDX PT, R4, R10, 0x2, 0x1c1f ;  /* 0x005c1f000a047f89 */ /* 0x00872400000e0000 */
.L_x_1315:
[----:B------:R-:W-:Y:S05]  /*1cd0*/  BRA.DIV ~URZ, `(.L_x_1264) ;  /* 0x0000f3727f007947 */ /* 0x000fea000b800000 */
[----:B-1----:R1:W2:Y:S02]  /*1ce0*/  SHFL.IDX PT, R0, R12, 0x2, 0x1c1f ;  /* 0x005c1f000c007f89 */ /* 0x0022a400000e0000 */
.L_x_1316:
[----:B------:R-:W-:Y:S01]  /*1cf0*/  IADD3 R2, R11, 0x40, RZ ;  /* 0x000000400b027810 */ /* 0x000fe20007ffe0ff */
[----:B------:R-:W-:Y:S03]  /*1d00*/  BSSY B0, `(.L_x_1265) ;  /* 0x0000018000007945 */ /* 0x000fe60003800000 */
[----:B------:R-:W-:-:S13]  /*1d10*/  ISETP.GE.AND P0, PT, R2, R14, PT ;  /* 0x0000000e0200720c */ /* 0x000fda0003f06270 */
[----:B------:R-:W-:Y:S05]  /*1d20*/  @P0 BRA `(.L_x_1266) ;  /* 0x0000015000000947 */ /* 0x000fea0003800000 */
[----:B---3--:R-:W3:Y:S01]  /*1d30*/  LDL R5, [R1+0x80] ;  /* 0x0000800001057983 */ /* 0x008ee20000100800 */
[C---:B------:R-:W-:Y:S02]  /*1d40*/  IADD3 R17, R240.reuse, 0x20, RZ ;  /* 0x00000020f0117810 */ /* 0x040fe40007ffe0ff */
[C---:B------:R-:W-:Y:S02]  /*1d50*/  IADD3 R19, R240.reuse, 0x20, RZ ;  /* 0x00000020f0137810 */ /* 0x040fe40007ffe0ff */
[C---:B------:R-:W-:Y:S02]  /*1d60*/  IADD3 R15, R240.reuse, 0x40, RZ ;  /* 0x00000040f00f7810 */ /* 0x040fe40007ffe0ff */
[C---:B------:R-:W-:Y:S02]  /*1d70*/  IADD3 R16, R240.reuse, 0x40, RZ ;  /* 0x00000040f0107810 */ /* 0x040fe40007ffe0ff */
[----:B--2---:R-:W-:Y:S02]  /*1d80*/  LEA R8, P2, R240, R0, 0x1 ;  /* 0x00000000f0087211 */ /* 0x004fe400078408ff */
[----:B------:R-:W-:-:S02]  /*1d90*/  SHF.R.S32.HI R20, RZ, 0x1f, R240 ;  /* 0x0000001fff147819 */ /* 0x000fc400000114f0 */
[-C--:B------:R-:W-:Y:S02]  /*1da0*/  LEA R6, P1, R17, R0.reuse, 0x1 ;  /* 0x0000000011067211 */ /* 0x080fe400078208ff */
[----:B------:R-:W-:Y:S02]  /*1db0*/  SHF.R.S32.HI R19, RZ, 0x1f, R19 ;  /* 0x0000001fff137819 */ /* 0x000fe40000011413 */
[----:B------:R-:W-:Y:S02]  /*1dc0*/  SHF.R.S32.HI R16, RZ, 0x1f, R16 ;  /* 0x0000001fff107819 */ /* 0x000fe40000011410 */
[----:B------:R-:W-:Y:S02]  /*1dd0*/  LEA R2, P0, R15, R0, 0x1 ;  /* 0x000000000f027211 */ /* 0x000fe400078008ff */
[-C--:B----4-:R-:W-:Y:S02]  /*1de0*/  LEA.HI.X R9, R240, R4.reuse, R20, 0x1, P2 ;  /* 0x00000004f0097211 */ /* 0x090fe400010f0c14 */
        /* <DEDUP_REMOVED lines=9> */
.L_x_1266:
[----:B------:R-:W-:Y:S05]  /*1e80*/  BSYNC B0 ;  /* 0x0000000000007941 */ /* 0x000fea0003800000 */
.L_x_1265:
[----:B------:R-:W-:Y:S05]  /*1e90*/  BRA.DIV ~URZ, `(.L_x_1267) ;  /* 0x0000f2127f007947 */ /* 0x000fea000b800000 */
[----:B----4-:R4:W1:Y:S04]  /*1ea0*/  SHFL.IDX PT, R4, R10, 0x3, 0x1c1f ;  /* 0x007c1f000a047f89 */ /* 0x01086800000e0000 */
[----:B--2---:R4:W2:Y:S02]  /*1eb0*/  SHFL.IDX PT, R0, R12, 0x3, 0x1c1f ;  /* 0x007c1f000c007f89 */ /* 0x0048a400000e0000 */
.L_x_1317:
[----:B-1--4-:R-:W4:Y:S01]  /*1ec0*/  LDL R12, [R1+0x80] ;  /* 0x00008000010c7983 */ /* 0x012f220000100800 */
[----:B------:R-:W-:Y:S01]  /*1ed0*/  IADD3 R11, R11, 0x60, RZ ;  /* 0x000000600b0b7810 */ /* 0x000fe20007ffe0ff */
[----:B-----5:R-:W-:Y:S01]  /*1ee0*/  IMAD.WIDE.U32 R166, R13, c[0x0][0x2b0], RZ ;  /* 0x0000ac000da67a25 */ /* 0x020fe200078e00ff */
[----:B------:R-:W-:-:S02]  /*1ef0*/  SHF.R.S32.HI R22, RZ, 0x1f, R240 ;  /* 0x0000001fff167819 */ /* 0x000fc400000114f0 */
[----:B------:R-:W-:Y:S02]  /*1f00*/  ISETP.GE.AND P2, PT, R11, R14, PT ;  /* 0x0000000e0b00720c */ /* 0x000fe40003f46270 */
[C---:B------:R-:W-:Y:S01]  /*1f10*/  IADD3 R20, R240.reuse, 0x20, RZ ;  /* 0x00000020f0147810 */ /* 0x040fe20007ffe0ff */
[----:B------:R1:W-:Y:S01]  /*1f20*/  STL.64 [R1+0x20], R166 ;  /* 0x000020a601007387 */ /* 0x0003e20000100a00 */
[C---:B------:R-:W-:Y:S02]  /*1f30*/  IADD3 R32, R240.reuse, 0x40, RZ ;  /* 0x00000040f0207810 */ /* 0x040fe40007ffe0ff */
[C---:B------:R-:W-:Y:S02]  /*1f40*/  IADD3 R21, R240.reuse, 0x20, RZ ;  /* 0x00000020f0157810 */ /* 0x040fe40007ffe0ff */
[----:B------:R-:W-:Y:S02]  /*1f50*/  IADD3 R19, R240, 0x40, RZ ;  /* 0x00000040f0137810 */ /* 0x000fe40007ffe0ff */
[----:B------:R-:W-:-:S02]  /*1f60*/  SHF.R.S32.HI R21, RZ, 0x1f, R21 ;  /* 0x0000001fff157819 */ /* 0x000fc40000011415 */
[----:B------:R-:W-:Y:S02]  /*1f70*/  SHF.R.S32.HI R19, RZ, 0x1f, R19 ;  /* 0x0000001fff137819 */ /* 0x000fe40000011413 */
[-C--:B--2---:R-:W-:Y:S02]  /*1f80*/  @!P2 LEA R8, P0, R240, R0.reuse, 0x1 ;  /* 0x00000000f008a211 */ /* 0x084fe400078008ff */
[----:B------:R-:W-:Y:S02]  /*1f90*/  @!P2 LEA R6, P1, R20, R0, 0x1 ;  /* 0x000000001406a211 */ /* 0x000fe400078208ff */
[----:B------:R-:W-:Y:S02]  /*1fa0*/  @!P2 LEA.HI.X R9, R240, R4, R22, 0x1, P0 ;  /* 0x00000004f009a211 */ /* 0x000fe400000f0c16 */
[----:B------:R-:W-:Y:S02]  /*1fb0*/  @!P2 LEA R2, P0, R32, R0, 0x1 ;  /* 0x000000002002a211 */ /* 0x000fe400078008ff */
[----:B------:R-:W-:-:S02]  /*1fc0*/  SHF.R.S32.HI R0, RZ, 0x1f, R13 ;  /* 0x0000001fff007819 */ /* 0x000fc4000001140d */
[-C--:B------:R-:W-:Y:S02]  /*1fd0*/  @!P2 LEA.HI.X R7, R20, R4.reuse, R21, 0x1, P1 ;  /* 0x000000041407a211 */ /* 0x080fe400008f0c15 */
[----:B------:R-:W-:Y:S01]  /*1fe0*/  @!P2 LEA.HI.X R3, R32, R4, R19, 0x1, P0 ;  /* 0x000000042003a211 */ /* 0x000fe200000f0c13 */
[----:B------:R-:W-:-:S04]  /*1ff0*/  IMAD R0, R0, c[0x0][0x2b0], RZ ;  /* 0x0000ac0000007a24 */ /* 0x000fc800078e02ff */
[----:B------:R-:W-:-:S04]  /*2000*/  IMAD R0, R13, c[0x0][0x2b4], R0 ;  /* 0x0000ad000d007a24 */ /* 0x000fc800078e0200 */
[----:B------:R-:W-:-:S05]  /*2010*/  IMAD.IADD R163, R167, 0x1, R0 ;  /* 0x00000001a7a37824 */ /* 0x000fca00078e0200 */
[----:B------:R1:W-:Y:S01]  /*2020*/  STL [R1+0x34], R163 ;  /* 0x000034a301007387 */ /* 0x0003e20000100800 */
[----:B----4-:R-:W-:-:S05]  /*2030*/  IMAD.SHL.U32 R217, R12, 0x2, RZ ;  /* 0x000000020cd97824 */ /* 0x010fca00078e00ff */
        /* <DEDUP_REMOVED lines=8> */
[----:B------:R-:W2:Y:S04]  /*20c0*/  LDL R168, [R1+0x4] ;  /* 0x0000040001a87983 */ /* 0x000ea80000100800 */
[----:B------:R-:W4:Y:S01]  /*20d0*/  LDL R169, [R1+0x10] ;  /* 0x0000100001a97983 */ /* 0x000f220000100800 */
[----:B------:R-:W-:-:S03]  /*20e0*/  MOV R0, c[0x0][0x2b8] ;  /* 0x0000ae0000007a02 */ /* 0x000fc60000000f00 */
[----:B------:R-:W5:Y:S01]  /*20f0*/  LDL R23, [R1+0x44] ;  /* 0x0000440001177983 */ /* 0x000f620000100800 */
[----:B------:R-:W-:Y:S02]  /*2100*/  ISETP.NE.AND P2, PT, R0, 0x1, PT ;  /* 0x000000010000780c */ /* 0x000fe40003f45270 */
[----:B------:R-:W-:Y:S01]  /*2110*/  MOV R232, RZ ;  /* 0x000000ff00e87202 */ /* 0x000fe20000000f00 */
[----:B------:R-:W-:Y:S01]  /*2120*/  BAR.SYNC.DEFER_BLOCKING 0x0 ;  /* 0x0000000000007b1d */ /* 0x000fe20000010000 */
[----:B-12---:R-:W-:-:S04]  /*2130*/  LEA R2, R124, R168, 0x6 ;  /* 0x000000a87c027211 */ /* 0x006fc800078e30ff */
[C---:B------:R-:W-:Y:S02]  /*2140*/  ISETP.GE.AND P1, PT, R2.reuse, R246, PT ;  /* 0x000000f60200720c */ /* 0x040fe40003f26270 */
[----:B----4-:R-:W-:Y:S02]  /*2150*/  IADD3 R2, R2, R169, RZ ;  /* 0x000000a902027210 */ /* 0x010fe40007ffe0ff */
[----:B------:R-:W-:-:S03]  /*2160*/  ISETP.GT.OR P1, PT, R168, 0x3f, P1 ;  /* 0x0000003fa800780c */ /* 0x000fc60000f24670 */
[----:B------:R-:W-:Y:S01]  /*2170*/  @P2 IMAD.HI.U32 R3, R2, c[0x0][0x2bc], RZ ;  /* 0x0000af0002032a27 */ /* 0x000fe200078e00ff */
[----:B------:R-:W-:-:S04]  /*2180*/  MOV R0, R2 ;  /* 0x0000000200007202 */ /* 0x000fc80000000f00 */
[----:B------:R-:W-:-:S05]  /*2190*/  @P2 SHF.R.U32.HI R0, RZ, c[0x0][0x2c0], R3 ;  /* 0x0000b000ff002a19 */ /* 0x000fca0000011603 */
[----:B------:R-:W-:-:S04]  /*21a0*/  @!P1 IADD3 R3, P0, R0, R166, RZ ;  /* 0x000000a600039210 */ /* 0x000fc80007f1e0ff */
[----:B------:R-:W-:Y:S02]  /*21b0*/  @!P1 LEA.HI.X.SX32 R5, R0, R163, 0x1, P0 ;  /* 0x000000a300059211 */ /* 0x000fe400000f0eff */
[----:B------:R-:W-:-:S04]  /*21c0*/  @!P1 LEA R4, P0, R3, c[0x0][0x2a0], 0x2 ;  /* 0x0000a80003049a11 */ /* 0x000fc800078010ff */
[----:B------:R-:W-:-:S05]  /*21d0*/  @!P1 LEA.HI.X R5, R3, c[0x0][0x2a4], R5, 0x2, P0 ;  /* 0x0000a90003059a11 */ /* 0x000fca00000f1405 */
[----:B------:R-:W2:Y:S01]  /*21e0*/  @!P1 LDG.E R232, [R4.64] ;  /* 0x0000000604e89981 */ /* 0x000ea2000c1e1900 */
[----:B------:R-:W-:-:S05]  /*21f0*/  IADD3 R0, -R0, RZ, RZ ;  /* 0x000000ff00007210 */ /* 0x000fca0007ffe1ff */
[----:B------:R-:W-:Y:S01]  /*2200*/  IMAD R234, R0, c[0x0][0x2b8], R2 ;  /* 0x0000ae0000ea7a24 */ /* 0x000fe200078e0202 */
[----:B------:R-:W1:Y:S04]  /*2210*/  S2R R15, SR_TID.X ;  /* 0x00000000000f7919 */ /* 0x000e680000002100 */
[----:B------:R-:W-:Y:S01]  /*2220*/  SHF.R.S32.HI R11, RZ, 0x1f, R234 ;  /* 0x0000001fff0b7819 */ /* 0x000fe200000114ea */
[----:B------:R-:W-:-:S04]  /*2230*/  IMAD.WIDE.U32 R2, R234, c[0x0][0x1e0], RZ ;  /* 0x00007800ea027a25 */ /* 0x000fc800078e00ff */
[----:B------:R-:W-:-:S04]  /*2240*/  IMAD R0, R11, c[0x0][0x1e0], RZ ;  /* 0x000078000b007a24 */ /* 0x000fc800078e02ff */
[----:B------:R-:W-:-:S05]  /*2250*/  IMAD R0, R234, c[0x0][0x1e4], R0 ;  /* 0x00007900ea007a24 */ /* 0x000fca00078e0200 */
[----:B------:R-:W-:Y:S01]  /*2260*/  IADD3 R3, R3, R0, RZ ;  /* 0x0000000003037210 */ /* 0x000fe20007ffe0ff */
[----:B------:R-:W-:Y:S02]  /*2270*/  IMAD R0, R18, c[0x0][0x1e8], RZ ;  /* 0x00007a0012007a24 */ /* 0x000fe400078e02ff */
[----:B-----5:R-:W-:-:S04]  /*2280*/  IMAD.WIDE.U32 R164, R23, c[0x0][0x1e8], RZ ;  /* 0x00007a0017a47a25 */ /* 0x020fc800078e00ff */
[----:B------:R-:W-:Y:S01]  /*2290*/  IMAD R0, R23, c[0x0][0x1ec], R0 ;  /* 0x00007b0017007a24 */ /* 0x000fe200078e0200 */
[----:B-1-3--:R-:W-:-:S04]  /*22a0*/  SHF.R.S32.HI R10, RZ, 0x1f, R15 ;  /* 0x0000001fff0a7819 */ /* 0x00afc8000001140f */
[----:B------:R-:W-:Y:S02]  /*22b0*/  IADD3 R162, R165, R0, RZ ;  /* 0x00000000a5a27210 */ /* 0x000fe40007ffe0ff */
[----:B------:R-:W-:Y:S01]  /*22c0*/  LEA.HI R10, R10, R15, RZ, 0x2 ;  /* 0x0000000f0a0a7211 */ /* 0x000fe200078f10ff */
[----:B------:R-:W-:-:S03]  /*22d0*/  IMAD R140, R124, -0x40, R246 ;  /* 0xffffffc07c8c7824 */ /* 0x000fc600078e02f6 */
[----:B------:R-:W-:-:S04]  /*22e0*/  SHF.R.S32.HI R10, RZ, 0x2, R10 ;  /* 0x00000002ff0a7819 */ /* 0x000fc8000001140a */
[----:B------:R-:W-:-:S04]  /*22f0*/  IADD3 R17, -R10, R140, RZ ;  /* 0x0000008c0a117210 */ /* 0x000fc80007ffe1ff */
[----:B------:R-:W-:-:S13]  /*2300*/  ISETP.GE.AND P4, PT, R17, 0x1, PT ;  /* 0x000000011100780c */ /* 0x000fda0003f86270 */
[----:B------:R-:W-:Y:S02]  /*2310*/  @P4 ISETP.GE.AND P1, PT, R240, c[0x0][0x1d4], PT ;  /* 0x00007500f0004a0c */ /* 0x000fe40003f26270 */
[----:B------:R-:W-:Y:S02]  /*2320*/  @P4 ISETP.GE.AND P5, PT, R20, c[0x0][0x1d4], PT ;  /* 0x0000750014004a0c */ /* 0x000fe40003fa6270 */
[----:B------:R-:W-:Y:S02]  /*2330*/  ISETP.GE.AND P6, PT, R17, 0x21, PT ;  /* 0x000000211100780c */ /* 0x000fe40003fc6270 */
[----:B------:R-:W-:Y:S02]  /*2340*/  SHF.L.U32 R161, R32, 0x1, RZ ;  /* 0x0000000120a17819 */ /* 0x000fe400000006ff */
[----:B------:R-:W-:Y:S02]  /*2350*/  SHF.L.U32 R160, R20, 0x1, RZ ;  /* 0x0000000114a07819 */ /* 0x000fe400000006ff */
[----:B------:R-:W-:-:S02]  /*2360*/  SHF.L.U64.HI R125, R240, 0x1, R22 ;  /* 0x00000001f07d7819 */ /* 0x000fc40000010216 */
[----:B------:R-:W-:Y:S02]  /*2370*/  SHF.L.U64.HI R126, R32, 0x1, R19 ;  /* 0x00000001207e7819 */ /* 0x000fe40000010213 */
[----:B------:R-:W-:Y:S02]  /*2380*/  SHF.L.U32 R159, R240, 0x1, RZ ;  /* 0x00000001f09f7819 */ /* 0x000fe400000006ff */
[----:B------:R-:W-:Y:S01]  /*2390*/  SHF.L.U64.HI R127, R20, 0x1, R21 ;  /* 0x00000001147f7819 */ /* 0x000fe20000010215 */
[----:B------:R-:W-:Y:S04]  /*23a0*/  STL.64 [R1+0x18], R164 ;  /* 0x000018a401007387 */ /* 0x000fe80000100a00 */
[----:B------:R-:W-:Y:S01]  /*23b0*/  STL [R1+0x30], R162 ;  /* 0x000030a201007387 */ /* 0x000fe20000100800 */
[----:B--2---:R-:W-:Y:S01]  /*23c0*/  SHF.R.S32.HI R16, RZ, 0x1f, R232 ;  /* 0x0000001fff107819 */ /* 0x004fe200000114e8 */
[----:B------:R-:W-:-:S04]  /*23d0*/  IMAD.WIDE.U32 R2, R232, c[0x0][0x1f0], R2 ;  /* 0x00007c00e8027a25 */ /* 0x000fc800078e0002 */
[----:B------:R-:W-:Y:S01]  /*23e0*/  IMAD R4, R16, c[0x0][0x1f0], RZ ;  /* 0x00007c0010047a24 */ /* 0x000fe200078e02ff */
[----:B------:R-:W-:-:S03]  /*23f0*/  IADD3 R0, P0, R2, R164, RZ ;  /* 0x000000a402007210 */ /* 0x000fc60007f1e0ff */
[----:B------:R-:W-:-:S05]  /*2400*/  IMAD R4, R232, c[0x0][0x1f4], R4 ;  /* 0x00007d00e8047a24 */ /* 0x000fca00078e0204 */
[----:B------:R-:W-:Y:S02]  /*2410*/  IADD3.X R3, R162, R3, R4, P0, !PT ;  /* 0x00000003a2037210 */ /* 0x000fe400007fe404 */
[----:B------:R-:W-:-:S04]  /*2420*/  LEA R2, P0, R0, c[0x0][0x1c8], 0x1 ;  /* 0x0000720000027a11 */ /* 0x000fc800078008ff */
[----:B------:R-:W-:Y:S02]  /*2430*/  LEA.HI.X R0, R0, c[0x0][0x1cc], R3, 0x1, P0 ;  /* 0x0000730000007a11 */ /* 0x000fe400000f0c03 */
[----:B------:R-:W1:Y:S04]  /*2440*/  SHFL.IDX PT, R3, R2, RZ, 0x1c1f ;  /* 0x001c1fff02037589 */ /* 0x000e6800000e0000 */
[----:B------:R-:W2:Y:S04]  /*2450*/  SHFL.IDX PT, R4, R0, RZ, 0x1c1f ;  /* 0x001c1fff00047589 */ /* 0x000ea800000e0000 */
[----:B------:R-:W3:Y:S04]  /*2460*/  SHFL.IDX PT, R2, R2, 0x1, 0x1c1f ;  /* 0x003c1f0002027f89 */ /* 0x000ee800000e0000 */
[----:B------:R4:W5:Y:S01]  /*2470*/  SHFL.IDX PT, R10, R0, 0x1, 0x1c1f ;  /* 0x003c1f00000a7f89 */ /* 0x00096200000e0000 */
[----:B-1----:R-:W-:-:S04]  /*2480*/  @P4 LEA R6, P0, R240, R3, 0x1 ;  /* 0x00000003f0064211 */ /* 0x002fc800078008ff */
[----:B--2---:R-:W-:Y:S02]  /*2490*/  @P4 LEA.HI.X R7, R240, R4, R22, 0x1, P0 ;  /* 0x00000004f0074211 */ /* 0x004fe400000f0c16 */
[----:B------:R-:W-:Y:S02]  /*24a0*/  @P4 LEA R8, P0, R20, R3, 0x1 ;  /* 0x0000000314084211 */ /* 0x000fe400078008ff */
[----:B----4-:R-:W-:-:S05]  /*24b0*/  @P4 SHF.L.U32 R0, R12, 0x1, RZ ;  /* 0x000000010c004819 */ /* 0x010fca00000006ff */
[----:B------:R1:W-:Y:S01]  /*24c0*/  @P4 LDGSTS.E.BYPASS.LTC128B.128 [R0+0x3100], [R6.64], !P1 ;  /* 0x0310000006004fae */ /* 0x0003e2000c901d46 */
[----:B------:R-:W-:Y:S02]  /*24d0*/  @P4 ISETP.GE.AND P1, PT, R32, c[0x0][0x1d4], PT ;  /* 0x0000750020004a0c */ /* 0x000fe40003f26270 */
[----:B------:R-:W-:-:S05]  /*24e0*/  @P4 LEA.HI.X R9, R20, R4, R21, 0x1, P0 ;  /* 0x0000000414094211 */ /* 0x000fca00000f0c15 */
[----:B------:R3:W-:Y:S01]  /*24f0*/  @P4 LDGSTS.E.BYPASS.LTC128B.128 [R0+0x4100], [R8.64], !P5 ;  /* 0x0410000008004fae */ /* 0x0007e2000e901d46 */
[----:B-1----:R-:W-:-:S04]  /*2500*/  @P4 LEA R6, P0, R32, R3, 0x1 ;  /* 0x0000000320064211 */ /* 0x002fc800078008ff */
[----:B------:R-:W-:Y:S02]  /*2510*/  @P4 LEA.HI.X R7, R32, R4, R19, 0x1, P0 ;  /* 0x0000000420074211 */ /* 0x000fe400000f0c13 */
[----:B---3--:R-:W-:-:S03]  /*2520*/  @P6 LEA R8, P0, R240, R2, 0x1 ;  /* 0x00000002f0086211 */ /* 0x008fc600078008ff */
[----:B------:R1:W-:Y:S01]  /*2530*/  @P4 LDGSTS.E.BYPASS.LTC128B.128 [R0+0x5100], [R6.64], !P1 ;  /* 0x0510000006004fae */ /* 0x0003e2000c901d46 */
[----:B------:R-:W-:Y:S02]  /*2540*/  @P6 ISETP.GE.AND P4, PT, R240, c[0x0][0x1d4], PT ;  /* 0x00007500f0006a0c */ /* 0x000fe40003f86270 */
[C---:B------:R-:W-:Y:S02]  /*2550*/  @P6 LEA R4, P5, R20.reuse, R2, 0x1 ;  /* 0x0000000214046211 */ /* 0x040fe400078a08ff */
[----:B------:R-:W-:Y:S02]  /*2560*/  @P6 ISETP.GE.AND P1, PT, R20, c[0x0][0x1d4], PT ;  /* 0x0000750014006a0c */ /* 0x000fe40003f26270 */
[-C--:B-----5:R-:W-:Y:S02]  /*2570*/  @P6 LEA.HI.X R9, R240, R10.reuse, R22, 0x1, P0 ;  /* 0x0000000af0096211 */ /* 0x0a0fe400000f0c16 */
[----:B------:R-:W-:Y:S02]  /*2580*/  @P6 ISETP.GE.AND P0, PT, R32, c[0x0][0x1d4], PT ;  /* 0x0000750020006a0c */ /* 0x000fe40003f06270 */
[----:B------:R-:W-:-:S02]  /*2590*/  @P6 LEA.HI.X R5, R20, R10, R21, 0x1, P5 ;  /* 0x0000000a14056211 */ /* 0x000fc400028f0c15 */
[----:B------:R-:W-:-:S04]  /*25a0*/  @P6 LEA R2, P5, R32, R2, 0x1 ;  /* 0x0000000220026211 */ /* 0x000fc800078a08ff */
[----:B------:R-:W-:Y:S02]  /*25b0*/  @P6 LEA.HI.X R3, R32, R10, R19, 0x1, P5 ;  /* 0x0000000a20036211 */ /* 0x000fe400028f0c13 */
[----:B-1----:R-:W-:-:S05]  /*25c0*/  @P6 SHF.L.U32 R0, R12, 0x1, RZ ;  /* 0x000000010c006819 */ /* 0x002fca00000006ff */
[----:B------:R1:W-:Y:S04]  /*25d0*/  @P6 LDGSTS.E.BYPASS.LTC128B.128 [R0+0x3900], [R8.64], !P4 ;  /* 0x0390000008006fae */ /* 0x0003e8000e101d46 */
[----:B------:R1:W-:Y:S04]  /*25e0*/  @P6 LDGSTS.E.BYPASS.LTC128B.128 [R0+0x4900], [R4.64], !P1 ;  /* 0x0490000004006fae */ /* 0x0003e8000c901d46 */
[----:B------:R1:W-:Y:S04]  /*25f0*/  @P6 LDGSTS.E.BYPASS.LTC128B.128 [R0+0x5900], [R2.64], !P0 ;  /* 0x0590000002006fae */ /* 0x0003e8000c101d46 */
[----:B------:R-:W0:Y:S01]  /*2600*/  LDGDEPBAR ;  /* 0x00000000000079af */ /* 0x000e220000000000 */
[----:B------:R-:W-:-:S04]  /*2610*/  IMAD.WIDE.U32 R6, R23, c[0x0][0x210], RZ ;  /* 0x0000840017067a25 */ /* 0x000fc800078e00ff */
[----:B-1----:R-:W-:Y:S01]  /*2620*/  IMAD R0, R11, c[0x0][0x208], RZ ;  /* 0x000082000b007a24 */ /* 0x002fe200078e02ff */
[----:B------:R-:W-:-:S04]  /*2630*/  DEPBAR.LE SB0, 0x1 ;  /* 0x000080400000791a */ /* 0x000fc80000000000 */
[----:B------:R-:W-:Y:S01]  /*2640*/  IMAD.WIDE.U32 R2, R234, c[0x0][0x208], RZ ;  /* 0x00008200ea027a25 */ /* 0x000fe200078e00ff */
[----:B------:R-:W-:-:S04]  /*2650*/  DEPBAR.LE SB0, 0x0 ;  /* 0x000080000000791a */ /* 0x000fc80000000000 */
[----:B------:R-:W-:Y:S01]  /*2660*/  IMAD R0, R234, c[0x0][0x20c], R0 ;  /* 0x00008300ea007a24 */ /* 0x000fe200078e0200 */
[----:B------:R-:W-:Y:S04]  /*2670*/  BAR.SYNC.DEFER_BLOCKING 0x0 ;  /* 0x0000000000007b1d */ /* 0x000fe80000010000 */
[----:B------:R-:W-:Y:S01]  /*2680*/  IADD3 R3, R3, R0, RZ ;  /* 0x0000000003037210 */ /* 0x000fe20007ffe0ff */
[----:B------:R-:W-:Y:S02]  /*2690*/  IMAD R0, R18, c[0x0][0x210], RZ ;  /* 0x0000840012007a24 */ /* 0x000fe400078e02ff */
[----:B------:R-:W-:Y:S02]  /*26a0*/  IMAD R4, R16, c[0x0][0x218], RZ ;  /* 0x0000860010047a24 */ /* 0x000fe400078e02ff */
[----:B------:R-:W-:-:S02]  /*26b0*/  IMAD R0, R23, c[0x0][0x214], R0 ;  /* 0x0000850017007a24 */ /* 0x000fc400078e0200 */
[----:B------:R-:W-:-:S03]  /*26c0*/  IMAD.WIDE.U32 R2, R232, c[0x0][0x218], R2 ;  /* 0x00008600e8027a25 */ /* 0x000fc600078e0002 */
[----:B------:R-:W-:Y:S01]  /*26d0*/  IADD3 R5, R7, R0, RZ ;  /* 0x0000000007057210 */ /* 0x000fe20007ffe0ff */
[----:B------:R-:W-:Y:S01]  /*26e0*/  IMAD R4, R232, c[0x0][0x21c], R4 ;  /* 0x00008700e8047a24 */ /* 0x000fe200078e0204 */
[----:B------:R-:W-:-:S04]  /*26f0*/  IADD3 R0, P0, R2, R6, RZ ;  /* 0x0000000602007210 */ /* 0x000fc80007f1e0ff */
[----:B------:R-:W-:Y:S02]  /*2700*/  IADD3.X R2, R5, R3, R4, P0, !PT ;  /* 0x0000000305027210 */ /* 0x000fe400007fe404 */
[C---:B------:R-:W-:Y:S01]  /*2710*/  LEA R3, P0, R0.reuse, c[0x0][0x1f8], 0x1 ;  /* 0x00007e0000037a11 */ /* 0x040fe200078008ff */
[----:B------:R-:W-:Y:S03]  /*2720*/  LDSM.16.M88.4 R12, [R203] ;  /* 0x00000000cb0c783b */ /* 0x000fe60000000200 */
[----:B------:R-:W-:Y:S02]  /*2730*/  LEA.HI.X R16, R0, c[0x0][0x1fc], R2, 0x1, P0 ;  /* 0x00007f0000107a11 */ /* 0x000fe400000f0c02 */
[----:B------:R-:W1:Y:S04]  /*2740*/  SHFL.IDX PT, R0, R3, RZ, 0x1c1f ;  /* 0x001c1fff03007589 */ /* 0x000e6800000e0000 */
[----:B------:R-:W2:Y:S04]  /*2750*/  SHFL.IDX PT, R2, R16, RZ, 0x1c1f ;  /* 0x001c1fff10027589 */ /* 0x000ea800000e0000 */
[----:B------:R-:W3:Y:S04]  /*2760*/  SHFL.IDX PT, R3, R3, 0x1, 0x1c1f ;  /* 0x003c1f0003037f89 */ /* 0x000ee800000e0000 */
[----:B------:R-:W4:Y:S04]  /*2770*/  SHFL.IDX PT, R16, R16, 0x1, 0x1c1f ;  /* 0x003c1f0010107f89 */ /* 0x000f2800000e0000 */
[----:B------:R-:W5:Y:S01]  /*2780*/  LDSM.16.M88.4 R44, [R200] ;  /* 0x00000000c82c783b */ /* 0x000f620000000200 */
[----:B------:R-:W-:-:S02]  /*2790*/  ISETP.GE.AND P5, PT, R240, c[0x0][0x1d4], PT ;  /* 0x00007500f0007a0c */ /* 0x000fc40003fa6270 */
[----:B------:R-:W-:Y:S01]  /*27a0*/  ISETP.GE.AND P4, PT, R20, c[0x0][0x1d4], PT ;  /* 0x0000750014007a0c */ /* 0x000fe20003f86270 */
[----:B------:R-:W5:Y:S01]  /*27b0*/  LDSM.16.M88.4 R8, [R203+0x1000] ;  /* 0x00100000cb08783b */ /* 0x000f620000000200 */
[----:B-1----:R-:W-:-:S03]  /*27c0*/  IADD3 R22, P6, R0, R161, RZ ;  /* 0x000000a100167210 */ /* 0x002fc60007fde0ff */
[----:B------:R-:W1:Y:S01]  /*27d0*/  LDSM.16.M88.4 R48, [R200+0x400] ;  /* 0x00040000c830783b */ /* 0x000e620000000200 */
[----:B------:R-:W-:Y:S02]  /*27e0*/  IADD3 R24, P0, R0, R160, RZ ;  /* 0x000000a000187210 */ /* 0x000fe40007f1e0ff */
[----:B--2---:R-:W-:Y:S01]  /*27f0*/  IADD3.X R23, R2, R126, RZ, P6, !PT ;  /* 0x0000007e02177210 */ /* 0x004fe200037fe4ff */
[----:B------:R-:W2:Y:S01]  /*2800*/  LDSM.16.M88.4 R40, [R200+0x800] ;  /* 0x00080000c828783b */ /* 0x000ea20000000200 */
[----:B------:R-:W-:Y:S02]  /*2810*/  IADD3 R26, P1, R0, R159, RZ ;  /* 0x0000009f001a7210 */ /* 0x000fe40007f3e0ff */
[----:B------:R-:W-:Y:S01]  /*2820*/  ISETP.LT.OR P6, PT, R17, 0x1, P5 ;  /* 0x000000011100780c */ /* 0x000fe20002fc1670 */
[----:B------:R-:W1:Y:S01]  /*2830*/  LDSM.16.M88.4 R28, [R200+0xc00] ;  /* 0x000c0000c81c783b */ /* 0x000e620000000200 */
[C---:B------:R-:W-:Y:S02]  /*2840*/  IADD3.X R25, R2.reuse, R127, RZ, P0, !PT ;  /* 0x0000007f02197210 */ /* 0x040fe400007fe4ff */
[----:B---3--:R-:W-:Y:S01]  /*2850*/  IADD3 R18, P0, R3, R160, RZ ;  /* 0x000000a003127210 */ /* 0x008fe20007f1e0ff */
[----:B------:R-:W-:Y:S01]  /*2860*/  LDSM.16.M88.4 R36, [R204] ;  /* 0x00000000cc24783b */ /* 0x000fe20000000200 */
[----:B------:R-:W-:-:S02]  /*2870*/  IADD3.X R27, R2, R125, RZ, P1, !PT ;  /* 0x0000007d021b7210 */ /* 0x000fc40000ffe4ff */
[----:B------:R-:W-:Y:S01]  /*2880*/  IADD3 R20, P1, R3, R159, RZ ;  /* 0x0000009f03147210 */ /* 0x000fe20007f3e0ff */
[----:B------:R-:W3:Y:S01]  /*2890*/  LDSM.16.M88.4 R52, [R205] ;  /* 0x00000000cd34783b */ /* 0x000ee20000000200 */
[C---:B----4-:R-:W-:Y:S02]  /*28a0*/  IADD3.X R19, R16.reuse, R127, RZ, P0, !PT ;  /* 0x0000007f10137210 */ /* 0x050fe400007fe4ff */
[C---:B------:R-:W-:Y:S01]  /*28b0*/  ISETP.LT.OR P0, PT, R17.reuse, 0x1, P4 ;  /* 0x000000011100780c */ /* 0x040fe20002701670 */
[----:B------:R-:W-:Y:S01]  /*28c0*/  STL.64 [R1+0x28], R6 ;  /* 0x0000280601007387 */ /* 0x000fe20000100a00 */
[----:B------:R-:W-:Y:S02]  /*28d0*/  IADD3.X R21, R16, R125, RZ, P1, !PT ;  /* 0x0000007d10157210 */ /* 0x000fe40000ffe4ff */
[----:B------:R-:W-:Y:S01]  /*28e0*/  ISETP.GE.AND P1, PT, R32, c[0x0][0x1d4], PT ;  /* 0x0000750020007a0c */ /* 0x000fe20003f26270 */
[----:B------:R-:W-:Y:S01]  /*28f0*/  STL [R1+0x38], R5 ;  /* 0x0000380501007387 */ /* 0x000fe20000100800 */
[----:B------:R-:W-:-:S03]  /*2900*/  ISETP.LT.OR P5, PT, R17, 0x21, P5 ;  /* 0x000000211100780c */ /* 0x000fc60002fa1670 */
[----:B------:R-:W4:Y:S04]  /*2910*/  LDSM.16.M88.4 R4, [R204+0x1000] ;  /* 0x00100000cc04783b */ /* 0x000f280000000200 */
[----:B------:R-:W-:Y:S04]  /*2920*/  LDSM.16.M88.4 R64, [R216] ;  /* 0x00000000d840783b */ /* 0x000fe80000000200 */
[----:B------:R-:W-:Y:S04]  /*2930*/  LDSM.16.M88.4 R84, [R215] ;  /* 0x00000000d754783b */ /* 0x000fe80000000200 */
[----:B------:R-:W-:Y:S01]  /*2940*/  LDSM.16.M88.4 R88, [R214] ;  /* 0x00000000d658783b */ /* 0x000fe20000000200 */
[----:B------:R-:W-:-:S03]  /*2950*/  ISETP.LT.OR P4, PT, R17, 0x21, P4 ;  /* 0x000000211100780c */ /* 0x000fc60002781670 */
[----:B------:R-:W-:Y:S01]  /*2960*/  @!PT LDS RZ, [RZ] ;  /* 0x00000000fffff984 */ /* 0x000fe20000000800 */
[----:B------:R-:W-:Y:S01]  /*2970*/  @!PT LDS RZ, [RZ] ;  /* 0x00000000fffff984 */ /* 0x000fe20000000800 */
[----:B------:R-:W-:Y:S01]  /*2980*/  @!PT LDS RZ, [RZ] ;  /* 0x00000000fffff984 */ /* 0x000fe20000000800 */
[----:B------:R1:W-:Y:S01]  /*2990*/  LDGSTS.E.BYPASS.LTC128B.128 [R217+0x100], [R26.64], !P6 ;  /* 0x001000001ad97fae */ /* 0x0003e2000f101d46 */
[C---:B------:R-:W-:Y:S02]  /*29a0*/  ISETP.LT.OR P6, PT, R17.reuse, 0x1, P1 ;  /* 0x000000011100780c */ /* 0x040fe40000fc1670 */
[----:B------:R-:W-:Y:S01]  /*29b0*/  ISETP.LT.OR P1, PT, R17, 0x21, P1 ;  /* 0x000000211100780c */ /* 0x000fe20000f21670 */
[----:B------:R1:W-:Y:S01]  /*29c0*/  LDGSTS.E.BYPASS.LTC128B.128 [R217+0x1100], [R24.64], !P0 ;  /* 0x0110000018d97fae */ /* 0x0003e2000c101d46 */
[----:B------:R-:W-:Y:S01]  /*29d0*/  IADD3 R2, P0, R3, R161, RZ ;  /* 0x000000a103027210 */ /* 0x000fe20007f1e0ff */
[----:B-----5:R-:W-:Y:S02]  /*29e0*/  HMMA.16816.F32.BF16 R56, R12, R44, RZ ;  /* 0x0000002c0c38723c */ /* 0x020fe400000418ff */
[----:B------:R-:W5:Y:S01]  /*29f0*/  LDL R170, [R1+0x8] ;  /* 0x0000080001aa7983 */ /* 0x000f620000100800 */
[----:B------:R-:W-:-:S05]  /*2a00*/  IADD3.X R3, R16, R126, RZ, P0, !PT ;  /* 0x0000007e10037210 */ /* 0x000fca00007fe4ff */
[----:B------:R2:W-:Y:S04]  /*2a10*/  LDGSTS.E.BYPASS.LTC128B.128 [R217+0x2100], [R22.64], !P6 ;  /* 0x0210000016d97fae */ /* 0x0005e8000f101d46 */
[----:B------:R2:W-:Y:S04]  /*2a20*/  LDGSTS.E.BYPASS.LTC128B.128 [R217+0x900], [R20.64], !P5 ;  /* 0x0090000014d97fae */ /* 0x0005e8000e901d46 */
[----:B------:R2:W-:Y:S04]  /*2a30*/  LDGSTS.E.BYPASS.LTC128B.128 [R217+0x1900], [R18.64], !P4 ;  /* 0x0190000012d97fae */ /* 0x0005e8000e101d46 */
[----:B------:R3:W-:Y:S04]  /*2a40*/  LDGSTS.E.BYPASS.LTC128B.128 [R217+0x2900], [R2.64], !P1 ;  /* 0x0290000002d97fae */ /* 0x0007e8000c901d46 */
[----:B------:R-:W-:Y:S04]  /*2a50*/  LDSM.16.M88.4 R60, [R200+0x1000] ;  /* 0x00100000c83c783b */ /* 0x000fe80000000200 */
[----:B------:R-:W3:Y:S01]  /*2a60*/  LDSM.16.M88.4 R32, [R203+0x2000] ;  /* 0x00200000cb20783b */ /* 0x000ee20000000200 */
[C---:B------:R-:W-:Y:S03]  /*2a70*/  HMMA.16816.F32.BF16 R76, R8.reuse, R44, RZ ;  /* 0x0000002c084c723c */ /* 0x040fe600000418ff */
[----:B-1----:R-:W-:Y:S04]  /*2a80*/  LDSM.16.M88.4 R24, [R204+0x2000] ;  /* 0x00200000cc18783b */ /* 0x002fe80000000200 */
[----:B------:R-:W0:Y:S01]  /*2a90*/  LDGDEPBAR ;  /* 0x00000000000079af */ /* 0x000e220000000000 */
[C---:B------:R-:W-:Y:S08]  /*2aa0*/  HMMA.16816.F32.BF16 R104, R8.reuse, R48, RZ ;  /* 0x000000300868723c */ /* 0x040ff000000418ff */
[C---:B--2---:R-:W-:Y:S08]  /*2ab0*/  HMMA.16816.F32.BF16 R100, R8.reuse, R40, RZ ;  /* 0x000000280864723c */ /* 0x044ff000000418ff */
[C---:B------:R-:W-:Y:S08]  /*2ac0*/  HMMA.16816.F32.BF16 R92, R8.reuse, R28, RZ ;  /* 0x0000001c085c723c */ /* 0x040ff000000418ff */
[C---:B------:R-:W-:Y:S08]  /*2ad0*/  HMMA.16816.F32.BF16 R96, R8.reuse, R46, RZ ;  /* 0x0000002e0860723c */ /* 0x040ff000000418ff */
[C---:B------:R-:W-:Y:S08]  /*2ae0*/  HMMA.16816.F32.BF16 R80, R8.reuse, R50, RZ ;  /* 0x000000320850723c */ /* 0x040ff000000418ff */
[C---:B------:R-:W-:Y:S08]  /*2af0*/  HMMA.16816.F32.BF16 R68, R8.reuse, R42, RZ ;  /* 0x0000002a0844723c */ /* 0x040ff000000418ff */
[----:B------:R-:W-:Y:S08]  /*2b00*/  HMMA.16816.F32.BF16 R20, R8, R30, RZ ;  /* 0x0000001e0814723c */ /* 0x000ff000000418ff */
[----:B---3--:R-:W-:Y:S08]  /*2b10*/  HMMA.16816.F32.BF16 R8, R36, R52, R56 ;  /* 0x000000342408723c */ /* 0x008ff00000041838 */
[C---:B------:R-:W-:Y:S08]  /*2b20*/  HMMA.16816.F32.BF16 R108, R12.reuse, R28, RZ ;  /* 0x0000001c0c6c723c */ /* 0x040ff000000418ff */
[C---:B------:R-:W-:Y:S01]  /*2b30*/  HMMA.16816.F32.BF16 R116, R12.reuse, R30, RZ ;  /* 0x0000001e0c74723c */ /* 0x040fe200000418ff */
[----:B------:R-:W1:Y:S07]  /*2b40*/  LDSM.16.M88.4 R28, [R203+0x3000] ;  /* 0x00300000cb1c783b */ /* 0x000e6e0000000200 */
[C---:B------:R-:W-:Y:S08]  /*2b50*/  HMMA.16816.F32.BF16 R16, R12.reuse, R48, RZ ;  /* 0x000000300c10723c */ /* 0x040ff000000418ff */
[C---:B------:R-:W-:Y:S08]  /*2b60*/  HMMA.16816.F32.BF16 R112, R12.reuse, R50, RZ ;  /* 0x000000320c70723c */ /* 0x040ff000000418ff */
[C---:B------:R-:W-:Y:S08]  /*2b70*/  HMMA.16816.F32.BF16 R48, R12.reuse, R40, RZ ;  /* 0x000000280c30723c */ /* 0x040ff000000418ff */
[C---:B------:R-:W-:Y:S01]  /*2b80*/  HMMA.16816.F32.BF16 R120, R12.reuse, R42, RZ ;  /* 0x0000002a0c78723c */ /* 0x040fe200000418ff */
[----:B------:R-:W2:Y:S07]  /*2b90*/  LDSM.16.M88.4 R40, [R213] ;  /* 0x00000000d528783b */ /* 0x000eae0000000200 */
[----:B------:R-:W-:Y:S01]  /*2ba0*/  HMMA.16816.F32.BF16 R72, R12, R46, RZ ;  /* 0x0000002e0c48723c */ /* 0x000fe200000418ff */
[----:B------:R-:W-:Y:S07]  /*2bb0*/  LDSM.16.M88.4 R44, [R200+0x2000] ;  /* 0x00200000c82c783b */ /* 0x000fee0000000200 */
[----:B----4-:R-:W-:Y:S08]  /*2bc0*/  HMMA.16816.F32.BF16 R12, R4, R52, R76 ;  /* 0x00000034040c723c */ /* 0x010ff0000004184c */
[----:B------:R-:W-:Y:S08]  /*2bd0*/  HMMA.16816.F32.BF16 R8, R32, R60, R8 ;  /* 0x0000003c2008723c */ /* 0x000ff00000041808 */
[C---:B------:R-:W-:Y:S01]  /*2be0*/  HMMA.16816.F32.BF16 R148, R4.reuse, R90, R20 ;  /* 0x0000005a0494723c */ /* 0x040fe20000041814 */
[----:B------:R-:W3:Y:S07]  /*2bf0*/  LDSM.16.M88.4 R20, [R204+0x3000] ;  /* 0x00300000cc14783b */ /* 0x000eee0000000200 */
[----:B------:R-:W-:Y:S08]  /*2c00*/  HMMA.16816.F32.BF16 R144, R4, R88, R92 ;  /* 0x000000580490723c */ /* 0x000ff0000004185c */
[-C--:B------:R-:W-:Y:S01]  /*2c10*/  HMMA.16816.F32.BF16 R92, R36, R64.reuse, R16 ;  /* 0x00000040245c723c */ /* 0x080fe20000041810 */
[----:B------:R-:W4:Y:S07]  /*2c20*/  LDSM.16.M88.4 R16, [R203+0x4000] ;  /* 0x00400000cb10783b */ /* 0x000f2e0000000200 */
[C---:B------:R-:W-:Y:S08]  /*2c30*/  HMMA.16816.F32.BF16 R104, R4.reuse, R64, R104 ;  /* 0x000000400468723c */ /* 0x040ff00000041868 */
[C---:B------:R-:W-:Y:S08]  /*2c40*/  HMMA.16816.F32.BF16 R132, R4.reuse, R84, R100 ;  /* 0x000000540484723c */ /* 0x040ff00000041864 */
[C---:B------:R-:W-:Y:S08]  /*2c50*/  HMMA.16816.F32.BF16 R76, R4.reuse, R54, R96 ;  /* 0x00000036044c723c */ /* 0x040ff00000041860 */
[C---:B------:R-:W-:Y:S08]  /*2c60*/  HMMA.16816.F32.BF16 R128, R4.reuse, R66, R80 ;  /* 0x000000420480723c */ /* 0x040ff00000041850 */
[----:B------:R-:W-:Y:S08]  /*2c70*/  HMMA.16816.F32.BF16 R136, R4, R86, R68 ;  /* 0x000000560488723c */ /* 0x000ff00000041844 */
[----:B-1----:R-:W-:Y:S01]  /*2c80*/  HMMA.16816.F32.BF16 R4, R28, R60, R12 ;  /* 0x0000003c1c04723c */ /* 0x002fe2000004180c */
[----:B------:R-:W1:Y:S07]  /*2c90*/  LDSM.16.M88.4 R12, [R203+0x5000] ;  /* 0x00500000cb0c783b */ /* 0x000e6e0000000200 */
[----:B------:R-:W-:Y:S08]  /*2ca0*/  HMMA.16816.F32.BF16 R72, R36, R54, R72 ;  /* 0x000000362448723c */ /* 0x000ff00000041848 */
[----:B--2---:R-:W-:Y:S01]  /*2cb0*/  HMMA.16816.F32.BF16 R56, R24, R40, R8 ;  /* 0x000000281838723c */ /* 0x004fe20000041808 */
[----:B------:R-:W-:Y:S07]  /*2cc0*/  LDSM.16.M88.4 R8, [R204+0x4000] ;  /* 0x00400000cc08783b */ /* 0x000fee0000000200 */
[----:B------:R-:W-:Y:S01]  /*2cd0*/  HMMA.16816.F32.BF16 R100, R36, R84, R48 ;  /* 0x000000542464723c */ /* 0x000fe20000041830 */
[----:B------:R-:W2:Y:S07]  /*2ce0*/  LDSM.16.M88.4 R48, [R209] ;  /* 0x00000000d130783b */ /* 0x000eae0000000200 */
[----:B---3--:R-:W-:Y:S01]  /*2cf0*/  HMMA.16816.F32.BF16 R52, R20, R40, R4 ;  /* 0x000000281434723c */ /* 0x008fe20000041804 */
[----:B------:R-:W-:Y:S07]  /*2d00*/  LDSM.16.M88.4 R4, [R204+0x5000] ;  /* 0x00500000cc04783b */ /* 0x000fee0000000200 */
[-C--:B------:R-:W-:Y:S08]  /*2d10*/  HMMA.16816.F32.BF16 R72, R32, R62.reuse, R72 ;  /* 0x0000003e2048723c */ /* 0x080ff00000041848 */
[----:B------:R-:W-:Y:S01]  /*2d20*/  HMMA.16816.F32.BF16 R76, R28, R62, R76 ;  /* 0x0000003e1c4c723c */ /* 0x000fe2000004184c */
[----:B------:R-:W-:Y:S07]  /*2d30*/  LDSM.16.M88.4 R60, [R212] ;  /* 0x00000000d43c783b */ /* 0x000fee0000000200 */
[----:B----4-:R-:W-:Y:S01]  /*2d40*/  HMMA.16816.F32.BF16 R68, R16, R44, R56 ;  /* 0x0000002c1044723c */ /* 0x010fe20000041838 */
[----:B------:R-:W3:Y:S07]  /*2d50*/  LDSM.16.M88.4 R56, [R200+0x1400] ;  /* 0x00140000c838783b */ /* 0x000eee0000000200 */
[----:B------:R-:W-:Y:S08]  /*2d60*/  HMMA.16816.F32.BF16 R96, R36, R66, R112 ;  /* 0x000000422460723c */ /* 0x000ff00000041870 */
[----:B-1----:R-:W-:Y:S08]  /*2d70*/  HMMA.16816.F32.BF16 R52, R12, R44, R52 ;  /* 0x0000002c0c34723c */ /* 0x002ff00000041834 */
[-C--:B------:R-:W-:Y:S08]  /*2d80*/  HMMA.16816.F32.BF16 R64, R24, R42.reuse, R72 ;  /* 0x0000002a1840723c */ /* 0x080ff00000041848 */
[----:B------:R-:W-:Y:S01]  /*2d90*/  HMMA.16816.F32.BF16 R72, R20, R42, R76 ;  /* 0x0000002a1448723c */ /* 0x000fe2000004184c */
[----:B------:R-:W1:Y:S07]  /*2da0*/  LDSM.16.M88.4 R40, [R200+0x2400] ;  /* 0x00240000c828783b */ /* 0x000e6e0000000200 */
[----:B--2---:R-:W-:Y:S08]  /*2db0*/  HMMA.16816.F32.BF16 R80, R8, R48, R68 ;  /* 0x000000300850723c */ /* 0x004ff00000041844 */
[----:B---3--:R-:W-:Y:S08]  /*2dc0*/  HMMA.16816.F32.BF16 R68, R32, R56, R92 ;  /* 0x000000382044723c */ /* 0x008ff0000004185c */
[----:B------:R-:W-:Y:S08]  /*2dd0*/  HMMA.16816.F32.BF16 R120, R36, R86, R120 ;  /* 0x000000562478723c */ /* 0x000ff00000041878 */
[----:B------:R-:W-:Y:S08]  /*2de0*/  HMMA.16816.F32.BF16 R84, R4, R48, R52 ;  /* 0x000000300454723c */ /* 0x000ff00000041834 */
[-C--:B------:R-:W-:Y:S08]  /*2df0*/  HMMA.16816.F32.BF16 R52, R16, R46.reuse, R64 ;  /* 0x0000002e1034723c */ /* 0x080ff00000041840 */
[----:B------:R-:W-:Y:S08]  /*2e00*/  HMMA.16816.F32.BF16 R64, R12, R46, R72 ;  /* 0x0000002e0c40723c */ /* 0x000ff00000041848 */
[C---:B------:R-:W-:Y:S08]  /*2e10*/  HMMA.16816.F32.BF16 R108, R36.reuse, R88, R108 ;  /* 0x00000058246c723c */ /* 0x040ff0000004186c */
[----:B------:R-:W-:Y:S08]  /*2e20*/  HMMA.16816.F32.BF16 R116, R36, R90, R116 ;  /* 0x0000005a2474723c */ /* 0x000ff00000041874 */
[----:B------:R-:W-:Y:S01]  /*2e30*/  HMMA.16816.F32.BF16 R36, R28, R56, R104 ;  /* 0x000000381c24723c */ /* 0x000fe20000041868 */
[----:B------:R-:W-:-:S04]  /*2e40*/  FMUL.FTZ R0, R80, c[0x0][0x320] ;  /* 0x0000c80050007a20 */ /* 0x000fc80000410000 */
[----:B------:R2:W3:Y:S03]  /*2e50*/  MUFU.TANH R152, R0 ;  /* 0x0000000000987308 */ /* 0x0004e60000002400 */
[----:B------:R-:W-:Y:S01]  /*2e60*/  HMMA.16816.F32.BF16 R68, R24, R60, R68 ;  /* 0x0000003c1844723c */ /* 0x000fe20000041844 */
[----:B--2---:R-:W-:-:S04]  /*2e70*/  FMUL.FTZ R0, R81, c[0x0][0x320] ;  /* 0x0000c80051007a20 */ /* 0x004fc80000410000 */
[----:B------:R2:W4:Y:S03]  /*2e80*/  MUFU.TANH R105, R0 ;  /* 0x0000000000697308 */ /* 0x0005260000002400 */
[----:B------:R-:W-:Y:S08]  /*2e90*/  HMMA.16816.F32.BF16 R88, R4, R50, R64 ;  /* 0x000000320458723c */ /* 0x000ff00000041840 */
[----:B------:R-:W-:Y:S01]  /*2ea0*/  HMMA.16816.F32.BF16 R64, R32, R58, R96 ;  /* 0x0000003a2040723c */ /* 0x000fe20000041860 */
[----:B--2---:R-:W-:-:S07]  /*2eb0*/  FMUL.FTZ R0, R82, c[0x0][0x320] ;  /* 0x0000c80052007a20 */ /* 0x004fce0000410000 */
[----:B------:R-:W-:Y:S01]  /*2ec0*/  HMMA.16816.F32.BF16 R44, R20, R60, R36 ;  /* 0x0000003c142c723c */ /* 0x000fe20000041824 */
[----:B------:R-:W2:Y:S01]  /*2ed0*/  LDSM.16.M88.4 R36, [R208] ;  /* 0x00000000d024783b */ /* 0x000ea20000000200 */
[----:B------:R1:W1:Y:S06]  /*2ee0*/  MUFU.TANH R158, R0 ;  /* 0x00000000009e7308 */ /* 0x00026c0000002400 */
[----:B------:R-:W-:Y:S01]  /*2ef0*/  HMMA.16816.F32.BF16 R76, R8, R50, R52 ;  /* 0x00000032084c723c */ /* 0x000fe20000041834 */
[----:B------:R-:W2:Y:S01]  /*2f00*/  LDSM.16.M88.4 R52, [R200+0x1800] ;  /* 0x00180000c834783b */ /* 0x000ea20000000200 */
[----:B-1----:R-:W-:-:S06]  /*2f10*/  FMUL.FTZ R0, R83, c[0x0][0x320] ;  /* 0x0000c80053007a20 */ /* 0x002fcc0000410000 */
[----:B------:R-:W-:Y:S01]  /*2f20*/  HMMA.16816.F32.BF16 R72, R28, R58, R128 ;  /* 0x0000003a1c48723c */ /* 0x000fe20000041880 */
[----:B------:R1:W1:Y:S02]  /*2f30*/  MUFU.TANH R157, R0 ;  /* 0x00000000009d7308 */ /* 0x0002640000002400 */
[----:B-1----:R-:W-:-:S06]  /*2f40*/  FMUL.FTZ R0, R84, c[0x0][0x320] ;  /* 0x0000c80054007a20 */ /* 0x002fcc0000410000 */
[----:B------:R1:W1:Y:S01]  /*2f50*/  MUFU.TANH R155, R0 ;  /* 0x00000000009b7308 */ /* 0x0002620000002400 */
[----:B------:R-:W-:Y:S01]  /*2f60*/  HMMA.16816.F32.BF16 R68, R16, R40, R68 ;  /* 0x000000281044723c */ /* 0x000fe20000041844 */
[----:B-1----:R-:W-:-:S06]  /*2f70*/  FMUL.FTZ R0, R85, c[0x0][0x320] ;  /* 0x0000c80055007a20 */ /* 0x002fcc0000410000 */
[----:B------:R1:W1:Y:S01]  /*2f80*/  MUFU.TANH R153, R0 ;  /* 0x0000000000997308 */ /* 0x0002620000002400 */
[----:B------:R-:W-:Y:S01]  /*2f90*/  HMMA.16816.F32.BF16 R56, R24, R62, R64 ;  /* 0x0000003e1838723c */ /* 0x000fe20000041840 */
[----:B-1----:R-:W-:-:S06]  /*2fa0*/  FMUL.FTZ R0, R86, c[0x0][0x320] ;  /* 0x0000c80056007a20 */ /* 0x002fcc0000410000 */
[----:B------:R1:W1:Y:S01]  /*2fb0*/  MUFU.TANH R156, R0 ;  /* 0x00000000009c7308 */ /* 0x0002620000002400 */
[----:B------:R-:W-:Y:S01]  /*2fc0*/  HMMA.16816.F32.BF16 R48, R12, R40, R44 ;  /* 0x000000280c30723c */ /* 0x000fe2000004182c */
[----:B------:R-:W2:Y:S01]  /*2fd0*/  LDSM.16.M88.4 R44, [R211] ;  /* 0x00000000d32c783b */ /* 0x000ea20000000200 */
[----:B-1----:R-:W-:-:S05]  /*2fe0*/  FMUL.FTZ R0, R87, c[0x0][0x320] ;  /* 0x0000c80057007a20 */ /* 0x002fca0000410000 */
[----:B------:R1:W1:Y:S01]  /*2ff0*/  MUFU.TANH R154, R0 ;  /* 0x00000000009a7308 */ /* 0x0002620000002400 */
[----:B------:R-:W-:Y:S01]  /*3000*/  HMMA.16816.F32.BF16 R64, R20, R62, R72 ;  /* 0x0000003e1440723c */ /* 0x000fe20000041848 */
[----:B-1----:R-:W-:-:S06]  /*3010*/  FMUL.FTZ R0, R76, c[0x0][0x320] ;  /* 0x0000c8004c007a20 */ /* 0x002fcc0000410000 */
[----:B------:R1:W1:Y:S02]  /*3020*/  MUFU.TANH R99, R0 ;  /* 0x0000000000637308 */ /* 0x0002640000002400 */
[----:B-1----:R-:W-:-:S06]  /*3030*/  FMUL.FTZ R0, R77, c[0x0][0x320] ;  /* 0x0000c8004d007a20 */ /* 0x002fcc0000410000 */
[----:B------:R1:W1:Y:S01]  /*3040*/  MUFU.TANH R98, R0 ;  /* 0x0000000000627308 */ /* 0x0002620000002400 */
[----:B------:R-:W-:Y:S01]  /*3050*/  HMMA.16816.F32.BF16 R60, R16, R42, R56 ;  /* 0x0000002a103c723c */ /* 0x000fe20000041838 */
[----:B------:R-:W3:Y:S01]  /*3060*/  LDSM.16.M88.4 R56, [R200+0x2800] ;  /* 0x00280000c838783b */ /* 0x000ee20000000200 */
[----:B-1----:R-:W-:-:S05]  /*3070*/  FMUL.FTZ R0, R78, c[0x0][0x320] ;  /* 0x0000c8004e007a20 */ /* 0x002fca0000410000 */
[----:B------:R1:W1:Y:S01]  /*3080*/  MUFU.TANH R143, R0 ;  /* 0x00000000008f7308 */ /* 0x0002620000002400 */
[----:B--2---:R-:W-:Y:S01]  /*3090*/  HMMA.16816.F32.BF16 R80, R4, R36, R48 ;  /* 0x000000240450723c */ /* 0x004fe20000041830 */
[----:B-1----:R-:W-:-:S07]  /*30a0*/  FMUL.FTZ R0, R79, c[0x0][0x320] ;  /* 0x0000c8004f007a20 */ /* 0x002fce0000410000 */
[----:B------:R-:W-:Y:S01]  /*30b0*/  HMMA.16816.F32.BF16 R76, R8, R36, R68 ;  /* 0x00000024084c723c */ /* 0x000fe20000041844 */
[----:B------:R1:W2:Y:S07]  /*30c0*/  MUFU.TANH R142, R0 ;  /* 0x00000000008e7308 */ /* 0x0002ae0000002400 */
[----:B------:R-:W-:Y:S01]  /*30d0*/  HMMA.16816.F32.BF16 R68, R32, R52, R100 ;  /* 0x000000342044723c */ /* 0x000fe20000041864 */
[----:B-1----:R-:W-:-:S04]  /*30e0*/  FMUL.FTZ R0, R88, c[0x0][0x320] ;  /* 0x0000c80058007a20 */ /* 0x002fc80000410000 */
[----:B------:R1:W1:Y:S03]  /*30f0*/  MUFU.TANH R128, R0 ;  /* 0x0000000000807308 */ /* 0x0002660000002400 */
[----:B------:R-:W-:Y:S08]  /*3100*/  HMMA.16816.F32.BF16 R48, R28, R52, R132 ;  /* 0x000000341c30723c */ /* 0x000ff00000041884 */
[----:B------:R-:W-:Y:S01]  /*3110*/  HMMA.16816.F32.BF16 R64, R12, R42, R64 ;  /* 0x0000002a0c40723c */ /* 0x000fe20000041840 */
[----:B-1----:R-:W-:-:S04]  /*3120*/  FMUL.FTZ R0, R89, c[0x0][0x320] ;  /* 0x0000c80059007a20 */ /* 0x002fc80000410000 */
[----:B------:R1:W1:Y:S03]  /*3130*/  MUFU.TANH R114, R0 ;  /* 0x0000000000727308 */ /* 0x0002660000002400 */
        /* <DEDUP_REMOVED lines=10> */
[----:B------:R-:W2:Y:S01]  /*31e0*/  LDSM.16.M88.4 R48, [R207] ;  /* 0x00000000cf30783b */ /* 0x000ea20000000200 */
[----:B-1----:R-:W-:-:S04]  /*31f0*/  FMUL.FTZ R0, R77, c[0x0][0x320] ;  /* 0x0000c8004d007a20 */ /* 0x002fc80000410000 */
[----:B------:R1:W1:Y:S02]  /*3200*/  MUFU.TANH R96, R0 ;  /* 0x0000000000607308 */ /* 0x0002640000002400 */
[----:B------:R-:W-:Y:S01]  /*3210*/  HMMA.16816.F32.BF16 R84, R4, R38, R64 ;  /* 0x000000260454723c */ /* 0x000fe20000041840 */
[----:B------:R-:W2:Y:S01]  /*3220*/  LDSM.16.M88.4 R36, [R200+0x1c00] ;  /* 0x001c0000c824783b */ /* 0x000ea20000000200 */
[----:B-1----:R-:W-:-:S04]  /*3230*/  FMUL.FTZ R0, R78, c[0x0][0x320] ;  /* 0x0000c8004e007a20 */ /* 0x002fc80000410000 */
[----:B------:R1:W1:Y:S02]  /*3240*/  MUFU.TANH R113, R0 ;  /* 0x0000000000717308 */ /* 0x0002640000002400 */
[----:B---3--:R-:W-:Y:S01]  /*3250*/  HMMA.16816.F32.BF16 R64, R16, R56, R68 ;  /* 0x000000381040723c */ /* 0x008fe20000041844 */
[----:B-1----:R-:W-:-:S05]  /*3260*/  FMUL.FTZ R0, R79, c[0x0][0x320] ;  /* 0x0000c8004f007a20 */ /* 0x002fca0000410000 */
[----:B------:R1:W3:Y:S02]  /*3270*/  MUFU.TANH R112, R0 ;  /* 0x0000000000707308 */ /* 0x0002e40000002400 */
[----:B------:R-:W-:Y:S01]  /*3280*/  HMMA.16816.F32.BF16 R68, R28, R54, R136 ;  /* 0x000000361c44723c */ /* 0x000fe20000041888 */
[----:B------:R-:W2:Y:S01]  /*3290*/  LDSM.16.M88.4 R52, [R210] ;  /* 0x00000000d234783b */ /* 0x000ea20000000200 */
[----:B-1----:R-:W-:-:S04]  /*32a0*/  FMUL.FTZ R0, R80, c[0x0][0x320] ;  /* 0x0000c80050007a20 */ /* 0x002fc80000410000 */
[----:B------:R1:W1:Y:S02]  /*32b0*/  MUFU.TANH R103, R0 ;  /* 0x0000000000677308 */ /* 0x0002640000002400 */
[----:B------:R-:W-:Y:S01]  /*32c0*/  HMMA.16816.F32.BF16 R60, R24, R46, R60 ;  /* 0x0000002e183c723c */ /* 0x000fe2000004183c */
[----:B-1----:R-:W-:-:S05]  /*32d0*/  FMUL.FTZ R0, R81, c[0x0][0x320] ;  /* 0x0000c80051007a20 */ /* 0x002fca0000410000 */
[----:B------:R1:W1:Y:S02]  /*32e0*/  MUFU.TANH R101, R0 ;  /* 0x0000000000657308 */ /* 0x0002640000002400 */
[----:B------:R-:W-:Y:S01]  /*32f0*/  HMMA.16816.F32.BF16 R40, R12, R56, R40 ;  /* 0x000000380c28723c */ /* 0x000fe20000041828 */
[----:B-1----:R-:W-:-:S05]  /*3300*/  FMUL.FTZ R0, R82, c[0x0][0x320] ;  /* 0x0000c80052007a20 */ /* 0x002fca0000410000 */
[----:B------:R1:W1:Y:S02]  /*3310*/  MUFU.TANH R104, R0 ;  /* 0x0000000000687308 */ /* 0x0002640000002400 */
[----:B-1----:R-:W-:-:S06]  /*3320*/  FMUL.FTZ R0, R83, c[0x0][0x320] ;  /* 0x0000c80053007a20 */ /* 0x002fcc0000410000 */
[----:B------:R1:W1:Y:S01]  /*3330*/  MUFU.TANH R102, R0 ;  /* 0x0000000000667308 */ /* 0x0002620000002400 */
[----:B--2---:R-:W-:Y:S01]  /*3340*/  HMMA.16816.F32.BF16 R76, R8, R48, R64 ;  /* 0x00000030084c723c */ /* 0x004fe20000041840 */
[----:B-1----:R-:W-:-:S06]  /*3350*/  FMUL.FTZ R0, R72, c[0x0][0x320] ;  /* 0x0000c80048007a20 */ /* 0x002fcc0000410000 */
[----:B------:R1:W2:Y:S01]  /*3360*/  MUFU.TANH R89, R0 ;  /* 0x0000000000597308 */ /* 0x0002a20000002400 */
[----:B------:R-:W-:Y:S01]  /*3370*/  HMMA.16816.F32.BF16 R68, R20, R46, R68 ;  /* 0x0000002e1444723c */ /* 0x000fe20000041844 */
[----:B-1----:R-:W-:-:S06]  /*3380*/  FMUL.FTZ R0, R73, c[0x0][0x320] ;  /* 0x0000c80049007a20 */ /* 0x002fcc0000410000 */
[----:B------:R1:W1:Y:S01]  /*3390*/  MUFU.TANH R88, R0 ;  /* 0x0000000000587308 */ /* 0x0002620000002400 */
[----:B------:R-:W-:Y:S08]  /*33a0*/  HMMA.16816.F32.BF16 R64, R32, R36, R108 ;  /* 0x000000242040723c */ /* 0x000ff0000004186c */
[----:B------:R-:W-:Y:S01]  /*33b0*/  HMMA.16816.F32.BF16 R44, R16, R58, R60 ;  /* 0x0000003a102c723c */ /* 0x000fe2000004183c */
[----:B-1----:R-:W-:-:S07]  /*33c0*/  FMUL.FTZ R0, R74, c[0x0][0x320] ;  /* 0x0000c8004a007a20 */ /* 0x002fce0000410000 */
[----:B------:R-:W-:Y:S01]  /*33d0*/  HMMA.16816.F32.BF16 R60, R32, R38, R116 ;  /* 0x00000026203c723c */ /* 0x000fe20000041874 */
[----:B------:R-:W-:Y:S01]  /*33e0*/  LDSM.16.M88.4 R32, [R206] ;  /* 0x00000000ce20783b */ /* 0x000fe20000000200 */
[----:B------:R1:W1:Y:S06]  /*33f0*/  MUFU.TANH R95, R0 ;  /* 0x00000000005f7308 */ /* 0x00026c0000002400 */
[----:B------:R-:W-:Y:S01]  /*3400*/  HMMA.16816.F32.BF16 R80, R4, R48, R40 ;  /* 0x000000300450723c */ /* 0x000fe20000041828 */
[----:B------:R-:W2:Y:S01]  /*3410*/  LDSM.16.M88.4 R40, [R200+0x2c00] ;  /* 0x002c0000c828783b */ /* 0x000ea20000000200 */
[----:B-----5:R-:W-:Y:S01]  /*3420*/  ISETP.GT.AND P0, PT, R124, R170, PT ;  /* 0x000000aa7c00720c */ /* 0x020fe20003f04270 */
[----:B------:R-:W-:-:S04]  /*3430*/  DEPBAR.LE SB0, 0x0 ;  /* 0x000080000000791a */ /* 0x000fc80000000000 */
[----:B-1----:R-:W-:Y:S02]  /*3440*/  FMUL.FTZ R0, R75, c[0x0][0x320] ;  /* 0x0000c8004b007a20 */ /* 0x002fe40000410000 */
[C---:B------:R-:W-:Y:S08]  /*3450*/  HMMA.16816.F32.BF16 R72, R28.reuse, R36, R144 ;  /* 0x000000241c48723c */ /* 0x040ff00000041890 */
[----:B------:R-:W-:Y:S01]  /*3460*/  HMMA.16816.F32.BF16 R28, R28, R38, R148 ;  /* 0x000000261c1c723c */ /* 0x000fe20000041894 */
[----:B------:R1:W1:Y:S02]  /*3470*/  MUFU.TANH R94, R0 ;  /* 0x00000000005e7308 */ /* 0x0002640000002400 */
[----:B-1----:R-:W-:-:S06]  /*3480*/  FMUL.FTZ R0, R84, c[0x0][0x320] ;  /* 0x0000c80054007a20 */ /* 0x002fcc0000410000 */
[----:B------:R1:W1:Y:S01]  /*3490*/  MUFU.TANH R92, R0 ;  /* 0x00000000005c7308 */ /* 0x0002620000002400 */
[----:B------:R-:W-:Y:S01]  /*34a0*/  HMMA.16816.F32.BF16 R68, R12, R58, R68 ;  /* 0x0000003a0c44723c */ /* 0x000fe20000041844 */
[----:B-1----:R-:W-:-:S06]  /*34b0*/  FMUL.FTZ R0, R85, c[0x0][0x320] ;  /* 0x0000c80055007a20 */ /* 0x002fcc0000410000 */
[----:B------:R1:W1:Y:S01]  /*34c0*/  MUFU.TANH R90, R0 ;  /* 0x00000000005a7308 */ /* 0x0002620000002400 */
[-C--:B------:R-:W-:Y:S08]  /*34d0*/  HMMA.16816.F32.BF16 R56, R24, R52.reuse, R64 ;  /* 0x000000341838723c */ /* 0x080ff00000041840 */
[----:B------:R-:W-:Y:S01]  /*34e0*/  HMMA.16816.F32.BF16 R64, R20, R52, R72 ;  /* 0x000000341440723c */ /* 0x000fe20000041848 */
[----:B-1----:R-:W-:-:S07]  /*34f0*/  FMUL.FTZ R0, R86, c[0x0][0x320] ;  /* 0x0000c80056007a20 */ /* 0x002fce0000410000 */
[-C--:B------:R-:W-:Y:S01]  /*3500*/  HMMA.16816.F32.BF16 R24, R24, R54.reuse, R60 ;  /* 0x000000361818723c */ /* 0x080fe2000004183c */
[----:B------:R1:W1:Y:S07]  /*3510*/  MUFU.TANH R93, R0 ;  /* 0x00000000005d7308 */ /* 0x00026e0000002400 */
[----:B------:R-:W-:Y:S01]  /*3520*/  HMMA.16816.F32.BF16 R52, R20, R54, R28 ;  /* 0x000000361434723c */ /* 0x000fe2000004181c */
[----:B-1----:R-:W-:-:S04]  /*3530*/  FMUL.FTZ R0, R87, c[0x0][0x320] ;  /* 0x0000c80057007a20 */ /* 0x002fc80000410000 */
[----:B------:R1:W1:Y:S02]  /*3540*/  MUFU.TANH R91, R0 ;  /* 0x00000000005b7308 */ /* 0x0002640000002400 */
[----:B-1----:R-:W-:-:S06]  /*3550*/  FMUL.FTZ R0, R76, c[0x0][0x320] ;  /* 0x0000c8004c007a20 */ /* 0x002fcc0000410000 */
[----:B------:R1:W1:Y:S01]  /*3560*/  MUFU.TANH R84, R0 ;  /* 0x0000000000547308 */ /* 0x0002620000002400 */
[----:B--2---:R-:W-:Y:S01]  /*3570*/  HMMA.16816.F32.BF16 R36, R12, R40, R64 ;  /* 0x000000280c24723c */ /* 0x004fe20000041840 */
[----:B-1----:R-:W-:-:S06]  /*3580*/  FMUL.FTZ R0, R77, c[0x0][0x320] ;  /* 0x0000c8004d007a20 */ /* 0x002fcc0000410000 */
[----:B------:R1:W2:Y:S03]  /*3590*/  MUFU.TANH R49, R0 ;  /* 0x0000000000317308 */ /* 0x0002a60000002400 */
[----:B------:R-:W-:Y:S01]  /*35a0*/  HMMA.16816.F32.BF16 R12, R12, R42, R52 ;  /* 0x0000002a0c0c723c */ /* 0x000fe20000041834 */
[----:B-1----:R-:W-:-:S04]  /*35b0*/  FMUL.FTZ R0, R78, c[0x0][0x320] ;  /* 0x0000c8004e007a20 */ /* 0x002fc80000410000 */
[----:B------:R1:W1:Y:S02]  /*35c0*/  MUFU.TANH R87, R0 ;  /* 0x0000000000577308 */ /* 0x0002640000002400 */
[----:B-1----:R-:W-:Y:S02]  /*35d0*/  FMUL.FTZ R0, R79, c[0x0][0x320] ;  /* 0x0000c8004f007a20 */ /* 0x002fe40000410000 */
[----:B------:R-:W-:Y:S08]  /*35e0*/  HMMA.16816.F32.BF16 R76, R8, R50, R44 ;  /* 0x00000032084c723c */ /* 0x000ff0000004182c */
[C---:B------:R-:W-:Y:S08]  /*35f0*/  HMMA.16816.F32.BF16 R44, R16.reuse, R40, R56 ;  /* 0x00000028102c723c */ /* 0x040ff00000041838 */
[----:B------:R-:W-:Y:S01]  /*3600*/  HMMA.16816.F32.BF16 R16, R16, R42, R24 ;  /* 0x0000002a1010723c */ /* 0x000fe20000041818 */
[----:B------:R1:W1:Y:S07]  /*3610*/  MUFU.TANH R86, R0 ;  /* 0x0000000000567308 */ /* 0x00026e0000002400 */
[----:B------:R-:W-:Y:S08]  /*3620*/  HMMA.16816.F32.BF16 R68, R4, R50, R68 ;  /* 0x000000320444723c */ /* 0x000ff00000041844 */
[----:B------:R-:W-:Y:S01]  /*3630*/  HMMA.16816.F32.BF16 R44, R8, R32, R44 ;  /* 0x00000020082c723c */ /* 0x000fe2000004182c */
[----:B-1----:R-:W-:-:S07]  /*3640*/  FMUL.FTZ R0, R80, c[0x0][0x320] ;  /* 0x0000c80050007a20 */ /* 0x002fce0000410000 */
[----:B------:R-:W-:Y:S08]  /*3650*/  HMMA.16816.F32.BF16 R20, R4, R32, R36 ;  /* 0x000000200414723c */ /* 0x000ff00000041824 */
[-C--:B------:R-:W-:Y:S08]  /*3660*/  HMMA.16816.F32.BF16 R8, R8, R34.reuse, R16 ;  /* 0x000000220808723c */ /* 0x080ff00000041810 */
[----:B------:R-:W-:Y:S01]  /*3670*/  HMMA.16816.F32.BF16 R4, R4, R34, R12 ;  /* 0x000000220404723c */ /* 0x000fe2000004180c */
[----:B------:R1:W1:Y:S01]  /*3680*/  MUFU.TANH R85, R0 ;  /* 0x0000000000557308 */ /* 0x0002620000002400 */
[----:B------:R-:W-:-:S02]  /*3690*/  FMUL.FTZ R77, R77, c[0x0][0x320] ;  /* 0x0000c8004d4d7a20 */ /* 0x000fc40000410000 */
[----:B------:R-:W-:Y:S02]  /*36a0*/  FMUL.FTZ R78, R78, c[0x0][0x320] ;  /* 0x0000c8004e4e7a20 */ /* 0x000fe40000410000 */
[----:B-1----:R-:W-:-:S04]  /*36b0*/  FMUL.FTZ R0, R81, c[0x0][0x320] ;  /* 0x0000c80051007a20 */ /* 0x002fc80000410000 */
[----:B------:R1:W1:Y:S01]  /*36c0*/  MUFU.TANH R80, R0 ;  /* 0x0000000000507308 */ /* 0x0002620000002400 */
[----:B------:R-:W-:Y:S02]  /*36d0*/  FMUL.FTZ R79, R79, c[0x0][0x320] ;  /* 0x0000c8004f4f7a20 */ /* 0x000fe40000410000 */
[----:B------:R-:W-:Y:S02]  /*36e0*/  FMUL.FTZ R68, R68, c[0x0][0x320] ;  /* 0x0000c80044447a20 */ /* 0x000fe40000410000 */
[----:B------:R-:W-:Y:S02]  /*36f0*/  FMUL.FTZ R69, R69, c[0x0][0x320] ;  /* 0x0000c80045457a20 */ /* 0x000fe40000410000 */
[----:B------:R-:W-:Y:S02]  /*3700*/  FMUL.FTZ R70, R70, c[0x0][0x320] ;  /* 0x0000c80046467a20 */ /* 0x000fe40000410000 */
[----:B-1----:R-:W-:-:S04]  /*3710*/  FMUL.FTZ R0, R82, c[0x0][0x320] ;  /* 0x0000c80052007a20 */ /* 0x002fc80000410000 */
[----:B------:R1:W1:Y:S01]  /*3720*/  MUFU.TANH R72, R0 ;  /* 0x0000000000487308 */ /* 0x0002620000002400 */
[----:B------:R-:W-:Y:S02]  /*3730*/  FMUL.FTZ R71, R71, c[0x0][0x320] ;  /* 0x0000c80047477a20 */ /* 0x000fe40000410000 */
[----:B------:R-:W-:Y:S02]  /*3740*/  FMUL.FTZ R44, R44, c[0x0][0x320] ;  /* 0x0000c8002c2c7a20 */ /* 0x000fe40000410000 */
[----:B------:R-:W-:Y:S02]  /*3750*/  FMUL.FTZ R45, R45, c[0x0][0x320] ;  /* 0x0000c8002d2d7a20 */ /* 0x000fe40000410000 */
[----:B------:R-:W-:Y:S02]  /*3760*/  FMUL.FTZ R46, R46, c[0x0][0x320] ;  /* 0x0000c8002e2e7a20 */ /* 0x000fe40000410000 */
[----:B------:R-:W-:Y:S02]  /*3770*/  FMUL.FTZ R47, R47, c[0x0][0x320] ;  /* 0x0000c8002f2f7a20 */ /* 0x000fe40000410000 */
[----:B------:R-:W-:-:S02]  /*3780*/  FMUL.FTZ R20, R20, c[0x0][0x320] ;  /* 0x0000c80014147a20 */ /* 0x000fc40000410000 */
[----:B-1----:R-:W-:Y:S02]  /*3790*/  FMUL.FTZ R0, R83, c[0x0][0x320] ;  /* 0x0000c80053007a20 */ /* 0x002fe40000410000 */
[----:B------:R-:W-:Y:S02]  /*37a0*/  FMUL.FTZ R21, R21, c[0x0][0x320] ;  /* 0x0000c80015157a20 */ /* 0x000fe40000410000 */
[----:B------:R1:W1:Y:S01]  /*37b0*/  MUFU.TANH R50, R0 ;  /* 0x0000000000327308 */ /* 0x0002620000002400 */
[----:B------:R-:W-:Y:S02]  /*37c0*/  FMUL.FTZ R22, R22, c[0x0][0x320] ;  /* 0x0000c80016167a20 */ /* 0x000fe40000410000 */
[----:B------:R-:W-:Y:S02]  /*37d0*/  FMUL.FTZ R23, R23, c[0x0][0x320] ;  /* 0x0000c80017177a20 */ /* 0x000fe40000410000 */
[----:B------:R-:W-:Y:S02]  /*37e0*/  FMUL.FTZ R8, R8, c[0x0][0x320] ;  /* 0x0000c80008087a20 */ /* 0x000fe40000410000 */
[----:B------:R-:W-:-:S02]  /*37f0*/  FMUL.FTZ R9, R9, c[0x0][0x320] ;  /* 0x0000c80009097a20 */ /* 0x000fc40000410000 */
[----:B------:R-:W-:Y:S02]  /*3800*/  FMUL.FTZ R10, R10, c[0x0][0x320] ;  /* 0x0000c8000a0a7a20 */ /* 0x000fe40000410000 */
[----:B------:R-:W-:Y:S02]  /*3810*/  FMUL.FTZ R11, R11, c[0x0][0x320] ;  /* 0x0000c8000b0b7a20 */ /* 0x000fe40000410000 */
[----:B------:R-:W-:Y:S02]  /*3820*/  FMUL.FTZ R4, R4, c[0x0][0x320] ;  /* 0x0000c80004047a20 */ /* 0x000fe40000410000 */
[----:B------:R-:W-:Y:S02]  /*3830*/  FMUL.FTZ R5, R5, c[0x0][0x320] ;  /* 0x0000c80005057a20 */ /* 0x000fe40000410000 */
[----:B-1----:R-:W-:Y:S02]  /*3840*/  FMUL.FTZ R0, R76, c[0x0][0x320] ;  /* 0x0000c8004c007a20 */ /* 0x002fe40000410000 */
[----:B------:R-:W-:-:S02]  /*3850*/  FMUL.FTZ R6, R6, c[0x0][0x320] ;  /* 0x0000c80006067a20 */ /* 0x000fc40000410000 */
[----:B------:R-:W-:Y:S01]  /*3860*/  FMUL.FTZ R7, R7, c[0x0][0x320] ;  /* 0x0000c80007077a20 */ /* 0x000fe20000410000 */
[----:B------:R1:W1:Y:S08]  /*3870*/  MUFU.TANH R48, R0 ;  /* 0x0000000000307308 */ /* 0x0002700000002400 */
[----:B------:R-:W1:Y:S08]  /*3880*/  MUFU.TANH R77, R77 ;  /* 0x0000004d004d7308 */ /* 0x000e700000002400 */
        /* <DEDUP_REMOVED lines=10> */
[----:B------:R1:W1:Y:S08]  /*3930*/  MUFU.TANH R38, R20 ;  /* 0x0000001400267308 */ /* 0x0002700000002400 */
        /* <DEDUP_REMOVED lines=10> */
[----:B------:R1:W1:Y:S01]  /*39e0*/  MUFU.TANH R42, R7 ;  /* 0x00000007002a7308 */ /* 0x0002620000002400 */
[----:B------:R-:W-:Y:S01]  /*39f0*/  BSSY B0, `(.L_x_1268) ;  /* 0x000004c000007945 */ /* 0x000fe20003800000 */
[----:B------:R-:W-:Y:S01]  /*3a00*/  BAR.SYNC.DEFER_BLOCKING 0x0 ;  /* 0x0000000000007b1d */ /* 0x000fe20000010000 */
[----:B------:R-:W-:-:S05]  /*3a10*/  ISETP.GT.AND P1, PT, R168, 0x3f, PT ;  /* 0x0000003fa800780c */ /* 0x000fca0003f24270 */
[----:B------:R-:W-:Y:S05]  /*3a20*/  @!P0 BRA `(.L_x_1269) ;  /* 0x0000048000008947 */ /* 0x000fea0003800000 */
[----:B--234-:R-:W-:Y:S01]  /*3a30*/  IMAD R2, R124, 0x40, R169 ;  /* 0x000000407c027824 */ /* 0x01cfe200078e02a9 */
[----:B------:R-:W-:-:S04]  /*3a40*/  MOV R232, RZ ;  /* 0x000000ff00e87202 */ /* 0x000fc80000000f00 */
[----:B------:R-:W-:-:S05]  /*3a50*/  IADD3 R2, R2, -0x40, R168 ;  /* 0xffffffc002027810 */ /* 0x000fca0007ffe0a8 */
[----:B------:R-:W-:-:S04]  /*3a60*/  @P2 IMAD.HI.U32 R3, R2, c[0x0][0x2bc], RZ ;  /* 0x0000af0002032a27 */ /* 0x000fc800078e00ff */
[----:B-1----:R-:W-:Y:S01]  /*3a70*/  IMAD.MOV.U32 R0, RZ, RZ, R2 ;  /* 0x000000ffff007224 */ /* 0x002fe200078e0002 */
[----:B------:R-:W-:-:S04]  /*3a80*/  @P2 SHF.R.U32.HI R0, RZ, c[0x0][0x2c0], R3 ;  /* 0x0000b000ff002a19 */ /* 0x000fc80000011603 */
[----:B------:R-:W-:-:S04]  /*3a90*/  @!P1 IADD3 R3, P0, R0, R166, RZ ;  /* 0x000000a600039210 */ /* 0x000fc80007f1e0ff */
[----:B------:R-:W-:Y:S02]  /*3aa0*/  @!P1 LEA.HI.X.SX32 R5, R0, R163, 0x1, P0 ;  /* 0x000000a300059211 */ /* 0x000fe400000f0eff */
[----:B------:R-:W-:-:S04]  /*3ab0*/  @!P1 LEA R4, P0, R3, c[0x0][0x2a0], 0x2 ;  /* 0x0000a80003049a11 */ /* 0x000fc800078010ff */
[----:B------:R-:W-:-:S05]  /*3ac0*/  @!P1 LEA.HI.X R5, R3, c[0x0][0x2a4], R5, 0x2, P0 ;  /* 0x0000a90003059a11 */ /* 0x000fca00000f1405 */
[----:B------:R-:W2:Y:S01]  /*3ad0*/  @!P1 LDG.E R232, [R4.64] ;  /* 0x0000000604e89981 */ /* 0x000ea2000c1e1900 */
[----:B------:R-:W-:-:S04]  /*3ae0*/  IMAD.MOV R0, RZ, RZ, -R0 ;  /* 0x000000ffff007224 */ /* 0x000fc800078e0a00 */
[----:B------:R-:W-:-:S04]  /*3af0*/  IMAD R234, R0, c[0x0][0x2b8], R2 ;  /* 0x0000ae0000ea7a24 */ /* 0x000fc800078e0202 */
[----:B------:R-:W-:Y:S01]  /*3b00*/  IMAD.WIDE.U32 R2, R234, c[0x0][0x1e0], RZ ;  /* 0x00007800ea027a25 */ /* 0x000fe200078e00ff */
[----:B------:R-:W-:-:S05]  /*3b10*/  SHF.R.S32.HI R0, RZ, 0x1f, R234 ;  /* 0x0000001fff007819 */ /* 0x000fca00000114ea */
[----:B------:R-:W-:-:S04]  /*3b20*/  IMAD R0, R0, c[0x0][0x1e0], RZ ;  /* 0x0000780000007a24 */ /* 0x000fc800078e02ff */
[----:B------:R-:W-:-:S05]  /*3b30*/  IMAD R0, R234, c[0x0][0x1e4], R0 ;  /* 0x00007900ea007a24 */ /* 0x000fca00078e0200 */
[----:B------:R-:W-:Y:S02]  /*3b40*/  IADD3 R3, R3, R0, RZ ;  /* 0x0000000003037210 */ /* 0x000fe40007ffe0ff */
        /* <DEDUP_REMOVED lines=10> */
.L_x_1318:
[----:B------:R-:W-:Y:S05]  /*3bf0*/  BRA.DIV ~URZ, `(.L_x_1271) ;  /* 0x0000d5e27f007947 */ /* 0x000fea000b800000 */
[----:B------:R-:W3:Y:S01]  /*3c00*/  SHFL.IDX PT, R0, R13, RZ, 0x1c1f ;  /* 0x001c1fff0d007589 */ /* 0x000ee200000e0000 */
[C---:B------:R-:W-:Y:S02]  /*3c10*/  IADD3 R2, R240.reuse, 0x20, RZ ;  /* 0x00000020f0027810 */ /* 0x040fe40007ffe0ff */
[----:B------:R-:W-:Y:S02]  /*3c20*/  IADD3 R5, R240, 0x40, RZ ;  /* 0x00000040f0057810 */ /* 0x000fe40007ffe0ff */
[----:B------:R-:W-:Y:S02]  /*3c30*/  ISETP.GE.AND P4, PT, R2, c[0x0][0x1d4], PT ;  /* 0x0000750002007a0c */ /* 0x000fe40003f86270 */
[----:B------:R-:W-:Y:S02]  /*3c40*/  ISETP.GE.AND P5, PT, R240, c[0x0][0x1d4], PT ;  /* 0x00007500f0007a0c */ /* 0x000fe40003fa6270 */
[----:B------:R-:W-:-:S02]  /*3c50*/  SEL R11, RZ, 0x10, P4 ;  /* 0x00000010ff0b7807 */ /* 0x000fc40002000000 */
[----:B------:R-:W-:Y:S02]  /*3c60*/  SEL R12, RZ, 0x10, P5 ;  /* 0x00000010ff0c7807 */ /* 0x000fe40002800000 */
[C---:B---3--:R-:W-:Y:S02]  /*3c70*/  IADD3 R6, P0, R0.reuse, R159, RZ ;  /* 0x0000009f00067210 */ /* 0x048fe40007f1e0ff */
[----:B------:R-:W-:-:S03]  /*3c80*/  IADD3 R2, P6, R0, R160, RZ ;  /* 0x000000a000027210 */ /* 0x000fc60007fde0ff */
[C---:B--2---:R-:W-:Y:S01]  /*3c90*/  IMAD.X R7, R4.reuse, 0x1, R125, P0 ;  /* 0x0000000104077824 */ /* 0x044fe200000e067d */
[----:B------:R-:W-:Y:S01]  /*3ca0*/  ISETP.GE.AND P0, PT, R5, c[0x0][0x1d4], PT ;  /* 0x0000750005007a0c */ /* 0x000fe20003f06270 */
[----:B------:R-:W-:Y:S01]  /*3cb0*/  IMAD.X R3, R4, 0x1, R127, P6 ;  /* 0x0000000104037824 */ /* 0x000fe200030e067f */
[----:B------:R-:W-:Y:S02]  /*3cc0*/  IADD3 R8, P6, R0, R161, RZ ;  /* 0x000000a100087210 */ /* 0x000fe40007fde0ff */
[----:B------:R-:W-:Y:S01]  /*3cd0*/  @!PT LDS RZ, [RZ] ;  /* 0x00000000fffff984 */ /* 0x000fe20000000800 */
[----:B------:R-:W-:Y:S01]  /*3ce0*/  @!PT LDS RZ, [RZ] ;  /* 0x00000000fffff984 */ /* 0x000fe20000000800 */
[----:B------:R2:W-:Y:S03]  /*3cf0*/  LDGSTS.E.BYPASS.LTC128B.128 [R217+0x3100], [R6.64], !P5 ;  /* 0x0310000006d97fae */ /* 0x0005e6000e901d46 */
[----:B------:R-:W-:Y:S01]  /*3d00*/  IMAD.X R9, R4, 0x1, R126, P6 ;  /* 0x0000000104097824 */ /* 0x000fe200030e067e */
[----:B------:R2:W-:Y:S04]  /*3d10*/  LDGSTS.E.BYPASS.LTC128B.128 [R217+0x4100], [R2.64], !P4 ;  /* 0x0410000002d97fae */ /* 0x0005e8000e101d46 */
[----:B------:R-:W3:Y:S04]  /*3d20*/  SHFL.IDX PT, R0, R13, 0x1, 0x1c1f ;  /* 0x003c1f000d007f89 */ /* 0x000ee800000e0000 */
[----:B------:R2:W-:Y:S04]  /*3d30*/  LDGSTS.E.BYPASS.LTC128B.128 [R217+0x5100], [R8.64], !P0 ;  /* 0x0510000008d97fae */ /* 0x0005e8000c101d46 */
[----:B------:R4:W1:Y:S02]  /*3d40*/  SHFL.IDX PT, R4, R10, 0x1, 0x1c1f ;  /* 0x003c1f000a047f89 */ /* 0x00086400000e0000 */
[----:B-1--4-:R-:W-:-:S02]  /*3d50*/  SEL R10, RZ, 0x10, P0 ;  /* 0x00000010ff0a7807 */ /* 0x012fc40000000000 */
.L_x_1319:
[----:B--23--:R-:W-:Y:S02]  /*3d60*/  IADD3 R8, -R12, 0x10, RZ ;  /* 0x000000100c087810 */ /* 0x00cfe40007ffe1ff */
[----:B------:R-:W-:-:S02]  /*3d70*/  IADD3 R2, -R11, 0x10, RZ ;  /* 0x000000100b027810 */ /* 0x000fc40007ffe1ff */
[----:B------:R-:W-:Y:S02]  /*3d80*/  LOP3.LUT R8, R8, 0xf, RZ, 0xc0, !PT ;  /* 0x0000000f08087812 */ /* 0x000fe400078ec0ff */
[----:B------:R-:W-:Y:S02]  /*3d90*/  IADD3 R3, -R10, 0x10, RZ ;  /* 0x000000100a037810 */ /* 0x000fe40007ffe1ff */
[----:B------:R-:W-:Y:S02]  /*3da0*/  LOP3.LUT R6, R2, 0xf, RZ, 0xc0, !PT ;  /* 0x0000000f02067812 */ /* 0x000fe400078ec0ff */
[-C--:B------:R-:W-:Y:S02]  /*3db0*/  IADD3 R8, P4, P0, R8, R0.reuse, R159 ;  /* 0x0000000008087210 */ /* 0x080fe4000789e09f */
[----:B------:R-:W-:Y:S02]  /*3dc0*/  LOP3.LUT R2, R3, 0xf, RZ, 0xc0, !PT ;  /* 0x0000000f03027812 */ /* 0x000fe400078ec0ff */
[----:B------:R-:W-:-:S02]  /*3dd0*/  IADD3 R6, P6, P5, R6, R0, R160 ;  /* 0x0000000006067210 */ /* 0x000fc40007dde0a0 */
[----:B------:R-:W-:Y:S02]  /*3de0*/  IADD3.X R9, RZ, R4, R125, P4, P0 ;  /* 0x00000004ff097210 */ /* 0x000fe400027e047d */
[----:B------:R-:W-:Y:S02]  /*3df0*/  IADD3 R2, P4, P0, R2, R0, R161 ;  /* 0x0000000002027210 */ /* 0x000fe4000789e0a1 */
[-C--:B------:R-:W-:Y:S02]  /*3e00*/  IADD3.X R7, RZ, R4.reuse, R127, P6, P5 ;  /* 0x00000004ff077210 */ /* 0x080fe400037ea47f */
[----:B------:R-:W-:Y:S02]  /*3e10*/  ISETP.NE.U32.AND P6, PT, R12, RZ, PT ;  /* 0x000000ff0c00720c */ /* 0x000fe40003fc5070 */
[----:B------:R-:W-:Y:S02]  /*3e20*/  ISETP.NE.U32.AND P5, PT, R11, RZ, PT ;  /* 0x000000ff0b00720c */ /* 0x000fe40003fa5070 */
[----:B------:R-:W-:-:S02]  /*3e30*/  IADD3.X R3, RZ, R4, R126, P4, P0 ;  /* 0x00000004ff037210 */ /* 0x000fc400027e047e */
[----:B------:R-:W-:-:S07]  /*3e40*/  ISETP.NE.U32.AND P0, PT, R10, RZ, PT ;  /* 0x000000ff0a00720c */ /* 0x000fce0003f05070 */
[----:B------:R-:W-:Y:S01]  /*3e50*/  @!PT LDS RZ, [RZ] ;  /* 0x00000000fffff984 */ /* 0x000fe20000000800 */
[----:B------:R-:W-:Y:S01]  /*3e60*/  @!PT LDS RZ, [RZ] ;  /* 0x00000000fffff984 */ /* 0x000fe20000000800 */
[----:B------:R-:W-:Y:S01]  /*3e70*/  @!PT LDS RZ, [RZ] ;  /* 0x00000000fffff984 */ /* 0x000fe20000000800 */
[----:B------:R1:W-:Y:S04]  /*3e80*/  LDGSTS.E.BYPASS.LTC128B.128.ZFILL [R217+0x3900], [R8.64], P6 ;  /* 0x0390000008d97fae */ /* 0x0003e8000b141d46 */
[----:B------:R1:W-:Y:S04]  /*3e90*/  LDGSTS.E.BYPASS.LTC128B.128.ZFILL [R217+0x4900], [R6.64], P5 ;  /* 0x0490000006d97fae */ /* 0x0003e8000a941d46 */
[----:B------:R1:W-:Y:S02]  /*3ea0*/  LDGSTS.E.BYPASS.LTC128B.128.ZFILL [R217+0x5900], [R2.64], P0 ;  /* 0x0590000002d97fae */ /* 0x0003e40008141d46 */
.L_x_1269:
[----:B--234-:R-:W-:Y:S05]  /*3eb0*/  BSYNC B0 ;  /* 0x0000000000007941 */ /* 0x01cfea0003800000 */
.L_x_1268:
[----:B-1----:R-:W2:Y:S04]  /*3ec0*/  LDL R3, [R1+0x78] ;  /* 0x0000780001037983 */ /* 0x002ea80000100800 */
[----:B------:R-:W2:Y:S04]  /*3ed0*/  LDL R2, [R1+0xb4] ;  /* 0x0000b40001027983 */ /* 0x000ea80000100800 */
[----:B------:R-:W3:Y:S01]  /*3ee0*/  LDL R5, [R1+0x3c] ;  /* 0x00003c0001057983 */ /* 0x000ee20000100800 */
[----:B------:R-:W-:-:S03]  /*3ef0*/  MOV R0, 0x1 ;  /* 0x0000000100007802 */ /* 0x000fc60000000f00 */
[----:B------:R-:W0:Y:S02]  /*3f00*/  LDGDEPBAR ;  /* 0x00000000000079af */ /* 0x000e240000000000 */
[----:B------:R-:W-:Y:S01]  /*3f10*/  IMAD R0, R124, -0x40, R0 ;  /* 0xffffffc07c007824 */ /* 0x000fe200078e0200 */
[----:B--2---:R-:W-:Y:S02]  /*3f20*/  IADD3 R4, R2, R3, RZ ;  /* 0x0000000302047210 */ /* 0x004fe40007ffe0ff */
[----:B------:R-:W-:Y:S02]  /*3f30*/  MOV R3, c[0x0][0x2ac] ;  /* 0x0000ab0000037a02 */ /* 0x000fe40000000f00 */
[----:B---3--:R-:W-:Y:S01]  /*3f40*/  IADD3 R7, -R5, R140, RZ ;  /* 0x0000008c05077210 */ /* 0x008fe20007ffe1ff */
[----:B------:R-:W-:Y:S01]  /*3f50*/  @P3 IMAD.HI.U32 R2, R4, c[0x0][0x2c8], RZ ;  /* 0x0000b20004023a27 */ /* 0x000fe200078e00ff */
[----:B------:R1:W-:Y:S03]  /*3f60*/  STL [R1], R4 ;  /* 0x0000000401007387 */ /* 0x0003e60000100800 */
[----:B------:R-:W-:-:S05]  /*3f70*/  IMAD R0, R3, c[0x0][0x1d0], R0 ;  /* 0x0000740003007a24 */ /* 0x000fca00078e0200 */
[----:B------:R-:W-:Y:S02]  /*3f80*/  IADD3 R6, R0, -c[0x0][0x168], -R5 ;  /* 0x80005a0000067a10 */ /* 0x000fe40007ffe805 */
[----:B-1----:R-:W-:Y:S01]  /*3f90*/  @P3 SHF.R.U32.HI R4, RZ, c[0x0][0x2cc], R2 ;  /* 0x0000b300ff043a19 */ /* 0x002fe20000011602 */
[----:B------:R-:W-:Y:S05]  /*3fa0*/  BRA.DIV ~URZ, `(.L_x_1272) ;  /* 0x0000d4827f007947 */ /* 0x000fea000b800000 */
[----:B------:R1:W2:Y:S02]  /*3fb0*/  SHFL.IDX PT, R0, R4, RZ, 0x1c1f ;  /* 0x001c1fff04007589 */ /* 0x0002a400000e0000 */
.L_x_1320:
[----:B--2---:R-:W-:-:S05]  /*3fc0*/  IMAD.IADD R0, R6, 0x1, R0 ;  /* 0x0000000106007824 */ /* 0x004fca00078e0200 */
[----:B------:R-:W-:-:S04]  /*3fd0*/  IMNMX R0, R7, R0, PT ;  /* 0x0000000007007217 */ /* 0x000fc80003800200 */
[C---:B------:R-:W-:Y:S02]  /*3fe0*/  ISETP.GT.AND P6, PT, R0.reuse, RZ, PT ;  /* 0x000000ff0000720c */ /* 0x040fe40003fc4270 */
[C---:B------:R-:W-:Y:S02]  /*3ff0*/  ISETP.GT.AND P5, PT, R0.reuse, 0x1, PT ;  /* 0x000000010000780c */ /* 0x040fe40003fa4270 */
[C---:B------:R-:W-:Y:S02]  /*4000*/  ISETP.GT.AND P4, PT, R0.reuse, 0x8, PT ;  /* 0x000000080000780c */ /* 0x040fe40003f84270 */
[----:B------:R-:W-:Y:S02]  /*4010*/  ISETP.GT.AND P0, PT, R0, 0x9, PT ;  /* 0x000000090000780c */ /* 0x000fe40003f04270 */
        /* <DEDUP_REMOVED lines=16> */
[----:B------:R-:W-:Y:S02]  /*4120*/  FSEL R98, R84, -INF , P6 ;  /* 0xff80000054627808 */ /* 0x000fe40003000000 */
[----:B------:R-:W-:Y:S02]  /*4130*/  FSEL R100, R49, -INF , P5 ;  /* 0xff80000031647808 */ /* 0x000fe40002800000 */
[----:B------:R-:W-:Y:S02]  /*4140*/  FSEL R106, R48, -INF , P4 ;  /* 0xff800000306a7808 */ /* 0x000fe40002000000 */
[----:B------:R-:W-:-:S02]  /*4150*/  FSEL R107, R77, -INF , P0 ;  /* 0xff8000004d6b7808 */ /* 0x000fc40000000000 */
[C---:B------:R-:W-:Y:S02]  /*4160*/  ISETP.GT.AND P6, PT, R0.reuse, 0x30, PT ;  /* 0x000000300000780c */ /* 0x040fe40003fc4270 */
[C---:B------:R-:W-:Y:S02]  /*4170*/  ISETP.GT.AND P5, PT, R0.reuse, 0x31, PT ;  /* 0x000000310000780c */ /* 0x040fe40003fa4270 */
[C---:B------:R-:W-:Y:S02]  /*4180*/  ISETP.GT.AND P4, PT, R0.reuse, 0x38, PT ;  /* 0x000000380000780c */ /* 0x040fe40003f84270 */
[----:B------:R-:W-:Y:S02]  /*4190*/  ISETP.GT.AND P0, PT, R0, 0x39, PT ;  /* 0x000000390000780c */ /* 0x000fe40003f04270 */
[----:B------:R-:W-:Y:S02]  /*41a0*/  FSEL R105, R44, -INF , P6 ;  /* 0xff8000002c697808 */ /* 0x000fe40003000000 */
[----:B------:R-:W-:-:S02]  /*41b0*/  FSEL R99, R45, -INF , P5 ;  /* 0xff8000002d637808 */ /* 0x000fc40002800000 */
[----:B------:R-:W-:Y:S02]  /*41c0*/  FSEL R97, R17, -INF , P4 ;  /* 0xff80000011617808 */ /* 0x000fe40002000000 */
[----:B------:R-:W-:Y:S01]  /*41d0*/  FSEL R96, R15, -INF , P0 ;  /* 0xff8000000f607808 */ /* 0x000fe20000000000 */
[----:B------:R-:W-:Y:S05]  /*41e0*/  BRA.DIV ~URZ, `(.L_x_1273) ;  /* 0x0000d2a27f007947 */ /* 0x000fea000b800000 */
[----:B------:R-:W2:Y:S04]  /*41f0*/  SHFL.IDX PT, R2, R4, 0x2, 0x1c1f ;  /* 0x005c1f0004027f89 */ /* 0x000ea800000e0000 */
[----:B------:R-:W3:Y:S04]  /*4200*/  SHFL.IDX PT, R3, R4, 0x1, 0x1c1f ;  /* 0x003c1f0004037f89 */ /* 0x000ee800000e0000 */
[----:B------:R4:W5:Y:S01]  /*4210*/  SHFL.IDX PT, R0, R4, 0x3, 0x1c1f ;  /* 0x007c1f0004007f89 */ /* 0x00096200000e0000 */
[----:B--2---:R-:W-:-:S02]  /*4220*/  IMAD.IADD R2, R6, 0x1, R2 ;  /* 0x0000000106027824 */ /* 0x004fc400078e0202 */
[----:B---3--:R-:W-:-:S03]  /*4230*/  IMAD.IADD R3, R6, 0x1, R3 ;  /* 0x0000000106037824 */ /* 0x008fc600078e0203 */
[----:B------:R-:W-:Y:S02]  /*4240*/  IMNMX R2, R7, R2, PT ;  /* 0x0000000207027217 */ /* 0x000fe40003800200 */
[----:B-1--4-:R-:W-:Y:S01]  /*4250*/  FMNMX.FTZ R4, R8, R10, !PT ;  /* 0x0000000a08047209 */ /* 0x012fe20007810000 */
[----:B-----5:R-:W-:Y:S01]  /*4260*/  IMAD.IADD R0, R6, 0x1, R0 ;  /* 0x0000000106007824 */ /* 0x020fe200078e0200 */
[C---:B------:R-:W-:Y:S02]  /*4270*/  ISETP.GT.AND P6, PT, R2.reuse, RZ, PT ;  /* 0x000000ff0200720c */ /* 0x040fe40003fc4270 */
        /* <DEDUP_REMOVED lines=27> */
[----:B------:R-:W-:Y:S02]  /*4430*/  IMNMX R3, R7, R3, PT ;  /* 0x0000000307037217 */ /* 0x000fe40003800200 */
[----:B------:R-:W-:Y:S02]  /*4440*/  FSEL R129, R38, -INF , P6 ;  /* 0xff80000026817808 */ /* 0x000fe40003000000 */
[----:B------:R-:W-:Y:S02]  /*4450*/  FSEL R128, R37, -INF , P5 ;  /* 0xff80000025807808 */ /* 0x000fe40002800000 */
[----:B------:R-:W-:Y:S02]  /*4460*/  FSEL R127, R31, -INF , P4 ;  /* 0xff8000001f7f7808 */ /* 0x000fe40002000000 */
[----:B------:R-:W-:Y:S02]  /*4470*/  FSEL R126, R28, -INF , P0 ;  /* 0xff8000001c7e7808 */ /* 0x000fe40000000000 */
[----:B------:R-:W-:-:S02]  /*4480*/  ISETP.GT.AND P6, PT, R3, RZ, PT ;  /* 0x000000ff0300720c */ /* 0x000fc40003fc4270 */
[C---:B------:R-:W-:Y:S02]  /*4490*/  ISETP.GT.AND P5, PT, R3.reuse, 0x1, PT ;  /* 0x000000010300780c */ /* 0x040fe40003fa4270 */
[C---:B------:R-:W-:Y:S02]  /*44a0*/  ISETP.GT.AND P4, PT, R3.reuse, 0x8, PT ;  /* 0x000000080300780c */ /* 0x040fe40003f84270 */
[----:B------:R-:W-:Y:S02]  /*44b0*/  ISETP.GT.AND P0, PT, R3, 0x9, PT ;  /* 0x000000090300780c */ /* 0x000fe40003f04270 */
[----:B------:R-:W-:Y:S02]  /*44c0*/  FSEL R9, R158, -INF , P6 ;  /* 0xff8000009e097808 */ /* 0x000fe40003000000 */
[----:B------:R-:W-:Y:S02]  /*44d0*/  FSEL R11, R157, -INF , P5 ;  /* 0xff8000009d0b7808 */ /* 0x000fe40002800000 */
[----:B------:R-:W-:-:S02]  /*44e0*/  FSEL R13, R143, -INF , P4 ;  /* 0xff8000008f0d7808 */ /* 0x000fc40002000000 */
[----:B------:R-:W-:Y:S02]  /*44f0*/  FSEL R15, R142, -INF , P0 ;  /* 0xff8000008e0f7808 */ /* 0x000fe40000000000 */
[C---:B------:R-:W-:Y:S02]  /*4500*/  ISETP.GT.AND P6, PT, R3.reuse, 0x10, PT ;  /* 0x000000100300780c */ /* 0x040fe40003fc4270 */
[C---:B------:R-:W-:Y:S02]  /*4510*/  ISETP.GT.AND P5, PT, R3.reuse, 0x11, PT ;  /* 0x000000110300780c */ /* 0x040fe40003fa4270 */
[C---:B------:R-:W-:Y:S02]  /*4520*/  ISETP.GT.AND P4, PT, R3.reuse, 0x18, PT ;  /* 0x000000180300780c */ /* 0x040fe40003f84270 */
[----:B------:R-:W-:Y:S02]  /*4530*/  ISETP.GT.AND P0, PT, R3, 0x19, PT ;  /* 0x000000190300780c */ /* 0x000fe40003f04270 */
[----:B------:R-:W-:-:S02]  /*4540*/  FSEL R17, R113, -INF , P6 ;  /* 0xff80000071117808 */ /* 0x000fc40003000000 */
[----:B------:R-:W-:Y:S02]  /*4550*/  FSEL R19, R112, -INF , P5 ;  /* 0xff80000070137808 */ /* 0x000fe40002800000 */
[----:B------:R-:W-:Y:S02]  /*4560*/  FSEL R21, R95, -INF , P4 ;  /* 0xff8000005f157808 */ /* 0x000fe40002000000 */
[----:B------:R-:W-:Y:S02]  /*4570*/  FSEL R24, R94, -INF , P0 ;  /* 0xff8000005e187808 */ /* 0x000fe40000000000 */
[C---:B------:R-:W-:Y:S02]  /*4580*/  ISETP.GT.AND P6, PT, R3.reuse, 0x20, PT ;  /* 0x000000200300780c */ /* 0x040fe40003fc4270 */
[C---:B------:R-:W-:Y:S02]  /*4590*/  ISETP.GT.AND P5, PT, R3.reuse, 0x21, PT ;  /* 0x000000210300780c */ /* 0x040fe40003fa4270 */
[----:B------:R-:W-:-:S02]  /*45a0*/  ISETP.GT.AND P4, PT, R3, 0x28, PT ;  /* 0x000000280300780c */ /* 0x000fc40003f84270 */
[----:B------:R-:W-:Y:S02]  /*45b0*/  ISETP.GT.AND P0, PT, R3, 0x29, PT ;  /* 0x000000290300780c */ /* 0x000fe40003f04270 */
[----:B------:R-:W-:Y:S02]  /*45c0*/  FSEL R116, R87, -INF , P6 ;  /* 0xff80000057747808 */ /* 0x000fe40003000000 */
[----:B------:R-:W-:Y:S02]  /*45d0*/  FSEL R120, R86, -INF , P5 ;  /* 0xff80000056787808 */ /* 0x000fe40002800000 */
[----:B------:R-:W-:Y:S02]  /*45e0*/  FSEL R119, R78, -INF , P4 ;  /* 0xff8000004e777808 */ /* 0x000fe40002000000 */
[----:B------:R-:W-:Y:S02]  /*45f0*/  FSEL R118, R79, -INF , P0 ;  /* 0xff8000004f767808 */ /* 0x000fe40000000000 */
[----:B------:R-:W-:-:S02]  /*4600*/  ISETP.GT.AND P6, PT, R3, 0x30, PT ;  /* 0x000000300300780c */ /* 0x000fc40003fc4270 */
[C---:B------:R-:W-:Y:S02]  /*4610*/  ISETP.GT.AND P5, PT, R3.reuse, 0x31, PT ;  /* 0x000000310300780c */ /* 0x040fe40003fa4270 */
[C---:B------:R-:W-:Y:S02]  /*4620*/  ISETP.GT.AND P4, PT, R3.reuse, 0x38, PT ;  /* 0x000000380300780c */ /* 0x040fe40003f84270 */
[----:B------:R-:W-:Y:S02]  /*4630*/  ISETP.GT.AND P0, PT, R3, 0x39, PT ;  /* 0x000000390300780c */ /* 0x000fe40003f04270 */
[----:B------:R-:W-:Y:S02]  /*4640*/  IMNMX R0, R7, R0, PT ;  /* 0x0000000007007217 */ /* 0x000fe40003800200 */
[----:B------:R-:W-:Y:S02]  /*4650*/  FSEL R117, R46, -INF , P6 ;  /* 0xff8000002e757808 */ /* 0x000fe40003000000 */
[----:B------:R-:W-:-:S02]  /*4660*/  FSEL R123, R47, -INF , P5 ;  /* 0xff8000002f7b7808 */ /* 0x000fc40002800000 */
[----:B------:R-:W-:Y:S02]  /*4670*/  FSEL R122, R34, -INF , P4 ;  /* 0xff800000227a7808 */ /* 0x000fe40002000000 */
[----:B------:R-:W-:Y:S02]  /*4680*/  FSEL R121, R32, -INF , P0 ;  /* 0xff80000020797808 */ /* 0x000fe40000000000 */
        /* <DEDUP_REMOVED lines=24> */
[----:B------:R-:W-:Y:S02]  /*4810*/  FMNMX.FTZ R2, R12, R4, !PT ;  /* 0x000000040c027209 */ /* 0x000fe40007810000 */
[C---:B------:R-:W-:Y:S02]  /*4820*/  ISETP.GT.AND P6, PT, R0.reuse, 0x30, PT ;  /* 0x000000300000780c */ /* 0x040fe40003fc4270 */
[C---:B------:R-:W-:Y:S02]  /*4830*/  ISETP.GT.AND P5, PT, R0.reuse, 0x31, PT ;  /* 0x000000310000780c */ /* 0x040fe40003fa4270 */
[----:B------:R-:W-:-:S02]  /*4840*/  ISETP.GT.AND P4, PT, R0, 0x38, PT ;  /* 0x000000380000780c */ /* 0x000fc40003f84270 */
[----:B------:R-:W-:Y:S02]  /*4850*/  ISETP.GT.AND P0, PT, R0, 0x39, PT ;  /* 0x000000390000780c */ /* 0x000fe40003f04270 */
        /* <DEDUP_REMOVED lines=42> */
[----:B------:R-:W-:Y:S02]  /*4b00*/  FSEL R112, R41, -INF , P6 ;  /* 0xff80000029707808 */ /* 0x000fe40003000000 */
[----:B------:R-:W-:Y:S02]  /*4b10*/  FMNMX.FTZ R0, R105, R0, !PT ;  /* 0x0000000069007209 */ /* 0x000fe40007810000 */
[----:B------:R-:W-:Y:S02]  /*4b20*/  FMNMX.FTZ R103, R117, R103, !PT ;  /* 0x0000006775677209 */ /* 0x000fe40007810000 */
[----:B------:R-:W-:Y:S02]  /*4b30*/  FMNMX.FTZ R3, R114, R3, !PT ;  /* 0x0000000372037209 */ /* 0x000fe40007810000 */
[----:B------:R-:W-:-:S02]  /*4b40*/  FMNMX.FTZ R2, R128, R2, !PT ;  /* 0x0000000280027209 */ /* 0x000fc40007810000 */
[----:B------:R-:W-:Y:S02]  /*4b50*/  FSEL R111, R39, -INF , P5 ;  /* 0xff800000276f7808 */ /* 0x000fe40002800000 */
[----:B------:R-:W-:Y:S02]  /*4b60*/  FMNMX.FTZ R0, R99, R0, !PT ;  /* 0x0000000063007209 */ /* 0x000fe40007810000 */
[----:B------:R-:W-:Y:S02]  /*4b70*/  FMNMX.FTZ R103, R123, R103, !PT ;  /* 0x000000677b677209 */ /* 0x000fe40007810000 */
[----:B------:R-:W-:Y:S02]  /*4b80*/  FMNMX.FTZ R3, R112, R3, !PT ;  /* 0x0000000370037209 */ /* 0x000fe40007810000 */
[----:B------:R-:W-:Y:S02]  /*4b90*/  FMNMX.FTZ R2, R127, R2, !PT ;  /* 0x000000027f027209 */ /* 0x000fe40007810000 */
[----:B------:R-:W-:-:S02]  /*4ba0*/  FSEL R110, R36, -INF , P4 ;  /* 0xff800000246e7808 */ /* 0x000fc40002000000 */
[----:B------:R-:W-:Y:S02]  /*4bb0*/  FMNMX.FTZ R0, R97, R0, !PT ;  /* 0x0000000061007209 */ /* 0x000fe40007810000 */
[----:B------:R-:W-:Y:S02]  /*4bc0*/  FMNMX.FTZ R103, R122, R103, !PT ;  /* 0x000000677a677209 */ /* 0x000fe40007810000 */
[----:B------:R-:W-:Y:S02]  /*4bd0*/  FMNMX.FTZ R3, R111, R3, !PT ;  /* 0x000000036f037209 */ /* 0x000fe40007810000 */
[----:B------:R-:W-:Y:S02]  /*4be0*/  FMNMX.FTZ R102, R126, R2, !PT ;  /* 0x000000027e667209 */ /* 0x000fe40007810000 */
[----:B------:R-:W-:Y:S02]  /*4bf0*/  FMNMX.FTZ R0, R96, R0, !PT ;  /* 0x0000000060007209 */ /* 0x000fe40007810000 */
[----:B------:R-:W-:Y:S01]  /*4c00*/  FMNMX.FTZ R103, R121, R103, !PT ;  /* 0x0000006779677209 */ /* 0x000fe20007810000 */
[----:B------:R-:W1:Y:S01]  /*4c10*/  SHFL.BFLY PT, R5, R102, 0x2, 0x1f ;  /* 0x0c401f0066057f89 */ /* 0x000e6200000e0000 */
[----:B------:R-:W-:-:S02]  /*4c20*/  FSEL R108, R42, -INF , P0 ;  /* 0xff8000002a6c7808 */ /* 0x000fc40000000000 */
[----:B------:R-:W-:Y:S01]  /*4c30*/  FMNMX.FTZ R2, R110, R3, !PT ;  /* 0x000000036e027209 */ /* 0x000fe20007810000 */
[----:B------:R-:W2:Y:S03]  /*4c40*/  SHFL.BFLY PT, R4, R0, 0x2, 0x1f ;  /* 0x0c401f0000047f89 */ /* 0x000ea600000e0000 */
[----:B------:R-:W-:Y:S01]  /*4c50*/  FMNMX.FTZ R2, R108, R2, !PT ;  /* 0x000000026c027209 */ /* 0x000fe20007810000 */
        /* <DEDUP_REMOVED lines=8> */
[----:B------:R-:W3:Y:S04]  /*4ce0*/  SHFL.BFLY PT, R3, R103, 0x1, 0x1f ;  /* 0x0c201f0067037f89 */ /* 0x000ee800000e0000 */
[----:B------:R4:W4:Y:S01]  /*4cf0*/  SHFL.BFLY PT, R101, R6, 0x1, 0x1f ;  /* 0x0c201f0006657f89 */ /* 0x00092200000e0000 */
[----:B-1----:R-:W-:Y:S02]  /*4d00*/  FMNMX.FTZ R102, R102, R4, !PT ;  /* 0x0000000466667209 */ /* 0x002fe40007810000 */
[----:B--2---:R-:W-:Y:S02]  /*4d10*/  FMNMX.FTZ R104, R0, R104, !PT ;  /* 0x0000006800687209 */ /* 0x004fe40007810000 */
[----:B---3--:R-:W-:-:S03]  /*4d20*/  FMNMX.FTZ R103, R103, R3, !PT ;  /* 0x0000000367677209 */ /* 0x008fc60007810000 */
.L_x_1321:
[C---:B------:R-:W-:Y:S01]  /*4d30*/  FMUL.FTZ R4, R104.reuse, c[0x0][0x2d0] ;  /* 0x0000b40068047a20 */ /* 0x040fe20000410000 */
[----:B------:R-:W-:Y:S01]  /*4d40*/  FSETP.NEU.FTZ.AND P0, PT, R104, -INF , PT ;  /* 0xff8000006800780b */ /* 0x000fe20003f1d000 */
[----:B------:R-:W2:Y:S01]  /*4d50*/  LDL R247, [R1+0x78] ;  /* 0x0000780001f77983 */ /* 0x000ea20000100800 */
[----:B------:R-:W-:Y:S01]  /*4d60*/  FMUL.FTZ R3, R103, c[0x0][0x2d0] ;  /* 0x0000b40067037a20 */ /* 0x000fe20000410000 */
[----:B----4-:R-:W-:Y:S01]  /*4d70*/  FMNMX.FTZ R101, R101, R6, !PT ;  /* 0x0000000665657209 */ /* 0x010fe20007810000 */
[----:B------:R-:W-:Y:S01]  /*4d80*/  WARPSYNC 0xffffffff ;  /* 0xffffffff00007948 */ /* 0x000fe20003800000 */
[----:B------:R-:W-:Y:S01]  /*4d90*/  FSEL R4, R4, RZ, P0 ;  /* 0x000000ff04047208 */ /* 0x000fe20000000000 */
[----:B------:R-:W-:Y:S01]  /*4da0*/  LDSM.16.MT88.4 R36, [R201] ;  /* 0x00000000c924783b */ /* 0x000fe20000004200 */
[----:B------:R-:W-:-:S03]  /*4db0*/  FSETP.NEU.FTZ.AND P0, PT, R103, -INF , PT ;  /* 0xff8000006700780b */ /* 0x000fc60003f1d000 */
[--C-:B------:R-:W-:Y:S01]  /*4dc0*/  FFMA.FTZ R0, R8, c[0x0][0x2d0], -R4.reuse ;  /* 0x0000b40008007a23 */ /* 0x100fe20000010804 */
[----:B------:R-:W-:Y:S01]  /*4dd0*/  FSEL R3, R3, RZ, P0 ;  /* 0x000000ff03037208 */ /* 0x000fe20000000000 */
[--C-:B------:R-:W-:Y:S01]  /*4de0*/  FFMA.FTZ R2, R20, c[0x0][0x2d0], -R4.reuse ;  /* 0x0000b40014027a23 */ /* 0x100fe20000010804 */
[----:B------:R-:W-:Y:S01]  /*4df0*/  FSETP.NEU.FTZ.AND P0, PT, R102, -INF , PT ;  /* 0xff8000006600780b */ /* 0x000fe20003f1d000 */
[----:B------:R1:W-:Y:S01]  /*4e00*/  MUFU.EX2 R189, R0 ;  /* 0x0000000000bd7308 */ /* 0x0003e20000000800 */
[----:B------:R-:W3:Y:S01]  /*4e10*/  LDSM.16.MT88.4 R48, [R202] ;  /* 0x00000000ca30783b */ /* 0x000ee20000004200 */
[----:B------:R-:W-:Y:S02]  /*4e20*/  FFMA.FTZ R5, R21, c[0x0][0x2d0], -R3 ;  /* 0x0000b40015057a23 */ /* 0x000fe40000010803 */
[--C-:B------:R-:W-:Y:S01]  /*4e30*/  FFMA.FTZ R105, R105, c[0x0][0x2d0], -R4.reuse ;  /* 0x0000b40069697a23 */ /* 0x100fe20000010804 */
[----:B------:R-:W4:Y:S01]  /*4e40*/  LDSM.16.MT88.4 R56, [R201+0x1000] ;  /* 0x00100000c938783b */ /* 0x000f220000004200 */
[----:B------:R-:W-:-:S02]  /*4e50*/  FFMA.FTZ R99, R99, c[0x0][0x2d0], -R4 ;  /* 0x0000b40063637a23 */ /* 0x000fc40000010804 */
[----:B------:R5:W-:Y:S01]  /*4e60*/  MUFU.EX2 R241, R2 ;  /* 0x0000000200f17308 */ /* 0x000be20000000800 */
[----:B------:R-:W-:Y:S01]  /*4e70*/  LDSM.16.MT88.4 R68, [R202+0x2000] ;  /* 0x00200000ca44783b */ /* 0x000fe20000004200 */
[----:B------:R-:W-:-:S03]  /*4e80*/  FFMA.FTZ R97, R97, c[0x0][0x2d0], -R4 ;  /* 0x0000b40061617a23 */ /* 0x000fc60000010804 */
[----:B------:R-:W-:Y:S01]  /*4e90*/  LDSM.16.MT88.4 R64, [R201+0x2000] ;  /* 0x00200000c940783b */ /* 0x000fe20000004200 */
[----:B-1----:R-:W-:Y:S02]  /*4ea0*/  FFMA.FTZ R0, R10, c[0x0][0x2d0], -R4 ;  /* 0x0000b4000a007a23 */ /* 0x002fe40000010804 */
[----:B------:R1:W-:Y:S01]  /*4eb0*/  MUFU.EX2 R236, R5 ;  /* 0x0000000500ec7308 */ /* 0x0003e20000000800 */
[----:B-----5:R-:W-:-:S07]  /*4ec0*/  FMUL.FTZ R2, R102, c[0x0][0x2d0] ;  /* 0x0000b40066027a20 */ /* 0x020fce0000410000 */
[----:B------:R5:W3:Y:S01]  /*4ed0*/  MUFU.EX2 R188, R0 ;  /* 0x0000000000bc7308 */ /* 0x000ae20000000800 */
[----:B------:R-:W-:Y:S02]  /*4ee0*/  FSEL R2, R2, RZ, P0 ;  /* 0x000000ff02027208 */ /* 0x000fe40000000000 */
[----:B------:R-:W-:-:S05]  /*4ef0*/  FSETP.NEU.FTZ.AND P0, PT, R101, -INF , PT ;  /* 0xff8000006500780b */ /* 0x000fca0003f1d000 */
[----:B------:R-:W-:Y:S01]  /*4f00*/  MUFU.EX2 R105, R105 ;  /* 0x0000006900697308 */ /* 0x000fe20000000800 */
[----:B-1----:R-:W-:Y:S02]  /*4f10*/  FFMA.FTZ R5, R30, c[0x0][0x2d0], -R2 ;  /* 0x0000b4001e057a23 */ /* 0x002fe40000010802 */
[----:B-----5:R-:W-:-:S05]  /*4f20*/  FFMA.FTZ R0, R12, c[0x0][0x2d0], -R4 ;  /* 0x0000b4000c007a23 */ /* 0x020fca0000010804 */
[----:B------:R1:W-:Y:S01]  /*4f30*/  MUFU.EX2 R229, R5 ;  /* 0x0000000500e57308 */ /* 0x0003e20000000800 */
[----:B---3--:R-:W-:-:S07]  /*4f40*/  F2FP.BF16.PACK_AB R20, R188, R189 ;  /* 0x000000bdbc14723e */ /* 0x008fce00000010ff */
[----:B------:R3:W-:Y:S01]  /*4f50*/  MUFU.EX2 R191, R0 ;  /* 0x0000000000bf7308 */ /* 0x0007e20000000800 */
[----:B-1----:R-:W-:-:S07]  /*4f60*/  FFMA.FTZ R5, R33, c[0x0][0x2d0], -R2 ;  /* 0x0000b40021057a23 */ /* 0x002fce0000010802 */
[----:B------:R-:W-:Y:S01]  /*4f70*/  MUFU.EX2 R230, R5 ;  /* 0x0000000500e67308 */ /* 0x000fe20000000800 */
[----:B---3--:R-:W-:-:S07]  /*4f80*/  FFMA.FTZ R0, R14, c[0x0][0x2d0], -R4 ;  /* 0x0000b4000e007a23 */ /* 0x008fce0000010804 */
[----:B------:R1:W3:Y:S02]  /*4f90*/  MUFU.EX2 R192, R0 ;  /* 0x0000000000c07308 */ /* 0x0002e40000000800 */
[----:B-1----:R-:W-:-:S06]  /*4fa0*/  FFMA.FTZ R0, R16, c[0x0][0x2d0], -R4 ;  /* 0x0000b40010007a23 */ /* 0x002fcc0000010804 */
[----:B------:R1:W-:Y:S02]  /*4fb0*/  MUFU.EX2 R238, R0 ;  /* 0x0000000000ee7308 */ /* 0x0003e40000000800 */
[----:B-1----:R-:W-:-:S06]  /*4fc0*/  FFMA.FTZ R0, R18, c[0x0][0x2d0], -R4 ;  /* 0x0000b40012007a23 */ /* 0x002fcc0000010804 */
[----:B------:R1:W5:Y:S02]  /*4fd0*/  MUFU.EX2 R239, R0 ;  /* 0x0000000000ef7308 */ /* 0x0003640000000800 */
[----:B-1----:R-:W-:Y:S01]  /*4fe0*/  FFMA.FTZ R0, R22, c[0x0][0x2d0], -R4 ;  /* 0x0000b40016007a23 */ /* 0x002fe20000010804 */
[----:B---3--:R-:W-:Y:S02]  /*4ff0*/  F2FP.BF16.PACK_AB R22, R192, R191 ;  /* 0x000000bfc016723e */ /* 0x008fe400000010ff */
[----:B-----5:R-:W-:-:S03]  /*5000*/  F2FP.BF16.PACK_AB R12, R239, R238 ;  /* 0x000000eeef0c723e */ /* 0x020fc600000010ff */
        /* <DEDUP_REMOVED lines=17> */
[----:B------:R1:W3:Y:S02]  /*5120*/  MUFU.EX2 R237, R0 ;  /* 0x0000000000ed7308 */ /* 0x0002e40000000800 */
[----:B-1----:R-:W-:Y:S01]  /*5130*/  FFMA.FTZ R0, R23, c[0x0][0x2d0], -R2 ;  /* 0x0000b40017007a23 */ /* 0x002fe20000010802 */
[----:B------:R-:W-:Y:S02]  /*5140*/  F2FP.BF16.PACK_AB R23, R190, R163 ;  /* 0x000000a3be17723e */ /* 0x000fe400000010ff */
[----:B---3--:R-:W-:-:S03]  /*5150*/  F2FP.BF16.PACK_AB R15, R237, R236 ;  /* 0x000000eced0f723e */ /* 0x008fc600000010ff */
[----:B------:R1:W-:Y:S02]  /*5160*/  MUFU.EX2 R147, R0 ;  /* 0x0000000000937308 */ /* 0x0003e40000000800 */
[C---:B------:R-:W-:Y:S08]  /*5170*/  HMMA.16816.F32.BF16 R84, R20.reuse, R48, RZ ;  /* 0x000000301454723c */ /* 0x040ff000000418ff */
[----:B----4-:R-:W-:Y:S01]  /*5180*/  HMMA.16816.F32.BF16 R80, R20, R56, RZ ;  /* 0x000000381450723c */ /* 0x010fe200000418ff */
[----:B-1----:R-:W-:-:S04]  /*5190*/  FFMA.FTZ R0, R25, c[0x0][0x2d0], -R2 ;  /* 0x0000b40019007a23 */ /* 0x002fc80000010802 */
[----:B------:R1:W3:Y:S03]  /*51a0*/  MUFU.EX2 R146, R0 ;  /* 0x0000000000927308 */ /* 0x0002e60000000800 */
[----:B------:R-:W-:Y:S01]  /*51b0*/  HMMA.16816.F32.BF16 R44, R20, R36, RZ ;  /* 0x00000024142c723c */ /* 0x000fe200000418ff */
[----:B-1----:R-:W-:Y:S01]  /*51c0*/  FFMA.FTZ R0, R26, c[0x0][0x2d0], -R2 ;  /* 0x0000b4001a007a23 */ /* 0x002fe20000010802 */
[----:B---3--:R-:W-:-:S03]  /*51d0*/  F2FP.BF16.PACK_AB R16, R146, R147 ;  /* 0x000000939210723e */ /* 0x008fc600000010ff */
[----:B------:R1:W-:Y:S02]  /*51e0*/  MUFU.EX2 R160, R0 ;  /* 0x0000000000a07308 */ /* 0x0003e40000000800 */
[--C-:B-1----:R-:W-:Y:S02]  /*51f0*/  FFMA.FTZ R0, R27, c[0x0][0x2d0], -R2.reuse ;  /* 0x0000b4001b007a23 */ /* 0x102fe40000010802 */
[----:B------:R-:W1:Y:S04]  /*5200*/  LDSM.16.MT88.4 R24, [R201+0x1400] ;  /* 0x00140000c918783b */ /* 0x000e680000004200 */
[----:B------:R3:W4:Y:S02]  /*5210*/  MUFU.EX2 R227, R0 ;  /* 0x0000000000e37308 */ /* 0x0007240000000800 */
[----:B---3--:R-:W-:Y:S01]  /*5220*/  FFMA.FTZ R0, R29, c[0x0][0x2d0], -R2 ;  /* 0x0000b4001d007a23 */ /* 0x008fe20000010802 */
[----:B----4-:R-:W-:-:S05]  /*5230*/  F2FP.BF16.PACK_AB R18, R227, R160 ;  /* 0x000000a0e312723e */ /* 0x010fca00000010ff */
[----:B------:R3:W4:Y:S02]  /*5240*/  MUFU.EX2 R228, R0 ;  /* 0x0000000000e47308 */ /* 0x0007240000000800 */
[----:B---3--:R-:W-:Y:S01]  /*5250*/  FMUL.FTZ R0, R101, c[0x0][0x2d0] ;  /* 0x0000b40065007a20 */ /* 0x008fe20000410000 */
[----:B----4-:R-:W-:Y:S01]  /*5260*/  F2FP.BF16.PACK_AB R8, R229, R228 ;  /* 0x000000e4e508723e */ /* 0x010fe200000010ff */
[----:B-1----:R-:W-:Y:S03]  /*5270*/  HMMA.16816.F32.BF16 R156, R12, R24, R80 ;  /* 0x000000180c9c723c */ /* 0x002fe60000041850 */
[----:B------:R-:W-:-:S05]  /*5280*/  FSEL R0, R0, RZ, P0 ;  /* 0x000000ff00007208 */ /* 0x000fca0000000000 */
[--C-:B------:R-:W-:Y:S02]  /*5290*/  FFMA.FTZ R5, R7, c[0x0][0x2d0], -R0.reuse ;  /* 0x0000b40007057a23 */ /* 0x100fe40000010800 */
[--C-:B------:R-:W-:Y:S02]  /*52a0*/  FFMA.FTZ R6, R35, c[0x0][0x2d0], -R0.reuse ;  /* 0x0000b40023067a23 */ /* 0x100fe40000010800 */
[----:B------:R1:W-:Y:S08]  /*52b0*/  MUFU.EX2 R145, R5 ;  /* 0x0000000500917308 */ /* 0x0003f00000000800 */
[----:B------:R-:W-:Y:S01]  /*52c0*/  MUFU.EX2 R226, R6 ;  /* 0x0000000600e27308 */ /* 0x000fe20000000800 */
[----:B-1----:R-:W-:-:S07]  /*52d0*/  FFMA.FTZ R5, R28, c[0x0][0x2d0], -R0 ;  /* 0x0000b4001c057a23 */ /* 0x002fce0000010800 */
[----:B------:R1:W3:Y:S02]  /*52e0*/  MUFU.EX2 R144, R5 ;  /* 0x0000000500907308 */ /* 0x0002e40000000800 */
[--C-:B-1----:R-:W-:Y:S01]  /*52f0*/  FFMA.FTZ R5, R31, c[0x0][0x2d0], -R0.reuse ;  /* 0x0000b4001f057a23 */ /* 0x102fe20000010800 */
[----:B---3--:R-:W-:Y:S01]  /*5300*/  F2FP.BF16.PACK_AB R17, R144, R145 ;  /* 0x000000919011723e */ /* 0x008fe200000010ff */
[----:B------:R-:W1:Y:S04]  /*5310*/  LDSM.16.MT88.4 R28, [R202+0x400] ;  /* 0x00040000ca1c783b */ /* 0x000e680000004200 */
[----:B------:R3:W-:Y:S02]  /*5320*/  MUFU.EX2 R223, R5 ;  /* 0x0000000500df7308 */ /* 0x0007e40000000800 */
[----:B---3--:R-:W-:-:S06]  /*5330*/  FFMA.FTZ R5, R32, c[0x0][0x2d0], -R0 ;  /* 0x0000b40020057a23 */ /* 0x008fcc0000010800 */
[----:B------:R3:W4:Y:S02]  /*5340*/  MUFU.EX2 R225, R5 ;  /* 0x0000000500e17308 */ /* 0x0007240000000800 */
[----:B---3--:R-:W-:Y:S01]  /*5350*/  FFMA.FTZ R5, R40, c[0x0][0x2d0], -R2 ;  /* 0x0000b40028057a23 */ /* 0x008fe20000010802 */
[----:B----4-:R-:W-:Y:S01]  /*5360*/  F2FP.BF16.PACK_AB R19, R225, R223 ;  /* 0x000000dfe113723e */ /* 0x010fe200000010ff */
[----:B------:R-:W3:Y:S01]  /*5370*/  LDSM.16.MT88.4 R40, [R201+0x400] ;  /* 0x00040000c928783b */ /* 0x000ee20000004200 */
[----:B-1----:R-:W-:Y:S03]  /*5380*/  HMMA.16816.F32.BF16 R148, R12, R28, R84 ;  /* 0x0000001c0c94723c */ /* 0x002fe60000041854 */
[----:B------:R1:W4:Y:S05]  /*5390*/  MUFU.EX2 R245, R5 ;  /* 0x0000000500f57308 */ /* 0x00032a0000000800 */
[C---:B------:R-:W-:Y:S07]  /*53a0*/  HMMA.16816.F32.BF16 R76, R16.reuse, R48, RZ ;  /* 0x00000030104c723c */ /* 0x040fee00000418ff */
[----:B------:R-:W-:Y:S01]  /*53b0*/  FFMA.FTZ R49, R96, c[0x0][0x2d0], -R4 ;  /* 0x0000b40060317a23 */ /* 0x000fe20000010804 */
[C---:B------:R-:W-:Y:S01]  /*53c0*/  HMMA.16816.F32.BF16 R72, R16.reuse, R56, RZ ;  /* 0x000000381048723c */ /* 0x040fe200000418ff */
[--C-:B-1----:R-:W-:Y:S01]  /*53d0*/  FFMA.FTZ R5, R34, c[0x0][0x2d0], -R0.reuse ;  /* 0x0000b40022057a23 */ /* 0x102fe20000010800 */
[----:B----4-:R-:W-:Y:S01]  /*53e0*/  F2FP.BF16.PACK_AB R10, R245, R230 ;  /* 0x000000e6f50a723e */ /* 0x010fe200000010ff */
[----:B------:R-:W1:Y:S02]  /*53f0*/  LDSM.16.MT88.4 R32, [R202+0x1000] ;  /* 0x00100000ca20783b */ /* 0x000e640000004200 */
[----:B------:R4:W5:Y:S03]  /*5400*/  MUFU.EX2 R224, R5 ;  /* 0x0000000500e07308 */ /* 0x0009660000000800 */
[-C--:B------:R-:W-:Y:S05]  /*5410*/  HMMA.16816.F32.BF16 R80, R16, R64.reuse, RZ ;  /* 0x000000401050723c */ /* 0x080fea00000418ff */
[----:B------:R-:W-:Y:S03]  /*5420*/  MUFU.EX2 R49, R49 ;  /* 0x0000003100317308 */ /* 0x000fe60000000800 */
[----:B------:R-:W-:Y:S01]  /*5430*/  HMMA.16816.F32.BF16 R84, R20, R64, RZ ;  /* 0x000000401454723c */ /* 0x000fe200000418ff */
[----:B----4-:R-:W-:Y:S01]  /*5440*/  FFMA.FTZ R5, R52, c[0x0][0x2d0], -R0 ;  /* 0x0000b40034057a23 */ /* 0x010fe20000010800 */
[----:B-----5:R-:W-:-:S06]  /*5450*/  F2FP.BF16.PACK_AB R9, R226, R224 ;  /* 0x000000e0e209723e */ /* 0x020fcc00000010ff */
[----:B------:R-:W-:Y:S01]  /*5460*/  HMMA.16816.F32.BF16 R52, R16, R36, RZ ;  /* 0x000000241034723c */ /* 0x000fe200000418ff */
[----:B------:R4:W-:Y:S07]  /*5470*/  MUFU.EX2 R244, R5 ;  /* 0x0000000500f47308 */ /* 0x0009ee0000000800 */
[----:B---3--:R-:W-:Y:S01]  /*5480*/  HMMA.16816.F32.BF16 R140, R12, R40, R44 ;  /* 0x000000280c8c723c */ /* 0x008fe2000004182c */
[----:B------:R-:W-:Y:S01]  /*5490*/  LDSM.16.MT88.4 R44, [R202+0x1400] ;  /* 0x00140000ca2c783b */ /* 0x000fe20000004200 */
[----:B----4-:R-:W-:-:S03]  /*54a0*/  FFMA.FTZ R5, R60, c[0x0][0x2d0], -R0 ;  /* 0x0000b4003c057a23 */ /* 0x010fc60000010800 */
[----:B------:R-:W3:Y:S03]  /*54b0*/  LDSM.16.MT88.4 R60, [R201+0x2400] ;  /* 0x00240000c93c783b */ /* 0x000ee60000004200 */
[-C--:B-1----:R-:W-:Y:S01]  /*54c0*/  HMMA.16816.F32.BF16 R88, R16, R32.reuse, RZ ;  /* 0x000000201058723c */ /* 0x082fe200000418ff */
[----:B------:R-:W1:Y:S07]  /*54d0*/  MUFU.EX2 R243, R5 ;  /* 0x0000000500f37308 */ /* 0x000e6e0000000800 */
[----:B------:R-:W-:Y:S01]  /*54e0*/  HMMA.16816.F32.BF16 R92, R20, R32, RZ ;  /* 0x00000020145c723c */ /* 0x000fe200000418ff */
[----:B-1----:R-:W-:-:S07]  /*54f0*/  F2FP.BF16.PACK_AB R11, R243, R244 ;  /* 0x000000f4f30b723e */ /* 0x002fce00000010ff */
[C---:B------:R-:W-:Y:S01]  /*5500*/  HMMA.16816.F32.BF16 R136, R8.reuse, R40, R52 ;  /* 0x000000280888723c */ /* 0x040fe20000041834 */
[----:B------:R-:W1:Y:S07]  /*5510*/  LDSM.16.MT88.4 R52, [R202+0x2400] ;  /* 0x00240000ca34783b */ /* 0x000e6e0000004200 */
[C---:B------:R-:W-:Y:S07]  /*5520*/  HMMA.16816.F32.BF16 R132, R8.reuse, R28, R76 ;  /* 0x0000001c0884723c */ /* 0x040fee000004184c */
[--C-:B------:R-:W-:Y:S01]  /*5530*/  FFMA.FTZ R29, R98, c[0x0][0x2d0], -R4.reuse ;  /* 0x0000b400621d7a23 */ /* 0x100fe20000010804 */
[----:B------:R-:W-:Y:S01]  /*5540*/  HMMA.16816.F32.BF16 R152, R8, R24, R72 ;  /* 0x000000180898723c */ /* 0x000fe20000041848 */
[----:B------:R-:W-:-:S02]  /*5550*/  FFMA.FTZ R28, R100, c[0x0][0x2d0], -R4 ;  /* 0x0000b400641c7a23 */ /* 0x000fc40000010804 */
[----:B------:R4:W-:Y:S04]  /*5560*/  MUFU.EX2 R218, R29 ;  /* 0x0000001d00da7308 */ /* 0x0009e80000000800 */
[--C-:B------:R-:W-:Y:S01]  /*5570*/  FFMA.FTZ R25, R106, c[0x0][0x2d0], -R4.reuse ;  /* 0x0000b4006a197a23 */ /* 0x100fe20000010804 */
[----:B------:R-:W-:Y:S01]  /*5580*/  HMMA.16816.F32.BF16 R76, R20, R68, RZ ;  /* 0x00000044144c723c */ /* 0x000fe200000418ff */
[----:B------:R-:W-:Y:S02]  /*5590*/  FFMA.FTZ R24, R107, c[0x0][0x2d0], -R4 ;  /* 0x0000b4006b187a23 */ /* 0x000fe40000010804 */
[----:B------:R5:W-:Y:S05]  /*55a0*/  MUFU.EX2 R220, R28 ;  /* 0x0000001c00dc7308 */ /* 0x000bea0000000800 */
[----:B------:R-:W-:Y:S03]  /*55b0*/  HMMA.16816.F32.BF16 R4, R16, R50, RZ ;  /* 0x000000321004723c */ /* 0x000fe600000418ff */
[----:B------:R2:W-:Y:S01]  /*55c0*/  MUFU.EX2 R221, R25 ;  /* 0x0000001900dd7308 */ /* 0x0005e20000000800 */
[----:B----4-:R-:W-:-:S04]  /*55d0*/  FFMA.FTZ R29, R117, c[0x0][0x2d0], -R3 ;  /* 0x0000b400751d7a23 */ /* 0x010fc80000010803 */
[----:B---3--:R-:W-:Y:S03]  /*55e0*/  HMMA.16816.F32.BF16 R184, R8, R60, R80 ;  /* 0x0000003c08b8723c */ /* 0x008fe60000041850 */
[----:B------:R3:W-:Y:S01]  /*55f0*/  MUFU.EX2 R222, R24 ;  /* 0x0000001800de7308 */ /* 0x0007e20000000800 */
[----:B-----5:R-:W-:-:S04]  /*5600*/  FFMA.FTZ R28, R123, c[0x0][0x2d0], -R3 ;  /* 0x0000b4007b1c7a23 */ /* 0x020fc80000010803 */
[----:B-1----:R-:W-:Y:S01]  /*5610*/  HMMA.16816.F32.BF16 R176, R12, R52, R76 ;  /* 0x000000340cb0723c */ /* 0x002fe2000004184c */
[--C-:B--2---:R-:W-:Y:S02]  /*5620*/  FFMA.FTZ R25, R129, c[0x0][0x2d0], -R2.reuse ;  /* 0x0000b40081197a23 */ /* 0x104fe40000010802 */
[----:B------:R-:W1:Y:S05]  /*5630*/  MUFU.EX2 R100, R97 ;  /* 0x0000006100647308 */ /* 0x000e6a0000000800 */
[----:B------:R-:W-:Y:S01]  /*5640*/  HMMA.16816.F32.BF16 R76, R8, R30, R4 ;  /* 0x0000001e084c723c */ /* 0x000fe20000041804 */
[----:B---3--:R-:W-:Y:S02]  /*5650*/  FFMA.FTZ R24, R128, c[0x0][0x2d0], -R2 ;  /* 0x0000b40080187a23 */ /* 0x008fe40000010802 */
[----:B------:R-:W-:Y:S05]  /*5660*/  MUFU.EX2 R29, R29 ;  /* 0x0000001d001d7308 */ /* 0x000fea0000000800 */
[----:B------:R-:W-:Y:S03]  /*5670*/  HMMA.16816.F32.BF16 R4, R16, R58, RZ ;  /* 0x0000003a1004723c */ /* 0x000fe600000418ff */
[----:B------:R-:W2:Y:S01]  /*5680*/  MUFU.EX2 R28, R28 ;  /* 0x0000001c001c7308 */ /* 0x000ea20000000800 */
[----:B-1----:R-:W-:-:S04]  /*5690*/  F2FP.BF16.PACK_AB R98, R49, R100 ;  /* 0x000000643162723e */ /* 0x002fc800000010ff */
[----:B------:R-:W-:Y:S03]  /*56a0*/  HMMA.16816.F32.BF16 R72, R16, R68, RZ ;  /* 0x000000441048723c */ /* 0x000fe600000418ff */
[----:B------:R-:W-:Y:S05]  /*56b0*/  MUFU.EX2 R25, R25 ;  /* 0x0000001900197308 */ /* 0x000fea0000000800 */
[----:B------:R-:W-:Y:S03]  /*56c0*/  HMMA.16816.F32.BF16 R172, R12, R60, R84 ;  /* 0x0000003c0cac723c */ /* 0x000fe60000041854 */
[----:B------:R-:W-:Y:S01]  /*56d0*/  MUFU.EX2 R24, R24 ;  /* 0x0000001800187308 */ /* 0x000fe20000000800 */
[----:B--2---:R-:W-:-:S04]  /*56e0*/  F2FP.BF16.PACK_AB R97, R28, R29 ;  /* 0x0000001d1c61723e */ /* 0x004fc800000010ff */
[----:B------:R-:W-:Y:S08]  /*56f0*/  HMMA.16816.F32.BF16 R80, R8, R26, R4 ;  /* 0x0000001a0850723c */ /* 0x000ff00000041804 */
[----:B------:R-:W-:Y:S08]  /*5700*/  HMMA.16816.F32.BF16 R4, R16, R34, RZ ;  /* 0x000000221004723c */ /* 0x000ff000000418ff */
[C---:B------:R-:W-:Y:S08]  /*5710*/  HMMA.16816.F32.BF16 R180, R8.reuse, R52, R72 ;  /* 0x0000003408b4723c */ /* 0x040ff00000041848 */
[C---:B------:R-:W-:Y:S08]  /*5720*/  HMMA.16816.F32.BF16 R168, R8.reuse, R44, R88 ;  /* 0x0000002c08a8723c */ /* 0x040ff00000041858 */
[----:B------:R-:W-:Y:S08]  /*5730*/  HMMA.16816.F32.BF16 R84, R8, R46, R4 ;  /* 0x0000002e0854723c */ /* 0x000ff00000041804 */
[C---:B------:R-:W-:Y:S08]  /*5740*/  HMMA.16816.F32.BF16 R4, R16.reuse, R66, RZ ;  /* 0x000000421004723c */ /* 0x040ff000000418ff */
[-C--:B------:R-:W-:Y:S08]  /*5750*/  HMMA.16816.F32.BF16 R72, R16, R38.reuse, RZ ;  /* 0x000000261048723c */ /* 0x080ff000000418ff */
[----:B------:R-:W-:Y:S08]  /*5760*/  HMMA.16816.F32.BF16 R36, R20, R38, RZ ;  /* 0x000000261424723c */ /* 0x000ff000000418ff */
[----:B------:R-:W-:Y:S08]  /*5770*/  HMMA.16816.F32.BF16 R88, R8, R62, R4 ;  /* 0x0000003e0858723c */ /* 0x000ff00000041804 */
[----:B------:R-:W-:Y:S01]  /*5780*/  HMMA.16816.F32.BF16 R4, R20, R50, RZ ;  /* 0x000000321404723c */ /* 0x000fe200000418ff */
[----:B------:R-:W1:Y:S06]  /*5790*/  MUFU.EX2 R51, R99 ;  /* 0x0000006300337308 */ /* 0x000e6c0000000800 */
[----:B------:R-:W-:Y:S01]  /*57a0*/  FADD.FTZ R50, R145, R144 ;  /* 0x0000009091327221 */ /* 0x000fe20000010000 */
[-C--:B------:R-:W-:Y:S08]  /*57b0*/  HMMA.16816.F32.BF16 R72, R8, R42.reuse, R72 ;  /* 0x0000002a0848723c */ /* 0x080ff00000041848 */
[----:B------:R-:W-:Y:S01]  /*57c0*/  HMMA.16816.F32.BF16 R36, R12, R42, R36 ;  /* 0x0000002a0c24723c */ /* 0x000fe20000041824 */
[----:B-1----:R-:W-:-:S07]  /*57d0*/  F2FP.BF16.PACK_AB R96, R51, R105 ;  /* 0x000000693360723e */ /* 0x002fce00000010ff */
[----:B------:R-:W-:Y:S08]  /*57e0*/  HMMA.16816.F32.BF16 R16, R16, R70, RZ ;  /* 0x000000461010723c */ /* 0x000ff000000418ff */
[----:B------:R-:W-:Y:S07]  /*57f0*/  HMMA.16816.F32.BF16 R40, R12, R30, R4 ;  /* 0x0000001e0c28723c */ /* 0x000fee0000041804 */
[--C-:B------:R-:W-:Y:S01]  /*5800*/  FFMA.FTZ R30, R110, c[0x0][0x2d0], -R0.reuse ;  /* 0x0000b4006e1e7a23 */ /* 0x100fe20000010800 */
[----:B------:R-:W-:Y:S01]  /*5810*/  HMMA.16816.F32.BF16 R4, R20, R58, RZ ;  /* 0x0000003a1404723c */ /* 0x000fe200000418ff */
[----:B------:R-:W-:-:S04]  /*5820*/  FFMA.FTZ R31, R108, c[0x0][0x2d0], -R0 ;  /* 0x0000b4006c1f7a23 */ /* 0x000fc80000010800 */
[----:B------:R-:W-:Y:S03]  /*5830*/  MUFU.EX2 R30, R30 ;  /* 0x0000001e001e7308 */ /* 0x000fe60000000800 */
[----:B------:R-:W-:Y:S05]  /*5840*/  HMMA.16816.F32.BF16 R164, R12, R44, R92 ;  /* 0x0000002c0ca4723c */ /* 0x000fea000004185c */
[----:B------:R-:W-:Y:S03]  /*5850*/  MUFU.EX2 R31, R31 ;  /* 0x0000001f001f7308 */ /* 0x000fe60000000800 */
[----:B------:R-:W-:Y:S07]  /*5860*/  HMMA.16816.F32.BF16 R92, R8, R54, R16 ;  /* 0x00000036085c723c */ /* 0x000fee0000041810 */
[----:B------:R-:W-:Y:S01]  /*5870*/  F2FP.BF16.PACK_AB R8, R220, R218 ;  /* 0x000000dadc08723e */ /* 0x000fe200000010ff */
[----:B------:R-:W-:Y:S01]  /*5880*/  HMMA.16816.F32.BF16 R16, R12, R26, R4 ;  /* 0x0000001a0c10723c */ /* 0x000fe20000041804 */
[----:B------:R-:W-:-:S06]  /*5890*/  F2FP.BF16.PACK_AB R10, R222, R221 ;  /* 0x000000ddde0a723e */ /* 0x000fcc00000010ff */
[--C-:B------:R-:W-:Y:S01]  /*58a0*/  FFMA.FTZ R27, R122, c[0x0][0x2d0], -R3.reuse ;  /* 0x0000b4007a1b7a23 */ /* 0x100fe20000010803 */
[----:B------:R-:W-:Y:S01]  /*58b0*/  HMMA.16816.F32.BF16 R4, R20, R66, RZ ;  /* 0x000000421404723c */ /* 0x000fe200000418ff */
[----:B------:R-:W-:-:S04]  /*58c0*/  FFMA.FTZ R26, R121, c[0x0][0x2d0], -R3 ;  /* 0x0000b400791a7a23 */ /* 0x000fc80000010803 */
[----:B------:R-:W-:Y:S03]  /*58d0*/  MUFU.EX2 R27, R27 ;  /* 0x0000001b001b7308 */ /* 0x000fe60000000800 */
[C---:B------:R-:W-:Y:S05]  /*58e0*/  HMMA.16816.F32.BF16 R32, R20.reuse, R34, RZ ;  /* 0x000000221420723c */ /* 0x040fea00000418ff */
[----:B------:R-:W1:Y:S03]  /*58f0*/  MUFU.EX2 R26, R26 ;  /* 0x0000001a001a7308 */ /* 0x000e660000000800 */
[----:B------:R-:W-:Y:S08]  /*5900*/  HMMA.16816.F32.BF16 R20, R20, R70, RZ ;  /* 0x000000461414723c */ /* 0x000ff000000418ff */
[----:B------:R-:W-:Y:S01]  /*5910*/  HMMA.16816.F32.BF16 R60, R12, R62, R4 ;  /* 0x0000003e0c3c723c */ /* 0x000fe20000041804 */
[----:B-1----:R-:W-:-:S06]  /*5920*/  F2FP.BF16.PACK_AB R99, R26, R27 ;  /* 0x0000001b1a63723e */ /* 0x002fcc00000010ff */
[----:B------:R-:W-:Y:S01]  /*5930*/  FFMA.FTZ R4, R116, c[0x0][0x2d0], -R3 ;  /* 0x0000b40074047a23 */ /* 0x000fe20000010803 */
[----:B------:R-:W-:Y:S01]  /*5940*/  HMMA.16816.F32.BF16 R44, R12, R46, R32 ;  /* 0x0000002e0c2c723c */ /* 0x000fe20000041820 */
[----:B------:R-:W-:Y:S02]  /*5950*/  FADD.FTZ R5, R189, R188 ;  /* 0x000000bcbd057221 */ /* 0x000fe40000010000 */
[----:B------:R1:W-:Y:S01]  /*5960*/  MUFU.EX2 R197, R4 ;  /* 0x0000000400c57308 */ /* 0x0003e20000000800 */
[----:B------:R-:W-:-:S04]  /*5970*/  FADD.FTZ R6, R162, R161 ;  /* 0x000000a1a2067221 */ /* 0x000fc80000010000 */
[----:B------:R-:W-:Y:S01]  /*5980*/  HMMA.16816.F32.BF16 R52, R12, R54, R20 ;  /* 0x000000360c34723c */ /* 0x000fe20000041814 */
[----:B------:R-:W2:Y:S06]  /*5990*/  LDSM.16.MT88.4 R12, [R201+0x800] ;  /* 0x00080000c90c783b */ /* 0x000eac0000004200 */
[--C-:B------:R-:W-:Y:S02]  /*59a0*/  FFMA.FTZ R23, R127, c[0x0][0x2d0], -R2.reuse ;  /* 0x0000b4007f177a23 */ /* 0x100fe40000010802 */
[----:B------:R-:W-:Y:S02]  /*59b0*/  FFMA.FTZ R22, R126, c[0x0][0x2d0], -R2 ;  /* 0x0000b4007e167a23 */ /* 0x000fe40000010802 */
[----:B-1----:R-:W-:-:S02]  /*59c0*/  FFMA.FTZ R4, R120, c[0x0][0x2d0], -R3 ;  /* 0x0000b40078047a23 */ /* 0x002fc40000010803 */
[--C-:B------:R-:W-:Y:S01]  /*59d0*/  FFMA.FTZ R20, R112, c[0x0][0x2d0], -R0.reuse ;  /* 0x0000b40070147a23 */ /* 0x100fe20000010800 */
[----:B------:R-:W-:Y:S01]  /*59e0*/  MUFU.EX2 R23, R23 ;  /* 0x0000001700177308 */ /* 0x000fe20000000800 */
[----:B------:R-:W-:-:S07]  /*59f0*/  FFMA.FTZ R21, R111, c[0x0][0x2d0], -R0 ;  /* 0x0000b4006f157a23 */ /* 0x000fce0000010800 */
[----:B------:R1:W3:Y:S08]  /*5a00*/  MUFU.EX2 R198, R4 ;  /* 0x0000000400c67308 */ /* 0x0002f00000000800 */
[----:B------:R-:W-:Y:S01]  /*5a10*/  MUFU.EX2 R22, R22 ;  /* 0x0000001600167308 */ /* 0x000fe20000000800 */
[----:B-1----:R-:W-:Y:S01]  /*5a20*/  FFMA.FTZ R4, R119, c[0x0][0x2d0], -R3 ;  /* 0x0000b40077047a23 */ /* 0x002fe20000010803 */
[----:B---3--:R-:W-:-:S06]  /*5a30*/  F2FP.BF16.PACK_AB R9, R198, R197 ;  /* 0x000000c5c609723e */ /* 0x008fcc00000010ff */
[----:B------:R-:W-:Y:S08]  /*5a40*/  MUFU.EX2 R20, R20 ;  /* 0x0000001400147308 */ /* 0x000ff00000000800 */
[----:B------:R1:W-:Y:S08]  /*5a50*/  MUFU.EX2 R199, R4 ;  /* 0x0000000400c77308 */ /* 0x0003f00000000800 */
[----:B------:R-:W-:Y:S01]  /*5a60*/  MUFU.EX2 R21, R21 ;  /* 0x0000001500157308 */ /* 0x000fe20000000800 */
[----:B-1----:R-:W-:-:S02]  /*5a70*/  FFMA.FTZ R4, R118, c[0x0][0x2d0], -R3 ;  /* 0x0000b40076047a23 */ /* 0x002fc40000010803 */
[--C-:B------:R-:W-:Y:S01]  /*5a80*/  FFMA.FTZ R3, R131, c[0x0][0x2d0], -R2.reuse ;  /* 0x0000b40083037a23 */ /* 0x100fe20000010802 */
[----:B------:R-:W-:Y:S04]  /*5a90*/  LDSM.16.MT88.4 R116, [R201+0x1c00] ;  /* 0x001c0000c974783b */ /* 0x000fe80000004200 */
[----:B------:R1:W3:Y:S08]  /*5aa0*/  MUFU.EX2 R219, R4 ;  /* 0x0000000400db7308 */ /* 0x0002f00000000800 */
[----:B------:R4:W-:Y:S01]  /*5ab0*/  MUFU.EX2 R193, R3 ;  /* 0x0000000300c17308 */ /* 0x0009e20000000800 */
[----:B-1----:R-:W-:Y:S01]  /*5ac0*/  FFMA.FTZ R4, R124, c[0x0][0x2d0], -R2 ;  /* 0x0000b4007c047a23 */ /* 0x002fe20000010802 */
[----:B---3--:R-:W-:-:S06]  /*5ad0*/  F2FP.BF16.PACK_AB R11, R219, R199 ;  /* 0x000000c7db0b723e */ /* 0x008fcc00000010ff */
[----:B------:R1:W-:Y:S01]  /*5ae0*/  MUFU.EX2 R195, R4 ;  /* 0x0000000400c37308 */ /* 0x0003e20000000800 */
[----:B----4-:R-:W-:Y:S01]  /*5af0*/  FFMA.FTZ R3, R115, c[0x0][0x2d0], -R0 ;  /* 0x0000b40073037a23 */ /* 0x010fe20000010800 */
[----:B--2---:R-:W-:Y:S06]  /*5b00*/  HMMA.16816.F32.BF16 R140, R8, R12, R140 ;  /* 0x0000000c088c723c */ /* 0x004fec000004188c */
[----:B------:R2:W-:Y:S01]  /*5b10*/  MUFU.EX2 R107, R3 ;  /* 0x00000003006b7308 */ /* 0x0005e20000000800 */
[----:B-1----:R-:W-:Y:S02]  /*5b20*/  FFMA.FTZ R4, R125, c[0x0][0x2d0], -R2 ;  /* 0x0000b4007d047a23 */ /* 0x002fe40000010802 */
[----:B------:R-:W-:Y:S05]  /*5b30*/  LDSM.16.MT88.4 R124, [R202+0xc00] ;  /* 0x000c0000ca7c783b */ /* 0x000fea0000004200 */
[----:B------:R1:W3:Y:S01]  /*5b40*/  MUFU.EX2 R196, R4 ;  /* 0x0000000400c47308 */ /* 0x0002e20000000800 */
[----:B--2---:R-:W-:-:S02]  /*5b50*/  FADD.FTZ R3, R191, R5 ;  /* 0x00000005bf037221 */ /* 0x004fc40000010000 */
[----:B-1----:R-:W-:Y:S02]  /*5b60*/  FFMA.FTZ R4, R130, c[0x0][0x2d0], -R2 ;  /* 0x0000b40082047a23 */ /* 0x002fe40000010802 */
[----:B------:R-:W-:-:S03]  /*5b70*/  FFMA.FTZ R2, R109, c[0x0][0x2d0], -R0 ;  /* 0x0000b4006d027a23 */ /* 0x000fc60000010800 */
[----:B------:R1:W-:Y:S01]  /*5b80*/  MUFU.EX2 R194, R4 ;  /* 0x0000000400c27308 */ /* 0x0003e20000000800 */
[----:B------:R-:W-:Y:S07]  /*5b90*/  LDSM.16.MT88.4 R108, [R202+0x1c00] ;  /* 0x001c0000ca6c783b */ /* 0x000fee0000004200 */
[----:B------:R2:W-:Y:S01]  /*5ba0*/  MUFU.EX2 R188, R2 ;  /* 0x0000000200bc7308 */ /* 0x0005e20000000800 */
[----:B-1----:R-:W-:Y:S02]  /*5bb0*/  FADD.FTZ R4, R147, R146 ;  /* 0x0000009293047221 */ /* 0x002fe40000010000 */
[----:B------:R-:W-:Y:S02]  /*5bc0*/  HMMA.16816.F32.BF16 R144, R8, R14, R36 ;  /* 0x0000000e0890723c */ /* 0x000fe40000041824 */
[----:B------:R-:W-:Y:S01]  /*5bd0*/  FADD.FTZ R48, R160, R4 ;  /* 0x00000004a0307221 */ /* 0x000fe20000010000 */
[----:B---3--:R-:W-:Y:S01]  /*5be0*/  F2FP.BF16.PACK_AB R4, R196, R195 ;  /* 0x000000c3c404723e */ /* 0x008fe200000010ff */
[----:B--2---:R-:W-:-:S04]  /*5bf0*/  FFMA.FTZ R2, R113, c[0x0][0x2d0], -R0 ;  /* 0x0000b40071027a23 */ /* 0x004fc80000010800 */
[----:B------:R1:W2:Y:S02]  /*5c00*/  MUFU.EX2 R189, R2 ;  /* 0x0000000200bd7308 */ /* 0x0002a40000000800 */
[----:B-1----:R-:W-:Y:S01]  /*5c10*/  FFMA.FTZ R2, R114, c[0x0][0x2d0], -R0 ;  /* 0x0000b40072027a23 */ /* 0x002fe20000010800 */
[----:B--2---:R-:W-:Y:S01]  /*5c20*/  F2FP.BF16.PACK_AB R5, R189, R188 ;  /* 0x000000bcbd05723e */ /* 0x004fe200000010ff */
[----:B------:R-:W-:Y:S01]  /*5c30*/  FADD.FTZ R0, R163, R6 ;  /* 0x00000006a3007221 */ /* 0x000fe20000010000 */
[----:B------:R-:W-:-:S03]  /*5c40*/  F2FP.BF16.PACK_AB R6, R193, R194 ;  /* 0x000000c2c106723e */ /* 0x000fc600000010ff */
[----:B------:R-:W1:Y:S01]  /*5c50*/  MUFU.EX2 R106, R2 ;  /* 0x00000002006a7308 */ /* 0x000e620000000800 */
[----:B------:R-:W-:-:S04]  /*5c60*/  FADD.FTZ R0, R190, R0 ;  /* 0x00000000be007221 */ /* 0x000fc80000010000 */
[----:B------:R-:W-:Y:S01]  /*5c70*/  FADD.FTZ R0, R231, R0 ;  /* 0x00000000e7007221 */ /* 0x000fe20000010000 */
[----:B-1----:R-:W-:Y:S01]  /*5c80*/  F2FP.BF16.PACK_AB R7, R106, R107 ;  /* 0x0000006b6a07723e */ /* 0x002fe200000010ff */
[----:B------:R-:W-:Y:S02]  /*5c90*/  FADD.FTZ R2, R192, R3 ;  /* 0x00000003c0027221 */ /* 0x000fe40000010000 */
[----:B------:R-:W-:Y:S02]  /*5ca0*/  FADD.FTZ R3, R227, R48 ;  /* 0x00000030e3037221 */ /* 0x000fe40000010000 */
[----:B------:R-:W-:Y:S02]  /*5cb0*/  FADD.FTZ R2, R238, R2 ;  /* 0x00000002ee027221 */ /* 0x000fe40000010000 */
[C---:B------:R-:W-:Y:S08]  /*5cc0*/  HMMA.16816.F32.BF16 R136, R4.reuse, R12, R136 ;  /* 0x0000000c0488723c */ /* 0x040ff00000041888 */
[----:B------:R-:W-:Y:S01]  /*5cd0*/  HMMA.16816.F32.BF16 R32, R4, R14, R72 ;  /* 0x0000000e0420723c */ /* 0x000fe20000041848 */
[----:B------:R-:W1:Y:S07]  /*5ce0*/  LDSM.16.MT88.4 R12, [R202+0x800] ;  /* 0x00080000ca0c783b */ /* 0x000e6e0000004200 */
[-C--:B-1----:R-:W-:Y:S08]  /*5cf0*/  HMMA.16816.F32.BF16 R148, R8, R12.reuse, R148 ;  /* 0x0000000c0894723c */ /* 0x082ff00000041894 */
[----:B------:R-:W-:Y:S01]  /*5d00*/  HMMA.16816.F32.BF16 R128, R4, R12, R132 ;  /* 0x0000000c0480723c */ /* 0x000fe20000041884 */
[----:B------:R-:W1:Y:S07]  /*5d10*/  LDSM.16.MT88.4 R132, [R201+0xc00] ;  /* 0x000c0000c984783b */ /* 0x000e6e0000004200 */
[-C--:B------:R-:W-:Y:S08]  /*5d20*/  HMMA.16816.F32.BF16 R40, R8, R14.reuse, R40 ;  /* 0x0000000e0828723c */ /* 0x080ff00000041828 */
[----:B------:R-:W-:Y:S01]  /*5d30*/  HMMA.16816.F32.BF16 R64, R4, R14, R76 ;  /* 0x0000000e0440723c */ /* 0x000fe2000004184c */
[----:B------:R-:W2:Y:S04]  /*5d40*/  LDSM.16.MT88.4 R12, [R201+0x1800] ;  /* 0x00180000c90c783b */ /* 0x000ea80000004200 */
[----:B------:R-:W-:Y:S01]  /*5d50*/  LDSM.16.MT88.4 R76, [R201+0x2c00] ;  /* 0x002c0000c94c783b */ /* 0x000fe20000004200 */
[----:B------:R-:W-:-:S02]  /*5d60*/  IADD3 R233, R233, -0x2, RZ ;  /* 0xfffffffee9e97810 */ /* 0x000fc40007ffe0ff */
[C---:B------:R-:W-:Y:S08]  /*5d70*/  HMMA.16816.F32.BF16 R148, R96.reuse, R124, R148 ;  /* 0x0000007c6094723c */ /* 0x040ff00000041894 */
[C---:B-1----:R-:W-:Y:S08]  /*5d80*/  HMMA.16816.F32.BF16 R140, R96.reuse, R132, R140 ;  /* 0x00000084608c723c */ /* 0x042ff0000004188c */
[----:B------:R-:W-:Y:S08]  /*5d90*/  HMMA.16816.F32.BF16 R144, R96, R134, R144 ;  /* 0x000000866090723c */ /* 0x000ff00000041890 */
[-C--:B--2---:R-:W-:Y:S08]  /*5da0*/  HMMA.16816.F32.BF16 R156, R8, R12.reuse, R156 ;  /* 0x0000000c089c723c */ /* 0x084ff0000004189c */
[----:B------:R-:W-:Y:S08]  /*5db0*/  HMMA.16816.F32.BF16 R120, R4, R12, R152 ;  /* 0x0000000c0478723c */ /* 0x000ff00000041898 */
[-C--:B------:R-:W-:Y:S01]  /*5dc0*/  HMMA.16816.F32.BF16 R160, R8, R14.reuse, R16 ;  /* 0x0000000e08a0723c */ /* 0x080fe20000041810 */
[----:B------:R-:W1:Y:S07]  /*5dd0*/  LDSM.16.MT88.4 R16, [R201+0x2800] ;  /* 0x00280000c910783b */ /* 0x000e6e0000004200 */
[----:B------:R-:W-:Y:S01]  /*5de0*/  HMMA.16816.F32.BF16 R56, R4, R14, R80 ;  /* 0x0000000e0438723c */ /* 0x000fe20000041850 */
[----:B------:R-:W2:Y:S07]  /*5df0*/  LDSM.16.MT88.4 R12, [R202+0x1800] ;  /* 0x00180000ca0c783b */ /* 0x000eae0000004200 */
[C---:B------:R-:W-:Y:S08]  /*5e00*/  HMMA.16816.F32.BF16 R152, R96.reuse, R126, R40 ;  /* 0x0000007e6098723c */ /* 0x040ff00000041828 */
[C---:B------:R-:W-:Y:S08]  /*5e10*/  HMMA.16816.F32.BF16 R156, R96.reuse, R116, R156 ;  /* 0x00000074609c723c */ /* 0x040ff0000004189c */
[----:B------:R-:W-:Y:S08]  /*5e20*/  HMMA.16816.F32.BF16 R160, R96, R118, R160 ;  /* 0x0000007660a0723c */ /* 0x000ff000000418a0 */
[C---:B-1----:R-:W-:Y:S08]  /*5e30*/  HMMA.16816.F32.BF16 R68, R8.reuse, R16, R172 ;  /* 0x000000100844723c */ /* 0x042ff000000418ac */
[-C--:B--2---:R-:W-:Y:S08]  /*5e40*/  HMMA.16816.F32.BF16 R164, R8, R12.reuse, R164 ;  /* 0x0000000c08a4723c */ /* 0x084ff000000418a4 */
[----:B------:R-:W-:Y:S08]  /*5e50*/  HMMA.16816.F32.BF16 R112, R4, R12, R168 ;  /* 0x0000000c0470723c */ /* 0x000ff000000418a8 */
[-C--:B------:R-:W-:Y:S08]  /*5e60*/  HMMA.16816.F32.BF16 R44, R8, R14.reuse, R44 ;  /* 0x0000000e082c723c */ /* 0x080ff0000004182c */
[----:B------:R-:W-:Y:S01]  /*5e70*/  HMMA.16816.F32.BF16 R36, R4, R14, R84 ;  /* 0x0000000e0424723c */ /* 0x000fe20000041854 */
[----:B------:R-:W1:Y:S07]  /*5e80*/  LDSM.16.MT88.4 R12, [R202+0x2800] ;  /* 0x00280000ca0c783b */ /* 0x000e6e0000004200 */
[----:B------:R-:W-:Y:S08]  /*5e90*/  HMMA.16816.F32.BF16 R60, R8, R18, R60 ;  /* 0x00000012083c723c */ /* 0x000ff0000004183c */
[C---:B------:R-:W-:Y:S08]  /*5ea0*/  HMMA.16816.F32.BF16 R72, R4.reuse, R16, R184 ;  /* 0x000000100448723c */ /* 0x040ff000000418b8 */
[----:B------:R-:W-:Y:S08]  /*5eb0*/  HMMA.16816.F32.BF16 R16, R4, R18, R88 ;  /* 0x000000120410723c */ /* 0x000ff00000041858 */
[C---:B------:R-:W-:Y:S08]  /*5ec0*/  HMMA.16816.F32.BF16 R68, R96.reuse, R76, R68 ;  /* 0x0000004c6044723c */ /* 0x040ff00000041844 */
[----:B------:R-:W-:Y:S08]  /*5ed0*/  HMMA.16816.F32.BF16 R80, R96, R78, R60 ;  /* 0x0000004e6050723c */ /* 0x000ff0000004183c */
[C---:B-1----:R-:W-:Y:S08]  /*5ee0*/  HMMA.16816.F32.BF16 R84, R8.reuse, R12, R176 ;  /* 0x0000000c0854723c */ /* 0x042ff000000418b0 */
[----:B------:R-:W-:Y:S08]  /*5ef0*/  HMMA.16816.F32.BF16 R52, R8, R14, R52 ;  /* 0x0000000e0834723c */ /* 0x000ff00000041834 */
[C---:B------:R-:W-:Y:S08]  /*5f00*/  HMMA.16816.F32.BF16 R88, R4.reuse, R12, R180 ;  /* 0x0000000c0458723c */ /* 0x040ff000000418b4 */
[----:B------:R-:W-:Y:S07]  /*5f10*/  HMMA.16816.F32.BF16 R12, R4, R14, R92 ;  /* 0x0000000e040c723c */ /* 0x000fee000004185c */
[----:B------:R-:W-:Y:S01]  /*5f20*/  F2FP.BF16.PACK_AB R92, R24, R25 ;  /* 0x00000019185c723e */ /* 0x000fe200000010ff */
[----:B------:R-:W-:Y:S01]  /*5f30*/  FADD.FTZ R5, R223, R50 ;  /* 0x00000032df057221 */ /* 0x000fe20000010000 */
[----:B------:R-:W-:Y:S01]  /*5f40*/  F2FP.BF16.PACK_AB R94, R22, R23 ;  /* 0x00000017165e723e */ /* 0x000fe200000010ff */
[----:B------:R-:W-:Y:S01]  /*5f50*/  FADD.FTZ R4, R228, R3 ;  /* 0x00000003e4047221 */ /* 0x000fe20000010000 */
[----:B------:R-:W-:Y:S01]  /*5f60*/  F2FP.BF16.PACK_AB R93, R21, R20 ;  /* 0x00000014155d723e */ /* 0x000fe200000010ff */
[----:B------:R-:W-:Y:S01]  /*5f70*/  FADD.FTZ R5, R225, R5 ;  /* 0x00000005e1057221 */ /* 0x000fe20000010000 */
[----:B------:R-:W-:Y:S01]  /*5f80*/  F2FP.BF16.PACK_AB R95, R31, R30 ;  /* 0x0000001e1f5f723e */ /* 0x000fe200000010ff */
        /* <DEDUP_REMOVED lines=8> */
[----:B------:R-:W1:Y:S01]  /*6010*/  LDSM.16.MT88.4 R4, [R202+0x2c00] ;  /* 0x002c0000ca04783b */ /* 0x000e620000004200 */
[----:B------:R-:W-:Y:S02]  /*6020*/  FADD.FTZ R8, R237, R2 ;  /* 0x00000002ed087221 */ /* 0x000fe40000010000 */
[----:B------:R-:W-:-:S02]  /*6030*/  @P3 IMAD.HI.U32 R2, R247, c[0x0][0x2c8], RZ ;  /* 0x0000b200f7023a27 */ /* 0x000fc400078e00ff */
[----:B------:R-:W-:Y:S01]  /*6040*/  HMMA.16816.F32.BF16 R132, R92, R134, R32 ;  /* 0x000000865c84723c */ /* 0x000fe20000041820 */
[----:B------:R-:W2:Y:S01]  /*6050*/  LDL R32, [R1+0x8] ;  /* 0x0000080001207983 */ /* 0x000ea20000100800 */
[----:B------:R-:W-:Y:S01]  /*6060*/  FADD.FTZ R10, R230, R0 ;  /* 0x00000000e60a7221 */ /* 0x000fe20000010000 */
[----:B------:R-:W-:Y:S01]  /*6070*/  MOV R0, R247 ;  /* 0x000000f700007202 */ /* 0x000fe20000000f00 */
[----:B------:R-:W-:Y:S01]  /*6080*/  FADD.FTZ R3, R241, R3 ;  /* 0x00000003f1037221 */ /* 0x000fe20000010000 */
[----:B------:R-:W-:-:S03]  /*6090*/  @P3 SHF.R.U32.HI R0, RZ, c[0x0][0x2cc], R2 ;  /* 0x0000b300ff003a19 */ /* 0x000fc60000011602 */
[----:B------:R-:W-:Y:S01]  /*60a0*/  HMMA.16816.F32.BF16 R72, R92, R76, R72 ;  /* 0x0000004c5c48723c */ /* 0x000fe20000041848 */
[----:B------:R-:W-:Y:S01]  /*60b0*/  IADD3 R0, R0, -c[0x0][0x168], R246 ;  /* 0x80005a0000007a10 */ /* 0x000fe20007ffe0f6 */
[----:B------:R-:W-:-:S03]  /*60c0*/  FADD.FTZ R9, R242, R3 ;  /* 0x00000003f2097221 */ /* 0x000fc60000010000 */
[----:B------:R-:W-:-:S03]  /*60d0*/  SHF.R.S32.HI R2, RZ, 0x1f, R0 ;  /* 0x0000001fff027819 */ /* 0x000fc60000011400 */
[----:B------:R-:W-:Y:S01]  /*60e0*/  HMMA.16816.F32.BF16 R76, R92, R78, R16 ;  /* 0x0000004e5c4c723c */ /* 0x000fe20000041810 */
[----:B------:R-:W-:-:S06]  /*60f0*/  FADD.FTZ R3, R244, R11 ;  /* 0x0000000bf4037221 */ /* 0x000fcc0000010000 */
[----:B------:R-:W-:Y:S01]  /*6100*/  LEA.HI R16, R2, R0, RZ, 0x6 ;  /* 0x0000000002107211 */ /* 0x000fe200078f30ff */
[----:B------:R-:W-:Y:S01]  /*6110*/  FADD.FTZ R2, R245, R10 ;  /* 0x0000000af5027221 */ /* 0x000fe20000010000 */
[----:B------:R-:W-:Y:S01]  /*6120*/  HMMA.16816.F32.BF16 R168, R96, R110, R44 ;  /* 0x0000006e60a8723c */ /* 0x000fe2000004182c */
[----:B------:R-:W-:Y:S02]  /*6130*/  FADD.FTZ R0, R218, R9 ;  /* 0x00000009da007221 */ /* 0x000fe40000010000 */
[----:B------:R-:W-:Y:S02]  /*6140*/  FADD.FTZ R2, R195, R2 ;  /* 0x00000002c3027221 */ /* 0x000fe40000010000 */
[----:B------:R-:W-:-:S03]  /*6150*/  FADD.FTZ R0, R220, R0 ;  /* 0x00000000dc007221 */ /* 0x000fc60000010000 */
[----:B------:R-:W-:Y:S08]  /*6160*/  HMMA.16816.F32.BF16 R128, R92, R124, R128 ;  /* 0x0000007c5c80723c */ /* 0x000ff00000041880 */
[-C--:B-1----:R-:W-:Y:S08]  /*6170*/  HMMA.16816.F32.BF16 R84, R96, R4.reuse, R84 ;  /* 0x000000046054723c */ /* 0x082ff00000041854 */
        /* <DEDUP_REMOVED lines=20> */
[----:B------:R-:W-:Y:S01]  /*62c0*/  FADD.FTZ R2, R106, R4 ;  /* 0x000000046a027221 */ /* 0x000fe20000010000 */
[----:B------:R-:W-:Y:S01]  /*62d0*/  SHF.R.S32.HI R4, RZ, 0x6, R16 ;  /* 0x00000006ff047819 */ /* 0x000fe20000011410 */
[----:B------:R-:W-:Y:S01]  /*62e0*/  FADD.FTZ R0, R25, R0 ;  /* 0x0000000019007221 */ /* 0x000fe20000010000 */
[----:B------:R-:W-:Y:S03]  /*62f0*/  HMMA.16816.F32.BF16 R108, R92, R110, R36 ;  /* 0x0000006e5c6c723c */ /* 0x000fe60000041824 */
[----:B------:R-:W-:Y:S02]  /*6300*/  FADD.FTZ R248, R24, R0 ;  /* 0x0000000018f87221 */ /* 0x000fe40000010000 */
[----:B------:R-:W-:-:S02]  /*6310*/  FADD.FTZ R0, R20, R2 ;  /* 0x0000000214007221 */ /* 0x000fc40000010000 */
[----:B------:R-:W-:Y:S01]  /*6320*/  FADD.FTZ R243, R51, R243 ;  /* 0x000000f333f37221 */ /* 0x000fe20000010000 */
[-C--:B------:R-:W-:Y:S01]  /*6330*/  HMMA.16816.F32.BF16 R96, R96, R6.reuse, R52 ;  /* 0x000000066060723c */ /* 0x080fe20000041834 */
        /* <DEDUP_REMOVED lines=8> */
[----:B------:R-:W-:Y:S02]  /*63c0*/  FADD.FTZ R247, R26, R247 ;  /* 0x000000f71af77221 */ /* 0x000fe40000010000 */
[----:B------:R-:W-:Y:S02]  /*63d0*/  FADD.FTZ R248, R22, R248 ;  /* 0x000000f816f87221 */ /* 0x000fe40000010000 */
[----:B------:R-:W-:Y:S01]  /*63e0*/  FADD.FTZ R249, R31, R0 ;  /* 0x000000001ff97221 */ /* 0x000fe20000010000 */
[----:B--2---:R-:W-:-:S05]  /*63f0*/  IMNMX R32, R32, R4, !PT ;  /* 0x0000000420207217 */ /* 0x004fca0007800200 */
[----:B------:R1:W-:Y:S01]  /*6400*/  STL [R1+0xc], R32 ;  /* 0x00000c2001007387 */ /* 0x0003e20000100800 */
[----:B------:R-:W-:-:S13]  /*6410*/  ISETP.GE.AND P0, PT, R233, R32, PT ;  /* 0x00000020e900720c */ /* 0x000fda0003f06270 */
[----:B------:R-:W-:Y:S05]  /*6420*/  @!P0 BRA `(.L_x_1274) ;  /* 0x0000483000008947 */ /* 0x000fea0003800000 */
[----:B------:R-:W-:Y:S01]  /*6430*/  IMAD.MOV.U32 R105, RZ, RZ, R103 ;  /* 0x000000ffff697224 */ /* 0x000fe200078e0067 */
[----:B------:R-:W-:Y:S01]  /*6440*/  MOV R107, R101 ;  /* 0x00000065006b7202 */ /* 0x000fe20000000f00 */
[----:B------:R-:W-:Y:S01]  /*6450*/  IMAD.MOV.U32 R100, RZ, RZ, R104 ;  /* 0x000000ffff647224 */ /* 0x000fe200078e0068 */
[----:B------:R-:W-:Y:S02]  /*6460*/  MOV R106, R102 ;  /* 0x00000066006a7202 */ /* 0x000fe40000000f00 */
.L_x_1285:
        /* <DEDUP_REMOVED lines=8> */
[----:B-1----:R3:W1:Y:S04]  /*64f0*/  LDSM.16.M88.4 R32, [R200+0x400] ;  /* 0x00040000c820783b */ /* 0x0026680000000200 */
[----:B------:R3:W1:Y:S04]  /*6500*/  LDSM.16.M88.4 R48, [R200+0x800] ;  /* 0x00080000c830783b */ /* 0x0006680000000200 */
[----:B------:R3:W1:Y:S04]  /*6510*/  LDSM.16.M88.4 R172, [R200+0xc00] ;  /* 0x000c0000c8ac783b */ /* 0x0006680000000200 */
[----:B------:R3:W1:Y:S04]  /*6520*/  LDSM.16.M88.4 R176, [R204] ;  /* 0x00000000ccb0783b */ /* 0x0006680000000200 */
[----:B------:R3:W1:Y:S04]  /*6530*/  LDSM.16.M88.4 R184, [R204+0x1000] ;  /* 0x00100000ccb8783b */ /* 0x0006680000000200 */
[----:B------:R3:W1:Y:S04]  /*6540*/  LDSM.16.M88.4 R180, [R205] ;  /* 0x00000000cdb4783b */ /* 0x0006680000000200 */
[----:B------:R3:W1:Y:S04]  /*6550*/  LDSM.16.M88.4 R188, [R216] ;  /* 0x00000000d8bc783b */ /* 0x0006680000000200 */
[----:B------:R3:W1:Y:S04]  /*6560*/  LDSM.16.M88.4 R192, [R215] ;  /* 0x00000000d7c0783b */ /* 0x0006680000000200 */
[----:B------:R3:W1:Y:S01]  /*6570*/  LDSM.16.M88.4 R196, [R214] ;  /* 0x00000000d6c4783b */ /* 0x0006620000000200 */
[----:B--2---:R-:W-:-:S13]  /*6580*/  ISETP.GT.AND P0, PT, R0, R233, PT ;  /* 0x000000e90000720c */ /* 0x004fda0003f04270 */
[----:B------:R-:W-:-:S05]  /*6590*/  @P0 BRA `(.L_x_1276) ;  /* 0x000004a000000947 */ /* 0x000fca0003800000 */
[----:B-1-34-:R-:W-:Y:S01]  /*65a0*/  SHF.R.S32.HI R0, RZ, 0x1f, R234 ;  /* 0x0000001fff007819 */ /* 0x01afe200000114ea */
[----:B------:R-:W2:Y:S01]  /*65b0*/  LDL.64 R8, [R1+0x28] ;  /* 0x0000280001087983 */ /* 0x000ea20000100a00 */
[----:B------:R-:W-:Y:S01]  /*65c0*/  SHF.R.S32.HI R4, RZ, 0x1f, R232 ;  /* 0x0000001fff047819 */ /* 0x000fe200000114e8 */
[----:B------:R-:W-:Y:S01]  /*65d0*/  IMAD.WIDE.U32 R2, R234, c[0x0][0x208], RZ ;  /* 0x00008200ea027a25 */ /* 0x000fe200078e00ff */
[C---:B------:R-:W-:Y:S02]  /*65e0*/  IADD3 R6, R240.reuse, 0x40, RZ ;  /* 0x00000040f0067810 */ /* 0x040fe40007ffe0ff */
[----:B------:R-:W-:Y:S01]  /*65f0*/  IADD3 R5, R240, 0x40, RZ ;  /* 0x00000040f0057810 */ /* 0x000fe20007ffe0ff */
[----:B------:R-:W3:Y:S01]  /*6600*/  LDL R7, [R1+0x38] ;  /* 0x0000380001077983 */ /* 0x000ee20000100800 */
[----:B------:R-:W-:Y:S01]  /*6610*/  SHF.R.S32.HI R6, RZ, 0x1f, R6 ;  /* 0x0000001fff067819 */ /* 0x000fe20000011406 */
[----:B------:R-:W-:Y:S02]  /*6620*/  IMAD R0, R0, c[0x0][0x208], RZ ;  /* 0x0000820000007a24 */ /* 0x000fe400078e02ff */
[----:B------:R-:W-:Y:S01]  /*6630*/  IMAD R4, R4, c[0x0][0x218], RZ ;  /* 0x0000860004047a24 */ /* 0x000fe200078e02ff */
[----:B------:R-:W-:Y:S01]  /*6640*/  SHF.L.U64.HI R20, R5, 0x1, R6 ;  /* 0x0000000105147819 */ /* 0x000fe20000010206 */
[----:B------:R-:W-:Y:S01]  /*6650*/  IMAD R0, R234, c[0x0][0x20c], R0 ;  /* 0x00008300ea007a24 */ /* 0x000fe200078e0200 */
[----:B------:R-:W-:Y:S01]  /*6660*/  IADD3 R6, R240, 0x20, RZ ;  /* 0x00000020f0067810 */ /* 0x000fe20007ffe0ff */
[C---:B------:R-:W-:Y:S02]  /*6670*/  IMAD R4, R232.reuse, c[0x0][0x21c], R4 ;  /* 0x00008700e8047a24 */ /* 0x040fe400078e0204 */
[----:B------:R-:W-:Y:S02]  /*6680*/  IMAD.IADD R3, R3, 0x1, R0 ;  /* 0x0000000103037824 */ /* 0x000fe400078e0200 */
[----:B------:R-:W-:Y:S01]  /*6690*/  IMAD.SHL.U32 R23, R5, 0x2, RZ ;  /* 0x0000000205177824 */ /* 0x000fe200078e00ff */
[----:B------:R-:W-:Y:S01]  /*66a0*/  SHF.R.S32.HI R5, RZ, 0x1f, R240 ;  /* 0x0000001fff057819 */ /* 0x000fe200000114f0 */
[----:B------:R-:W-:Y:S03]  /*66b0*/  IMAD.WIDE.U32 R2, R232, c[0x0][0x218], R2 ;  /* 0x00008600e8027a25 */ /* 0x000fe600078e0002 */
[----:B------:R-:W-:Y:S01]  /*66c0*/  SHF.L.U64.HI R14, R240, 0x1, R5 ;  /* 0x00000001f00e7819 */ /* 0x000fe20000010205 */
[----:B------:R-:W-:Y:S02]  /*66d0*/  IMAD.SHL.U32 R22, R6, 0x2, RZ ;  /* 0x0000000206167824 */ /* 0x000fe400078e00ff */
[----:B------:R-:W-:Y:S01]  /*66e0*/  IMAD.SHL.U32 R21, R240, 0x2, RZ ;  /* 0x00000002f0157824 */ /* 0x000fe200078e00ff */
[----:B--2---:R-:W-:Y:S04]  /*66f0*/  IADD3 R0, P0, R8, R2, RZ ;  /* 0x0000000208007210 */ /* 0x004fe80007f1e0ff */
[----:B---3--:R-:W-:Y:S02]  /*6700*/  IADD3.X R4, R7, R3, R4, P0, !PT ;  /* 0x0000000307047210 */ /* 0x008fe400007fe404 */
[----:B------:R-:W-:Y:S02]  /*6710*/  IADD3 R7, R240, 0x20, RZ ;  /* 0x00000020f0077810 */ /* 0x000fe40007ffe0ff */
[C---:B------:R-:W-:Y:S02]  /*6720*/  LEA R13, P0, R0.reuse, c[0x0][0x1f8], 0x1 ;  /* 0x00007e00000d7a11 */ /* 0x040fe400078008ff */
[----:B------:R-:W-:Y:S02]  /*6730*/  SHF.R.S32.HI R7, RZ, 0x1f, R7 ;  /* 0x0000001fff077819 */ /* 0x000fe40000011407 */
[----:B------:R-:W-:Y:S02]  /*6740*/  LEA.HI.X R10, R0, c[0x0][0x1fc], R4, 0x1, P0 ;  /* 0x00007f00000a7a11 */ /* 0x000fe400000f0c04 */
[----:B------:R-:W-:Y:S01]  /*6750*/  SHF.L.U64.HI R15, R6, 0x1, R7 ;  /* 0x00000001060f7819 */ /* 0x000fe20000010207 */
[----:B------:R-:W-:-:S05]  /*6760*/  BRA.DIV ~URZ, `(.L_x_1277) ;  /* 0x0000bac27f007947 */ /* 0x000fca000b800000 */
[----:B------:R1:W2:Y:S02]  /*6770*/  SHFL.IDX PT, R4, R10, RZ, 0x1c1f ;  /* 0x001c1fff0a047589 */ /* 0x0002a400000e0000 */
.L_x_1322:
[----:B------:R-:W-:-:S05]  /*6780*/  BRA.DIV ~URZ, `(.L_x_1278) ;  /* 0x0000bb127f007947 */ /* 0x000fca000b800000 */
[----:B------:R-:W3:Y:S01]  /*6790*/  SHFL.IDX PT, R0, R13, RZ, 0x1c1f ;  /* 0x001c1fff0d007589 */ /* 0x000ee200000e0000 */
[C---:B------:R-:W-:Y:S02]  /*67a0*/  IADD3 R2, R240.reuse, 0x20, RZ ;  /* 0x00000020f0027810 */ /* 0x040fe40007ffe0ff */
[----:B------:R-:W-:Y:S02]  /*67b0*/  ISETP.GE.AND P5, PT, R240, c[0x0][0x1d4], PT ;  /* 0x00007500f0007a0c */ /* 0x000fe40003fa6270 */
[----:B------:R-:W-:Y:S02]  /*67c0*/  ISETP.GE.AND P4, PT, R2, c[0x0][0x1d4], PT ;  /* 0x0000750002007a0c */ /* 0x000fe40003f86270 */
[----:B------:R-:W-:Y:S02]  /*67d0*/  IADD3 R5, R240, 0x40, RZ ;  /* 0x00000040f0057810 */ /* 0x000fe40007ffe0ff */
[----:B------:R-:W-:Y:S02]  /*67e0*/  SEL R12, RZ, 0x10, P5 ;  /* 0x00000010ff0c7807 */ /* 0x000fe40002800000 */
[----:B------:R-:W-:Y:S02]  /*67f0*/  SEL R11, RZ, 0x10, P4 ;  /* 0x00000010ff0b7807 */ /* 0x000fe40002000000 */
[C---:B---3--:R-:W-:Y:S02]  /*6800*/  IADD3 R6, P0, R0.reuse, R21, RZ ;  /* 0x0000001500067210 */ /* 0x048fe40007f1e0ff */
[----:B------:R-:W-:Y:S03]  /*6810*/  IADD3 R2, P6, R0, R22, RZ ;  /* 0x0000001600027210 */ /* 0x000fe60007fde0ff */
        /* <DEDUP_REMOVED lines=9> */
[----:B------:R3:W4:Y:S04]  /*68b0*/  SHFL.IDX PT, R4, R10, 0x1, 0x1c1f ;  /* 0x003c1f000a047f89 */ /* 0x00072800000e0000 */
[----:B------:R2:W1:Y:S04]  /*68c0*/  SHFL.IDX PT, R0, R13, 0x1, 0x1c1f ;  /* 0x003c1f000d007f89 */ /* 0x00046800000e0000 */
[----:B------:R2:W-:Y:S01]  /*68d0*/  LDGSTS.E.BYPASS.LTC128B.128 [R217+0x2100], [R8.64], !P0 ;  /* 0x0210000008d97fae */ /* 0x0005e2000c101d46 */
[----:B-1-3--:R-:W-:Y:S03]  /*68e0*/  SEL R10, RZ, 0x10, P0 ;  /* 0x00000010ff0a7807 */ /* 0x00afe60000000000 */
.L_x_1323:
[----:B--2---:R-:W-:Y:S02]  /*68f0*/  IADD3 R2, -R11, 0x10, RZ ;  /* 0x000000100b027810 */ /* 0x004fe40007ffe1ff */
[----:B------:R-:W-:Y:S02]  /*6900*/  IADD3 R8, -R12, 0x10, RZ ;  /* 0x000000100c087810 */ /* 0x000fe40007ffe1ff */
[----:B------:R-:W-:Y:S02]  /*6910*/  LOP3.LUT R6, R2, 0xf, RZ, 0xc0, !PT ;  /* 0x0000000f02067812 */ /* 0x000fe400078ec0ff */
[----:B------:R-:W-:Y:S02]  /*6920*/  LOP3.LUT R8, R8, 0xf, RZ, 0xc0, !PT ;  /* 0x0000000f08087812 */ /* 0x000fe400078ec0ff */
[----:B------:R-:W-:Y:S02]  /*6930*/  IADD3 R3, -R10, 0x10, RZ ;  /* 0x000000100a037810 */ /* 0x000fe40007ffe1ff */
[-C--:B------:R-:W-:Y:S02]  /*6940*/  IADD3 R6, P6, P5, R6, R0.reuse, R22 ;  /* 0x0000000006067210 */ /* 0x080fe40007dde016 */
[----:B------:R-:W-:Y:S02]  /*6950*/  IADD3 R8, P4, P0, R8, R0, R21 ;  /* 0x0000000008087210 */ /* 0x000fe4000789e015 */
[----:B------:R-:W-:Y:S02]  /*6960*/  LOP3.LUT R2, R3, 0xf, RZ, 0xc0, !PT ;  /* 0x0000000f03027812 */ /* 0x000fe400078ec0ff */
[-C--:B----4-:R-:W-:Y:S02]  /*6970*/  IADD3.X R7, RZ, R4.reuse, R15, P6, P5 ;  /* 0x00000004ff077210 */ /* 0x090fe400037ea40f */
[----:B------:R-:W-:Y:S02]  /*6980*/  ISETP.NE.U32.AND P6, PT, R12, RZ, PT ;  /* 0x000000ff0c00720c */ /* 0x000fe40003fc5070 */
[----:B------:R-:W-:Y:S02]  /*6990*/  IADD3.X R9, RZ, R4, R14, P4, P0 ;  /* 0x00000004ff097210 */ /* 0x000fe400027e040e */
[----:B------:R-:W-:Y:S02]  /*69a0*/  IADD3 R2, P4, P0, R2, R0, R23 ;  /* 0x0000000002027210 */ /* 0x000fe4000789e017 */
[----:B------:R-:W-:Y:S02]  /*69b0*/  ISETP.NE.U32.AND P5, PT, R11, RZ, PT ;  /* 0x000000ff0b00720c */ /* 0x000fe40003fa5070 */
[----:B------:R-:W-:Y:S02]  /*69c0*/  IADD3.X R3, RZ, R4, R20, P4, P0 ;  /* 0x00000004ff037210 */ /* 0x000fe400027e0414 */
[----:B------:R-:W-:Y:S03]  /*69d0*/  ISETP.NE.U32.AND P0, PT, R10, RZ, PT ;  /* 0x000000ff0a00720c */ /* 0x000fe60003f05070 */
[----:B------:R-:W-:Y:S01]  /*69e0*/  @!PT LDS RZ, [RZ] ;  /* 0x00000000fffff984 */ /* 0x000fe20000000800 */
[----:B------:R-:W-:Y:S01]  /*69f0*/  @!PT LDS RZ, [RZ] ;  /* 0x00000000fffff984 */ /* 0x000fe20000000800 */
[----:B------:R-:W-:Y:S01]  /*6a00*/  @!PT LDS RZ, [RZ] ;  /* 0x00000000fffff984 */ /* 0x000fe20000000800 */
[----:B------:R1:W-:Y:S06]  /*6a10*/  LDGSTS.E.BYPASS.LTC128B.128.ZFILL [R217+0x900], [R8.64], P6 ;  /* 0x0090000008d97fae */ /* 0x0003ec000b141d46 */
[----:B------:R1:W-:Y:S04]  /*6a20*/  LDGSTS.E.BYPASS.LTC128B.128.ZFILL [R217+0x1900], [R6.64], P5 ;  /* 0x0190000006d97fae */ /* 0x0003e8000a941d46 */
[----:B------:R1:W-:Y:S02]  /*6a30*/  LDGSTS.E.BYPASS.LTC128B.128.ZFILL [R217+0x2900], [R2.64], P0 ;  /* 0x0290000002d97fae */ /* 0x0003e40008141d46 */
.L_x_1276:
[----:B-1-34-:R-:W-:Y:S05]  /*6a40*/  BSYNC B0 ;  /* 0x0000000000007941 */ /* 0x01afea0003800000 */
.L_x_1275:
[----:B------:R-:W0:Y:S01]  /*6a50*/  LDGDEPBAR ;  /* 0x00000000000079af */ /* 0x000e220000000000 */
[----:B------:R-:W-:Y:S01]  /*6a60*/  WARPSYNC 0xffffffff ;  /* 0xffffffff00007948 */ /* 0x000fe20003800000 */
[-C--:B------:R-:W-:Y:S01]  /*6a70*/  HMMA.16816.F32.BF16 R4, R64, R16.reuse, RZ ;  /* 0x000000104004723c */ /* 0x080fe200000418ff */
        /* <DEDUP_REMOVED lines=36> */
[----:B------:R-:W-:Y:S07]  /*6cc0*/  LDSM.16.M88.4 R184, [R200+0x1800] ;  /* 0x00180000c8b8783b */ /* 0x000fee0000000200 */
[----:B------:R-:W-:Y:S01]  /*6cd0*/  HMMA.16816.F32.BF16 R64, R176, R198, R64 ;  /* 0x000000c6b040723c */ /* 0x000fe20000041840 */
[----:B------:R-:W4:Y:S07]  /*6ce0*/  LDSM.16.M88.4 R176, [R200+0x1400] ;  /* 0x00140000c8b0783b */ /* 0x000f2e0000000200 */
[-C--:B-1----:R-:W-:Y:S08]  /*6cf0*/  HMMA.16816.F32.BF16 R4, R172, R180.reuse, R4 ;  /* 0x000000b4ac04723c */ /* 0x082ff00000041804 */
[C---:B---3--:R-:W-:Y:S08]  /*6d00*/  HMMA.16816.F32.BF16 R8, R188.reuse, R180, R8 ;  /* 0x000000b4bc08723c */ /* 0x048ff00000041808 */
[-C--:B------:R-:W-:Y:S08]  /*6d10*/  HMMA.16816.F32.BF16 R12, R188, R182.reuse, R12 ;  /* 0x000000b6bc0c723c */ /* 0x080ff0000004180c */
[C---:B------:R-:W-:Y:S01]  /*6d20*/  HMMA.16816.F32.BF16 R16, R172.reuse, R182, R16 ;  /* 0x000000b6ac10723c */ /* 0x040fe20000041810 */
[----:B------:R-:W-:Y:S07]  /*6d30*/  LDSM.16.M88.4 R180, [R213] ;  /* 0x00000000d5b4783b */ /* 0x000fee0000000200 */
[-C--:B----4-:R-:W-:Y:S08]  /*6d40*/  HMMA.16816.F32.BF16 R20, R172, R176.reuse, R20 ;  /* 0x000000b0ac14723c */ /* 0x090ff00000041814 */
[C---:B------:R-:W-:Y:S08]  /*6d50*/  HMMA.16816.F32.BF16 R24, R188.reuse, R176, R24 ;  /* 0x000000b0bc18723c */ /* 0x040ff00000041818 */
[-C--:B------:R-:W-:Y:S03]  /*6d60*/  HMMA.16816.F32.BF16 R28, R188, R178.reuse, R28 ;  /* 0x000000b2bc1c723c */ /* 0x080fe6000004181c */
[----:B--2---:R-:W-:Y:S05]  /*6d70*/  ISETP.GT.AND P0, PT, R233, R0, PT ;  /* 0x00000000e900720c */ /* 0x004fea0003f04270 */
[C---:B------:R-:W-:Y:S01]  /*6d80*/  HMMA.16816.F32.BF16 R32, R172.reuse, R178, R32 ;  /* 0x000000b2ac20723c */ /* 0x040fe20000041820 */
[----:B------:R-:W1:Y:S07]  /*6d90*/  LDSM.16.M88.4 R176, [R204+0x2000] ;  /* 0x00200000ccb0783b */ /* 0x000e6e0000000200 */
[-C--:B------:R-:W-:Y:S08]  /*6da0*/  HMMA.16816.F32.BF16 R36, R172, R184.reuse, R36 ;  /* 0x000000b8ac24723c */ /* 0x080ff00000041824 */
[C---:B------:R-:W-:Y:S08]  /*6db0*/  HMMA.16816.F32.BF16 R40, R188.reuse, R184, R40 ;  /* 0x000000b8bc28723c */ /* 0x040ff00000041828 */
[-C--:B------:R-:W-:Y:S08]  /*6dc0*/  HMMA.16816.F32.BF16 R44, R188, R186.reuse, R44 ;  /* 0x000000babc2c723c */ /* 0x080ff0000004182c */
[C---:B------:R-:W-:Y:S01]  /*6dd0*/  HMMA.16816.F32.BF16 R48, R172.reuse, R186, R48 ;  /* 0x000000baac30723c */ /* 0x040fe20000041830 */
[----:B------:R-:W2:Y:S07]  /*6de0*/  LDSM.16.M88.4 R184, [R204+0x3000] ;  /* 0x00300000ccb8783b */ /* 0x000eae0000000200 */
[-C--:B------:R-:W-:Y:S08]  /*6df0*/  HMMA.16816.F32.BF16 R52, R172, R192.reuse, R52 ;  /* 0x000000c0ac34723c */ /* 0x080ff00000041834 */
[C---:B------:R-:W-:Y:S08]  /*6e00*/  HMMA.16816.F32.BF16 R56, R188.reuse, R192, R56 ;  /* 0x000000c0bc38723c */ /* 0x040ff00000041838 */
[-C--:B------:R-:W-:Y:S01]  /*6e10*/  HMMA.16816.F32.BF16 R60, R188, R194.reuse, R60 ;  /* 0x000000c2bc3c723c */ /* 0x080fe2000004183c */
[----:B------:R-:W-:Y:S07]  /*6e20*/  LDSM.16.M88.4 R188, [R211] ;  /* 0x00000000d3bc783b */ /* 0x000fee0000000200 */
        /* <DEDUP_REMOVED lines=13> */
[-C--:B------:R-:W-:Y:S08]  /*6f00*/  HMMA.16816.F32.BF16 R36, R176, R188.reuse, R36 ;  /* 0x000000bcb024723c */ /* 0x080ff00000041824 */
        /* <DEDUP_REMOVED lines=10> */
[-C--:B--2---:R-:W-:Y:S01]  /*6fb0*/  HMMA.16816.F32.BF16 R4, R172, R180.reuse, R4 ;  /* 0x000000b4ac04723c */ /* 0x084fe20000041804 */
[----:B------:R-:W2:Y:S07]  /*6fc0*/  LDSM.16.M88.4 R192, [R200+0x2c00] ;  /* 0x002c0000c8c0783b */ /* 0x000eae0000000200 */
[C---:B---3--:R-:W-:Y:S08]  /*6fd0*/  HMMA.16816.F32.BF16 R8, R188.reuse, R180, R8 ;  /* 0x000000b4bc08723c */ /* 0x048ff00000041808 */
[-C--:B------:R-:W-:Y:S08]  /*6fe0*/  HMMA.16816.F32.BF16 R12, R188, R182.reuse, R12 ;  /* 0x000000b6bc0c723c */ /* 0x080ff0000004180c */
[C---:B------:R-:W-:Y:S01]  /*6ff0*/  HMMA.16816.F32.BF16 R16, R172.reuse, R182, R16 ;  /* 0x000000b6ac10723c */ /* 0x040fe20000041810 */
[----:B------:R-:W-:Y:S07]  /*7000*/  LDSM.16.M88.4 R180, [R204+0x4000] ;  /* 0x00400000ccb4783b */ /* 0x000fee0000000200 */
[-C--:B-1----:R-:W-:Y:S08]  /*7010*/  HMMA.16816.F32.BF16 R20, R172, R184.reuse, R20 ;  /* 0x000000b8ac14723c */ /* 0x082ff00000041814 */
[C---:B------:R-:W-:Y:S08]  /*7020*/  HMMA.16816.F32.BF16 R24, R188.reuse, R184, R24 ;  /* 0x000000b8bc18723c */ /* 0x040ff00000041818 */
[-C--:B------:R-:W-:Y:S08]  /*7030*/  HMMA.16816.F32.BF16 R28, R188, R186.reuse, R28 ;  /* 0x000000babc1c723c */ /* 0x080ff0000004181c */
[C---:B------:R-:W-:Y:S01]  /*7040*/  HMMA.16816.F32.BF16 R32, R172.reuse, R186, R32 ;  /* 0x000000baac20723c */ /* 0x040fe20000041820 */
[----:B------:R-:W1:Y:S07]  /*7050*/  LDSM.16.M88.4 R184, [R209] ;  /* 0x00000000d1b8783b */ /* 0x000e6e0000000200 */
[-C--:B----4-:R-:W-:Y:S08]  /*7060*/  HMMA.16816.F32.BF16 R36, R172, R176.reuse, R36 ;  /* 0x000000b0ac24723c */ /* 0x090ff00000041824 */
[C---:B------:R-:W-:Y:S08]  /*7070*/  HMMA.16816.F32.BF16 R40, R188.reuse, R176, R40 ;  /* 0x000000b0bc28723c */ /* 0x040ff00000041828 */
[-C--:B------:R-:W-:Y:S08]  /*7080*/  HMMA.16816.F32.BF16 R44, R188, R178.reuse, R44 ;  /* 0x000000b2bc2c723c */ /* 0x080ff0000004182c */
[C---:B------:R-:W-:Y:S01]  /*7090*/  HMMA.16816.F32.BF16 R48, R172.reuse, R178, R48 ;  /* 0x000000b2ac30723c */ /* 0x040fe20000041830 */
[----:B------:R-:W3:Y:S07]  /*70a0*/  LDSM.16.M88.4 R176, [R204+0x5000] ;  /* 0x00500000ccb0783b */ /* 0x000eee0000000200 */
[-C--:B--2---:R-:W-:Y:S08]  /*70b0*/  HMMA.16816.F32.BF16 R52, R172, R192.reuse, R52 ;  /* 0x000000c0ac34723c */ /* 0x084ff00000041834 */
[C---:B------:R-:W-:Y:S08]  /*70c0*/  HMMA.16816.F32.BF16 R56, R188.reuse, R192, R56 ;  /* 0x000000c0bc38723c */ /* 0x040ff00000041838 */
[-C--:B------:R-:W-:Y:S08]  /*70d0*/  HMMA.16816.F32.BF16 R60, R188, R194.reuse, R60 ;  /* 0x000000c2bc3c723c */ /* 0x080ff0000004183c */
[----:B------:R-:W-:Y:S08]  /*70e0*/  HMMA.16816.F32.BF16 R64, R172, R194, R64 ;  /* 0x000000c2ac40723c */ /* 0x000ff00000041840 */
[-C--:B-1----:R-:W-:Y:S08]  /*70f0*/  HMMA.16816.F32.BF16 R4, R180, R184.reuse, R4 ;  /* 0x000000b8b404723c */ /* 0x082ff00000041804 */
[C---:B---3--:R-:W-:Y:S08]  /*7100*/  HMMA.16816.F32.BF16 R8, R176.reuse, R184, R8 ;  /* 0x000000b8b008723c */ /* 0x048ff00000041808 */
        /* <DEDUP_REMOVED lines=24> */
[----:B----4-:R-:W4:Y:S09]  /*7290*/  LDSM.16.M88.4 R4, [R208] ;  /* 0x00000000d004783b */ /* 0x010f320000000200 */
[----:B------:R-:W1:Y:S10]  /*72a0*/  MUFU.TANH R229, R10 ;  /* 0x0000000a00e57308 */ /* 0x000e740000002400 */
[----:B------:R5:W1:Y:S10]  /*72b0*/  MUFU.TANH R228, R11 ;  /* 0x0000000b00e47308 */ /* 0x000a740000002400 */
[----:B------:R-:W1:Y:S10]  /*72c0*/  MUFU.TANH R220, R13 ;  /* 0x0000000d00dc7308 */ /* 0x000e740000002400 */
[----:B------:R-:W1:Y:S01]  /*72d0*/  MUFU.TANH R226, R15 ;  /* 0x0000000f00e27308 */ /* 0x000e620000002400 */
[----:B-----5:R-:W5:Y:S01]  /*72e0*/  LDSM.16.M88.4 R8, [R207] ;  /* 0x00000000cf08783b */ /* 0x020f620000000200 */
[-C--:B----4-:R-:W-:Y:S08]  /*72f0*/  HMMA.16816.F32.BF16 R20, R180, R4.reuse, R20 ;  /* 0x00000004b414723c */ /* 0x090ff00000041814 */
[----:B------:R4:W1:Y:S01]  /*7300*/  MUFU.TANH R189, R16 ;  /* 0x0000001000bd7308 */ /* 0x0008620000002400 */
[C---:B------:R-:W-:Y:S09]  /*7310*/  HMMA.16816.F32.BF16 R24, R176.reuse, R4, R24 ;  /* 0x00000004b018723c */ /* 0x040ff20000041818 */
[----:B------:R-:W1:Y:S01]  /*7320*/  MUFU.TANH R221, R12 ;  /* 0x0000000c00dd7308 */ /* 0x000e620000002400 */
[-C--:B------:R-:W-:Y:S08]  /*7330*/  HMMA.16816.F32.BF16 R28, R176, R6.reuse, R28 ;  /* 0x00000006b01c723c */ /* 0x080ff0000004181c */
[C---:B------:R-:W-:Y:S01]  /*7340*/  HMMA.16816.F32.BF16 R32, R180.reuse, R6, R32 ;  /* 0x00000006b420723c */ /* 0x040fe20000041820 */
[----:B------:R-:W1:Y:S01]  /*7350*/  MUFU.TANH R227, R14 ;  /* 0x0000000e00e37308 */ /* 0x000e620000002400 */
[----:B------:R-:W1:Y:S01]  /*7360*/  LDSM.16.M88.4 R4, [R206] ;  /* 0x00000000ce04783b */ /* 0x000e620000000200 */
        /* <DEDUP_REMOVED lines=13> */
[----:B------:R5:W2:Y:S01]  /*7440*/  MUFU.TANH R218, R27 ;  /* 0x0000001b00da7308 */ /* 0x000aa20000002400 */
        /* <DEDUP_REMOVED lines=22> */
[----:B----4-:R-:W-:Y:S02]  /*75b0*/  FMUL.FTZ R16, R49, c[0x0][0x320] ;  /* 0x0000c80031107a20 */ /* 0x010fe40000410000 */
[----:B------:R-:W-:Y:S01]  /*75c0*/  FMUL.FTZ R13, R52, c[0x0][0x320] ;  /* 0x0000c800340d7a20 */ /* 0x000fe20000410000 */
[----:B------:R4:W1:Y:S03]  /*75d0*/  MUFU.TANH R187, R29 ;  /* 0x0000001d00bb7308 */ /* 0x0008660000002400 */
[----:B-----5:R-:W-:Y:S02]  /*75e0*/  FMUL.FTZ R27, R53, c[0x0][0x320] ;  /* 0x0000c800351b7a20 */ /* 0x020fe40000410000 */
        /* <DEDUP_REMOVED lines=33> */
[----:B------:R-:W1:Y:S10]  /*7800*/  MUFU.TANH R32, R32 ;  /* 0x0000002000207308 */ /* 0x000e740000002400 */
        /* <DEDUP_REMOVED lines=19> */
[----:B------:R-:W1:Y:S10]  /*7940*/  MUFU.TANH R13, R13 ;  /* 0x0000000d000d7308 */ /* 0x000e740000002400 */
        /* <DEDUP_REMOVED lines=12> */
[----:B------:R-:W1:Y:S10]  /*7a10*/  MUFU.TANH R15, R15 ;  /* 0x0000000f000f7308 */ /* 0x000e740000002400 */
[----:B------:R4:W1:Y:S10]  /*7a20*/  MUFU.TANH R37, R66 ;  /* 0x0000004200257308 */ /* 0x0008740000002400 */
[----:B------:R4:W1:Y:S01]  /*7a30*/  MUFU.TANH R36, R67 ;  /* 0x0000004300247308 */ /* 0x0008620000002400 */
[----:B------:R-:W-:-:S05]  /*7a40*/  @!P0 BRA `(.L_x_1280) ;  /* 0x000005b000008947 */ /* 0x000fca0003800000 */
[C---:B--23--:R-:W-:Y:S01]  /*7a50*/  IADD3 R231, R240.reuse, 0x40, RZ ;  /* 0x00000040f0e77810 */ /* 0x04cfe20007ffe0ff */
[----:B------:R-:W2:Y:S01]  /*7a60*/  LDL R2, [R1+0x10] ;  /* 0x0000100001027983 */ /* 0x000ea20000100800 */
[C---:B------:R-:W-:Y:S01]  /*7a70*/  IADD3 R7, R240.reuse, 0x20, RZ ;  /* 0x00000020f0077810 */ /* 0x040fe20007ffe0ff */
[----:B------:R-:W-:Y:S01]  /*7a80*/  IMAD.MOV.U32 R232, RZ, RZ, RZ ;  /* 0x000000ffffe87224 */ /* 0x000fe200078e00ff */
[----:B------:R-:W-:Y:S01]  /*7a90*/  SHF.R.S32.HI R6, RZ, 0x1f, R240 ;  /* 0x0000001fff067819 */ /* 0x000fe200000114f0 */
[----:B------:R-:W3:Y:S01]  /*7aa0*/  LDL R0, [R1+0x4] ;  /* 0x0000040001007983 */ /* 0x000ee20000100800 */
[----:B------:R-:W-:Y:S01]  /*7ab0*/  SHF.R.S32.HI R7, RZ, 0x1f, R7 ;  /* 0x0000001fff077819 */ /* 0x000fe20000011407 */
[----:B----4-:R-:W-:Y:S01]  /*7ac0*/  IMAD.SHL.U32 R21, R231, 0x2, RZ ;  /* 0x00000002e7157824 */ /* 0x010fe200078e00ff */
[C---:B------:R-:W-:Y:S01]  /*7ad0*/  SHF.L.U64.HI R10, R240.reuse, 0x1, R6 ;  /* 0x00000001f00a7819 */ /* 0x040fe20000010206 */
[----:B------:R-:W4:Y:S01]  /*7ae0*/  LDL.64 R238, [R1+0x20] ;  /* 0x0000200001ee7983 */ /* 0x000f220000100a00 */
[----:B------:R-:W-:Y:S05]  /*7af0*/  IMAD.SHL.U32 R14, R240, 0x2, RZ ;  /* 0x00000002f00e7824 */ /* 0x000fea00078e00ff */
[----:B------:R-:W5:Y:S04]  /*7b00*/  LDL R230, [R1+0x34] ;  /* 0x0000340001e67983 */ /* 0x000f680000100800 */
[----:B------:R-:W4:Y:S06]  /*7b10*/  LDL.64 R236, [R1+0x18] ;  /* 0x0000180001ec7983 */ /* 0x000f2c0000100a00 */
        /* <DEDUP_REMOVED lines=9> */
[C---:B------:R-:W-:Y:S02]  /*7bb0*/  @!P1 LEA R4, P0, R3.reuse, c[0x0][0x2a0], 0x2 ;  /* 0x0000a80003049a11 */ /* 0x040fe400078010ff */
[----:B------:R-:W-:Y:S01]  /*7bc0*/  IADD3 R230, R240, 0x40, RZ ;  /* 0x00000040f0e67810 */ /* 0x000fe20007ffe0ff */
[----:B------:R-:W-:Y:S01]  /*7bd0*/  IMAD R234, R0, c[0x0][0x2b8], R2 ;  /* 0x0000ae0000ea7a24 */ /* 0x000fe200078e0202 */
[----:B------:R-:W-:Y:S02]  /*7be0*/  @!P1 LEA.HI.X R5, R3, c[0x0][0x2a4], R5, 0x2, P0 ;  /* 0x0000a90003059a11 */ /* 0x000fe400000f1405 */
[----:B------:R-:W-:Y:S01]  /*7bf0*/  SHF.R.S32.HI R230, RZ, 0x1f, R230 ;  /* 0x0000001fffe67819 */ /* 0x000fe200000114e6 */
[----:B------:R-:W-:Y:S01]  /*7c00*/  IMAD.WIDE.U32 R2, R234, c[0x0][0x1e0], RZ ;  /* 0x00007800ea027a25 */ /* 0x000fe200078e00ff */
[----:B------:R-:W-:Y:S01]  /*7c10*/  SHF.R.S32.HI R0, RZ, 0x1f, R234 ;  /* 0x0000001fff007819 */ /* 0x000fe200000114ea */
[----:B------:R-:W2:Y:S01]  /*7c20*/  @!P1 LDG.E R232, [R4.64] ;  /* 0x0000000604e89981 */ /* 0x000ea2000c1e1900 */
[----:B------:R-:W-:Y:S02]  /*7c30*/  SHF.L.U64.HI R12, R231, 0x1, R230 ;  /* 0x00000001e70c7819 */ /* 0x000fe400000102e6 */
[----:B------:R-:W-:Y:S01]  /*7c40*/  IADD3 R230, R240, 0x20, RZ ;  /* 0x00000020f0e67810 */ /* 0x000fe20007ffe0ff */
[----:B------:R-:W-:Y:S03]  /*7c50*/  IMAD R0, R0, c[0x0][0x1e0], RZ ;  /* 0x0000780000007a24 */ /* 0x000fe600078e02ff */
[----:B------:R-:W-:Y:S01]  /*7c60*/  SHF.L.U64.HI R11, R230, 0x1, R7 ;  /* 0x00000001e60b7819 */ /* 0x000fe20000010207 */
[----:B------:R-:W-:Y:S02]  /*7c70*/  IMAD R0, R234, c[0x0][0x1e4], R0 ;  /* 0x00007900ea007a24 */ /* 0x000fe400078e0200 */
[----:B------:R-:W-:Y:S02]  /*7c80*/  IMAD.SHL.U32 R18, R230, 0x2, RZ ;  /* 0x00000002e6127824 */ /* 0x000fe400078e00ff */
        /* <DEDUP_REMOVED lines=9> */
[----:B------:R-:W-:-:S06]  /*7d20*/  BRA.DIV ~URZ, `(.L_x_1281) ;  /* 0x0000a7c27f007947 */ /* 0x000fcc000b800000 */
[----:B------:R2:W3:Y:S02]  /*7d30*/  SHFL.IDX PT, R4, R8, RZ, 0x1c1f ;  /* 0x001c1fff08047589 */ /* 0x0004e400000e0000 */
.L_x_1324:
[----:B------:R-:W-:-:S05]  /*7d40*/  BRA.DIV ~URZ, `(.L_x_1282) ;  /* 0x0000a8127f007947 */ /* 0x000fca000b800000 */
[----:B------:R-:W4:Y:S01]  /*7d50*/  SHFL.IDX PT, R0, R9, RZ, 0x1c1f ;  /* 0x001c1fff09007589 */ /* 0x000f2200000e0000 */
[C---:B------:R-:W-:Y:S02]  /*7d60*/  ISETP.GE.AND P5, PT, R240.reuse, c[0x0][0x1d4], PT ;  /* 0x00007500f0007a0c */ /* 0x040fe40003fa6270 */
[C---:B------:R-:W-:Y:S02]  /*7d70*/  IADD3 R22, R240.reuse, 0x20, RZ ;  /* 0x00000020f0167810 */ /* 0x040fe40007ffe0ff */
[----:B------:R-:W-:Y:S02]  /*7d80*/  IADD3 R5, R240, 0x40, RZ ;  /* 0x00000040f0057810 */ /* 0x000fe40007ffe0ff */
[----:B------:R-:W-:Y:S02]  /*7d90*/  ISETP.GE.AND P4, PT, R22, c[0x0][0x1d4], PT ;  /* 0x0000750016007a0c */ /* 0x000fe40003f86270 */
[C---:B----4-:R-:W-:Y:S02]  /*7da0*/  IADD3 R2, P0, R0.reuse, R14, RZ ;  /* 0x0000000e00027210 */ /* 0x050fe40007f1e0ff */
[----:B------:R-:W-:Y:S03]  /*7db0*/  IADD3 R6, P6, R0, R18, RZ ;  /* 0x0000001200067210 */ /* 0x000fe60007fde0ff */
[C---:B---3--:R-:W-:Y:S01]  /*7dc0*/  IMAD.X R3, R4.reuse, 0x1, R10, P0 ;  /* 0x0000000104037824 */ /* 0x048fe200000e060a */
[----:B------:R-:W-:Y:S01]  /*7dd0*/  ISETP.GE.AND P0, PT, R5, c[0x0][0x1d4], PT ;  /* 0x0000750005007a0c */ /* 0x000fe20003f06270 */
[----:B------:R-:W-:Y:S03]  /*7de0*/  IMAD.X R7, R4, 0x1, R11, P6 ;  /* 0x0000000104077824 */ /* 0x000fe600030e060b */
[----:B------:R-:W-:Y:S01]  /*7df0*/  @!PT LDS RZ, [RZ] ;  /* 0x00000000fffff984 */ /* 0x000fe20000000800 */
[----:B------:R-:W-:Y:S01]  /*7e00*/  @!PT LDS RZ, [RZ] ;  /* 0x00000000fffff984 */ /* 0x000fe20000000800 */
[----:B------:R3:W-:Y:S04]  /*7e10*/  LDGSTS.E.BYPASS.LTC128B.128 [R217+0x3100], [R2.64], !P5 ;  /* 0x0310000002d97fae */ /* 0x0007e8000e901d46 */
[----:B------:R4:W-:Y:S01]  /*7e20*/  LDGSTS.E.BYPASS.LTC128B.128 [R217+0x4100], [R6.64], !P4 ;  /* 0x0410000006d97fae */ /* 0x0009e2000e101d46 */
[----:B---3--:R-:W-:Y:S03]  /*7e30*/  IADD3 R2, P6, R0, R21, RZ ;  /* 0x0000001500027210 */ /* 0x008fe60007fde0ff */
[----:B------:R-:W3:Y:S01]  /*7e40*/  SHFL.IDX PT, R0, R9, 0x1, 0x1c1f ;  /* 0x003c1f0009007f89 */ /* 0x000ee200000e0000 */
[----:B----4-:R-:W-:Y:S01]  /*7e50*/  SEL R6, RZ, 0x10, P5 ;  /* 0x00000010ff067807 */ /* 0x010fe20002800000 */
[----:B------:R-:W-:Y:S01]  /*7e60*/  IMAD.X R3, R4, 0x1, R12, P6 ;  /* 0x0000000104037824 */ /* 0x000fe200030e060c */
[----:B------:R-:W-:Y:S01]  /*7e70*/  SEL R7, RZ, 0x10, P0 ;  /* 0x00000010ff077807 */ /* 0x000fe20000000000 */
[----:B------:R4:W2:Y:S04]  /*7e80*/  SHFL.IDX PT, R4, R8, 0x1, 0x1c1f ;  /* 0x003c1f0008047f89 */ /* 0x0008a800000e0000 */
[----:B------:R1:W-:Y:S01]  /*7e90*/  LDGSTS.E.BYPASS.LTC128B.128 [R217+0x5100], [R2.64], !P0 ;  /* 0x0510000002d97fae */ /* 0x0003e2000c101d46 */
[----:B--2-4-:R-:W-:Y:S03]  /*7ea0*/  SEL R8, RZ, 0x10, P4 ;  /* 0x00000010ff087807 */ /* 0x014fe60002000000 */
.L_x_1325:
[C---:B---3--:R-:W-:Y:S02]  /*7eb0*/  ISETP.NE.U32.AND P5, PT, R6.reuse, RZ, PT ;  /* 0x000000ff0600720c */ /* 0x048fe40003fa5070 */
[----:B------:R-:W-:Y:S02]  /*7ec0*/  IADD3 R6, -R6, 0x10, RZ ;  /* 0x0000001006067810 */ /* 0x000fe40007ffe1ff */
[----:B------:R-:W-:Y:S02]  /*7ed0*/  ISETP.NE.U32.AND P6, PT, R8, RZ, PT ;  /* 0x000000ff0800720c */ /* 0x000fe40003fc5070 */
[----:B------:R-:W-:Y:S02]  /*7ee0*/  LOP3.LUT R6, R6, 0xf, RZ, 0xc0, !PT ;  /* 0x0000000f06067812 */ /* 0x000fe400078ec0ff */
[----:B------:R-:W-:Y:S02]  /*7ef0*/  IADD3 R8, -R8, 0x10, RZ ;  /* 0x0000001008087810 */ /* 0x000fe40007ffe1ff */
[----:B-1----:R-:W-:Y:S02]  /*7f00*/  IADD3 R2, P4, P0, R6, R0, R14 ;  /* 0x0000000006027210 */ /* 0x002fe4000789e00e */
[----:B------:R-:W-:Y:S02]  /*7f10*/  LOP3.LUT R8, R8, 0xf, RZ, 0xc0, !PT ;  /* 0x0000000f08087812 */ /* 0x000fe400078ec0ff */
[----:B------:R-:W-:Y:S02]  /*7f20*/  IADD3.X R3, RZ, R4, R10, P4, P0 ;  /* 0x00000004ff037210 */ /* 0x000fe400027e040a */
[----:B------:R-:W-:Y:S03]  /*7f30*/  IADD3 R6, P4, P0, R8, R0, R18 ;  /* 0x0000000008067210 */ /* 0x000fe6000789e012 */
[----:B------:R-:W-:Y:S01]  /*7f40*/  @!PT LDS RZ, [RZ] ;  /* 0x00000000fffff984 */ /* 0x000fe20000000800 */
[----:B------:R-:W-:Y:S01]  /*7f50*/  @!PT LDS RZ, [RZ] ;  /* 0x00000000fffff984 */ /* 0x000fe20000000800 */
[----:B------:R-:W-:Y:S01]  /*7f60*/  @!PT LDS RZ, [RZ] ;  /* 0x00000000fffff984 */ /* 0x000fe20000000800 */
[----:B------:R1:W-:Y:S01]  /*7f70*/  LDGSTS.E.BYPASS.LTC128B.128.ZFILL [R217+0x3900], [R2.64], P5 ;  /* 0x0390000002d97fae */ /* 0x0003e2000a941d46 */
[C---:B------:R-:W-:Y:S02]  /*7f80*/  ISETP.NE.U32.AND P5, PT, R7.reuse, RZ, PT ;  /* 0x000000ff0700720c */ /* 0x040fe40003fa5070 */
[----:B-1----:R-:W-:Y:S02]  /*7f90*/  IADD3 R2, -R7, 0x10, RZ ;  /* 0x0000001007027810 */ /* 0x002fe40007ffe1ff */
[----:B------:R-:W-:Y:S02]  /*7fa0*/  IADD3.X R7, RZ, R4, R11, P4, P0 ;  /* 0x00000004ff077210 */ /* 0x000fe400027e040b */
[----:B------:R-:W-:Y:S03]  /*7fb0*/  LOP3.LUT R2, R2, 0xf, RZ, 0xc0, !PT ;  /* 0x0000000f02027812 */ /* 0x000fe600078ec0ff */
[----:B------:R1:W-:Y:S01]  /*7fc0*/  LDGSTS.E.BYPASS.LTC128B.128.ZFILL [R217+0x4900], [R6.64], P6 ;  /* 0x0490000006d97fae */ /* 0x0003e2000b141d46 */
[----:B------:R-:W-:Y:S04]  /*7fd0*/  IADD3 R2, P4, P0, R2, R0, R21 ;  /* 0x0000000002027210 */ /* 0x000fe8000789e015 */
[----:B------:R-:W-:Y:S05]  /*7fe0*/  IADD3.X R3, RZ, R4, R12, P4, P0 ;  /* 0x00000004ff037210 */ /* 0x000fea00027e040c */
[----:B------:R1:W-:Y:S04]  /*7ff0*/  LDGSTS.E.BYPASS.LTC128B.128.ZFILL [R217+0x5900], [R2.64], P5 ;  /* 0x0590000002d97fae */ /* 0x0003e8000a941d46 */
.L_x_1280:
[----:B--23--:R-:W-:Y:S05]  /*8000*/  BSYNC B0 ;  /* 0x0000000000007941 */ /* 0x00cfea0003800000 */
.L_x_1279:
[----:B------:R-:W-:Y:S01]  /*8010*/  MOV R4, 0x1 ;  /* 0x0000000100047802 */ /* 0x000fe20000000f00 */
[----:B-1----:R-:W2:Y:S04]  /*8020*/  LDL R3, [R1] ;  /* 0x0000000001037983 */ /* 0x002ea80000100800 */
[----:B------:R-:W3:Y:S01]  /*8030*/  LDL R2, [R1+0x3c] ;  /* 0x00003c0001027983 */ /* 0x000ee20000100800 */
[----:B------:R-:W-:Y:S03]  /*8040*/  IMAD R4, R233, -0x40, R4 ;  /* 0xffffffc0e9047824 */ /* 0x000fe600078e0204 */
[----:B------:R-:W0:Y:S01]  /*8050*/  LDGDEPBAR ;  /* 0x00000000000079af */ /* 0x000e220000000000 */
[----:B--2---:R-:W-:Y:S01]  /*8060*/  MOV R5, R3 ;  /* 0x0000000300057202 */ /* 0x004fe20000000f00 */
[----:B------:R-:W-:Y:S01]  /*8070*/  @P3 IMAD.HI.U32 R0, R3, c[0x0][0x2c8], RZ ;  /* 0x0000b20003003a27 */ /* 0x000fe200078e00ff */
[----:B---3--:R-:W-:Y:S04]  /*8080*/  IADD3 R4, -R2, R4, RZ ;  /* 0x0000000402047210 */ /* 0x008fe80007ffe1ff */
[----:B------:R-:W-:Y:S02]  /*8090*/  @P3 SHF.R.U32.HI R5, RZ, c[0x0][0x2cc], R0 ;  /* 0x0000b300ff053a19 */ /* 0x000fe40000011600 */
[----:B------:R-:W-:Y:S05]  /*80a0*/  MOV R0, c[0x0][0x2ac] ;  /* 0x0000ab0000007a02 */ /* 0x000fea0000000f00 */
[----:B------:R-:W-:Y:S05]  /*80b0*/  IMAD R4, R0, c[0x0][0x1d0], R4 ;  /* 0x0000740000047a24 */ /* 0x000fea00078e0204 */
[----:B------:R-:W-:Y:S01]  /*80c0*/  IADD3 R4, R4, -c[0x0][0x168], RZ ;  /* 0x80005a0004047a10 */ /* 0x000fe20007ffe0ff */
[----:B------:R-:W-:-:S05]  /*80d0*/  BRA.DIV ~URZ, `(.L_x_1283) ;  /* 0x0000a6d27f007947 */ /* 0x000fca000b800000 */
[----:B------:R1:W2:Y:S02]  /*80e0*/  SHFL.IDX PT, R0, R5, RZ, 0x1c1f ;  /* 0x001c1fff05007589 */ /* 0x0002a400000e0000 */
.L_x_1326:
[----:B--2---:R-:W-:Y:S05]  /*80f0*/  IMAD.IADD R0, R4, 0x1, R0 ;  /* 0x0000000104007824 */ /* 0x004fea00078e0200 */
[C---:B------:R-:W-:Y:S02]  /*8100*/  ISETP.GT.AND P6, PT, R0.reuse, RZ, PT ;  /* 0x000000ff0000720c */ /* 0x040fe40003fc4270 */
[C---:B------:R-:W-:Y:S02]  /*8110*/  ISETP.GT.AND P5, PT, R0.reuse, 0x1, PT ;  /* 0x000000010000780c */ /* 0x040fe40003fa4270 */
[C---:B------:R-:W-:Y:S02]  /*8120*/  ISETP.GT.AND P4, PT, R0.reuse, 0x8, PT ;  /* 0x000000080000780c */ /* 0x040fe40003f84270 */
[C---:B------:R-:W-:Y:S02]  /*8130*/  ISETP.GT.AND P0, PT, R0.reuse, 0x9, PT ;  /* 0x000000090000780c */ /* 0x040fe40003f04270 */
[----:B------:R-:W-:Y:S02]  /*8140*/  FSEL R9, R199, -INF , P6 ;  /* 0xff800000c7097808 */ /* 0x000fe40003000000 */
[----:B------:R-:W-:Y:S02]  /*8150*/  ISETP.GT.AND P6, PT, R0, 0x10, PT ;  /* 0x000000100000780c */ /* 0x000fe40003fc4270 */
[----:B------:R-:W-:Y:S02]  /*8160*/  FSEL R14, R198, -INF , P5 ;  /* 0xff800000c60e7808 */ /* 0x000fe40002800000 */
[C---:B------:R-:W-:Y:S02]  /*8170*/  ISETP.GT.AND P5, PT, R0.reuse, 0x11, PT ;  /* 0x000000110000780c */ /* 0x040fe40003fa4270 */
[----:B----4-:R-:W-:Y:S02]  /*8180*/  FSEL R25, R189, -INF , P4 ;  /* 0xff800000bd197808 */ /* 0x010fe40002000000 */
[----:B------:R-:W-:Y:S02]  /*8190*/  ISETP.GT.AND P4, PT, R0, 0x18, PT ;  /* 0x000000180000780c */ /* 0x000fe40003f84270 */
[----:B------:R-:W-:Y:S02]  /*81a0*/  FSEL R24, R186, -INF , P0 ;  /* 0xff800000ba187808 */ /* 0x000fe40000000000 */
        /* <DEDUP_REMOVED lines=8> */
[C---:B------:R-:W-:Y:S02]  /*8230*/  ISETP.GT.AND P0, PT, R0.reuse, 0x29, PT ;  /* 0x000000290000780c */ /* 0x040fe40003f04270 */
[----:B------:R-:W-:Y:S02]  /*8240*/  FSEL R19, R19, -INF , P6 ;  /* 0xff80000013137808 */ /* 0x000fe40003000000 */
[C---:B------:R-:W-:Y:S02]  /*8250*/  ISETP.GT.AND P6, PT, R0.reuse, 0x30, PT ;  /* 0x000000300000780c */ /* 0x040fe40003fc4270 */
[----:B------:R-:W-:Y:S02]  /*8260*/  FSEL R18, R29, -INF , P5 ;  /* 0xff8000001d127808 */ /* 0x000fe40002800000 */
[C---:B------:R-:W-:Y:S02]  /*8270*/  ISETP.GT.AND P5, PT, R0.reuse, 0x31, PT ;  /* 0x000000310000780c */ /* 0x040fe40003fa4270 */
[----:B------:R-:W-:Y:S02]  /*8280*/  FSEL R17, R17, -INF , P4 ;  /* 0xff80000011117808 */ /* 0x000fe40002000000 */
[----:B------:R-:W-:Y:S02]  /*8290*/  ISETP.GT.AND P4, PT, R0, 0x38, PT ;  /* 0x000000380000780c */ /* 0x000fe40003f84270 */
[----:B------:R-:W-:Y:S02]  /*82a0*/  FSEL R16, R16, -INF , P0 ;  /* 0xff80000010107808 */ /* 0x000fe40000000000 */
[----:B------:R-:W-:Y:S02]  /*82b0*/  ISETP.GT.AND P0, PT, R0, 0x39, PT ;  /* 0x000000390000780c */ /* 0x000fe40003f04270 */
[----:B------:R-:W-:Y:S02]  /*82c0*/  FSEL R13, R13, -INF , P6 ;  /* 0xff8000000d0d7808 */ /* 0x000fe40003000000 */
[----:B------:R-:W-:Y:S02]  /*82d0*/  FSEL R12, R27, -INF , P5 ;  /* 0xff8000001b0c7808 */ /* 0x000fe40002800000 */
[----:B------:R-:W-:Y:S02]  /*82e0*/  FSEL R11, R26, -INF , P4 ;  /* 0xff8000001a0b7808 */ /* 0x000fe40002000000 */
[----:B------:R-:W-:Y:S01]  /*82f0*/  FSEL R10, R15, -INF , P0 ;  /* 0xff8000000f0a7808 */ /* 0x000fe20000000000 */
[----:B------:R-:W-:-:S05]  /*8300*/  BRA.DIV ~URZ, `(.L_x_1284) ;  /* 0x0000a4f27f007947 */ /* 0x000fca000b800000 */
[----:B------:R-:W-:Y:S01]  /*8310*/  FMNMX.FTZ R104, R9, R100, !PT ;  /* 0x0000006409687209 */ /* 0x000fe20007810000 */
[----:B------:R-:W2:Y:S03]  /*8320*/  SHFL.IDX PT, R2, R5, 0x1, 0x1c1f ;  /* 0x003c1f0005027f89 */ /* 0x000ea600000e0000 */
[----:B------:R-:W-:Y:S04]  /*8330*/  FMNMX.FTZ R104, R14, R104, !PT ;  /* 0x000000680e687209 */ /* 0x000fe80007810000 */
[----:B------:R-:W-:Y:S01]  /*8340*/  FMNMX.FTZ R104, R25, R104, !PT ;  /* 0x0000006819687209 */ /* 0x000fe20007810000 */
[----:B------:R-:W3:Y:S03]  /*8350*/  SHFL.IDX PT, R0, R5, 0x2, 0x1c1f ;  /* 0x005c1f0005007f89 */ /* 0x000ee600000e0000 */
[----:B------:R-:W-:Y:S04]  /*8360*/  FMNMX.FTZ R104, R24, R104, !PT ;  /* 0x0000006818687209 */ /* 0x000fe80007810000 */
[----:B------:R-:W-:Y:S01]  /*8370*/  FMNMX.FTZ R104, R23, R104, !PT ;  /* 0x0000006817687209 */ /* 0x000fe20007810000 */
[----:B------:R-:W4:Y:S03]  /*8380*/  SHFL.IDX PT, R3, R5, 0x3, 0x1c1f ;  /* 0x007c1f0005037f89 */ /* 0x000f2600000e0000 */
[----:B------:R-:W-:Y:S04]  /*8390*/  FMNMX.FTZ R104, R22, R104, !PT ;  /* 0x0000006816687209 */ /* 0x000fe80007810000 */
[----:B------:R-:W-:Y:S04]  /*83a0*/  FMNMX.FTZ R104, R21, R104, !PT ;  /* 0x0000006815687209 */ /* 0x000fe80007810000 */
[----:B------:R-:W-:Y:S04]  /*83b0*/  FMNMX.FTZ R104, R20, R104, !PT ;  /* 0x0000006814687209 */ /* 0x000fe80007810000 */
[----:B------:R-:W-:Y:S04]  /*83c0*/  FMNMX.FTZ R104, R19, R104, !PT ;  /* 0x0000006813687209 */ /* 0x000fe80007810000 */
[----:B------:R-:W-:Y:S04]  /*83d0*/  FMNMX.FTZ R104, R18, R104, !PT ;  /* 0x0000006812687209 */ /* 0x000fe80007810000 */
[----:B------:R-:W-:Y:S01]  /*83e0*/  FMNMX.FTZ R104, R17, R104, !PT ;  /* 0x0000006811687209 */ /* 0x000fe20007810000 */
[C---:B--2---:R-:W-:Y:S02]  /*83f0*/  IMAD.IADD R2, R4.reuse, 0x1, R2 ;  /* 0x0000000104027824 */ /* 0x044fe400078e0202 */
[----:B---3--:R-:W-:Y:S01]  /*8400*/  IMAD.IADD R0, R4, 0x1, R0 ;  /* 0x0000000104007824 */ /* 0x008fe200078e0200 */
[----:B------:R-:W-:Y:S01]  /*8410*/  FMNMX.FTZ R104, R16, R104, !PT ;  /* 0x0000006810687209 */ /* 0x000fe20007810000 */
[----:B----4-:R-:W-:Y:S01]  /*8420*/  IMAD.IADD R4, R4, 0x1, R3 ;  /* 0x0000000104047824 */ /* 0x010fe200078e0203 */
        /* <DEDUP_REMOVED lines=25> */
[----:B------:R-:W-:Y:S02]  /*85c0*/  ISETP.GT.AND P4, PT, R2, 0x38, PT ;  /* 0x000000380200780c */ /* 0x000fe40003f84270 */
[----:B------:R-:W-:Y:S02]  /*85d0*/  FSEL R44, R44, -INF , P0 ;  /* 0xff8000002c2c7808 */ /* 0x000fe40000000000 */
[----:B------:R-:W-:Y:S02]  /*85e0*/  ISETP.GT.AND P0, PT, R2, 0x39, PT ;  /* 0x000000390200780c */ /* 0x000fe40003f04270 */
[----:B------:R-:W-:Y:S02]  /*85f0*/  FMNMX.FTZ R104, R13, R104, !PT ;  /* 0x000000680d687209 */ /* 0x000fe40007810000 */
[----:B------:R-:W-:Y:S02]  /*8600*/  FSEL R39, R39, -INF , P6 ;  /* 0xff80000027277808 */ /* 0x000fe40003000000 */
[----:B------:R-:W-:Y:S02]  /*8610*/  ISETP.GT.AND P6, PT, R0, RZ, PT ;  /* 0x000000ff0000720c */ /* 0x000fe40003fc4270 */
        /* <DEDUP_REMOVED lines=16> */
[----:B------:R-:W-:Y:S02]  /*8720*/  FMNMX.FTZ R104, R11, R104, !PT ;  /* 0x000000680b687209 */ /* 0x000fe40007810000 */
[----:B------:R-:W-:Y:S02]  /*8730*/  FSEL R66, R194, -INF , P6 ;  /* 0xff800000c2427808 */ /* 0x000fe40003000000 */
[----:B------:R-:W-:Y:S02]  /*8740*/  ISETP.GT.AND P6, PT, R0, 0x20, PT ;  /* 0x000000200000780c */ /* 0x000fe40003fc4270 */
[----:B------:R-:W-:Y:S02]  /*8750*/  FSEL R65, R192, -INF , P5 ;  /* 0xff800000c0417808 */ /* 0x000fe40002800000 */
[----:B------:R-:W-:Y:S02]  /*8760*/  ISETP.GT.AND P5, PT, R0, 0x21, PT ;  /* 0x000000210000780c */ /* 0x000fe40003fa4270 */
[----:B------:R-:W-:Y:S02]  /*8770*/  FSEL R64, R188, -INF , P4 ;  /* 0xff800000bc407808 */ /* 0x000fe40002000000 */
[C---:B------:R-:W-:Y:S02]  /*8780*/  ISETP.GT.AND P4, PT, R0.reuse, 0x28, PT ;  /* 0x000000280000780c */ /* 0x040fe40003f84270 */
[----:B------:R-:W-:Y:S02]  /*8790*/  FSEL R63, R187, -INF , P0 ;  /* 0xff800000bb3f7808 */ /* 0x000fe40000000000 */
[----:B------:R-:W-:Y:S02]  /*87a0*/  ISETP.GT.AND P0, PT, R0, 0x29, PT ;  /* 0x000000290000780c */ /* 0x000fe40003f04270 */
[----:B------:R-:W-:Y:S02]  /*87b0*/  FMNMX.FTZ R103, R33, R103, !PT ;  /* 0x0000006721677209 */ /* 0x000fe40007810000 */
[----:B------:R-:W-:Y:S02]  /*87c0*/  FMNMX.FTZ R104, R10, R104, !PT ;  /* 0x000000680a687209 */ /* 0x000fe40007810000 */
        /* <DEDUP_REMOVED lines=8> */
[----:B------:R-:W-:Y:S01]  /*8850*/  FMNMX.FTZ R103, R40, R103, !PT ;  /* 0x0000006728677209 */ /* 0x000fe20007810000 */
[----:B------:R-:W2:Y:S01]  /*8860*/  SHFL.BFLY PT, R0, R104, 0x2, 0x1f ;  /* 0x0c401f0068007f89 */ /* 0x000ea200000e0000 */
        /* <DEDUP_REMOVED lines=12> */
[----:B--2---:R-:W-:Y:S02]  /*8930*/  FMNMX.FTZ R104, R0, R104, !PT ;  /* 0x0000006800687209 */ /* 0x004fe40007810000 */
[----:B------:R-:W-:Y:S02]  /*8940*/  FMNMX.FTZ R103, R46, R103, !PT ;  /* 0x000000672e677209 */ /* 0x000fe40007810000 */
        /* <DEDUP_REMOVED lines=11> */
[----:B------:R-:W-:Y:S02]  /*8a00*/  FSEL R57, R28, -INF , P6 ;  /* 0xff8000001c397808 */ /* 0x000fe40003000000 */
[----:B------:R-:W-:Y:S02]  /*8a10*/  FMNMX.FTZ R103, R36, R103, !PT ;  /* 0x0000006724677209 */ /* 0x000fe40007810000 */
[----:B------:R-:W-:Y:S02]  /*8a20*/  FMNMX.FTZ R102, R59, R102, !PT ;  /* 0x000000663b667209 */ /* 0x000fe40007810000 */
[----:B--2---:R-:W-:Y:S02]  /*8a30*/  FMNMX.FTZ R104, R104, R0, !PT ;  /* 0x0000000068687209 */ /* 0x004fe40007810000 */
[----:B------:R-:W-:Y:S01]  /*8a40*/  FSEL R56, R56, -INF , P5 ;  /* 0xff80000038387808 */ /* 0x000fe20002800000 */
[----:B------:R-:W2:Y:S01]  /*8a50*/  SHFL.BFLY PT, R0, R103, 0x2, 0x1f ;  /* 0x0c401f0067007f89 */ /* 0x000ea200000e0000 */
[----:B------:R-:W-:Y:S02]  /*8a60*/  FMNMX.FTZ R102, R57, R102, !PT ;  /* 0x0000006639667209 */ /* 0x000fe40007810000 */
[----:B------:R-:W-:Y:S02]  /*8a70*/  FSEL R43, R43, -INF , P4 ;  /* 0xff8000002b2b7808 */ /* 0x000fe40002000000 */
[----:B------:R-:W-:Y:S02]  /*8a80*/  FMNMX.FTZ R102, R56, R102, !PT ;  /* 0x0000006638667209 */ /* 0x000fe40007810000 */
[----:B------:R-:W-:Y:S02]  /*8a90*/  FSEL R42, R42, -INF , P0 ;  /* 0xff8000002a2a7808 */ /* 0x000fe40000000000 */
[----:B------:R-:W-:Y:S02]  /*8aa0*/  FMNMX.FTZ R102, R43, R102, !PT ;  /* 0x000000662b667209 */ /* 0x000fe40007810000 */
[----:B------:R-:W-:Y:S02]  /*8ab0*/  ISETP.GT.AND P6, PT, R4, RZ, PT ;  /* 0x000000ff0400720c */ /* 0x000fe40003fc4270 */
[----:B------:R-:W-:Y:S02]  /*8ac0*/  FMNMX.FTZ R102, R42, R102, !PT ;  /* 0x000000662a667209 */ /* 0x000fe40007810000 */
[C---:B------:R-:W-:Y:S02]  /*8ad0*/  ISETP.GT.AND P5, PT, R4.reuse, 0x1, PT ;  /* 0x000000010400780c */ /* 0x040fe40003fa4270 */
[----:B------:R-:W-:Y:S02]  /*8ae0*/  FSEL R28, R229, -INF , P6 ;  /* 0xff800000e51c7808 */ /* 0x000fe40003000000 */
[----:B------:R-:W-:Y:S02]  /*8af0*/  ISETP.GT.AND P4, PT, R4, 0x8, PT ;  /* 0x000000080400780c */ /* 0x000fe40003f84270 */
[----:B------:R-:W-:Y:S02]  /*8b00*/  FSEL R55, R228, -INF , P5 ;  /* 0xff800000e4377808 */ /* 0x000fe40002800000 */
[C---:B------:R-:W-:Y:S02]  /*8b10*/  ISETP.GT.AND P0, PT, R4.reuse, 0x9, PT ;  /* 0x000000090400780c */ /* 0x040fe40003f04270 */
[----:B--2---:R-:W-:Y:S02]  /*8b20*/  FMNMX.FTZ R103, R103, R0, !PT ;  /* 0x0000000067677209 */ /* 0x004fe40007810000 */
[----:B------:R-:W-:Y:S02]  /*8b30*/  FSEL R54, R227, -INF , P4 ;  /* 0xff800000e3367808 */ /* 0x000fe40002000000 */
[----:B------:R-:W-:Y:S01]  /*8b40*/  ISETP.GT.AND P6, PT, R4, 0x10, PT ;  /* 0x000000100400780c */ /* 0x000fe20003fc4270 */
[----:B------:R-:W2:Y:S01]  /*8b50*/  SHFL.BFLY PT, R0, R103, 0x1, 0x1f ;  /* 0x0c201f0067007f89 */ /* 0x000ea200000e0000 */
        /* <DEDUP_REMOVED lines=12> */
[----:B--2---:R-:W-:Y:S02]  /*8c20*/  FMNMX.FTZ R103, R103, R0, !PT ;  /* 0x0000000067677209 */ /* 0x004fe40007810000 */
[----:B------:R-:W-:Y:S01]  /*8c30*/  FSEL R29, R184, -INF , P5 ;  /* 0xff800000b81d7808 */ /* 0x000fe20002800000 */
[----:B------:R-:W2:Y:S01]  /*8c40*/  SHFL.BFLY PT, R0, R102, 0x2, 0x1f ;  /* 0x0c401f0066007f89 */ /* 0x000ea200000e0000 */
[C---:B------:R-:W-:Y:S02]  /*8c50*/  ISETP.GT.AND P0, PT, R4.reuse, 0x29, PT ;  /* 0x000000290400780c */ /* 0x040fe40003f04270 */
        /* <DEDUP_REMOVED lines=8> */
[----:B-1----:R-:W-:Y:S02]  /*8ce0*/  FSEL R5, R176, -INF , P4 ;  /* 0xff800000b0057808 */ /* 0x002fe40002000000 */
[----:B------:R-:W-:Y:S02]  /*8cf0*/  FSEL R8, R175, -INF , P0 ;  /* 0xff800000af087808 */ /* 0x000fe40000000000 */
[----:B--2---:R-:W-:Y:S05]  /*8d00*/  FMNMX.FTZ R102, R102, R0, !PT ;  /* 0x0000000066667209 */ /* 0x004fea0007810000 */
[----:B------:R-:W1:Y:S02]  /*8d10*/  SHFL.BFLY PT, R0, R102, 0x1, 0x1f ;  /* 0x0c201f0066007f89 */ /* 0x000e6400000e0000 */
[----:B-1----:R-:W-:Y:S02]  /*8d20*/  FMNMX.FTZ R102, R102, R0, !PT ;  /* 0x0000000066667209 */ /* 0x002fe40007810000 */
[----:B------:R-:W-:Y:S04]  /*8d30*/  FMNMX.FTZ R0, R28, R107, !PT ;  /* 0x0000006b1c007209 */ /* 0x000fe80007810000 */
        /* <DEDUP_REMOVED lines=14> */
[----:B------:R-:W-:Y:S05]  /*8e20*/  FMNMX.FTZ R4, R8, R4, !PT ;  /* 0x0000000408047209 */ /* 0x000fea0007810000 */
[----:B------:R-:W1:Y:S02]  /*8e30*/  SHFL.BFLY PT, R0, R4, 0x2, 0x1f ;  /* 0x0c401f0004007f89 */ /* 0x000e6400000e0000 */
[----:B-1----:R-:W-:Y:S06]  /*8e40*/  FMNMX.FTZ R4, R4, R0, !PT ;  /* 0x0000000004047209 */ /* 0x002fec0007810000 */
[----:B------:R1:W2:Y:S02]  /*8e50*/  SHFL.BFLY PT, R0, R4, 0x1, 0x1f ;  /* 0x0c201f0004007f89 */ /* 0x0002a400000e0000 */
.L_x_1327:
[C---:B------:R-:W-:Y:S01]  /*8e60*/  FSETP.NEU.FTZ.AND P0, PT, R104.reuse, -INF , PT ;  /* 0xff8000006800780b */ /* 0x040fe20003f1d000 */
[----:B------:R-:W-:Y:S01]  /*8e70*/  FMUL.FTZ R2, R104, c[0x0][0x2d0] ;  /* 0x0000b40068027a20 */ /* 0x000fe20000410000 */
        /* <DEDUP_REMOVED lines=8> */
[--C-:B-1----:R-:W-:Y:S02]  /*8f00*/  FFMA.FTZ R4, R14, c[0x0][0x2d0], -R2.reuse ;  /* 0x0000b4000e047a23 */ /* 0x102fe40000010802 */
        /* <DEDUP_REMOVED lines=14> */
[--C-:B------:R-:W-:Y:S02]  /*8ff0*/  FFMA.FTZ R25, R25, c[0x0][0x2d0], -R2.reuse ;  /* 0x0000b40019197a23 */ /* 0x100fe40000010802 */
[--C-:B------:R-:W-:Y:S02]  /*9000*/  FFMA.FTZ R24, R24, c[0x0][0x2d0], -R2.reuse ;  /* 0x0000b40018187a23 */ /* 0x100fe40000010802 */
[----:B------:R-:W-:Y:S02]  /*9010*/  FFMA.FTZ R235, R11, c[0x0][0x2d0], -R2 ;  /* 0x0000b4000beb7a23 */ /* 0x000fe40000010802 */
[----:B------:R-:W-:Y:S01]  /*9020*/  FMUL.FTZ R2, R103, c[0x0][0x2d0] ;  /* 0x0000b40067027a20 */ /* 0x000fe20000410000 */
[----:B------:R-:W-:Y:S04]  /*9030*/  MUFU.EX2 R25, R25 ;  /* 0x0000001900197308 */ /* 0x000fe80000000800 */
[----:B------:R-:W-:Y:S05]  /*9040*/  FSEL R2, R2, RZ, P0 ;  /* 0x000000ff02027208 */ /* 0x000fea0000000000 */
[--C-:B------:R-:W-:Y:S01]  /*9050*/  FFMA.FTZ R52, R52, c[0x0][0x2d0], -R2.reuse ;  /* 0x0000b40034347a23 */ /* 0x100fe20000010802 */
[----:B------:R-:W3:Y:S01]  /*9060*/  MUFU.EX2 R24, R24 ;  /* 0x0000001800187308 */ /* 0x000ee20000000800 */
[--C-:B------:R-:W-:Y:S02]  /*9070*/  FFMA.FTZ R187, R50, c[0x0][0x2d0], -R2.reuse ;  /* 0x0000b40032bb7a23 */ /* 0x100fe40000010802 */
[--C-:B------:R-:W-:Y:S02]  /*9080*/  FFMA.FTZ R230, R39, c[0x0][0x2d0], -R2.reuse ;  /* 0x0000b40027e67a23 */ /* 0x100fe40000010802 */
[--C-:B------:R-:W-:Y:S02]  /*9090*/  FFMA.FTZ R237, R38, c[0x0][0x2d0], -R2.reuse ;  /* 0x0000b40026ed7a23 */ /* 0x100fe40000010802 */
[--C-:B------:R-:W-:Y:S02]  /*90a0*/  FFMA.FTZ R236, R37, c[0x0][0x2d0], -R2.reuse ;  /* 0x0000b40025ec7a23 */ /* 0x100fe40000010802 */
[--C-:B------:R-:W-:Y:S02]  /*90b0*/  FFMA.FTZ R241, R36, c[0x0][0x2d0], -R2.reuse ;  /* 0x0000b40024f17a23 */ /* 0x100fe40000010802 */
[--C-:B------:R-:W-:Y:S01]  /*90c0*/  FFMA.FTZ R10, R40, c[0x0][0x2d0], -R2.reuse ;  /* 0x0000b400280a7a23 */ /* 0x100fe20000010802 */
[----:B------:R-:W-:Y:S01]  /*90d0*/  LDSM.16.MT88.4 R36, [R202] ;  /* 0x00000000ca24783b */ /* 0x000fe20000004200 */
        /* <DEDUP_REMOVED lines=8> */
[----:B------:R-:W-:Y:S10]  /*9160*/  MUFU.EX2 R186, R186 ;  /* 0x000000ba00ba7308 */ /* 0x000ff40000000800 */
[----:B------:R-:W-:Y:S10]  /*9170*/  MUFU.EX2 R185, R185 ;  /* 0x000000b900b97308 */ /* 0x000ff40000000800 */
[----:B------:R-:W-:Y:S10]  /*9180*/  MUFU.EX2 R188, R188 ;  /* 0x000000bc00bc7308 */ /* 0x000ff40000000800 */
[----:B------:R-:W-:Y:S01]  /*9190*/  MUFU.EX2 R222, R222 ;  /* 0x000000de00de7308 */ /* 0x000fe20000000800 */
[----:B-1----:R-:W-:Y:S01]  /*91a0*/  FFMA.FTZ R0, R100, R243, R3 ;  /* 0x000000f364007223 */ /* 0x002fe20000010003 */
[C---:B--2---:R-:W-:Y:S01]  /*91b0*/  F2FP.BF16.PACK_AB R172, R4.reuse, R3 ;  /* 0x0000000304ac723e */ /* 0x044fe200000010ff */
[----:B------:R-:W-:Y:S02]  /*91c0*/  FFMA.FTZ R3, R15, c[0x0][0x2d0], -R2 ;  /* 0x0000b4000f037a23 */ /* 0x000fe40000010802 */
[----:B------:R-:W-:Y:S01]  /*91d0*/  FADD.FTZ R11, R4, R0 ;  /* 0x00000000040b7221 */ /* 0x000fe20000010000 */
[----:B------:R-:W-:Y:S01]  /*91e0*/  FSEL R0, R103, RZ, P0 ;  /* 0x000000ff67007208 */ /* 0x000fe20000000000 */
[----:B------:R-:W-:Y:S01]  /*91f0*/  FFMA.FTZ R4, R33, c[0x0][0x2d0], -R2 ;  /* 0x0000b40021047a23 */ /* 0x000fe20000010802 */
[C---:B------:R-:W-:Y:S01]  /*9200*/  FSETP.NEU.FTZ.AND P0, PT, R102.reuse, -INF , PT ;  /* 0xff8000006600780b */ /* 0x040fe20003f1d000 */
[----:B------:R-:W-:Y:S01]  /*9210*/  FMUL.FTZ R2, R102, c[0x0][0x2d0] ;  /* 0x0000b40066027a20 */ /* 0x000fe20000410000 */
[----:B------:R-:W-:Y:S01]  /*9220*/  MUFU.EX2 R173, R3 ;  /* 0x0000000300ad7308 */ /* 0x000fe20000000800 */
[----:B------:R-:W-:Y:S02]  /*9230*/  FADD.FTZ R0, -R0, R105 ;  /* 0x0000006900007221 */ /* 0x000fe40000010100 */
[----:B------:R-:W-:Y:S01]  /*9240*/  FMUL.FTZ R33, R100, R153 ;  /* 0x0000009964217220 */ /* 0x000fe20000410000 */
[----:B------:R-:W-:Y:S01]  /*9250*/  FSEL R2, R2, RZ, P0 ;  /* 0x000000ff02027208 */ /* 0x000fe20000000000 */
[----:B------:R-:W-:Y:S02]  /*9260*/  FMUL.FTZ R0, R0, c[0x0][0x2d0] ;  /* 0x0000b40000007a20 */ /* 0x000fe40000410000 */
[----:B------:R-:W-:Y:S02]  /*9270*/  FMUL.FTZ R48, R100, R160 ;  /* 0x000000a064307220 */ /* 0x000fe40000410000 */
[--C-:B------:R-:W-:Y:S01]  /*9280*/  FFMA.FTZ R182, R65, c[0x0][0x2d0], -R2.reuse ;  /* 0x0000b40041b67a23 */ /* 0x100fe20000010802 */
[----:B------:R-:W1:Y:S01]  /*9290*/  MUFU.EX2 R3, R0 ;  /* 0x0000000000037308 */ /* 0x000e620000000800 */
[--C-:B------:R-:W-:Y:S02]  /*92a0*/  FFMA.FTZ R181, R64, c[0x0][0x2d0], -R2.reuse ;  /* 0x0000b40040b57a23 */ /* 0x100fe40000010802 */
[--C-:B------:R-:W-:Y:S02]  /*92b0*/  FFMA.FTZ R180, R63, c[0x0][0x2d0], -R2.reuse ;  /* 0x0000b4003fb47a23 */ /* 0x100fe40000010802 */
[--C-:B------:R-:W-:Y:S02]  /*92c0*/  FFMA.FTZ R9, R58, c[0x0][0x2d0], -R2.reuse ;  /* 0x0000b4003a097a23 */ /* 0x100fe40000010802 */
[--C-:B------:R-:W-:Y:S01]  /*92d0*/  FFMA.FTZ R17, R174, c[0x0][0x2d0], -R2.reuse ;  /* 0x0000b400ae117a23 */ /* 0x100fe20000010802 */
[----:B---3--:R-:W-:Y:S01]  /*92e0*/  F2FP.BF16.PACK_AB R174, R24, R25 ;  /* 0x0000001918ae723e */ /* 0x008fe200000010ff */
        /* <DEDUP_REMOVED lines=10> */
[----:B-1----:R-:W-:Y:S02]  /*9390*/  FFMA.FTZ R0, R3, R247, R173 ;  /* 0x000000f703007223 */ /* 0x002fe400000100ad */
[--C-:B------:R-:W-:Y:S02]  /*93a0*/  FFMA.FTZ R196, R61, c[0x0][0x2d0], -R2.reuse ;  /* 0x0000b4003dc47a23 */ /* 0x100fe40000010802 */
[----:B------:R-:W-:Y:S01]  /*93b0*/  FFMA.FTZ R195, R60, c[0x0][0x2d0], -R2 ;  /* 0x0000b4003cc37a23 */ /* 0x000fe20000010802 */
[----:B------:R-:W-:Y:S01]  /*93c0*/  MUFU.EX2 R183, R183 ;  /* 0x000000b700b77308 */ /* 0x000fe20000000800 */
[----:B------:R-:W-:Y:S02]  /*93d0*/  FMUL.FTZ R49, R100, R161 ;  /* 0x000000a164317220 */ /* 0x000fe40000410000 */
[----:B------:R-:W-:Y:S01]  /*93e0*/  FMUL.FTZ R50, R3, R162 ;  /* 0x000000a203327220 */ /* 0x000fe20000410000 */
[C---:B--2---:R-:W-:Y:S01]  /*93f0*/  F2FP.BF16.PACK_AB R173, R4.reuse, R173 ;  /* 0x000000ad04ad723e */ /* 0x044fe200000010ff */
[----:B------:R-:W-:Y:S01]  /*9400*/  FADD.FTZ R18, R4, R0 ;  /* 0x0000000004127221 */ /* 0x000fe20000010000 */
[----:B------:R-:W-:Y:S01]  /*9410*/  FSEL R0, R102, RZ, P0 ;  /* 0x000000ff66007208 */ /* 0x000fe20000000000 */
[----:B------:R-:W-:Y:S01]  /*9420*/  FFMA.FTZ R4, R53, c[0x0][0x2d0], -R2 ;  /* 0x0000b40035047a23 */ /* 0x000fe20000010802 */
[----:B------:R-:W-:Y:S01]  /*9430*/  FSETP.NEU.FTZ.AND P0, PT, R101, -INF , PT ;  /* 0xff8000006500780b */ /* 0x000fe20003f1d000 */
[----:B------:R-:W-:Y:S01]  /*9440*/  FMUL.FTZ R51, R3, R163 ;  /* 0x000000a303337220 */ /* 0x000fe20000410000 */
[----:B------:R-:W-:Y:S01]  /*9450*/  MUFU.EX2 R251, R181 ;  /* 0x000000b500fb7308 */ /* 0x000fe20000000800 */
[----:B------:R-:W-:Y:S01]  /*9460*/  FADD.FTZ R0, -R0, R106 ;  /* 0x0000006a00007221 */ /* 0x000fe20000010100 */
[----:B------:R-:W-:Y:S01]  /*9470*/  FSEL R2, R101, RZ, P0 ;  /* 0x000000ff65027208 */ /* 0x000fe20000000000 */
[----:B------:R-:W-:Y:S01]  /*9480*/  FMUL.FTZ R64, R100, R168 ;  /* 0x000000a864407220 */ /* 0x000fe20000410000 */
[----:B------:R-:W-:Y:S01]  /*9490*/  LDSM.16.MT88.4 R160, [R201+0x1c00] ;  /* 0x001c0000c9a0783b */ /* 0x000fe20000004200 */
[----:B------:R-:W-:Y:S02]  /*94a0*/  FMUL.FTZ R0, R0, c[0x0][0x2d0] ;  /* 0x0000b40000007a20 */ /* 0x000fe40000410000 */
[----:B------:R-:W-:Y:S02]  /*94b0*/  FADD.FTZ R2, -R2, R107 ;  /* 0x0000006b02027221 */ /* 0x000fe40000010100 */
[----:B------:R-:W-:Y:S01]  /*94c0*/  FMUL.FTZ R65, R100, R169 ;  /* 0x000000a964417220 */ /* 0x000fe20000410000 */
[----:B------:R1:W-:Y:S01]  /*94d0*/  MUFU.EX2 R20, R4 ;  /* 0x0000000400147308 */ /* 0x0003e20000000800 */
[----:B------:R-:W-:Y:S02]  /*94e0*/  FMUL.FTZ R2, R2, c[0x0][0x2d0] ;  /* 0x0000b40002027a20 */ /* 0x000fe40000410000 */
[C---:B------:R-:W-:Y:S02]  /*94f0*/  FMUL.FTZ R66, R3.reuse, R170 ;  /* 0x000000aa03427220 */ /* 0x040fe40000410000 */
        /* <DEDUP_REMOVED lines=8> */
[----:B------:R-:W-:Y:S01]  /*9580*/  FMUL.FTZ R83, R3, R83 ;  /* 0x0000005303537220 */ /* 0x000fe20000410000 */
[----:B------:R-:W3:Y:S01]  /*9590*/  MUFU.EX2 R2, R2 ;  /* 0x0000000200027308 */ /* 0x000ee20000000800 */
[C---:B------:R-:W-:Y:S02]  /*95a0*/  FMUL.FTZ R84, R100.reuse, R84 ;  /* 0x0000005464547220 */ /* 0x040fe40000410000 */
[----:B------:R-:W-:Y:S02]  /*95b0*/  FMUL.FTZ R85, R100, R85 ;  /* 0x0000005564557220 */ /* 0x000fe40000410000 */
[----:B-1----:R-:W-:Y:S02]  /*95c0*/  FMUL.FTZ R4, R101, c[0x0][0x2d0] ;  /* 0x0000b40065047a20 */ /* 0x002fe40000410000 */
[C---:B------:R-:W-:Y:S02]  /*95d0*/  FMUL.FTZ R86, R3.reuse, R86 ;  /* 0x0000005603567220 */ /* 0x040fe40000410000 */
[----:B------:R-:W-:Y:S01]  /*95e0*/  FMUL.FTZ R87, R3, R87 ;  /* 0x0000005703577220 */ /* 0x000fe20000410000 */
[----:B------:R-:W-:Y:S01]  /*95f0*/  FSEL R4, R4, RZ, P0 ;  /* 0x000000ff04047208 */ /* 0x000fe20000000000 */
[----:B------:R-:W-:Y:S01]  /*9600*/  MUFU.EX2 R252, R180 ;  /* 0x000000b400fc7308 */ /* 0x000fe20000000800 */
[----:B------:R-:W-:Y:S02]  /*9610*/  FMUL.FTZ R96, R100, R96 ;  /* 0x0000006064607220 */ /* 0x000fe40000410000 */
[----:B--2---:R-:W-:Y:S02]  /*9620*/  FMUL.FTZ R61, R0, R109 ;  /* 0x0000006d003d7220 */ /* 0x004fe40000410000 */
        /* <DEDUP_REMOVED lines=19> */
[C---:B------:R-:W-:Y:S02]  /*9760*/  FFMA.FTZ R4, R0.reuse, R248, R20 ;  /* 0x000000f800047223 */ /* 0x040fe40000010014 */
[----:B------:R-:W-:Y:S01]  /*9770*/  FMUL.FTZ R60, R0, R108 ;  /* 0x0000006c003c7220 */ /* 0x000fe20000410000 */
[----:B------:R-:W-:Y:S01]  /*9780*/  F2FP.BF16.PACK_AB R108, R19, R20 ;  /* 0x00000014136c723e */ /* 0x000fe200000010ff */
[----:B---3--:R-:W-:Y:S01]  /*9790*/  FMUL.FTZ R14, R2, R134 ;  /* 0x00000086020e7220 */ /* 0x008fe20000410000 */
[----:B------:R-:W1:Y:S01]  /*97a0*/  LDSM.16.MT88.4 R20, [R201] ;  /* 0x00000000c914783b */ /* 0x000e620000004200 */
[----:B------:R-:W2:Y:S01]  /*97b0*/  MUFU.EX2 R134, R52 ;  /* 0x0000003400867308 */ /* 0x000ea20000000800 */
[C---:B------:R-:W-:Y:S02]  /*97c0*/  FMUL.FTZ R12, R0.reuse, R132 ;  /* 0x00000084000c7220 */ /* 0x040fe40000410000 */
[----:B------:R-:W-:Y:S02]  /*97d0*/  FMUL.FTZ R13, R0, R133 ;  /* 0x00000085000d7220 */ /* 0x000fe40000410000 */
[C---:B------:R-:W-:Y:S02]  /*97e0*/  FMUL.FTZ R15, R2.reuse, R135 ;  /* 0x00000087020f7220 */ /* 0x040fe40000410000 */
[----:B------:R-:W-:Y:S02]  /*97f0*/  FMUL.FTZ R27, R2, R131 ;  /* 0x00000083021b7220 */ /* 0x000fe40000410000 */
[----:B------:R-:W-:Y:S01]  /*9800*/  FMUL.FTZ R9, R0, R137 ;  /* 0x0000008900097220 */ /* 0x000fe20000410000 */
[----:B------:R3:W-:Y:S01]  /*9810*/  MUFU.EX2 R133, R17 ;  /* 0x0000001100857308 */ /* 0x0007e20000000800 */
[----:B------:R-:W-:Y:S02]  /*9820*/  FADD.FTZ R6, R25, R11 ;  /* 0x0000000b19067221 */ /* 0x000fe40000010000 */
[----:B------:R-:W-:Y:S02]  /*9830*/  FMUL.FTZ R26, R2, R130 ;  /* 0x00000082021a7220 */ /* 0x000fe40000410000 */
[----:B------:R-:W-:Y:S02]  /*9840*/  FADD.FTZ R130, R19, R4 ;  /* 0x0000000413827221 */ /* 0x000fe40000010000 */
[C---:B------:R-:W-:Y:S02]  /*9850*/  FMUL.FTZ R4, R100.reuse, R140 ;  /* 0x0000008c64047220 */ /* 0x040fe40000410000 */
[----:B------:R-:W-:Y:S01]  /*9860*/  FMUL.FTZ R5, R100, R141 ;  /* 0x0000008d64057220 */ /* 0x000fe20000410000 */
[----:B------:R-:W4:Y:S01]  /*9870*/  MUFU.EX2 R131, R55 ;  /* 0x0000003700837308 */ /* 0x000f220000000800 */
[C---:B------:R-:W-:Y:S02]  /*9880*/  FMUL.FTZ R7, R3.reuse, R143 ;  /* 0x0000008f03077220 */ /* 0x040fe40000410000 */
[----:B------:R-:W-:Y:S02]  /*9890*/  FADD.FTZ R177, R24, R6 ;  /* 0x0000000618b17221 */ /* 0x000fe40000010000 */
[----:B------:R-:W-:Y:S02]  /*98a0*/  FMUL.FTZ R6, R3, R142 ;  /* 0x0000008e03067220 */ /* 0x000fe40000410000 */
[----:B------:R-:W-:Y:S02]  /*98b0*/  FMUL.FTZ R24, R0, R128 ;  /* 0x0000008000187220 */ /* 0x000fe40000410000 */
[----:B------:R-:W-:Y:S01]  /*98c0*/  FADD.FTZ R128, R175, R18 ;  /* 0x00000012af807221 */ /* 0x000fe20000010000 */
[----:B------:R5:W-:Y:S01]  /*98d0*/  MUFU.EX2 R132, R54 ;  /* 0x0000003600847308 */ /* 0x000be20000000800 */
[----:B--2---:R-:W-:Y:S01]  /*98e0*/  F2FP.BF16.PACK_AB R175, R134, R175 ;  /* 0x000000af86af723e */ /* 0x004fe200000010ff */
[C---:B------:R-:W-:Y:S02]  /*98f0*/  FMUL.FTZ R18, R3.reuse, R146 ;  /* 0x0000009203127220 */ /* 0x040fe40000410000 */
[----:B---3--:R-:W-:Y:S02]  /*9900*/  FMUL.FTZ R17, R100, R145 ;  /* 0x0000009164117220 */ /* 0x008fe40000410000 */
[----:B------:R-:W-:Y:S02]  /*9910*/  FMUL.FTZ R19, R3, R147 ;  /* 0x0000009303137220 */ /* 0x000fe40000410000 */
[----:B------:R-:W-:Y:S01]  /*9920*/  FMUL.FTZ R28, R0, R124 ;  /* 0x0000007c001c7220 */ /* 0x000fe20000410000 */
[-C--:B-1----:R-:W-:Y:S01]  /*9930*/  HMMA.16816.F32.BF16 R4, R172, R20.reuse, R4 ;  /* 0x00000014ac04723c */ /* 0x082fe20000041804 */
[----:B------:R-:W1:Y:S04]  /*9940*/  MUFU.EX2 R135, R16 ;  /* 0x0000001000877308 */ /* 0x000e680000000800 */
[C---:B------:R-:W-:Y:S02]  /*9950*/  FMUL.FTZ R10, R2.reuse, R138 ;  /* 0x0000008a020a7220 */ /* 0x040fe40000410000 */
[C---:B------:R-:W-:Y:S02]  /*9960*/  FMUL.FTZ R11, R2.reuse, R139 ;  /* 0x0000008b020b7220 */ /* 0x040fe40000410000 */
[C---:B------:R-:W-:Y:S02]  /*9970*/  FMUL.FTZ R62, R2.reuse, R110 ;  /* 0x0000006e023e7220 */ /* 0x040fe40000410000 */
[----:B------:R-:W2:Y:S01]  /*9980*/  MUFU.EX2 R137, R67 ;  /* 0x0000004300897308 */ /* 0x000ea20000000800 */
[----:B------:R-:W-:Y:S02]  /*9990*/  FMUL.FTZ R63, R2, R111 ;  /* 0x0000006f023f7220 */ /* 0x000fe40000410000 */
[C---:B------:R-:W-:Y:S01]  /*99a0*/  FMUL.FTZ R8, R0.reuse, R136 ;  /* 0x0000008800087220 */ /* 0x040fe20000410000 */
[----:B-----5:R-:W3:Y:S01]  /*99b0*/  LDSM.16.MT88.4 R52, [R201+0x1000] ;  /* 0x00100000c934783b */ /* 0x020ee20000004200 */
[----:B------:R-:W-:Y:S02]  /*99c0*/  FMUL.FTZ R25, R0, R129 ;  /* 0x0000008100197220 */ /* 0x000fe40000410000 */
[----:B------:R-:W-:Y:S01]  /*99d0*/  FFMA.FTZ R129, R2, R249, R109 ;  /* 0x000000f902817223 */ /* 0x000fe2000001006d */
[----:B----4-:R-:W-:Y:S01]  /*99e0*/  F2FP.BF16.PACK_AB R109, R131, R109 ;  /* 0x0000006d836d723e */ /* 0x010fe200000010ff */
[----:B------:R-:W-:Y:S01]  /*99f0*/  FMUL.FTZ R29, R0, R125 ;  /* 0x0000007d001d7220 */ /* 0x000fe20000410000 */
[----:B------:R-:W-:Y:S01]  /*9a00*/  MUFU.EX2 R139, R187 ;  /* 0x000000bb008b7308 */ /* 0x000fe20000000800 */
[C---:B------:R-:W-:Y:S02]  /*9a10*/  FMUL.FTZ R30, R2.reuse, R126 ;  /* 0x0000007e021e7220 */ /* 0x040fe40000410000 */
[----:B------:R-:W-:Y:S01]  /*9a20*/  FMUL.FTZ R31, R2, R127 ;  /* 0x0000007f021f7220 */ /* 0x000fe20000410000 */
[----:B-1----:R-:W-:Y:S01]  /*9a30*/  F2FP.BF16.PACK_AB R111, R135, R132 ;  /* 0x00000084876f723e */ /* 0x002fe200000010ff */
[C---:B------:R-:W-:Y:S01]  /*9a40*/  FMUL.FTZ R16, R100.reuse, R144 ;  /* 0x0000009064107220 */ /* 0x040fe20000410000 */
[----:B------:R-:W-:Y:S01]  /*9a50*/  LDSM.16.MT88.4 R124, [R201+0x1400] ;  /* 0x00140000c97c783b */ /* 0x000fe20000004200 */
[----:B------:R-:W-:Y:S02]  /*9a60*/  FMUL.FTZ R32, R100, R152 ;  /* 0x0000009864207220 */ /* 0x000fe40000410000 */
[C---:B------:R-:W-:Y:S01]  /*9a70*/  FMUL.FTZ R34, R3.reuse, R154 ;  /* 0x0000009a03227220 */ /* 0x040fe20000410000 */
[----:B------:R-:W-:Y:S01]  /*9a80*/  MUFU.EX2 R138, R182 ;  /* 0x000000b6008a7308 */ /* 0x000fe20000000800 */
[----:B------:R-:W-:Y:S02]  /*9a90*/  FMUL.FTZ R35, R3, R155 ;  /* 0x0000009b03237220 */ /* 0x000fe40000410000 */
[C---:B------:R-:W-:Y:S01]  /*9aa0*/  FMUL.FTZ R56, R0.reuse, R112 ;  /* 0x0000007000387220 */ /* 0x040fe20000410000 */
[----:B--2---:R-:W-:Y:S01]  /*9ab0*/  F2FP.BF16.PACK_AB R110, R137, R133 ;  /* 0x00000085896e723e */ /* 0x004fe200000010ff */
[----:B------:R-:W-:Y:S01]  /*9ac0*/  LDSM.16.MT88.4 R144, [R201+0xc00] ;  /* 0x000c0000c990783b */ /* 0x000fe20000004200 */
[----:B------:R-:W-:Y:S02]  /*9ad0*/  FMUL.FTZ R57, R0, R113 ;  /* 0x0000007100397220 */ /* 0x000fe40000410000 */
[C---:B------:R-:W-:Y:S02]  /*9ae0*/  FMUL.FTZ R58, R2.reuse, R114 ;  /* 0x00000072023a7220 */ /* 0x040fe40000410000 */
[----:B------:R-:W-:Y:S01]  /*9af0*/  FMUL.FTZ R59, R2, R115 ;  /* 0x00000073023b7220 */ /* 0x000fe20000410000 */
[C---:B------:R-:W-:Y:S01]  /*9b00*/  HMMA.16816.F32.BF16 R8, R108.reuse, R20, R8 ;  /* 0x000000146c08723c */ /* 0x040fe20000041808 */
[----:B------:R-:W-:Y:S01]  /*9b10*/  MUFU.EX2 R249, R184 ;  /* 0x000000b800f97308 */ /* 0x000fe20000000800 */
[----:B------:R-:W1:Y:S02]  /*9b20*/  LDSM.16.MT88.4 R112, [R202+0x1000] ;  /* 0x00100000ca70783b */ /* 0x000e640000004200 */
[C---:B------:R-:W-:Y:S02]  /*9b30*/  FMUL.FTZ R40, R0.reuse, R120 ;  /* 0x0000007800287220 */ /* 0x040fe40000410000 */
[----:B------:R-:W-:Y:S02]  /*9b40*/  FMUL.FTZ R41, R0, R121 ;  /* 0x0000007900297220 */ /* 0x000fe40000410000 */
[-C--:B------:R-:W-:Y:S02]  /*9b50*/  HMMA.16816.F32.BF16 R12, R108, R22.reuse, R12 ;  /* 0x000000166c0c723c */ /* 0x080fe4000004180c */
[----:B------:R-:W-:Y:S01]  /*9b60*/  LDSM.16.MT88.4 R152, [R202+0xc00] ;  /* 0x000c0000ca98783b */ /* 0x000fe20000004200 */
[----:B------:R-:W-:Y:S01]  /*9b70*/  MUFU.EX2 R178, R178 ;  /* 0x000000b200b27308 */ /* 0x000fe20000000800 */
[C---:B------:R-:W-:Y:S02]  /*9b80*/  FMUL.FTZ R42, R2.reuse, R122 ;  /* 0x0000007a022a7220 */ /* 0x040fe40000410000 */
[----:B------:R-:W-:Y:S02]  /*9b90*/  FMUL.FTZ R43, R2, R123 ;  /* 0x0000007b022b7220 */ /* 0x000fe40000410000 */
[C---:B------:R-:W-:Y:S02]  /*9ba0*/  HMMA.16816.F32.BF16 R16, R172.reuse, R22, R16 ;  /* 0x00000016ac10723c */ /* 0x040fe40000041810 */
[----:B------:R-:W-:Y:S02]  /*9bb0*/  LDSM.16.MT88.4 R120, [R202+0x400] ;  /* 0x00040000ca78783b */ /* 0x000fe40000004200 */
[C---:B------:R-:W-:Y:S01]  /*9bc0*/  FMUL.FTZ R20, R100.reuse, R148 ;  /* 0x0000009464147220 */ /* 0x040fe20000410000 */
[----:B------:R-:W-:Y:S01]  /*9bd0*/  MUFU.EX2 R250, R179 ;  /* 0x000000b300fa7308 */ /* 0x000fe20000000800 */
[----:B------:R-:W-:Y:S02]  /*9be0*/  FMUL.FTZ R21, R100, R149 ;  /* 0x0000009564157220 */ /* 0x000fe40000410000 */
[C---:B------:R-:W-:Y:S04]  /*9bf0*/  FMUL.FTZ R22, R3.reuse, R150 ;  /* 0x0000009603167220 */ /* 0x040fe80000410000 */
[C---:B------:R-:W-:Y:S02]  /*9c00*/  FMUL.FTZ R23, R3.reuse, R151 ;  /* 0x0000009703177220 */ /* 0x040fe40000410000 */
[C---:B------:R-:W-:Y:S01]  /*9c10*/  FMUL.FTZ R44, R0.reuse, R116 ;  /* 0x00000074002c7220 */ /* 0x040fe20000410000 */
[----:B------:R2:W-:Y:S01]  /*9c20*/  MUFU.EX2 R136, R227 ;  /* 0x000000e300887308 */ /* 0x0005e20000000800 */
[----:B------:R-:W-:Y:S02]  /*9c30*/  FMUL.FTZ R45, R0, R117 ;  /* 0x00000075002d7220 */ /* 0x000fe40000410000 */
[C---:B------:R-:W-:Y:S01]  /*9c40*/  FMUL.FTZ R46, R2.reuse, R118 ;  /* 0x00000076022e7220 */ /* 0x040fe20000410000 */
[-C--:B------:R-:W-:Y:S03]  /*9c50*/  HMMA.16816.F32.BF16 R20, R172, R36.reuse, R20 ;  /* 0x00000024ac14723c */ /* 0x080fe60000041814 */
[----:B------:R-:W-:Y:S02]  /*9c60*/  FMUL.FTZ R47, R2, R119 ;  /* 0x00000077022f7220 */ /* 0x000fe40000410000 */
[----:B------:R-:W-:Y:S01]  /*9c70*/  LDSM.16.MT88.4 R116, [R201+0x400] ;  /* 0x00040000c974783b */ /* 0x000fe20000004200 */
[C---:B------:R-:W-:Y:S01]  /*9c80*/  FMUL.FTZ R67, R3.reuse, R171 ;  /* 0x000000ab03437220 */ /* 0x040fe20000410000 */
[----:B------:R-:W-:Y:S01]  /*9c90*/  MUFU.EX2 R107, R190 ;  /* 0x000000be006b7308 */ /* 0x000fe20000000800 */
[C---:B------:R-:W-:Y:S04]  /*9ca0*/  HMMA.16816.F32.BF16 R24, R108.reuse, R36, R24 ;  /* 0x000000246c18723c */ /* 0x040fe80000041818 */
[C---:B------:R-:W-:Y:S01]  /*9cb0*/  FMUL.FTZ R72, R0.reuse, R72 ;  /* 0x0000004800487220 */ /* 0x040fe20000410000 */
[----:B------:R-:W-:Y:S01]  /*9cc0*/  LDSM.16.MT88.4 R168, [R202+0x1c00] ;  /* 0x001c0000caa8783b */ /* 0x000fe20000004200 */
[----:B------:R-:W-:Y:S02]  /*9cd0*/  FMUL.FTZ R73, R0, R73 ;  /* 0x0000004900497220 */ /* 0x000fe40000410000 */
[-C--:B------:R-:W-:Y:S01]  /*9ce0*/  HMMA.16816.F32.BF16 R28, R108, R38.reuse, R28 ;  /* 0x000000266c1c723c */ /* 0x080fe2000004181c */
[----:B------:R-:W-:Y:S03]  /*9cf0*/  MUFU.EX2 R106, R189 ;  /* 0x000000bd006a7308 */ /* 0x000fe60000000800 */
[----:B--2---:R-:W-:Y:S01]  /*9d00*/  MOV R227, R185 ;  /* 0x000000b900e37202 */ /* 0x004fe20000000f00 */
[C---:B------:R-:W-:Y:S02]  /*9d10*/  FMUL.FTZ R36, R100.reuse, R156 ;  /* 0x0000009c64247220 */ /* 0x040fe40000410000 */
[----:B------:R-:W-:Y:S01]  /*9d20*/  FMUL.FTZ R37, R100, R157 ;  /* 0x0000009d64257220 */ /* 0x000fe20000410000 */
[C---:B------:R-:W-:Y:S03]  /*9d30*/  HMMA.16816.F32.BF16 R32, R172.reuse, R38, R32 ;  /* 0x00000026ac20723c */ /* 0x040fe60000041820 */
[----:B------:R-:W-:Y:S01]  /*9d40*/  MUFU.EX2 R247, R219 ;  /* 0x000000db00f77308 */ /* 0x000fe20000000800 */
[C---:B------:R-:W-:Y:S02]  /*9d50*/  FMUL.FTZ R74, R2.reuse, R74 ;  /* 0x0000004a024a7220 */ /* 0x040fe40000410000 */
[----:B------:R-:W-:Y:S02]  /*9d60*/  FMUL.FTZ R75, R2, R75 ;  /* 0x0000004b024b7220 */ /* 0x000fe40000410000 */
[C---:B------:R-:W-:Y:S04]  /*9d70*/  FMUL.FTZ R38, R3.reuse, R158 ;  /* 0x0000009e03267220 */ /* 0x040fe80000410000 */
[C---:B------:R-:W-:Y:S01]  /*9d80*/  FMUL.FTZ R39, R3.reuse, R159 ;  /* 0x0000009f03277220 */ /* 0x040fe20000410000 */
[----:B------:R-:W-:Y:S01]  /*9d90*/  MUFU.EX2 R248, R194 ;  /* 0x000000c200f87308 */ /* 0x000fe20000000800 */
[C---:B------:R-:W-:Y:S02]  /*9da0*/  FMUL.FTZ R76, R0.reuse, R76 ;  /* 0x0000004c004c7220 */ /* 0x040fe40000410000 */
[----:B------:R-:W-:Y:S02]  /*9db0*/  FMUL.FTZ R77, R0, R77 ;  /* 0x0000004d004d7220 */ /* 0x000fe40000410000 */
[C---:B------:R-:W-:Y:S01]  /*9dc0*/  FMUL.FTZ R78, R2.reuse, R78 ;  /* 0x0000004e024e7220 */ /* 0x040fe20000410000 */
[-C--:B---3--:R-:W-:Y:S03]  /*9dd0*/  HMMA.16816.F32.BF16 R36, R172, R52.reuse, R36 ;  /* 0x00000034ac24723c */ /* 0x088fe60000041824 */
[----:B------:R-:W-:Y:S01]  /*9de0*/  FMUL.FTZ R79, R2, R79 ;  /* 0x0000004f024f7220 */ /* 0x000fe20000410000 */
[----:B------:R-:W-:Y:S01]  /*9df0*/  MUFU.EX2 R219, R198 ;  /* 0x000000c600db7308 */ /* 0x000fe20000000800 */
[C---:B------:R-:W-:Y:S02]  /*9e00*/  FMUL.FTZ R97, R100.reuse, R97 ;  /* 0x0000006164617220 */ /* 0x040fe40000410000 */
[C---:B------:R-:W-:Y:S01]  /*9e10*/  FMUL.FTZ R98, R3.reuse, R98 ;  /* 0x0000006203627220 */ /* 0x040fe20000410000 */
[C---:B------:R-:W-:Y:S04]  /*9e20*/  HMMA.16816.F32.BF16 R40, R108.reuse, R52, R40 ;  /* 0x000000346c28723c */ /* 0x040fe80000041828 */
[----:B------:R-:W-:Y:S02]  /*9e30*/  FMUL.FTZ R99, R3, R99 ;  /* 0x0000006303637220 */ /* 0x000fe40000410000 */
[----:B------:R-:W-:Y:S01]  /*9e40*/  MUFU.EX2 R198, R236 ;  /* 0x000000ec00c67308 */ /* 0x000fe20000000800 */
[C---:B------:R-:W-:Y:S01]  /*9e50*/  FMUL.FTZ R52, R100.reuse, R164 ;  /* 0x000000a464347220 */ /* 0x040fe20000410000 */
[-C--:B------:R-:W-:Y:S04]  /*9e60*/  HMMA.16816.F32.BF16 R44, R108, R54.reuse, R44 ;  /* 0x000000366c2c723c */ /* 0x080fe8000004182c */
[----:B------:R-:W-:Y:S02]  /*9e70*/  FMUL.FTZ R53, R100, R165 ;  /* 0x000000a564357220 */ /* 0x000fe40000410000 */
[----:B------:R-:W-:Y:S02]  /*9e80*/  FADD.FTZ R100, R133, R130 ;  /* 0x0000008285647221 */ /* 0x000fe40000010000 */
[C---:B------:R-:W-:Y:S01]  /*9e90*/  HMMA.16816.F32.BF16 R48, R172.reuse, R54, R48 ;  /* 0x00000036ac30723c */ /* 0x040fe20000041830 */
[----:B------:R-:W-:Y:S03]  /*9ea0*/  MUFU.EX2 R199, R199 ;  /* 0x000000c700c77308 */ /* 0x000fe60000000800 */
[C---:B------:R-:W-:Y:S02]  /*9eb0*/  FMUL.FTZ R90, R2.reuse, R90 ;  /* 0x0000005a025a7220 */ /* 0x040fe40000410000 */
[----:B------:R-:W-:Y:S02]  /*9ec0*/  FMUL.FTZ R91, R2, R91 ;  /* 0x0000005b025b7220 */ /* 0x000fe40000410000 */
[C---:B------:R-:W-:Y:S03]  /*9ed0*/  FMUL.FTZ R54, R3.reuse, R166 ;  /* 0x000000a603367220 */ /* 0x040fe60000410000 */
[----:B------:R-:W-:Y:S01]  /*9ee0*/  MUFU.EX2 R218, R218 ;  /* 0x000000da00da7308 */ /* 0x000fe20000000800 */
[----:B------:R-:W-:Y:S02]  /*9ef0*/  FMUL.FTZ R55, R3, R167 ;  /* 0x000000a703377220 */ /* 0x000fe40000410000 */
[----:B------:R-:W-:Y:S02]  /*9f00*/  FADD.FTZ R3, R134, R128 ;  /* 0x0000008086037221 */ /* 0x000fe40000010000 */
[C---:B------:R-:W-:Y:S02]  /*9f10*/  FMUL.FTZ R94, R2.reuse, R94 ;  /* 0x0000005e025e7220 */ /* 0x040fe40000410000 */
[----:B------:R-:W-:Y:S01]  /*9f20*/  FMUL.FTZ R95, R2, R95 ;  /* 0x0000005f025f7220 */ /* 0x000fe20000410000 */
[-C--:B-1----:R-:W-:Y:S02]  /*9f30*/  HMMA.16816.F32.BF16 R52, R172, R112.reuse, R52 ;  /* 0x00000070ac34723c */ /* 0x082fe40000041834 */
[----:B------:R-:W-:Y:S01]  /*9f40*/  MUFU.EX2 R128, R223 ;  /* 0x000000df00807308 */ /* 0x000fe20000000800 */
[C---:B------:R-:W-:Y:S02]  /*9f50*/  FMUL.FTZ R88, R0.reuse, R88 ;  /* 0x0000005800587220 */ /* 0x040fe40000410000 */
[C---:B------:R-:W-:Y:S02]  /*9f60*/  FMUL.FTZ R89, R0.reuse, R89 ;  /* 0x0000005900597220 */ /* 0x040fe40000410000 */
[C---:B------:R-:W-:Y:S01]  /*9f70*/  FMUL.FTZ R92, R0.reuse, R92 ;  /* 0x0000005c005c7220 */ /* 0x040fe20000410000 */
[C---:B------:R-:W-:Y:S04]  /*9f80*/  HMMA.16816.F32.BF16 R56, R108.reuse, R112, R56 ;  /* 0x000000706c38723c */ /* 0x040fe80000041838 */
[----:B------:R-:W1:Y:S01]  /*9f90*/  MUFU.EX2 R2, R191 ;  /* 0x000000bf00027308 */ /* 0x000e620000000800 */
[----:B------:R-:W-:Y:S02]  /*9fa0*/  FMUL.FTZ R93, R0, R93 ;  /* 0x0000005d005d7220 */ /* 0x000fe40000410000 */
[----:B------:R-:W-:Y:S01]  /*9fb0*/  FADD.FTZ R0, R105, R177 ;  /* 0x000000b169007221 */ /* 0x000fe20000010000 */
[-C--:B------:R-:W-:Y:S06]  /*9fc0*/  HMMA.16816.F32.BF16 R60, R108, R114.reuse, R60 ;  /* 0x000000726c3c723c */ /* 0x080fec000004183c */
[----:B------:R-:W-:Y:S02]  /*9fd0*/  MUFU.EX2 R223, R221 ;  /* 0x000000dd00df7308 */ /* 0x000fe40000000800 */
[C---:B------:R-:W-:Y:S01]  /*9fe0*/  HMMA.16816.F32.BF16 R64, R172.reuse, R114, R64 ;  /* 0x00000072ac40723c */ /* 0x040fe20000041840 */
[----:B------:R-:W2:Y:S07]  /*9ff0*/  LDSM.16.MT88.4 R112, [R201+0x2000] ;  /* 0x00200000c970783b */ /* 0x000eae0000004200 */
[----:B------:R-:W-:Y:S01]  /*a000*/  MUFU.EX2 R221, R197 ;  /* 0x000000c500dd7308 */ /* 0x000fe20000000800 */
[----:B-1----:R-:W-:Y:S04]  /*a010*/  FADD.FTZ R0, R2, R0 ;  /* 0x0000000002007221 */ /* 0x002fe80000010000 */
[----:B------:R-:W-:Y:S05]  /*a020*/  FADD.FTZ R0, R107, R0 ;  /* 0x000000006b007221 */ /* 0x000fea0000010000 */
[----:B------:R-:W-:Y:S10]  /*a030*/  MUFU.EX2 R197, R237 ;  /* 0x000000ed00c57308 */ /* 0x000ff40000000800 */
[----:B------:R-:W-:Y:S10]  /*a040*/  MUFU.EX2 R190, R243 ;  /* 0x000000f300be7308 */ /* 0x000ff40000000800 */
[----:B------:R-:W-:Y:S01]  /*a050*/  MUFU.EX2 R194, R229 ;  /* 0x000000e500c27308 */ /* 0x000fe20000000800 */
[-C--:B--2---:R-:W-:Y:S09]  /*a060*/  HMMA.16816.F32.BF16 R68, R172, R112.reuse, R68 ;  /* 0x00000070ac44723c */ /* 0x084ff20000041844 */
[----:B------:R-:W-:Y:S01]  /*a070*/  MUFU.EX2 R192, R239 ;  /* 0x000000ef00c07308 */ /* 0x000fe20000000800 */
[C---:B------:R-:W-:Y:S08]  /*a080*/  HMMA.16816.F32.BF16 R72, R108.reuse, R112, R72 ;  /* 0x000000706c48723c */ /* 0x040ff00000041848 */
[-C--:B------:R-:W-:Y:S01]  /*a090*/  HMMA.16816.F32.BF16 R76, R108, R114.reuse, R76 ;  /* 0x000000726c4c723c */ /* 0x080fe2000004184c */
[----:B------:R-:W-:Y:S07]  /*a0a0*/  MUFU.EX2 R191, R244 ;  /* 0x000000f400bf7308 */ /* 0x000fee0000000800 */
[C---:B------:R-:W-:Y:S01]  /*a0b0*/  HMMA.16816.F32.BF16 R80, R172.reuse, R114, R80 ;  /* 0x00000072ac50723c */ /* 0x040fe20000041850 */
[----:B------:R-:W1:Y:S02]  /*a0c0*/  LDSM.16.MT88.4 R112, [R202+0x2000] ;  /* 0x00200000ca70783b */ /* 0x000e640000004200 */
[----:B------:R-:W2:Y:S02]  /*a0d0*/  MUFU.EX2 R189, R238 ;  /* 0x000000ee00bd7308 */ /* 0x000ea40000000800 */
[----:B--2---:R-:W-:Y:S03]  /*a0e0*/  F2FP.BF16.PACK_AB R177, R190, R189 ;  /* 0x000000bdbeb1723e */ /* 0x004fe600000010ff */
[-C--:B-1----:R-:W-:Y:S08]  /*a0f0*/  HMMA.16816.F32.BF16 R84, R172, R112.reuse, R84 ;  /* 0x00000070ac54723c */ /* 0x082ff00000041854 */
[C---:B------:R-:W-:Y:S07]  /*a100*/  HMMA.16816.F32.BF16 R88, R108.reuse, R112, R88 ;  /* 0x000000706c58723c */ /* 0x040fee0000041858 */
[----:B------:R-:W-:Y:S01]  /*a110*/  F2FP.BF16.PACK_AB R112, R138, R183 ;  /* 0x000000b78a70723e */ /* 0x000fe200000010ff */
[-C--:B------:R-:W-:Y:S04]  /*a120*/  HMMA.16816.F32.BF16 R92, R108, R114.reuse, R92 ;  /* 0x000000726c5c723c */ /* 0x080fe8000004185c */
[----:B------:R-:W-:Y:S03]  /*a130*/  F2FP.BF16.PACK_AB R113, R178, R176 ;  /* 0x000000b0b271723e */ /* 0x000fe600000010ff */
[----:B------:R-:W-:Y:S01]  /*a140*/  F2FP.BF16.PACK_AB R111, R185, R186 ;  /* 0x000000bab96f723e */ /* 0x000fe200000010ff */
[----:B------:R-:W-:Y:S01]  /*a150*/  HMMA.16816.F32.BF16 R96, R172, R114, R96 ;  /* 0x00000072ac60723c */ /* 0x000fe20000041860 */
[----:B------:R1:W-:Y:S03]  /*a160*/  MUFU.EX2 R172, R228 ;  /* 0x000000e400ac7308 */ /* 0x0003e60000000800 */
[----:B------:R-:W-:Y:S01]  /*a170*/  F2FP.BF16.PACK_AB R108, R2, R105 ;  /* 0x00000069026c723e */ /* 0x000fe200000010ff */
[C---:B------:R-:W-:Y:S01]  /*a180*/  FADD.FTZ R2, R106.reuse, R0 ;  /* 0x000000006a027221 */ /* 0x040fe20000010000 */
[----:B------:R-:W-:Y:S01]  /*a190*/  F2FP.BF16.PACK_AB R110, R106, R107 ;  /* 0x0000006b6a6e723e */ /* 0x000fe200000010ff */
[----:B------:R-:W-:Y:S01]  /*a1a0*/  FADD.FTZ R0, R131, R129 ;  /* 0x0000008183007221 */ /* 0x000fe20000010000 */
[----:B------:R-:W-:Y:S03]  /*a1b0*/  F2FP.BF16.PACK_AB R109, R139, R188 ;  /* 0x000000bc8b6d723e */ /* 0x000fe600000010ff */
[----:B------:R-:W-:Y:S01]  /*a1c0*/  MUFU.EX2 R129, R224 ;  /* 0x000000e000817308 */ /* 0x000fe20000000800 */
[----:B------:R-:W-:Y:S01]  /*a1d0*/  F2FP.BF16.PACK_AB R114, R252, R251 ;  /* 0x000000fbfc72723e */ /* 0x000fe200000010ff */
[----:B------:R-:W-:Y:S01]  /*a1e0*/  FADD.FTZ R105, R132, R0 ;  /* 0x0000000084697221 */ /* 0x000fe20000010000 */
[----:B------:R-:W-:Y:S01]  /*a1f0*/  F2FP.BF16.PACK_AB R115, R249, R250 ;  /* 0x000000faf973723e */ /* 0x000fe200000010ff */
[-C--:B------:R-:W-:Y:S05]  /*a200*/  HMMA.16816.F32.BF16 R4, R108, R116.reuse, R4 ;  /* 0x000000746c04723c */ /* 0x080fea0000041804 */
[----:B------:R-:W-:Y:S01]  /*a210*/  FADD.FTZ R105, R135, R105 ;  /* 0x0000006987697221 */ /* 0x000fe20000010000 */
[----:B------:R-:W-:Y:S01]  /*a220*/  MUFU.EX2 R174, R242 ;  /* 0x000000f200ae7308 */ /* 0x000fe20000000800 */
[----:B------:R-:W-:Y:S01]  /*a230*/  LDSM.16.MT88.4 R132, [R201+0x2800] ;  /* 0x00280000c984783b */ /* 0x000fe20000004200 */
[C---:B------:R-:W-:Y:S04]  /*a240*/  HMMA.16816.F32.BF16 R8, R112.reuse, R116, R8 ;  /* 0x000000747008723c */ /* 0x040fe80000041808 */
[----:B-1----:R-:W-:Y:S03]  /*a250*/  MOV R228, R186 ;  /* 0x000000ba00e47202 */ /* 0x002fe60000000f00 */
[----:B------:R-:W-:Y:S01]  /*a260*/  LDSM.16.MT88.4 R184, [R202+0x2c00] ;  /* 0x002c0000cab8783b */ /* 0x000fe20000004200 */
[-C--:B------:R-:W-:Y:S01]  /*a270*/  HMMA.16816.F32.BF16 R12, R112, R118.reuse, R12 ;  /* 0x00000076700c723c */ /* 0x080fe2000004180c */
[----:B------:R-:W1:Y:S07]  /*a280*/  MUFU.EX2 R107, R226 ;  /* 0x000000e2006b7308 */ /* 0x000e6e0000000800 */
[C---:B------:R-:W-:Y:S01]  /*a290*/  HMMA.16816.F32.BF16 R16, R108.reuse, R118, R16 ;  /* 0x000000766c10723c */ /* 0x040fe20000041810 */
[----:B------:R-:W2:Y:S02]  /*a2a0*/  LDSM.16.MT88.4 R116, [R202+0x1400] ;  /* 0x00140000ca74783b */ /* 0x000ea40000004200 */
[----:B------:R-:W3:Y:S05]  /*a2b0*/  MUFU.EX2 R106, R225 ;  /* 0x000000e1006a7308 */ /* 0x000eea0000000800 */
[-C--:B------:R-:W-:Y:S05]  /*a2c0*/  HMMA.16816.F32.BF16 R20, R108, R120.reuse, R20 ;  /* 0x000000786c14723c */ /* 0x080fea0000041814 */
[----:B------:R-:W-:Y:S03]  /*a2d0*/  MUFU.EX2 R226, R220 ;  /* 0x000000dc00e27308 */ /* 0x000fe60000000800 */
[C---:B------:R-:W-:Y:S04]  /*a2e0*/  HMMA.16816.F32.BF16 R24, R112.reuse, R120, R24 ;  /* 0x000000787018723c */ /* 0x040fe80000041818 */
[----:B-1----:R-:W-:Y:S03]  /*a2f0*/  FADD.FTZ R0, R107, R2 ;  /* 0x000000026b007221 */ /* 0x002fe60000010000 */
[----:B------:R-:W-:Y:S01]  /*a300*/  MUFU.EX2 R224, R196 ;  /* 0x000000c400e07308 */ /* 0x000fe20000000800 */
[-C--:B------:R-:W-:Y:S04]  /*a310*/  HMMA.16816.F32.BF16 R28, R112, R122.reuse, R28 ;  /* 0x0000007a701c723c */ /* 0x080fe8000004181c */
[----:B---3--:R-:W-:Y:S04]  /*a320*/  FADD.FTZ R0, R106, R0 ;  /* 0x000000006a007221 */ /* 0x008fe80000010000 */
[C---:B------:R-:W-:Y:S01]  /*a330*/  HMMA.16816.F32.BF16 R32, R108.reuse, R122, R32 ;  /* 0x0000007a6c20723c */ /* 0x040fe20000041820 */
[----:B------:R-:W1:Y:S01]  /*a340*/  LDSM.16.MT88.4 R120, [R201+0x2400] ;  /* 0x00240000c978783b */ /* 0x000e620000004200 */
[----:B------:R-:W3:Y:S02]  /*a350*/  MUFU.EX2 R196, R241 ;  /* 0x000000f100c47308 */ /* 0x000ee40000000800 */
[----:B------:R-:W-:Y:S04]  /*a360*/  FADD.FTZ R0, R129, R0 ;  /* 0x0000000081007221 */ /* 0x000fe80000010000 */
[-C--:B------:R-:W-:Y:S04]  /*a370*/  HMMA.16816.F32.BF16 R36, R108, R124.reuse, R36 ;  /* 0x0000007c6c24723c */ /* 0x080fe80000041824 */
[----:B------:R-:W-:Y:S01]  /*a380*/  FADD.FTZ R2, R128, R0 ;  /* 0x0000000080027221 */ /* 0x000fe20000010000 */
[----:B------:R-:W-:Y:S01]  /*a390*/  MUFU.EX2 R225, R195 ;  /* 0x000000c300e17308 */ /* 0x000fe20000000800 */
[----:B------:R-:W-:Y:S02]  /*a3a0*/  FADD.FTZ R0, R137, R100 ;  /* 0x0000006489007221 */ /* 0x000fe40000010000 */
[C---:B------:R-:W-:Y:S04]  /*a3b0*/  HMMA.16816.F32.BF16 R40, R112.reuse, R124, R40 ;  /* 0x0000007c7028723c */ /* 0x040fe80000041828 */
[----:B------:R-:W-:Y:S02]  /*a3c0*/  FADD.FTZ R100, R188, R3 ;  /* 0x00000003bc647221 */ /* 0x000fe40000010000 */
[----:B------:R-:W-:Y:S01]  /*a3d0*/  FADD.FTZ R3, R183, R0 ;  /* 0x00000000b7037221 */ /* 0x000fe20000010000 */
[----:B------:R-:W4:Y:S01]  /*a3e0*/  MUFU.EX2 R195, R230 ;  /* 0x000000e600c37308 */ /* 0x000f220000000800 */
[-C--:B------:R-:W-:Y:S01]  /*a3f0*/  HMMA.16816.F32.BF16 R44, R112, R126.reuse, R44 ;  /* 0x0000007e702c723c */ /* 0x080fe2000004182c */
[----:B------:R-:W-:Y:S03]  /*a400*/  LDSM.16.MT88.4 R180, [R201+0x2c00] ;  /* 0x002c0000c9b4783b */ /* 0x000fe60000004200 */
[----:B---3--:R-:W-:Y:S01]  /*a410*/  F2FP.BF16.PACK_AB R175, R196, R198 ;  /* 0x000000c6c4af723e */ /* 0x008fe200000010ff */
[----:B------:R-:W-:Y:S02]  /*a420*/  FADD.FTZ R0, R136, R2 ;  /* 0x0000000288007221 */ /* 0x000fe40000010000 */
[----:B------:R-:W-:Y:S01]  /*a430*/  FADD.FTZ R2, R139, R100 ;  /* 0x000000648b027221 */ /* 0x000fe20000010000 */
[C---:B------:R-:W-:Y:S01]  /*a440*/  HMMA.16816.F32.BF16 R48, R108.reuse, R126, R48 ;  /* 0x0000007e6c30723c */ /* 0x040fe20000041830 */
[----:B------:R-:W3:Y:S01]  /*a450*/  LDSM.16.MT88.4 R124, [R202+0x2400] ;  /* 0x00240000ca7c783b */ /* 0x000ee20000004200 */
[----:B------:R-:W-:Y:S02]  /*a460*/  MUFU.EX2 R220, R193 ;  /* 0x000000c100dc7308 */ /* 0x000fe40000000800 */
[C---:B------:R-:W-:Y:S01]  /*a470*/  FADD.FTZ R0, R172.reuse, R0 ;  /* 0x00000000ac007221 */ /* 0x040fe20000010000 */
[----:B------:R-:W-:Y:S01]  /*a480*/  F2FP.BF16.PACK_AB R172, R172, R136 ;  /* 0x00000088acac723e */ /* 0x000fe200000010ff */
[----:B------:R-:W-:Y:S02]  /*a490*/  FADD.FTZ R3, R138, R3 ;  /* 0x000000038a037221 */ /* 0x000fe40000010000 */
[-C--:B--2---:R-:W-:Y:S04]  /*a4a0*/  HMMA.16816.F32.BF16 R52, R108, R116.reuse, R52 ;  /* 0x000000746c34723c */ /* 0x084fe80000041834 */
[----:B------:R-:W-:Y:S01]  /*a4b0*/  MUFU.EX2 R193, R231 ;  /* 0x000000e700c17308 */ /* 0x000fe20000000800 */
[----:B------:R-:W-:Y:S01]  /*a4c0*/  FADD.FTZ R3, R251, R3 ;  /* 0x00000003fb037221 */ /* 0x000fe20000010000 */
[----:B----4-:R-:W-:Y:S02]  /*a4d0*/  F2FP.BF16.PACK_AB R173, R197, R195 ;  /* 0x000000c3c5ad723e */ /* 0x010fe400000010ff */
[C---:B------:R-:W-:Y:S04]  /*a4e0*/  HMMA.16816.F32.BF16 R56, R112.reuse, R116, R56 ;  /* 0x000000747038723c */ /* 0x040fe80000041838 */
[----:B------:R-:W-:Y:S02]  /*a4f0*/  FADD.FTZ R3, R252, R3 ;  /* 0x00000003fc037221 */ /* 0x000fe40000010000 */
[----:B------:R-:W-:Y:S01]  /*a500*/  MUFU.EX2 R188, R245 ;  /* 0x000000f500bc7308 */ /* 0x000fe20000000800 */
[----:B------:R-:W-:Y:S01]  /*a510*/  F2FP.BF16.PACK_AB R116, R106, R107 ;  /* 0x0000006b6a74723e */ /* 0x000fe200000010ff */
[-C--:B------:R-:W-:Y:S04]  /*a520*/  HMMA.16816.F32.BF16 R60, R112, R118.reuse, R60 ;  /* 0x00000076703c723c */ /* 0x080fe8000004183c */
[----:B------:R-:W-:Y:S01]  /*a530*/  F2FP.BF16.PACK_AB R117, R223, R222 ;  /* 0x000000dedf75723e */ /* 0x000fe200000010ff */
[----:B------:R-:W-:Y:S03]  /*a540*/  FADD.FTZ R3, R221, R3 ;  /* 0x00000003dd037221 */ /* 0x000fe60000010000 */
[C---:B------:R-:W-:Y:S01]  /*a550*/  HMMA.16816.F32.BF16 R64, R108.reuse, R118, R64 ;  /* 0x000000766c40723c */ /* 0x040fe20000041840 */
[----:B------:R-:W2:Y:S03]  /*a560*/  MUFU.EX2 R106, R235 ;  /* 0x000000eb006a7308 */ /* 0x000ea60000000800 */
[----:B------:R-:W-:Y:S03]  /*a570*/  FADD.FTZ R3, R224, R3 ;  /* 0x00000003e0037221 */ /* 0x000fe60000010000 */
[----:B------:R-:W-:Y:S01]  /*a580*/  F2FP.BF16.PACK_AB R118, R128, R129 ;  /* 0x000000818076723e */ /* 0x000fe200000010ff */
[-C--:B-1----:R-:W-:Y:S01]  /*a590*/  HMMA.16816.F32.BF16 R68, R108, R120.reuse, R68 ;  /* 0x000000786c44723c */ /* 0x082fe20000041844 */
[----:B------:R-:W-:Y:S02]  /*a5a0*/  LDSM.16.MT88.4 R128, [R201+0x1800] ;  /* 0x00180000c980783b */ /* 0x000fe40000004200 */
[----:B------:R-:W1:Y:S01]  /*a5b0*/  MUFU.EX2 R107, R246 ;  /* 0x000000f6006b7308 */ /* 0x000e620000000800 */
[----:B------:R-:W-:Y:S01]  /*a5c0*/  F2FP.BF16.PACK_AB R119, R247, R226 ;  /* 0x000000e2f777723e */ /* 0x000fe200000010ff */
[----:B------:R-:W-:Y:S03]  /*a5d0*/  FADD.FTZ R3, R225, R3 ;  /* 0x00000003e1037221 */ /* 0x000fe60000010000 */
[C---:B------:R-:W-:Y:S04]  /*a5e0*/  HMMA.16816.F32.BF16 R72, R112.reuse, R120, R72 ;  /* 0x000000787048723c */ /* 0x040fe80000041848 */
[----:B------:R-:W-:Y:S04]  /*a5f0*/  FADD.FTZ R3, R248, R3 ;  /* 0x00000003f8037221 */ /* 0x000fe80000010000 */
[-C--:B------:R-:W-:Y:S04]  /*a600*/  HMMA.16816.F32.BF16 R76, R112, R122.reuse, R76 ;  /* 0x0000007a704c723c */ /* 0x080fe8000004184c */
[----:B--2---:R-:W-:Y:S02]  /*a610*/  FADD.FTZ R0, R106, R0 ;  /* 0x000000006a007221 */ /* 0x004fe40000010000 */
[----:B------:R-:W-:Y:S02]  /*a620*/  FADD.FTZ R3, R194, R3 ;  /* 0x00000003c2037221 */ /* 0x000fe40000010000 */
[C---:B------:R-:W-:Y:S01]  /*a630*/  HMMA.16816.F32.BF16 R80, R108.reuse, R122, R80 ;  /* 0x0000007a6c50723c */ /* 0x040fe20000041850 */
[----:B------:R-:W2:Y:S03]  /*a640*/  LDSM.16.MT88.4 R120, [R201+0x800] ;  /* 0x00080000c978783b */ /* 0x000ea60000004200 */
[C---:B------:R-:W-:Y:S01]  /*a650*/  FADD.FTZ R243, R174.reuse, R0 ;  /* 0x00000000aef37221 */ /* 0x040fe20000010000 */
[----:B------:R-:W-:Y:S01]  /*a660*/  F2FP.BF16.PACK_AB R174, R174, R106 ;  /* 0x0000006aaeae723e */ /* 0x000fe200000010ff */
[----:B------:R-:W-:Y:S01]  /*a670*/  FADD.FTZ R0, R176, R105 ;  /* 0x00000069b0007221 */ /* 0x000fe20000010000 */
[----:B------:R-:W-:Y:S01]  /*a680*/  F2FP.BF16.PACK_AB R176, R193, R194 ;  /* 0x000000c2c1b0723e */ /* 0x000fe200000010ff */
[-C--:B---3--:R-:W-:Y:S04]  /*a690*/  HMMA.16816.F32.BF16 R84, R108, R124.reuse, R84 ;  /* 0x0000007c6c54723c */ /* 0x088fe80000041854 */
[----:B------:R-:W-:Y:S01]  /*a6a0*/  FADD.FTZ R100, R178, R0 ;  /* 0x00000000b2647221 */ /* 0x000fe20000010000 */
[----:B------:R-:W-:Y:S01]  /*a6b0*/  F2FP.BF16.PACK_AB R178, R191, R192 ;  /* 0x000000c0bfb2723e */ /* 0x000fe200000010ff */
[----:B------:R-:W-:Y:S01]  /*a6c0*/  FADD.FTZ R0, R228, R2 ;  /* 0x00000002e4007221 */ /* 0x000fe20000010000 */
[----:B-1----:R-:W-:Y:S01]  /*a6d0*/  F2FP.BF16.PACK_AB R179, R107, R188 ;  /* 0x000000bc6bb3723e */ /* 0x002fe200000010ff */
[C---:B------:R-:W-:Y:S04]  /*a6e0*/  HMMA.16816.F32.BF16 R88, R112.reuse, R124, R88 ;  /* 0x0000007c7058723c */ /* 0x040fe80000041858 */
[----:B------:R-:W-:Y:S01]  /*a6f0*/  FADD.FTZ R2, R250, R100 ;  /* 0x00000064fa027221 */ /* 0x000fe20000010000 */
[----:B------:R-:W-:Y:S01]  /*a700*/  MOV R105, R103 ;  /* 0x0000006700697202 */ /* 0x000fe20000000f00 */
[----:B------:R-:W-:Y:S01]  /*a710*/  FADD.FTZ R0, R227, R0 ;  /* 0x00000000e3007221 */ /* 0x000fe20000010000 */
[----:B------:R-:W-:Y:S01]  /*a720*/  MOV R100, R104 ;  /* 0x0000006800647202 */ /* 0x000fe20000000f00 */
[-C--:B------:R-:W-:Y:S01]  /*a730*/  HMMA.16816.F32.BF16 R92, R112, R126.reuse, R92 ;  /* 0x0000007e705c723c */ /* 0x080fe2000004185c */
[----:B------:R-:W1:Y:S03]  /*a740*/  LDSM.16.MT88.4 R112, [R202+0x800] ;  /* 0x00080000ca70783b */ /* 0x000e660000004200 */
[----:B------:R-:W-:Y:S01]  /*a750*/  FADD.FTZ R2, R249, R2 ;  /* 0x00000002f9027221 */ /* 0x000fe20000010000 */
[----:B------:R-:W-:Y:S01]  /*a760*/  MOV R106, R102 ;  /* 0x00000066006a7202 */ /* 0x000fe20000000f00 */
[----:B------:R-:W-:Y:S02]  /*a770*/  FADD.FTZ R0, R222, R0 ;  /* 0x00000000de007221 */ /* 0x000fe40000010000 */
[----:B------:R-:W-:Y:S01]  /*a780*/  HMMA.16816.F32.BF16 R96, R108, R126, R96 ;  /* 0x0000007e6c60723c */ /* 0x000fe20000041860 */
[----:B------:R-:W3:Y:S03]  /*a790*/  LDSM.16.MT88.4 R124, [R202+0x1800] ;  /* 0x00180000ca7c783b */ /* 0x000ee60000004200 */
[----:B------:R-:W-:Y:S02]  /*a7a0*/  FADD.FTZ R2, R220, R2 ;  /* 0x00000002dc027221 */ /* 0x000fe40000010000 */
[----:B------:R-:W-:Y:S01]  /*a7b0*/  FADD.FTZ R0, R223, R0 ;  /* 0x00000000df007221 */ /* 0x000fe20000010000 */
[----:B------:R-:W-:Y:S01]  /*a7c0*/  F2FP.BF16.PACK_AB R108, R224, R221 ;  /* 0x000000dde06c723e */ /* 0x000fe200000010ff */
[C---:B------:R-:W-:Y:S01]  /*a7d0*/  FADD.FTZ R2, R219.reuse, R2 ;  /* 0x00000002db027221 */ /* 0x040fe20000010000 */
[-C--:B--2---:R-:W-:Y:S05]  /*a7e0*/  HMMA.16816.F32.BF16 R4, R116, R120.reuse, R4 ;  /* 0x000000787404723c */ /* 0x084fea0000041804 */
[----:B------:R-:W-:Y:S01]  /*a7f0*/  F2FP.BF16.PACK_AB R110, R248, R225 ;  /* 0x000000e1f86e723e */ /* 0x000fe200000010ff */
[----:B------:R-:W-:Y:S01]  /*a800*/  FADD.FTZ R0, R226, R0 ;  /* 0x00000000e2007221 */ /* 0x000fe20000010000 */
[----:B------:R-:W-:Y:S01]  /*a810*/  F2FP.BF16.PACK_AB R109, R219, R220 ;  /* 0x000000dcdb6d723e */ /* 0x000fe200000010ff */
[----:B------:R-:W-:Y:S01]  /*a820*/  FADD.FTZ R2, R199, R2 ;  /* 0x00000002c7027221 */ /* 0x000fe20000010000 */
[C---:B------:R-:W-:Y:S03]  /*a830*/  F2FP.BF16.PACK_AB R111, R218.reuse, R199 ;  /* 0x000000c7da6f723e */ /* 0x040fe600000010ff */
[----:B------:R-:W-:Y:S02]  /*a840*/  FADD.FTZ R0, R247, R0 ;  /* 0x00000000f7007221 */ /* 0x000fe40000010000 */
[----:B------:R-:W-:Y:S02]  /*a850*/  FADD.FTZ R2, R218, R2 ;  /* 0x00000002da027221 */ /* 0x000fe40000010000 */
[C---:B------:R-:W-:Y:S04]  /*a860*/  HMMA.16816.F32.BF16 R8, R108.reuse, R120, R8 ;  /* 0x000000786c08723c */ /* 0x040fe80000041808 */
[----:B------:R-:W-:Y:S02]  /*a870*/  FADD.FTZ R0, R195, R0 ;  /* 0x00000000c3007221 */ /* 0x000fe40000010000 */
[----:B------:R-:W-:Y:S02]  /*a880*/  FADD.FTZ R2, R189, R2 ;  /* 0x00000002bd027221 */ /* 0x000fe40000010000 */
[-C--:B------:R-:W-:Y:S08]  /*a890*/  HMMA.16816.F32.BF16 R12, R108, R122.reuse, R12 ;  /* 0x0000007a6c0c723c */ /* 0x080ff0000004180c */
[C---:B------:R-:W-:Y:S01]  /*a8a0*/  HMMA.16816.F32.BF16 R16, R116.reuse, R122, R16 ;  /* 0x0000007a7410723c */ /* 0x040fe20000041810 */
[----:B------:R-:W2:Y:S07]  /*a8b0*/  LDSM.16.MT88.4 R120, [R202+0x2800] ;  /* 0x00280000ca78783b */ /* 0x000eae0000004200 */
[-C--:B-1----:R-:W-:Y:S08]  /*a8c0*/  HMMA.16816.F32.BF16 R20, R116, R112.reuse, R20 ;  /* 0x000000707414723c */ /* 0x082ff00000041814 */
[C---:B------:R-:W-:Y:S08]  /*a8d0*/  HMMA.16816.F32.BF16 R24, R108.reuse, R112, R24 ;  /* 0x000000706c18723c */ /* 0x040ff00000041818 */
[-C--:B------:R-:W-:Y:S08]  /*a8e0*/  HMMA.16816.F32.BF16 R28, R108, R114.reuse, R28 ;  /* 0x000000726c1c723c */ /* 0x080ff0000004181c */
[C---:B------:R-:W-:Y:S08]  /*a8f0*/  HMMA.16816.F32.BF16 R32, R116.reuse, R114, R32 ;  /* 0x000000727420723c */ /* 0x040ff00000041820 */
[-C--:B------:R-:W-:Y:S08]  /*a900*/  HMMA.16816.F32.BF16 R36, R116, R128.reuse, R36 ;  /* 0x000000807424723c */ /* 0x080ff00000041824 */
[C---:B------:R-:W-:Y:S08]  /*a910*/  HMMA.16816.F32.BF16 R40, R108.reuse, R128, R40 ;  /* 0x000000806c28723c */ /* 0x040ff00000041828 */
        /* <DEDUP_REMOVED lines=13> */
[----:B------:R-:W-:Y:S08]  /*a9f0*/  HMMA.16816.F32.BF16 R96, R116, R122, R96 ;  /* 0x0000007a7460723c */ /* 0x000ff00000041860 */
[-C--:B------:R-:W-:Y:S01]  /*aa00*/  HMMA.16816.F32.BF16 R140, R172, R144.reuse, R4 ;  /* 0x00000090ac8c723c */ /* 0x080fe20000041804 */
[----:B------:R-:W2:Y:S06]  /*aa10*/  LDL R5, [R1+0xc] ;  /* 0x00000c0001057983 */ /* 0x000eac0000100800 */
        /* <DEDUP_REMOVED lines=12> */
[----:B------:R-:W-:Y:S01]  /*aae0*/  FADD.FTZ R249, R107, R0 ;  /* 0x000000006bf97221 */ /* 0x000fe20000010000 */
[----:B------:R-:W-:Y:S01]  /*aaf0*/  MOV R107, R101 ;  /* 0x00000065006b7202 */ /* 0x000fe20000000f00 */
        /* <DEDUP_REMOVED lines=18> */
[----:B------:R-:W-:Y:S04]  /*ac20*/  HMMA.16816.F32.BF16 R96, R172, R186, R96 ;  /* 0x000000baac60723c */ /* 0x000fe80000041860 */
[C---:B--2---:R-:W-:Y:S02]  /*ac30*/  ISETP.GT.AND P0, PT, R233.reuse, R5, PT ;  /* 0x00000005e900720c */ /* 0x044fe40003f04270 */
[----:B------:R-:W-:Y:S11]  /*ac40*/  IADD3 R233, R233, -0x1, RZ ;  /* 0xffffffffe9e97810 */ /* 0x000ff60007ffe0ff */
[----:B------:R-:W-:-:S05]  /*ac50*/  @P0 BRA `(.L_x_1285) ;  /* 0xffffb81000000947 */ /* 0x000fca000383ffff */
.L_x_1274:
[----:B------:R-:W2:Y:S02]  /*ac60*/  LDL R0, [R1+0x8] ;  /* 0x0000080001007983 */ /* 0x000ea40000100800 */
[----:B--2---:R-:W-:-:S13]  /*ac70*/  ISETP.GE.AND P0, PT, R233, R0, PT ;  /* 0x00000000e900720c */ /* 0x004fda0003f06270 */
[----:B------:R-:W-:Y:S05]  /*ac80*/  @!P0 BRA `(.L_x_1286) ;  /* 0x00003cc000008947 */ /* 0x000fea0003800000 */
[----:B------:R-:W-:Y:S01]  /*ac90*/  IMAD.MOV.U32 R105, RZ, RZ, R103 ;  /* 0x000000ffff697224 */ /* 0x000fe200078e0067 */
[----:B------:R-:W-:Y:S01]  /*aca0*/  MOV R107, R101 ;  /* 0x00000065006b7202 */ /* 0x000fe20000000f00 */
[----:B------:R-:W-:Y:S01]  /*acb0*/  IMAD.MOV.U32 R100, RZ, RZ, R104 ;  /* 0x000000ffff647224 */ /* 0x000fe200078e0068 */
[----:B------:R-:W-:Y:S02]  /*acc0*/  MOV R106, R102 ;  /* 0x00000066006a7202 */ /* 0x000fe40000000f00 */
.L_x_1293:
        /* <DEDUP_REMOVED lines=8> */
[----:B------:R-:W-:Y:S01]  /*ad50*/  IMAD R0, R0, c[0x0][0x208], RZ ;  /* 0x0000820000007a24 */ /* 0x000fe200078e02ff */
[C---:B------:R-:W-:Y:S01]  /*ad60*/  IADD3 R5, R240.reuse, 0x20, RZ ;  /* 0x00000020f0057810 */ /* 0x040fe20007ffe0ff */
[----:B------:R-:W-:Y:S02]  /*ad70*/  IMAD.SHL.U32 R47, R240, 0x2, RZ ;  /* 0x00000002f02f7824 */ /* 0x000fe400078e00ff */
[----:B------:R-:W-:Y:S02]  /*ad80*/  IMAD R0, R234, c[0x0][0x20c], R0 ;  /* 0x00008300ea007a24 */ /* 0x000fe400078e0200 */
[----:B------:R-:W-:Y:S02]  /*ad90*/  IMAD R52, R52, c[0x0][0x218], RZ ;  /* 0x0000860034347a24 */ /* 0x000fe400078e02ff */
[----:B------:R-:W-:Y:S02]  /*ada0*/  IMAD.IADD R3, R3, 0x1, R0 ;  /* 0x0000000103037824 */ /* 0x000fe400078e0200 */
[C---:B------:R-:W-:Y:S02]  /*adb0*/  IMAD R52, R232.reuse, c[0x0][0x21c], R52 ;  /* 0x00008700e8347a24 */ /* 0x040fe400078e0234 */
[----:B------:R-:W-:Y:S04]  /*adc0*/  IMAD.WIDE.U32 R2, R232, c[0x0][0x218], R2 ;  /* 0x00008600e8027a25 */ /* 0x000fe800078e0002 */
[----:B------:R-:W-:Y:S01]  /*add0*/  IMAD.SHL.U32 R45, R5, 0x2, RZ ;  /* 0x00000002052d7824 */ /* 0x000fe200078e00ff */
[----:B------:R4:W1:Y:S04]  /*ade0*/  LDSM.16.M88.4 R64, [R203] ;  /* 0x00000000cb40783b */ /* 0x0008680000000200 */
        /* <DEDUP_REMOVED lines=11> */
[----:B--2---:R-:W-:Y:S02]  /*aea0*/  IADD3 R0, P0, R6, R2, RZ ;  /* 0x0000000206007210 */ /* 0x004fe40007f1e0ff */
[C---:B------:R-:W-:Y:S02]  /*aeb0*/  IADD3 R7, R240.reuse, 0x40, RZ ;  /* 0x00000040f0077810 */ /* 0x040fe40007ffe0ff */
[----:B------:R-:W-:Y:S02]  /*aec0*/  IADD3 R6, R240, 0x20, RZ ;  /* 0x00000020f0067810 */ /* 0x000fe40007ffe0ff */
[----:B---3--:R-:W-:Y:S01]  /*aed0*/  IADD3.X R52, R4, R3, R52, P0, !PT ;  /* 0x0000000304347210 */ /* 0x008fe200007fe434 */
[C---:B------:R-:W-:Y:S01]  /*aee0*/  IMAD.SHL.U32 R54, R7.reuse, 0x2, RZ ;  /* 0x0000000207367824 */ /* 0x040fe200078e00ff */
[----:B------:R-:W-:Y:S02]  /*aef0*/  IADD3 R4, R240, 0x40, RZ ;  /* 0x00000040f0047810 */ /* 0x000fe40007ffe0ff */
[C---:B------:R-:W-:Y:S02]  /*af00*/  LEA R20, P0, R0.reuse, c[0x0][0x1f8], 0x1 ;  /* 0x00007e0000147a11 */ /* 0x040fe400078008ff */
[----:B------:R-:W-:Y:S02]  /*af10*/  SHF.R.S32.HI R4, RZ, 0x1f, R4 ;  /* 0x0000001fff047819 */ /* 0x000fe40000011404 */
[----:B------:R-:W-:Y:S02]  /*af20*/  SHF.R.S32.HI R6, RZ, 0x1f, R6 ;  /* 0x0000001fff067819 */ /* 0x000fe40000011406 */
[----:B------:R-:W-:Y:S02]  /*af30*/  SHF.L.U64.HI R53, R7, 0x1, R4 ;  /* 0x0000000107357819 */ /* 0x000fe40000010204 */
[----:B------:R-:W-:Y:S02]  /*af40*/  SHF.R.S32.HI R4, RZ, 0x1f, R240 ;  /* 0x0000001fff047819 */ /* 0x000fe400000114f0 */
[----:B------:R-:W-:Y:S02]  /*af50*/  LEA.HI.X R52, R0, c[0x0][0x1fc], R52, 0x1, P0 ;  /* 0x00007f0000347a11 */ /* 0x000fe400000f0c34 */
[----:B------:R-:W-:Y:S02]  /*af60*/  SHF.L.U64.HI R39, R5, 0x1, R6 ;  /* 0x0000000105277819 */ /* 0x000fe40000010206 */
[----:B------:R-:W-:Y:S01]  /*af70*/  SHF.L.U64.HI R38, R240, 0x1, R4 ;  /* 0x00000001f0267819 */ /* 0x000fe20000010204 */
[----:B------:R-:W-:-:S05]  /*af80*/  BRA.DIV ~URZ, `(.L_x_1287) ;  /* 0x000085927f007947 */ /* 0x000fca000b800000 */
[----:B-1--4-:R1:W2:Y:S02]  /*af90*/  SHFL.IDX PT, R0, R52, RZ, 0x1c1f ;  /* 0x001c1fff34007589 */ /* 0x0122a400000e0000 */
.L_x_1328:
[-C--:B------:R-:W-:Y:S01]  /*afa0*/  HMMA.16816.F32.BF16 R4, R64, R16.reuse, RZ ;  /* 0x000000104004723c */ /* 0x080fe200000418ff */
[----:B------:R-:W3:Y:S01]  /*afb0*/  SHFL.IDX PT, R2, R20, RZ, 0x1c1f ;  /* 0x001c1fff14027589 */ /* 0x000ee200000e0000 */
[----:B------:R-:W-:Y:S01]  /*afc0*/  BSSY B0, `(.L_x_1288) ;  /* 0x0000171000007945 */ /* 0x000fe20003800000 */
[C---:B------:R-:W-:Y:S02]  /*afd0*/  ISETP.GE.AND P0, PT, R240.reuse, c[0x0][0x1d4], PT ;  /* 0x00007500f0007a0c */ /* 0x040fe40003f06270 */
[----:B------:R-:W-:Y:S02]  /*afe0*/  IADD3 R102, R240, 0x20, RZ ;  /* 0x00000020f0667810 */ /* 0x000fe40007ffe0ff */
[----:B------:R-:W-:Y:S01]  /*aff0*/  SEL R101, RZ, 0x10, P0 ;  /* 0x00000010ff657807 */ /* 0x000fe20000000000 */
[C---:B------:R-:W-:Y:S01]  /*b000*/  HMMA.16816.F32.BF16 R8, R60.reuse, R16, RZ ;  /* 0x000000103c08723c */ /* 0x040fe200000418ff */
[----:B------:R4:W5:Y:S01]  /*b010*/  SHFL.IDX PT, R3, R20, 0x1, 0x1c1f ;  /* 0x003c1f0014037f89 */ /* 0x00096200000e0000 */
[----:B------:R-:W-:Y:S02]  /*b020*/  ISETP.GE.AND P4, PT, R102, c[0x0][0x1d4], PT ;  /* 0x0000750066007a0c */ /* 0x000fe40003f86270 */
[----:B------:R-:W-:Y:S02]  /*b030*/  IADD3 R103, R240, 0x40, RZ ;  /* 0x00000040f0677810 */ /* 0x000fe40007ffe0ff */
[----:B------:R-:W-:Y:S02]  /*b040*/  SEL R42, RZ, 0x10, P4 ;  /* 0x00000010ff2a7807 */ /* 0x000fe40002000000 */
[-C--:B------:R-:W-:Y:S01]  /*b050*/  HMMA.16816.F32.BF16 R12, R60, R18.reuse, RZ ;  /* 0x000000123c0c723c */ /* 0x080fe200000418ff */
[----:B-1----:R-:W1:Y:S03]  /*b060*/  SHFL.IDX PT, R52, R52, 0x1, 0x1c1f ;  /* 0x003c1f0034347f89 */ /* 0x002e6600000e0000 */
[----:B------:R-:W-:Y:S02]  /*b070*/  IADD3 R46, -R101, 0x10, RZ ;  /* 0x00000010652e7810 */ /* 0x000fe40007ffe1ff */
[----:B------:R-:W-:Y:S02]  /*b080*/  IADD3 R44, -R42, 0x10, RZ ;  /* 0x000000102a2c7810 */ /* 0x000fe40007ffe1ff */
[C---:B------:R-:W-:Y:S01]  /*b090*/  HMMA.16816.F32.BF16 R16, R64.reuse, R18, RZ ;  /* 0x000000124010723c */ /* 0x040fe200000418ff */
[----:B--2---:R-:W2:Y:S03]  /*b0a0*/  LDL R104, [R1+0x8] ;  /* 0x0000080001687983 */ /* 0x004ea60000100800 */
[----:B------:R-:W-:Y:S02]  /*b0b0*/  LOP3.LUT R46, R46, 0xf, RZ, 0xc0, !PT ;  /* 0x0000000f2e2e7812 */ /* 0x000fe400078ec0ff */
[----:B------:R-:W-:Y:S02]  /*b0c0*/  LOP3.LUT R44, R44, 0xf, RZ, 0xc0, !PT ;  /* 0x0000000f2c2c7812 */ /* 0x000fe400078ec0ff */
[-C--:B----4-:R-:W-:Y:S08]  /*b0d0*/  HMMA.16816.F32.BF16 R20, R64, R32.reuse, RZ ;  /* 0x000000204014723c */ /* 0x090ff000000418ff */
[C---:B------:R-:W-:Y:S04]  /*b0e0*/  HMMA.16816.F32.BF16 R24, R60.reuse, R32, RZ ;  /* 0x000000203c18723c */ /* 0x040fe800000418ff */
[C---:B---3--:R-:W-:Y:S02]  /*b0f0*/  IADD3 R28, P3, R2.reuse, R47, RZ ;  /* 0x0000002f021c7210 */ /* 0x048fe40007f7e0ff */
[----:B------:R-:W-:Y:S02]  /*b100*/  IADD3 R36, P6, R2, R45, RZ ;  /* 0x0000002d02247210 */ /* 0x000fe40007fde0ff */
[C---:B------:R-:W-:Y:S02]  /*b110*/  IADD3.X R29, R0.reuse, R38, RZ, P3, !PT ;  /* 0x00000026001d7210 */ /* 0x040fe40001ffe4ff */
[----:B------:R-:W-:Y:S02]  /*b120*/  ISETP.GE.AND P3, PT, R103, c[0x0][0x1d4], PT ;  /* 0x0000750067007a0c */ /* 0x000fe40003f66270 */
[----:B------:R-:W-:Y:S01]  /*b130*/  IADD3.X R37, R0, R39, RZ, P6, !PT ;  /* 0x0000002700257210 */ /* 0x000fe200037fe4ff */
[----:B------:R3:W-:Y:S01]  /*b140*/  LDGSTS.E.BYPASS.LTC128B.128 [R217+0x100], [R28.64], !P0 ;  /* 0x001000001cd97fae */ /* 0x0007e2000c101d46 */
[----:B------:R-:W-:Y:S02]  /*b150*/  IADD3 R40, P6, R2, R54, RZ ;  /* 0x0000003602287210 */ /* 0x000fe40007fde0ff */
[----:B-----5:R-:W-:Y:S02]  /*b160*/  IADD3 R46, P5, P0, R46, R3, R47 ;  /* 0x000000032e2e7210 */ /* 0x020fe400078be02f */
[----:B------:R-:W-:Y:S02]  /*b170*/  IADD3.X R41, R0, R53, RZ, P6, !PT ;  /* 0x0000003500297210 */ /* 0x000fe400037fe4ff */
[----:B------:R-:W-:Y:S01]  /*b180*/  ISETP.NE.U32.AND P6, PT, R101, RZ, PT ;  /* 0x000000ff6500720c */ /* 0x000fe20003fc5070 */
[----:B------:R4:W-:Y:S01]  /*b190*/  LDGSTS.E.BYPASS.LTC128B.128 [R217+0x1100], [R36.64], !P4 ;  /* 0x0110000024d97fae */ /* 0x0009e2000e101d46 */
[-C--:B-1----:R-:W-:Y:S02]  /*b1a0*/  IADD3.X R47, RZ, R52.reuse, R38, P5, P0 ;  /* 0x00000034ff2f7210 */ /* 0x082fe40002fe0426 */
[-C--:B------:R-:W-:Y:S02]  /*b1b0*/  IADD3 R44, P5, P0, R44, R3.reuse, R45 ;  /* 0x000000032c2c7210 */ /* 0x080fe400078be02d */
[----:B------:R-:W-:Y:S02]  /*b1c0*/  SEL R0, RZ, 0x10, P3 ;  /* 0x00000010ff007807 */ /* 0x000fe40001800000 */
[-C--:B------:R-:W-:Y:S01]  /*b1d0*/  IADD3.X R45, RZ, R52.reuse, R39, P5, P0 ;  /* 0x00000034ff2d7210 */ /* 0x080fe20002fe0427 */
[----:B------:R1:W-:Y:S01]  /*b1e0*/  LDGSTS.E.BYPASS.LTC128B.128 [R217+0x2100], [R40.64], !P3 ;  /* 0x0210000028d97fae */ /* 0x0003e2000d901d46 */
[----:B------:R-:W-:Y:S02]  /*b1f0*/  ISETP.NE.U32.AND P0, PT, R42, RZ, PT ;  /* 0x000000ff2a00720c */ /* 0x000fe40003f05070 */
[----:B------:R-:W-:Y:S04]  /*b200*/  IADD3 R2, -R0, 0x10, RZ ;  /* 0x0000001000027810 */ /* 0x000fe80007ffe1ff */
[----:B------:R-:W-:Y:S01]  /*b210*/  LOP3.LUT R2, R2, 0xf, RZ, 0xc0, !PT ;  /* 0x0000000f02027812 */ /* 0x000fe200078ec0ff */
[----:B------:R5:W-:Y:S01]  /*b220*/  LDGSTS.E.BYPASS.LTC128B.128.ZFILL [R217+0x900], [R46.64], P6 ;  /* 0x009000002ed97fae */ /* 0x000be2000b141d46 */
[----:B------:R-:W-:Y:S01]  /*b230*/  ISETP.NE.U32.AND P6, PT, R0, RZ, PT ;  /* 0x000000ff0000720c */ /* 0x000fe20003fc5070 */
[-C--:B---3--:R-:W-:Y:S06]  /*b240*/  HMMA.16816.F32.BF16 R28, R60, R34.reuse, RZ ;  /* 0x000000223c1c723c */ /* 0x088fec00000418ff */
[----:B------:R5:W-:Y:S01]  /*b250*/  LDGSTS.E.BYPASS.LTC128B.128.ZFILL [R217+0x1900], [R44.64], P0 ;  /* 0x019000002cd97fae */ /* 0x000be20008141d46 */
[----:B------:R-:W-:Y:S01]  /*b260*/  IADD3 R2, P5, P0, R2, R3, R54 ;  /* 0x0000000302027210 */ /* 0x000fe200078be036 */
[C---:B------:R-:W-:Y:S04]  /*b270*/  HMMA.16816.F32.BF16 R32, R64.reuse, R34, RZ ;  /* 0x000000224020723c */ /* 0x040fe800000418ff */
[----:B------:R-:W-:Y:S04]  /*b280*/  IADD3.X R3, RZ, R52, R53, P5, P0 ;  /* 0x00000034ff037210 */ /* 0x000fe80002fe0435 */
[-C--:B----4-:R-:W-:Y:S01]  /*b290*/  HMMA.16816.F32.BF16 R36, R64, R48.reuse, RZ ;  /* 0x000000304024723c */ /* 0x090fe200000418ff */
[----:B------:R3:W-:Y:S07]  /*b2a0*/  LDGSTS.E.BYPASS.LTC128B.128.ZFILL [R217+0x2900], [R2.64], P6 ;  /* 0x0290000002d97fae */ /* 0x0007ee000b141d46 */
[C---:B-1----:R-:W-:Y:S01]  /*b2b0*/  HMMA.16816.F32.BF16 R40, R60.reuse, R48, RZ ;  /* 0x000000303c28723c */ /* 0x042fe200000418ff */
[----:B------:R-:W0:Y:S07]  /*b2c0*/  LDGDEPBAR ;  /* 0x00000000000079af */ /* 0x000e2e0000000000 */
[-C--:B-----5:R-:W-:Y:S08]  /*b2d0*/  HMMA.16816.F32.BF16 R44, R60, R50.reuse, RZ ;  /* 0x000000323c2c723c */ /* 0x0a0ff000000418ff */
        /* <DEDUP_REMOVED lines=15> */
[----:B------:R-:W4:Y:S07]  /*b3d0*/  LDSM.16.M88.4 R188, [R203+0x3000] ;  /* 0x00300000cbbc783b */ /* 0x000f2e0000000200 */
        /* <DEDUP_REMOVED lines=10> */
[----:B------:R-:W5:Y:S07]  /*b480*/  LDSM.16.M88.4 R176, [R200+0x1400] ;  /* 0x00140000c8b0783b */ /* 0x000f6e0000000200 */
[-C--:B-1----:R-:W-:Y:S08]  /*b490*/  HMMA.16816.F32.BF16 R4, R172, R180.reuse, R4 ;  /* 0x000000b4ac04723c */ /* 0x082ff00000041804 */
[C---:B----4-:R-:W-:Y:S08]  /*b4a0*/  HMMA.16816.F32.BF16 R8, R188.reuse, R180, R8 ;  /* 0x000000b4bc08723c */ /* 0x050ff00000041808 */
[-C--:B------:R-:W-:Y:S08]  /*b4b0*/  HMMA.16816.F32.BF16 R12, R188, R182.reuse, R12 ;  /* 0x000000b6bc0c723c */ /* 0x080ff0000004180c */
[C---:B------:R-:W-:Y:S01]  /*b4c0*/  HMMA.16816.F32.BF16 R16, R172.reuse, R182, R16 ;  /* 0x000000b6ac10723c */ /* 0x040fe20000041810 */
[----:B------:R-:W-:Y:S07]  /*b4d0*/  LDSM.16.M88.4 R180, [R213] ;  /* 0x00000000d5b4783b */ /* 0x000fee0000000200 */
[-C--:B-----5:R-:W-:Y:S03]  /*b4e0*/  HMMA.16816.F32.BF16 R20, R172, R176.reuse, R20 ;  /* 0x000000b0ac14723c */ /* 0x0a0fe60000041814 */
[----:B--2---:R-:W-:Y:S05]  /*b4f0*/  ISETP.GT.AND P0, PT, R233, R104, PT ;  /* 0x00000068e900720c */ /* 0x004fea0003f04270 */
        /* <DEDUP_REMOVED lines=14> */
[----:B------:R-:W4:Y:S07]  /*b5e0*/  LDSM.16.M88.4 R172, [R212] ;  /* 0x00000000d4ac783b */ /* 0x000f2e0000000200 */
[-C--:B-1----:R-:W-:Y:S01]  /*b5f0*/  HMMA.16816.F32.BF16 R4, R176, R180.reuse, R4 ;  /* 0x000000b4b004723c */ /* 0x082fe20000041804 */
[----:B------:R-:W1:Y:S07]  /*b600*/  LDSM.16.M88.4 R192, [R210] ;  /* 0x00000000d2c0783b */ /* 0x000e6e0000000200 */
[C---:B--2---:R-:W-:Y:S08]  /*b610*/  HMMA.16816.F32.BF16 R8, R184.reuse, R180, R8 ;  /* 0x000000b4b808723c */ /* 0x044ff00000041808 */
[-C--:B------:R-:W-:Y:S08]  /*b620*/  HMMA.16816.F32.BF16 R12, R184, R182.reuse, R12 ;  /* 0x000000b6b80c723c */ /* 0x080ff0000004180c */
[C---:B------:R-:W-:Y:S01]  /*b630*/  HMMA.16816.F32.BF16 R16, R176.reuse, R182, R16 ;  /* 0x000000b6b010723c */ /* 0x040fe20000041810 */
[----:B------:R-:W-:Y:S07]  /*b640*/  LDSM.16.M88.4 R180, [R200+0x2000] ;  /* 0x00200000c8b4783b */ /* 0x000fee0000000200 */
[-C--:B----4-:R-:W-:Y:S08]  /*b650*/  HMMA.16816.F32.BF16 R20, R176, R172.reuse, R20 ;  /* 0x000000acb014723c */ /* 0x090ff00000041814 */
        /* <DEDUP_REMOVED lines=8> */
[----:B------:R-:W4:Y:S07]  /*b6e0*/  LDSM.16.M88.4 R188, [R203+0x5000] ;  /* 0x00500000cbbc783b */ /* 0x000f2e0000000200 */
[-C--:B-1----:R-:W-:Y:S08]  /*b6f0*/  HMMA.16816.F32.BF16 R52, R176, R192.reuse, R52 ;  /* 0x000000c0b034723c */ /* 0x082ff00000041834 */
[C---:B------:R-:W-:Y:S08]  /*b700*/  HMMA.16816.F32.BF16 R56, R184.reuse, R192, R56 ;  /* 0x000000c0b838723c */ /* 0x040ff00000041838 */
[-C--:B------:R-:W-:Y:S01]  /*b710*/  HMMA.16816.F32.BF16 R60, R184, R194.reuse, R60 ;  /* 0x000000c2b83c723c */ /* 0x080fe2000004183c */
[----:B------:R-:W1:Y:S07]  /*b720*/  LDSM.16.M88.4 R184, [R200+0x2400] ;  /* 0x00240000c8b8783b */ /* 0x000e6e0000000200 */
[----:B------:R-:W-:Y:S01]  /*b730*/  HMMA.16816.F32.BF16 R64, R176, R194, R64 ;  /* 0x000000c2b040723c */ /* 0x000fe20000041840 */
[----:B------:R-:W5:Y:S07]  /*b740*/  LDSM.16.M88.4 R176, [R200+0x2800] ;  /* 0x00280000c8b0783b */ /* 0x000f6e0000000200 */
[-C--:B--2---:R-:W-:Y:S01]  /*b750*/  HMMA.16816.F32.BF16 R4, R172, R180.reuse, R4 ;  /* 0x000000b4ac04723c */ /* 0x084fe20000041804 */
[----:B------:R-:W2:Y:S07]  /*b760*/  LDSM.16.M88.4 R192, [R200+0x2c00] ;  /* 0x002c0000c8c0783b */ /* 0x000eae0000000200 */
[C---:B----4-:R-:W-:Y:S08]  /*b770*/  HMMA.16816.F32.BF16 R8, R188.reuse, R180, R8 ;  /* 0x000000b4bc08723c */ /* 0x050ff00000041808 */
        /* <DEDUP_REMOVED lines=8> */
[-C--:B-----5:R-:W-:Y:S08]  /*b800*/  HMMA.16816.F32.BF16 R36, R172, R176.reuse, R36 ;  /* 0x000000b0ac24723c */ /* 0x0a0ff00000041824 */
[C---:B------:R-:W-:Y:S08]  /*b810*/  HMMA.16816.F32.BF16 R40, R188.reuse, R176, R40 ;  /* 0x000000b0bc28723c */ /* 0x040ff00000041828 */
[-C--:B------:R-:W-:Y:S08]  /*b820*/  HMMA.16816.F32.BF16 R44, R188, R178.reuse, R44 ;  /* 0x000000b2bc2c723c */ /* 0x080ff0000004182c */
[C---:B------:R-:W-:Y:S01]  /*b830*/  HMMA.16816.F32.BF16 R48, R172.reuse, R178, R48 ;  /* 0x000000b2ac30723c */ /* 0x040fe20000041830 */
[----:B------:R-:W4:Y:S07]  /*b840*/  LDSM.16.M88.4 R176, [R204+0x5000] ;  /* 0x00500000ccb0783b */ /* 0x000f2e0000000200 */
[-C--:B--2---:R-:W-:Y:S08]  /*b850*/  HMMA.16816.F32.BF16 R52, R172, R192.reuse, R52 ;  /* 0x000000c0ac34723c */ /* 0x084ff00000041834 */
[C---:B------:R-:W-:Y:S08]  /*b860*/  HMMA.16816.F32.BF16 R56, R188.reuse, R192, R56 ;  /* 0x000000c0bc38723c */ /* 0x040ff00000041838 */
[-C--:B------:R-:W-:Y:S08]  /*b870*/  HMMA.16816.F32.BF16 R60, R188, R194.reuse, R60 ;  /* 0x000000c2bc3c723c */ /* 0x080ff0000004183c */
[----:B------:R-:W-:Y:S08]  /*b880*/  HMMA.16816.F32.BF16 R64, R172, R194, R64 ;  /* 0x000000c2ac40723c */ /* 0x000ff00000041840 */
[-C--:B-1----:R-:W-:Y:S08]  /*b890*/  HMMA.16816.F32.BF16 R4, R180, R184.reuse, R4 ;  /* 0x000000b8b404723c */ /* 0x082ff00000041804 */
        /* <DEDUP_REMOVED lines=25> */
[----:B-----5:R-:W5:Y:S09]  /*ba30*/  LDSM.16.M88.4 R4, [R208] ;  /* 0x00000000d004783b */ /* 0x020f720000000200 */
[----:B------:R-:W1:Y:S10]  /*ba40*/  MUFU.TANH R228, R10 ;  /* 0x0000000a00e47308 */ /* 0x000e740000002400 */
[----:B------:R1:W1:Y:S10]  /*ba50*/  MUFU.TANH R231, R11 ;  /* 0x0000000b00e77308 */ /* 0x0002740000002400 */
[----:B------:R-:W2:Y:S10]  /*ba60*/  MUFU.TANH R223, R13 ;  /* 0x0000000d00df7308 */ /* 0x000eb40000002400 */
[----:B------:R-:W2:Y:S01]  /*ba70*/  MUFU.TANH R229, R14 ;  /* 0x0000000e00e57308 */ /* 0x000ea20000002400 */
[----:B-1----:R-:W1:Y:S01]  /*ba80*/  LDSM.16.M88.4 R8, [R207] ;  /* 0x00000000cf08783b */ /* 0x002e620000000200 */
[-C--:B-----5:R-:W-:Y:S08]  /*ba90*/  HMMA.16816.F32.BF16 R20, R180, R4.reuse, R20 ;  /* 0x00000004b414723c */ /* 0x0a0ff00000041814 */
[----:B------:R-:W1:Y:S01]  /*baa0*/  MUFU.TANH R227, R15 ;  /* 0x0000000f00e37308 */ /* 0x000e620000002400 */
[C---:B------:R-:W-:Y:S09]  /*bab0*/  HMMA.16816.F32.BF16 R24, R176.reuse, R4, R24 ;  /* 0x00000004b018723c */ /* 0x040ff20000041818 */
[----:B------:R-:W1:Y:S01]  /*bac0*/  MUFU.TANH R193, R16 ;  /* 0x0000001000c17308 */ /* 0x000e620000002400 */
[-C--:B------:R-:W-:Y:S08]  /*bad0*/  HMMA.16816.F32.BF16 R28, R176, R6.reuse, R28 ;  /* 0x00000006b01c723c */ /* 0x080ff0000004181c */
[C---:B------:R-:W-:Y:S01]  /*bae0*/  HMMA.16816.F32.BF16 R32, R180.reuse, R6, R32 ;  /* 0x00000006b420723c */ /* 0x040fe20000041820 */
[----:B------:R-:W2:Y:S01]  /*baf0*/  MUFU.TANH R188, R17 ;  /* 0x0000001100bc7308 */ /* 0x000ea20000002400 */
[----:B------:R-:W5:Y:S01]  /*bb00*/  LDSM.16.M88.4 R4, [R206] ;  /* 0x00000000ce04783b */ /* 0x000f620000000200 */
[----:B------:R-:W-:Y:S04]  /*bb10*/  DEPBAR.LE SB0, 0x0 ;  /* 0x000080000000791a */ /* 0x000fe80000000000 */
[----:B------:R-:W-:Y:S02]  /*bb20*/  FMUL.FTZ R20, R20, c[0x0][0x320] ;  /* 0x0000c80014147a20 */ /* 0x000fe40000410000 */
[----:B------:R-:W-:Y:S02]  /*bb30*/  FMUL.FTZ R21, R21, c[0x0][0x320] ;  /* 0x0000c80015157a20 */ /* 0x000fe40000410000 */
[----:B------:R-:W2:Y:S01]  /*bb40*/  MUFU.TANH R198, R18 ;  /* 0x0000001200c67308 */ /* 0x000ea20000002400 */
[----:B------:R-:W-:Y:S01]  /*bb50*/  BAR.SYNC.DEFER_BLOCKING 0x0 ;  /* 0x0000000000007b1d */ /* 0x000fe20000010000 */
[----:B------:R-:W-:Y:S01]  /*bb60*/  FMUL.FTZ R22, R22, c[0x0][0x320] ;  /* 0x0000c80016167a20 */ /* 0x000fe20000410000 */
[-C--:B-1----:R-:W-:Y:S05]  /*bb70*/  HMMA.16816.F32.BF16 R36, R180, R8.reuse, R36 ;  /* 0x00000008b424723c */ /* 0x082fea0000041824 */
[----:B------:R-:W-:Y:S02]  /*bb80*/  FMUL.FTZ R23, R23, c[0x0][0x320] ;  /* 0x0000c80017177a20 */ /* 0x000fe40000410000 */
[----:B------:R1:W1:Y:S01]  /*bb90*/  MUFU.TANH R197, R19 ;  /* 0x0000001300c57308 */ /* 0x0002620000002400 */
        /* <DEDUP_REMOVED lines=10> */
[----:B------:R-:W1:Y:S03]  /*bc40*/  MUFU.TANH R186, R21 ;  /* 0x0000001500ba7308 */ /* 0x000e660000002400 */
[----:B------:R-:W-:Y:S02]  /*bc50*/  FMUL.FTZ R30, R30, c[0x0][0x320] ;  /* 0x0000c8001e1e7a20 */ /* 0x000fe40000410000 */
[----:B------:R-:W-:Y:S02]  /*bc60*/  FMUL.FTZ R31, R31, c[0x0][0x320] ;  /* 0x0000c8001f1f7a20 */ /* 0x000fe40000410000 */
[-C--:B-----5:R-:W-:Y:S03]  /*bc70*/  HMMA.16816.F32.BF16 R52, R180, R4.reuse, R52 ;  /* 0x00000004b434723c */ /* 0x0a0fe60000041834 */
[----:B------:R5:W1:Y:S01]  /*bc80*/  MUFU.TANH R192, R22 ;  /* 0x0000001600c07308 */ /* 0x000a620000002400 */
[----:B------:R-:W-:Y:S02]  /*bc90*/  FMUL.FTZ R32, R32, c[0x0][0x320] ;  /* 0x0000c80020207a20 */ /* 0x000fe40000410000 */
[----:B------:R-:W-:Y:S02]  /*bca0*/  FMUL.FTZ R33, R33, c[0x0][0x320] ;  /* 0x0000c80021217a20 */ /* 0x000fe40000410000 */
[C---:B------:R-:W-:Y:S04]  /*bcb0*/  HMMA.16816.F32.BF16 R56, R176.reuse, R4, R56 ;  /* 0x00000004b038723c */ /* 0x040fe80000041838 */
[----:B------:R-:W-:Y:S01]  /*bcc0*/  FMUL.FTZ R34, R34, c[0x0][0x320] ;  /* 0x0000c80022227a20 */ /* 0x000fe20000410000 */
[----:B------:R2:W2:Y:S01]  /*bcd0*/  MUFU.TANH R191, R23 ;  /* 0x0000001700bf7308 */ /* 0x0004a20000002400 */
[----:B------:R-:W-:Y:S02]  /*bce0*/  FMUL.FTZ R35, R35, c[0x0][0x320] ;  /* 0x0000c80023237a20 */ /* 0x000fe40000410000 */
[-C--:B------:R-:W-:Y:S04]  /*bcf0*/  HMMA.16816.F32.BF16 R60, R176, R6.reuse, R60 ;  /* 0x00000006b03c723c */ /* 0x080fe8000004183c */
[----:B------:R-:W-:Y:S02]  /*bd00*/  FMUL.FTZ R40, R40, c[0x0][0x320] ;  /* 0x0000c80028287a20 */ /* 0x000fe40000410000 */
[----:B------:R-:W-:Y:S01]  /*bd10*/  FMUL.FTZ R42, R42, c[0x0][0x320] ;  /* 0x0000c8002a2a7a20 */ /* 0x000fe20000410000 */
[----:B------:R3:W3:Y:S01]  /*bd20*/  MUFU.TANH R218, R24 ;  /* 0x0000001800da7308 */ /* 0x0006e20000002400 */
[----:B------:R-:W-:Y:S04]  /*bd30*/  HMMA.16816.F32.BF16 R64, R180, R6, R64 ;  /* 0x00000006b440723c */ /* 0x000fe80000041840 */
[----:B------:R-:W-:Y:S02]  /*bd40*/  FMUL.FTZ R41, R41, c[0x0][0x320] ;  /* 0x0000c80029297a20 */ /* 0x000fe40000410000 */
[----:B-1----:R-:W-:Y:S02]  /*bd50*/  FMUL.FTZ R19, R53, c[0x0][0x320] ;  /* 0x0000c80035137a20 */ /* 0x002fe40000410000 */
[----:B-----5:R-:W-:Y:S01]  /*bd60*/  FMUL.FTZ R22, R57, c[0x0][0x320] ;  /* 0x0000c80039167a20 */ /* 0x020fe20000410000 */
[----:B------:R1:W1:Y:S03]  /*bd70*/  MUFU.TANH R196, R25 ;  /* 0x0000001900c47308 */ /* 0x0002660000002400 */
[----:B--2---:R-:W-:Y:S04]  /*bd80*/  FMUL.FTZ R23, R55, c[0x0][0x320] ;  /* 0x0000c80037177a20 */ /* 0x004fe80000410000 */
[----:B------:R-:W-:Y:S02]  /*bd90*/  FMUL.FTZ R21, R60, c[0x0][0x320] ;  /* 0x0000c8003c157a20 */ /* 0x000fe40000410000 */
[----:B------:R-:W-:Y:S01]  /*bda0*/  FMUL.FTZ R17, R61, c[0x0][0x320] ;  /* 0x0000c8003d117a20 */ /* 0x000fe20000410000 */
[----:B------:R2:W2:Y:S01]  /*bdb0*/  MUFU.TANH R220, R26 ;  /* 0x0000001a00dc7308 */ /* 0x0004a20000002400 */
[----:B------:R-:W-:Y:S02]  /*bdc0*/  FMUL.FTZ R20, R62, c[0x0][0x320] ;  /* 0x0000c8003e147a20 */ /* 0x000fe40000410000 */
[----:B------:R-:W-:Y:S02]  /*bdd0*/  FMUL.FTZ R18, R63, c[0x0][0x320] ;  /* 0x0000c8003f127a20 */ /* 0x000fe40000410000 */
[----:B---3--:R-:W-:Y:S02]  /*bde0*/  FMUL.FTZ R24, R56, c[0x0][0x320] ;  /* 0x0000c80038187a20 */ /* 0x008fe40000410000 */
[----:B------:R-:W-:Y:S02]  /*bdf0*/  FMUL.FTZ R14, R64, c[0x0][0x320] ;  /* 0x0000c800400e7a20 */ /* 0x000fe40000410000 */
[----:B------:R-:W-:Y:S01]  /*be00*/  FMUL.FTZ R13, R65, c[0x0][0x320] ;  /* 0x0000c800410d7a20 */ /* 0x000fe20000410000 */
[----:B------:R3:W3:Y:S01]  /*be10*/  MUFU.TANH R219, R27 ;  /* 0x0000001b00db7308 */ /* 0x0006e20000002400 */
[----:B------:R-:W-:Y:S02]  /*be20*/  FMUL.FTZ R16, R66, c[0x0][0x320] ;  /* 0x0000c80042107a20 */ /* 0x000fe40000410000 */
[----:B------:R-:W-:Y:S02]  /*be30*/  FMUL.FTZ R15, R67, c[0x0][0x320] ;  /* 0x0000c800430f7a20 */ /* 0x000fe40000410000 */
[----:B-1----:R-:W-:Y:S05]  /*be40*/  FMUL.FTZ R25, R54, c[0x0][0x320] ;  /* 0x0000c80036197a20 */ /* 0x002fea0000410000 */
[----:B------:R1:W1:Y:S01]  /*be50*/  MUFU.TANH R190, R28 ;  /* 0x0000001c00be7308 */ /* 0x0002620000002400 */
[----:B--2---:R-:W-:Y:S09]  /*be60*/  FMUL.FTZ R26, R52, c[0x0][0x320] ;  /* 0x0000c800341a7a20 */ /* 0x004ff20000410000 */
[----:B------:R2:W2:Y:S01]  /*be70*/  MUFU.TANH R189, R29 ;  /* 0x0000001d00bd7308 */ /* 0x0004a20000002400 */
[----:B---3--:R-:W-:Y:S09]  /*be80*/  FMUL.FTZ R27, R49, c[0x0][0x320] ;  /* 0x0000c800311b7a20 */ /* 0x008ff20000410000 */
[----:B------:R3:W3:Y:S01]  /*be90*/  MUFU.TANH R195, R30 ;  /* 0x0000001e00c37308 */ /* 0x0006e20000002400 */
[----:B-1----:R-:W-:Y:S09]  /*bea0*/  FMUL.FTZ R28, R48, c[0x0][0x320] ;  /* 0x0000c800301c7a20 */ /* 0x002ff20000410000 */
        /* <DEDUP_REMOVED lines=9> */
[----:B---3--:R-:W-:Y:S02]  /*bf40*/  FMUL.FTZ R33, R37, c[0x0][0x320] ;  /* 0x0000c80025217a20 */ /* 0x008fe40000410000 */
[----:B------:R-:W-:Y:S02]  /*bf50*/  FMUL.FTZ R37, R38, c[0x0][0x320] ;  /* 0x0000c80026257a20 */ /* 0x000fe40000410000 */
[----:B------:R-:W-:Y:S05]  /*bf60*/  FMUL.FTZ R38, R47, c[0x0][0x320] ;  /* 0x0000c8002f267a20 */ /* 0x000fea0000410000 */
[----:B------:R3:W3:Y:S01]  /*bf70*/  MUFU.TANH R184, R40 ;  /* 0x0000002800b87308 */ /* 0x0006e20000002400 */
[----:B-1----:R-:W-:Y:S02]  /*bf80*/  FMUL.FTZ R34, R36, c[0x0][0x320] ;  /* 0x0000c80024227a20 */ /* 0x002fe40000410000 */
[----:B------:R-:W-:Y:S02]  /*bf90*/  FMUL.FTZ R36, R39, c[0x0][0x320] ;  /* 0x0000c80027247a20 */ /* 0x000fe40000410000 */
[----:B------:R-:W-:Y:S05]  /*bfa0*/  FMUL.FTZ R39, R46, c[0x0][0x320] ;  /* 0x0000c8002e277a20 */ /* 0x000fea0000410000 */
[----:B------:R1:W1:Y:S01]  /*bfb0*/  MUFU.TANH R185, R42 ;  /* 0x0000002a00b97308 */ /* 0x0002620000002400 */
[----:B--2---:R-:W-:Y:S09]  /*bfc0*/  FMUL.FTZ R35, R45, c[0x0][0x320] ;  /* 0x0000c8002d237a20 */ /* 0x004ff20000410000 */
[----:B------:R2:W2:Y:S01]  /*bfd0*/  MUFU.TANH R224, R12 ;  /* 0x0000000c00e07308 */ /* 0x0004a20000002400 */
[----:B---3--:R-:W-:Y:S09]  /*bfe0*/  FMUL.FTZ R40, R44, c[0x0][0x320] ;  /* 0x0000c8002c287a20 */ /* 0x008ff20000410000 */
[----:B------:R-:W3:Y:S01]  /*bff0*/  MUFU.TANH R34, R34 ;  /* 0x0000002200227308 */ /* 0x000ee20000002400 */
[----:B-1----:R-:W-:Y:S09]  /*c000*/  FMUL.FTZ R42, R43, c[0x0][0x320] ;  /* 0x0000c8002b2a7a20 */ /* 0x002ff20000410000 */
        /* <DEDUP_REMOVED lines=28> */
[----:B------:R-:W1:Y:S01]  /*c1d0*/  MUFU.TANH R15, R15 ;  /* 0x0000000f000f7308 */ /* 0x000e620000002400 */
[----:B------:R-:W-:-:S05]  /*c1e0*/  @!P0 BRA `(.L_x_1289) ;  /* 0x000004e000008947 */ /* 0x000fca0003800000 */
[C---:B--234-:R-:W-:Y:S01]  /*c1f0*/  IADD3 R7, R240.reuse, 0x20, RZ ;  /* 0x00000020f0077810 */ /* 0x05cfe20007ffe0ff */
[----:B------:R-:W2:Y:S01]  /*c200*/  LDL R242, [R1+0x10] ;  /* 0x0000100001f27983 */ /* 0x000ea20000100800 */
[----:B------:R-:W-:Y:S01]  /*c210*/  SHF.R.S32.HI R6, RZ, 0x1f, R240 ;  /* 0x0000001fff067819 */ /* 0x000fe200000114f0 */
[----:B------:R-:W-:Y:S01]  /*c220*/  IMAD.MOV.U32 R232, RZ, RZ, RZ ;  /* 0x000000ffffe87224 */ /* 0x000fe200078e00ff */
[----:B------:R-:W-:Y:S01]  /*c230*/  SHF.R.S32.HI R7, RZ, 0x1f, R7 ;  /* 0x0000001fff077819 */ /* 0x000fe20000011407 */
[----:B------:R-:W-:Y:S01]  /*c240*/  IMAD.SHL.U32 R45, R103, 0x2, RZ ;  /* 0x00000002672d7824 */ /* 0x000fe200078e00ff */
[----:B------:R-:W-:Y:S01]  /*c250*/  SHF.L.U64.HI R10, R240, 0x1, R6 ;  /* 0x00000001f00a7819 */ /* 0x000fe20000010206 */
[C---:B------:R-:W-:Y:S01]  /*c260*/  IMAD.SHL.U32 R44, R102.reuse, 0x2, RZ ;  /* 0x00000002662c7824 */ /* 0x040fe200078e00ff */
[----:B------:R-:W-:Y:S01]  /*c270*/  SHF.L.U64.HI R11, R102, 0x1, R7 ;  /* 0x00000001660b7819 */ /* 0x000fe20000010207 */
[----:B------:R-:W-:Y:S01]  /*c280*/  IMAD.SHL.U32 R43, R240, 0x2, RZ ;  /* 0x00000002f02b7824 */ /* 0x000fe200078e00ff */
[----:B------:R-:W3:Y:S04]  /*c290*/  LDL R241, [R1+0x4] ;  /* 0x0000040001f17983 */ /* 0x000ee80000100800 */
[----:B------:R-:W4:Y:S06]  /*c2a0*/  LDL.64 R238, [R1+0x20] ;  /* 0x0000200001ee7983 */ /* 0x000f2c0000100a00 */
        /* <DEDUP_REMOVED lines=19> */
[----:B------:R-:W-:Y:S03]  /*c3e0*/  SHF.L.U64.HI R12, R103, 0x1, R104 ;  /* 0x00000001670c7819 */ /* 0x000fe60000010268 */
[----:B------:R-:W-:Y:S04]  /*c3f0*/  IMAD R0, R0, c[0x0][0x1e0], RZ ;  /* 0x0000780000007a24 */ /* 0x000fe800078e02ff */
        /* <DEDUP_REMOVED lines=12> */
.L_x_1329:
[----:B------:R-:W-:-:S05]  /*c4c0*/  BRA.DIV ~URZ, `(.L_x_1291) ;  /* 0x000071227f007947 */ /* 0x000fca000b800000 */
[----:B------:R-:W4:Y:S01]  /*c4d0*/  SHFL.IDX PT, R0, R9, RZ, 0x1c1f ;  /* 0x001c1fff09007589 */ /* 0x000f2200000e0000 */
[C---:B------:R-:W-:Y:S02]  /*c4e0*/  IADD3 R2, -R101.reuse, 0x10, RZ ;  /* 0x0000001065027810 */ /* 0x040fe40007ffe1ff */
[----:B------:R-:W-:Y:S02]  /*c4f0*/  ISETP.NE.U32.AND P0, PT, R101, RZ, PT ;  /* 0x000000ff6500720c */ /* 0x000fe40003f05070 */
[----:B------:R-:W-:Y:S04]  /*c500*/  LOP3.LUT R2, R2, 0xf, RZ, 0xc0, !PT ;  /* 0x0000000f02027812 */ /* 0x000fe800078ec0ff */
[----:B----4-:R-:W-:Y:S04]  /*c510*/  IADD3 R2, P6, P5, R2, R0, R43 ;  /* 0x0000000002027210 */ /* 0x010fe80007dde02b */
[----:B---3--:R-:W-:Y:S05]  /*c520*/  IADD3.X R3, RZ, R4, R10, P6, P5 ;  /* 0x00000004ff037210 */ /* 0x008fea00037ea40a */
[----:B------:R-:W-:Y:S01]  /*c530*/  @!PT LDS RZ, [RZ] ;  /* 0x00000000fffff984 */ /* 0x000fe20000000800 */
[----:B------:R-:W-:Y:S01]  /*c540*/  @!PT LDS RZ, [RZ] ;  /* 0x00000000fffff984 */ /* 0x000fe20000000800 */
[----:B------:R3:W-:Y:S01]  /*c550*/  LDGSTS.E.BYPASS.LTC128B.128.ZFILL [R217+0x3100], [R2.64], P0 ;  /* 0x0310000002d97fae */ /* 0x0007e20008141d46 */
[----:B------:R-:W-:Y:S05]  /*c560*/  IADD3 R6, P0, R0, R44, RZ ;  /* 0x0000002c00067210 */ /* 0x000fea0007f1e0ff */
[----:B------:R-:W-:Y:S05]  /*c570*/  IMAD.X R7, R4, 0x1, R11, P0 ;  /* 0x0000000104077824 */ /* 0x000fea00000e060b */
[----:B------:R4:W-:Y:S01]  /*c580*/  LDGSTS.E.BYPASS.LTC128B.128 [R217+0x4100], [R6.64], !P4 ;  /* 0x0410000006d97fae */ /* 0x0009e2000e101d46 */
[----:B---3--:R-:W-:Y:S03]  /*c590*/  IADD3 R2, P0, R0, R45, RZ ;  /* 0x0000002d00027210 */ /* 0x008fe60007f1e0ff */
[----:B------:R4:W3:Y:S02]  /*c5a0*/  SHFL.IDX PT, R0, R9, 0x1, 0x1c1f ;  /* 0x003c1f0009007f89 */ /* 0x0008e400000e0000 */
[----:B------:R-:W-:Y:S02]  /*c5b0*/  IMAD.X R3, R4, 0x1, R12, P0 ;  /* 0x0000000104037824 */ /* 0x000fe400000e060c */
[----:B------:R4:W2:Y:S04]  /*c5c0*/  SHFL.IDX PT, R4, R8, 0x1, 0x1c1f ;  /* 0x003c1f0008047f89 */ /* 0x0008a800000e0000 */
[----:B------:R4:W-:Y:S02]  /*c5d0*/  LDGSTS.E.BYPASS.LTC128B.128 [R217+0x5100], [R2.64], !P3 ;  /* 0x0510000002d97fae */ /* 0x0009e4000d901d46 */
.L_x_1330:
[C---:B----4-:R-:W-:Y:S02]  /*c5e0*/  IADD3 R2, -R101.reuse, 0x10, RZ ;  /* 0x0000001065027810 */ /* 0x050fe40007ffe1ff */
[----:B------:R-:W-:Y:S02]  /*c5f0*/  ISETP.NE.U32.AND P0, PT, R101, RZ, PT ;  /* 0x000000ff6500720c */ /* 0x000fe40003f05070 */
[----:B------:R-:W-:Y:S04]  /*c600*/  LOP3.LUT R2, R2, 0xf, RZ, 0xc0, !PT ;  /* 0x0000000f02027812 */ /* 0x000fe800078ec0ff */
[----:B---3--:R-:W-:Y:S04]  /*c610*/  IADD3 R2, P6, P5, R2, R0, R43 ;  /* 0x0000000002027210 */ /* 0x008fe80007dde02b */
[----:B--2---:R-:W-:Y:S02]  /*c620*/  IADD3.X R3, RZ, R4, R10, P6, P5 ;  /* 0x00000004ff037210 */ /* 0x004fe400037ea40a */
[----:B------:R-:W-:Y:S03]  /*c630*/  IADD3 R6, P5, R0, R44, RZ ;  /* 0x0000002c00067210 */ /* 0x000fe60007fbe0ff */
[----:B------:R-:W-:Y:S01]  /*c640*/  @!PT LDS RZ, [RZ] ;  /* 0x00000000fffff984 */ /* 0x000fe20000000800 */
[----:B------:R-:W-:Y:S01]  /*c650*/  @!PT LDS RZ, [RZ] ;  /* 0x00000000fffff984 */ /* 0x000fe20000000800 */
[----:B------:R-:W-:Y:S01]  /*c660*/  @!PT LDS RZ, [RZ] ;  /* 0x00000000fffff984 */ /* 0x000fe20000000800 */
[----:B------:R2:W-:Y:S02]  /*c670*/  LDGSTS.E.BYPASS.LTC128B.128.ZFILL [R217+0x3900], [R2.64], P0 ;  /* 0x0390000002d97fae */ /* 0x0005e40008141d46 */
[----:B------:R-:W-:Y:S05]  /*c680*/  IMAD.X R7, R4, 0x1, R11, P5 ;  /* 0x0000000104077824 */ /* 0x000fea00028e060b */
[----:B------:R3:W-:Y:S01]  /*c690*/  LDGSTS.E.BYPASS.LTC128B.128 [R217+0x4900], [R6.64], !P4 ;  /* 0x0490000006d97fae */ /* 0x0007e2000e101d46 */
[----:B--2---:R-:W-:Y:S05]  /*c6a0*/  IADD3 R2, P0, R0, R45, RZ ;  /* 0x0000002d00027210 */ /* 0x004fea0007f1e0ff */
[----:B------:R-:W-:Y:S05]  /*c6b0*/  IMAD.X R3, R4, 0x1, R12, P0 ;  /* 0x0000000104037824 */ /* 0x000fea00000e060c */
[----:B------:R3:W-:Y:S03]  /*c6c0*/  LDGSTS.E.BYPASS.LTC128B.128 [R217+0x5900], [R2.64], !P3 ;  /* 0x0590000002d97fae */ /* 0x0007e6000d901d46 */
.L_x_1289:
[----:B--234-:R-:W-:Y:S05]  /*c6d0*/  BSYNC B0 ;  /* 0x0000000000007941 */ /* 0x01cfea0003800000 */
.L_x_1288:
        /* <DEDUP_REMOVED lines=66> */
[----:B------:R-:W1:Y:S02]  /*cb00*/  SHFL.BFLY PT, R0, R4, 0x2, 0x1f ;  /* 0x0c401f0004007f89 */ /* 0x000e6400000e0000 */
[----:B-1----:R-:W-:Y:S02]  /*cb10*/  FMNMX.FTZ R4, R4, R0, !PT ;  /* 0x0000000004047209 */ /* 0x002fe40007810000 */
[----:B------:R-:W1:Y:S04]  /*cb20*/  SHFL.BFLY PT, R0, R103, 0x2, 0x1f ;  /* 0x0c401f0067007f89 */ /* 0x000e6800000e0000 */
[----:B------:R-:W2:Y:S01]  /*cb30*/  SHFL.BFLY PT, R104, R4, 0x1, 0x1f ;  /* 0x0c201f0004687f89 */ /* 0x000ea200000e0000 */
[----:B-1----:R-:W-:Y:S02]  /*cb40*/  FMNMX.FTZ R103, R103, R0, !PT ;  /* 0x0000000067677209 */ /* 0x002fe40007810000 */
[----:B--2---:R-:W-:Y:S03]  /*cb50*/  FMNMX.FTZ R104, R4, R104, !PT ;  /* 0x0000006804687209 */ /* 0x004fe60007810000 */
[----:B------:R-:W1:Y:S04]  /*cb60*/  SHFL.BFLY PT, R0, R103, 0x1, 0x1f ;  /* 0x0c201f0067007f89 */ /* 0x000e6800000e0000 */
[----:B------:R-:W2:Y:S01]  /*cb70*/  SHFL.BFLY PT, R4, R5, 0x2, 0x1f ;  /* 0x0c401f0005047f89 */ /* 0x000ea200000e0000 */
[----:B-1----:R-:W-:Y:S03]  /*cb80*/  FMNMX.FTZ R103, R103, R0, !PT ;  /* 0x0000000067677209 */ /* 0x002fe60007810000 */
[----:B------:R-:W1:Y:S01]  /*cb90*/  SHFL.BFLY PT, R0, R102, 0x2, 0x1f ;  /* 0x0c401f0066007f89 */ /* 0x000e6200000e0000 */
[----:B--2---:R-:W-:Y:S02]  /*cba0*/  FMNMX.FTZ R4, R5, R4, !PT ;  /* 0x0000000405047209 */ /* 0x004fe40007810000 */
[----:B-1----:R-:W-:Y:S05]  /*cbb0*/  FMNMX.FTZ R102, R102, R0, !PT ;  /* 0x0000000066667209 */ /* 0x002fea0007810000 */
[----:B------:R-:W1:Y:S02]  /*cbc0*/  SHFL.BFLY PT, R0, R102, 0x1, 0x1f ;  /* 0x0c201f0066007f89 */ /* 0x000e6400000e0000 */
[----:B-1----:R-:W-:Y:S02]  /*cbd0*/  FMNMX.FTZ R102, R102, R0, !PT ;  /* 0x0000000066667209 */ /* 0x002fe40007810000 */
[----:B------:R1:W2:Y:S04]  /*cbe0*/  SHFL.BFLY PT, R0, R4, 0x1, 0x1f ;  /* 0x0c201f0004007f89 */ /* 0x0002a800000e0000 */
.L_x_1331:
[----:B------:R-:W-:Y:S01]  /*cbf0*/  FMUL.FTZ R2, R104, c[0x0][0x2d0] ;  /* 0x0000b40068027a20 */ /* 0x000fe20000410000 */
[----:B--2---:R-:W-:Y:S01]  /*cc00*/  FMNMX.FTZ R101, R0, R4, !PT ;  /* 0x0000000400657209 */ /* 0x004fe20007810000 */
[----:B------:R-:W-:Y:S01]  /*cc10*/  FADD.FTZ R0, -R104, R100 ;  /* 0x0000006468007221 */ /* 0x000fe20000010100 */
[----:B------:R-:W-:Y:S01]  /*cc20*/  WARPSYNC 0xffffffff ;  /* 0xffffffff00007948 */ /* 0x000fe20003800000 */
[--C-:B-1----:R-:W-:Y:S01]  /*cc30*/  FFMA.FTZ R4, R199, c[0x0][0x2d0], -R2.reuse ;  /* 0x0000b400c7047a23 */ /* 0x102fe20000010802 */
[----:B------:R-:W-:Y:S01]  /*cc40*/  LDSM.16.MT88.4 R52, [R201+0x1000] ;  /* 0x00100000c934783b */ /* 0x000fe20000004200 */
[----:B------:R-:W-:Y:S02]  /*cc50*/  FMUL.FTZ R0, R0, c[0x0][0x2d0] ;  /* 0x0000b40000007a20 */ /* 0x000fe40000410000 */
[--C-:B------:R-:W-:Y:S02]  /*cc60*/  FFMA.FTZ R3, R222, c[0x0][0x2d0], -R2.reuse ;  /* 0x0000b400de037a23 */ /* 0x100fe40000010802 */
        /* <DEDUP_REMOVED lines=18> */
[----:B------:R-:W-:Y:S03]  /*cd90*/  MUFU.EX2 R9, R6 ;  /* 0x0000000600097308 */ /* 0x000fe60000000800 */
        /* <DEDUP_REMOVED lines=15> */
[----:B------:R-:W-:Y:S10]  /*ce90*/  MUFU.EX2 R174, R7 ;  /* 0x0000000700ae7308 */ /* 0x000ff40000000800 */
[----:B------:R-:W-:Y:S10]  /*cea0*/  MUFU.EX2 R33, R33 ;  /* 0x0000002100217308 */ /* 0x000ff40000000800 */
[----:B------:R-:W-:Y:S10]  /*ceb0*/  MUFU.EX2 R192, R192 ;  /* 0x000000c000c07308 */ /* 0x000ff40000000800 */
[----:B------:R-:W-:Y:S01]  /*cec0*/  MUFU.EX2 R176, R176 ;  /* 0x000000b000b07308 */ /* 0x000fe20000000800 */
[----:B-1----:R-:W-:Y:S01]  /*ced0*/  FFMA.FTZ R0, R100, R243, R4 ;  /* 0x000000f364007223 */ /* 0x002fe20000010004 */
[----:B--2---:R-:W-:Y:S01]  /*cee0*/  F2FP.BF16.PACK_AB R172, R3, R4 ;  /* 0x0000000403ac723e */ /* 0x004fe200000010ff */
[----:B------:R-:W-:Y:S02]  /*cef0*/  FFMA.FTZ R4, R225, c[0x0][0x2d0], -R2 ;  /* 0x0000b400e1047a23 */ /* 0x000fe40000010802 */
[----:B------:R-:W-:Y:S02]  /*cf00*/  FADD.FTZ R8, R3, R0 ;  /* 0x0000000003087221 */ /* 0x000fe40000010000 */
[----:B------:R-:W-:Y:S02]  /*cf10*/  FADD.FTZ R0, -R103, R105 ;  /* 0x0000006967007221 */ /* 0x000fe40000010100 */
[--C-:B------:R-:W-:Y:S01]  /*cf20*/  FFMA.FTZ R225, R25, c[0x0][0x2d0], -R2.reuse ;  /* 0x0000b40019e17a23 */ /* 0x100fe20000010802 */
[----:B------:R-:W1:Y:S01]  /*cf30*/  MUFU.EX2 R4, R4 ;  /* 0x0000000400047308 */ /* 0x000e620000000800 */
[----:B------:R-:W-:Y:S02]  /*cf40*/  FMUL.FTZ R0, R0, c[0x0][0x2d0] ;  /* 0x0000b40000007a20 */ /* 0x000fe40000410000 */
        /* <DEDUP_REMOVED lines=15> */
[----:B------:R-:W-:Y:S02]  /*d040*/  FMUL.FTZ R97, R100, R97 ;  /* 0x0000006164617220 */ /* 0x000fe40000410000 */
[C---:B--2---:R-:W-:Y:S02]  /*d050*/  FFMA.FTZ R0, R3.reuse, R247, R5 ;  /* 0x000000f703007223 */ /* 0x044fe40000010005 */
[----:B------:R-:W-:Y:S01]  /*d060*/  FMUL.FTZ R50, R3, R162 ;  /* 0x000000a203327220 */ /* 0x000fe20000410000 */
[----:B------:R-:W-:Y:S01]  /*d070*/  MUFU.EX2 R247, R199 ;  /* 0x000000c700f77308 */ /* 0x000fe20000000800 */
[----:B------:R-:W-:Y:S02]  /*d080*/  FADD.FTZ R36, R4, R0 ;  /* 0x0000000004247221 */ /* 0x000fe40000010000 */
[C---:B------:R-:W-:Y:S02]  /*d090*/  FADD.FTZ R0, -R102.reuse, R106 ;  /* 0x0000006a66007221 */ /* 0x040fe40000010100 */
[----:B------:R-:W-:Y:S02]  /*d0a0*/  FMUL.FTZ R4, R102, c[0x0][0x2d0] ;  /* 0x0000b40066047a20 */ /* 0x000fe40000410000 */
[----:B------:R-:W-:Y:S02]  /*d0b0*/  FMUL.FTZ R0, R0, c[0x0][0x2d0] ;  /* 0x0000b40000007a20 */ /* 0x000fe40000410000 */
        /* <DEDUP_REMOVED lines=18> */
[----:B------:R-:W-:Y:S01]  /*d1e0*/  FFMA.FTZ R230, R17, c[0x0][0x2d0], -R4 ;  /* 0x0000b40011e67a23 */ /* 0x000fe20000010804 */
[----:B------:R3:W4:Y:S01]  /*d1f0*/  MUFU.EX2 R21, R6 ;  /* 0x0000000600157308 */ /* 0x0007220000000800 */
[----:B------:R-:W-:Y:S02]  /*d200*/  FMUL.FTZ R4, R101, c[0x0][0x2d0] ;  /* 0x0000b40065047a20 */ /* 0x000fe40000410000 */
[----:B------:R-:W-:Y:S02]  /*d210*/  FMUL.FTZ R35, R3, R155 ;  /* 0x0000009b03237220 */ /* 0x000fe40000410000 */
[----:B-1----:R-:W-:Y:S02]  /*d220*/  FADD.FTZ R0, -R101, R107 ;  /* 0x0000006b65007221 */ /* 0x002fe40000010100 */
[--C-:B------:R-:W-:Y:S02]  /*d230*/  FFMA.FTZ R185, R185, c[0x0][0x2d0], -R4.reuse ;  /* 0x0000b400b9b97a23 */ /* 0x100fe40000010804 */
[----:B------:R-:W-:Y:S01]  /*d240*/  FMUL.FTZ R0, R0, c[0x0][0x2d0] ;  /* 0x0000b40000007a20 */ /* 0x000fe20000410000 */
        /* <DEDUP_REMOVED lines=9> */
[--C-:B---3--:R-:W-:Y:S02]  /*d2e0*/  FFMA.FTZ R6, R227, c[0x0][0x2d0], -R4.reuse ;  /* 0x0000b400e3067a23 */ /* 0x108fe40000010804 */
[--C-:B------:R-:W-:Y:S02]  /*d2f0*/  FFMA.FTZ R219, R219, c[0x0][0x2d0], -R4.reuse ;  /* 0x0000b400dbdb7a23 */ /* 0x100fe40000010804 */
[--C-:B------:R-:W-:Y:S01]  /*d300*/  FFMA.FTZ R195, R195, c[0x0][0x2d0], -R4.reuse ;  /* 0x0000b400c3c37a23 */ /* 0x100fe20000010804 */
[----:B------:R-:W-:Y:S01]  /*d310*/  MUFU.EX2 R218, R218 ;  /* 0x000000da00da7308 */ /* 0x000fe20000000800 */
[--C-:B------:R-:W-:Y:S02]  /*d320*/  FFMA.FTZ R194, R194, c[0x0][0x2d0], -R4.reuse ;  /* 0x0000b400c2c27a23 */ /* 0x100fe40000010804 */
[--C-:B------:R-:W-:Y:S02]  /*d330*/  FFMA.FTZ R188, R42, c[0x0][0x2d0], -R4.reuse ;  /* 0x0000b4002abc7a23 */ /* 0x100fe40000010804 */
[--C-:B------:R-:W-:Y:S02]  /*d340*/  FFMA.FTZ R227, R30, c[0x0][0x2d0], -R4.reuse ;  /* 0x0000b4001ee37a23 */ /* 0x100fe40000010804 */
[--C-:B------:R-:W-:Y:S02]  /*d350*/  FFMA.FTZ R228, R29, c[0x0][0x2d0], -R4.reuse ;  /* 0x0000b4001de47a23 */ /* 0x100fe40000010804 */
[----:B------:R-:W-:Y:S01]  /*d360*/  FFMA.FTZ R231, R18, c[0x0][0x2d0], -R4 ;  /* 0x0000b40012e77a23 */ /* 0x000fe20000010804 */
[----:B------:R-:W-:Y:S01]  /*d370*/  MUFU.EX2 R252, R190 ;  /* 0x000000be00fc7308 */ /* 0x000fe20000000800 */
[C---:B--2---:R-:W-:Y:S02]  /*d380*/  FFMA.FTZ R4, R2.reuse, R248, R22 ;  /* 0x000000f802047223 */ /* 0x044fe40000010016 */
[C---:B------:R-:W-:Y:S02]  /*d390*/  FMUL.FTZ R25, R2.reuse, R129 ;  /* 0x0000008102197220 */ /* 0x040fe40000410000 */
[C---:B----4-:R-:W-:Y:S02]  /*d3a0*/  FADD.FTZ R129, R21.reuse, R4 ;  /* 0x0000000415817221 */ /* 0x050fe40000010000 */
[C---:B------:R-:W-:Y:S01]  /*d3b0*/  FMUL.FTZ R60, R2.reuse, R108 ;  /* 0x0000006c023c7220 */ /* 0x040fe20000410000 */
[----:B------:R-:W-:Y:S01]  /*d3c0*/  F2FP.BF16.PACK_AB R108, R21, R22 ;  /* 0x00000016156c723e */ /* 0x000fe200000010ff */
[----:B------:R-:W-:Y:S01]  /*d3d0*/  FMUL.FTZ R61, R2, R109 ;  /* 0x0000006d023d7220 */ /* 0x000fe20000410000 */
[----:B------:R-:W2:Y:S01]  /*d3e0*/  LDSM.16.MT88.4 R20, [R201] ;  /* 0x00000000c914783b */ /* 0x000ea20000004200 */
[C---:B-1----:R-:W-:Y:S01]  /*d3f0*/  FMUL.FTZ R14, R0.reuse, R134 ;  /* 0x00000086000e7220 */ /* 0x042fe20000410000 */
[----:B------:R1:W-:Y:S01]  /*d400*/  MUFU.EX2 R109, R7 ;  /* 0x00000007006d7308 */ /* 0x0003e20000000800 */
[----:B------:R-:W-:Y:S02]  /*d410*/  FMUL.FTZ R15, R0, R135 ;  /* 0x00000087000f7220 */ /* 0x000fe40000410000 */
[C---:B------:R-:W-:Y:S02]  /*d420*/  FMUL.FTZ R12, R2.reuse, R132 ;  /* 0x00000084020c7220 */ /* 0x040fe40000410000 */
[----:B------:R-:W-:Y:S02]  /*d430*/  FMUL.FTZ R13, R2, R133 ;  /* 0x00000085020d7220 */ /* 0x000fe40000410000 */
[C---:B------:R-:W-:Y:S02]  /*d440*/  FMUL.FTZ R27, R0.reuse, R131 ;  /* 0x00000083001b7220 */ /* 0x040fe40000410000 */
[----:B------:R-:W-:Y:S01]  /*d450*/  FMUL.FTZ R11, R0, R139 ;  /* 0x0000008b000b7220 */ /* 0x000fe20000410000 */
[----:B------:R-:W3:Y:S01]  /*d460*/  MUFU.EX2 R134, R34 ;  /* 0x0000002200867308 */ /* 0x000ee20000000800 */
[----:B------:R-:W-:Y:S02]  /*d470*/  FADD.FTZ R5, R9, R8 ;  /* 0x0000000809057221 */ /* 0x000fe40000010000 */
[----:B------:R-:W-:Y:S02]  /*d480*/  FMUL.FTZ R4, R100, R140 ;  /* 0x0000008c64047220 */ /* 0x000fe40000410000 */
[C---:B------:R-:W-:Y:S01]  /*d490*/  FADD.FTZ R177, R174.reuse, R5 ;  /* 0x00000005aeb17221 */ /* 0x040fe20000010000 */
[----:B------:R-:W-:Y:S01]  /*d4a0*/  F2FP.BF16.PACK_AB R174, R174, R9 ;  /* 0x00000009aeae723e */ /* 0x000fe200000010ff */
[----:B------:R-:W-:Y:S02]  /*d4b0*/  FMUL.FTZ R5, R100, R141 ;  /* 0x0000008d64057220 */ /* 0x000fe40000410000 */
[----:B------:R-:W-:Y:S01]  /*d4c0*/  FMUL.FTZ R26, R0, R130 ;  /* 0x00000082001a7220 */ /* 0x000fe20000410000 */
[----:B------:R4:W-:Y:S01]  /*d4d0*/  MUFU.EX2 R135, R6 ;  /* 0x0000000600877308 */ /* 0x0009e20000000800 */
[----:B------:R-:W-:Y:S02]  /*d4e0*/  FADD.FTZ R130, R33, R36 ;  /* 0x0000002421827221 */ /* 0x000fe40000010000 */
[----:B------:R-:W5:Y:S01]  /*d4f0*/  LDSM.16.MT88.4 R36, [R202] ;  /* 0x00000000ca24783b */ /* 0x000f620000004200 */
[C---:B-1----:R-:W-:Y:S02]  /*d500*/  FMUL.FTZ R7, R3.reuse, R143 ;  /* 0x0000008f03077220 */ /* 0x042fe40000410000 */
[C---:B------:R-:W-:Y:S02]  /*d510*/  FMUL.FTZ R8, R2.reuse, R136 ;  /* 0x0000008802087220 */ /* 0x040fe40000410000 */
[C---:B------:R-:W-:Y:S02]  /*d520*/  FMUL.FTZ R9, R2.reuse, R137 ;  /* 0x0000008902097220 */ /* 0x040fe40000410000 */
[----:B------:R1:W-:Y:S01]  /*d530*/  MUFU.EX2 R133, R32 ;  /* 0x0000002000857308 */ /* 0x0003e20000000800 */
[----:B------:R-:W-:Y:S02]  /*d540*/  FMUL.FTZ R24, R2, R128 ;  /* 0x0000008002187220 */ /* 0x000fe40000410000 */
[----:B------:R-:W-:Y:S01]  /*d550*/  FMUL.FTZ R62, R0, R110 ;  /* 0x0000006e003e7220 */ /* 0x000fe20000410000 */
[----:B---3--:R-:W-:Y:S01]  /*d560*/  F2FP.BF16.PACK_AB R175, R134, R33 ;  /* 0x0000002186af723e */ /* 0x008fe200000010ff */
[C---:B------:R-:W-:Y:S02]  /*d570*/  FMUL.FTZ R63, R0.reuse, R111 ;  /* 0x0000006f003f7220 */ /* 0x040fe40000410000 */
[C---:B------:R-:W-:Y:S02]  /*d580*/  FFMA.FTZ R128, R0.reuse, R249, R109 ;  /* 0x000000f900807223 */ /* 0x040fe4000001006d */
[----:B------:R-:W-:Y:S01]  /*d590*/  FMUL.FTZ R10, R0, R138 ;  /* 0x0000008a000a7220 */ /* 0x000fe20000410000 */
[----:B------:R-:W3:Y:S01]  /*d5a0*/  MUFU.EX2 R131, R17 ;  /* 0x0000001100837308 */ /* 0x000ee20000000800 */
[C---:B------:R-:W-:Y:S02]  /*d5b0*/  FMUL.FTZ R18, R3.reuse, R146 ;  /* 0x0000009203127220 */ /* 0x040fe40000410000 */
[C---:B------:R-:W-:Y:S02]  /*d5c0*/  FMUL.FTZ R28, R2.reuse, R124 ;  /* 0x0000007c021c7220 */ /* 0x040fe40000410000 */
[C---:B----4-:R-:W-:Y:S02]  /*d5d0*/  FMUL.FTZ R6, R3.reuse, R142 ;  /* 0x0000008e03067220 */ /* 0x050fe40000410000 */
[----:B------:R-:W-:Y:S02]  /*d5e0*/  FMUL.FTZ R29, R2, R125 ;  /* 0x0000007d021d7220 */ /* 0x000fe40000410000 */
[C---:B------:R-:W-:Y:S01]  /*d5f0*/  FMUL.FTZ R30, R0.reuse, R126 ;  /* 0x0000007e001e7220 */ /* 0x040fe20000410000 */
[----:B------:R-:W4:Y:S01]  /*d600*/  MUFU.EX2 R132, R16 ;  /* 0x0000001000847308 */ /* 0x000f220000000800 */
[----:B------:R-:W-:Y:S01]  /*d610*/  FMUL.FTZ R31, R0, R127 ;  /* 0x0000007f001f7220 */ /* 0x000fe20000410000 */
[-C--:B--2---:R-:W-:Y:S01]  /*d620*/  HMMA.16816.F32.BF16 R4, R172, R20.reuse, R4 ;  /* 0x00000014ac04723c */ /* 0x084fe20000041804 */
[----:B------:R-:W-:Y:S04]  /*d630*/  LDSM.16.MT88.4 R124, [R201+0x1400] ;  /* 0x00140000c97c783b */ /* 0x000fe80000004200 */
[C---:B-1----:R-:W-:Y:S02]  /*d640*/  FMUL.FTZ R32, R100.reuse, R152 ;  /* 0x0000009864207220 */ /* 0x042fe40000410000 */
[C---:B------:R-:W-:Y:S01]  /*d650*/  FMUL.FTZ R33, R100.reuse, R153 ;  /* 0x0000009964217220 */ /* 0x040fe20000410000 */
[----:B------:R-:W1:Y:S01]  /*d660*/  MUFU.EX2 R139, R19 ;  /* 0x00000013008b7308 */ /* 0x000e620000000800 */
[----:B------:R-:W-:Y:S02]  /*d670*/  FMUL.FTZ R34, R3, R154 ;  /* 0x0000009a03227220 */ /* 0x000fe40000410000 */
[----:B------:R-:W-:Y:S01]  /*d680*/  LDSM.16.MT88.4 R152, [R202+0xc00] ;  /* 0x000c0000ca98783b */ /* 0x000fe20000004200 */
[----:B---3--:R-:W-:Y:S01]  /*d690*/  F2FP.BF16.PACK_AB R109, R131, R109 ;  /* 0x0000006d836d723e */ /* 0x008fe200000010ff */
[----:B------:R-:W-:Y:S02]  /*d6a0*/  FMUL.FTZ R17, R100, R145 ;  /* 0x0000009164117220 */ /* 0x000fe40000410000 */
[C---:B------:R-:W-:Y:S02]  /*d6b0*/  FMUL.FTZ R56, R2.reuse, R112 ;  /* 0x0000007002387220 */ /* 0x040fe40000410000 */
[----:B------:R-:W-:Y:S01]  /*d6c0*/  FMUL.FTZ R57, R2, R113 ;  /* 0x0000007102397220 */ /* 0x000fe20000410000 */
[----:B------:R-:W-:Y:S01]  /*d6d0*/  MUFU.EX2 R249, R181 ;  /* 0x000000b500f97308 */ /* 0x000fe20000000800 */
[C---:B------:R-:W-:Y:S02]  /*d6e0*/  FMUL.FTZ R58, R0.reuse, R114 ;  /* 0x00000072003a7220 */ /* 0x040fe40000410000 */
[----:B------:R-:W-:Y:S01]  /*d6f0*/  FMUL.FTZ R59, R0, R115 ;  /* 0x00000073003b7220 */ /* 0x000fe20000410000 */
[----:B----4-:R-:W-:Y:S01]  /*d700*/  F2FP.BF16.PACK_AB R111, R135, R132 ;  /* 0x00000084876f723e */ /* 0x010fe200000010ff */
[----:B------:R-:W-:Y:S01]  /*d710*/  FMUL.FTZ R16, R100, R144 ;  /* 0x0000009064107220 */ /* 0x000fe20000410000 */
[----:B------:R-:W2:Y:S01]  /*d720*/  LDSM.16.MT88.4 R112, [R202+0x1000] ;  /* 0x00100000ca70783b */ /* 0x000ea20000004200 */
[C---:B------:R-:W-:Y:S02]  /*d730*/  FMUL.FTZ R40, R2.reuse, R120 ;  /* 0x0000007802287220 */ /* 0x040fe40000410000 */
[----:B------:R-:W-:Y:S01]  /*d740*/  FMUL.FTZ R41, R2, R121 ;  /* 0x0000007902297220 */ /* 0x000fe20000410000 */
[----:B------:R-:W-:Y:S01]  /*d750*/  MUFU.EX2 R141, R191 ;  /* 0x000000bf008d7308 */ /* 0x000fe20000000800 */
[C---:B------:R-:W-:Y:S02]  /*d760*/  FMUL.FTZ R42, R0.reuse, R122 ;  /* 0x0000007a002a7220 */ /* 0x040fe40000410000 */
[----:B------:R-:W-:Y:S01]  /*d770*/  FMUL.FTZ R43, R0, R123 ;  /* 0x0000007b002b7220 */ /* 0x000fe20000410000 */
[----:B-1----:R-:W-:Y:S01]  /*d780*/  F2FP.BF16.PACK_AB R110, R139, R133 ;  /* 0x000000858b6e723e */ /* 0x002fe200000010ff */
[----:B------:R-:W-:Y:S01]  /*d790*/  LDSM.16.MT88.4 R120, [R202+0x400] ;  /* 0x00040000ca78783b */ /* 0x000fe20000004200 */
[C---:B------:R-:W-:Y:S02]  /*d7a0*/  FMUL.FTZ R19, R3.reuse, R147 ;  /* 0x0000009303137220 */ /* 0x040fe40000410000 */
[C---:B------:R-:W-:Y:S02]  /*d7b0*/  FMUL.FTZ R44, R2.reuse, R116 ;  /* 0x00000074022c7220 */ /* 0x040fe40000410000 */
[----:B------:R-:W-:Y:S01]  /*d7c0*/  FMUL.FTZ R45, R2, R117 ;  /* 0x00000075022d7220 */ /* 0x000fe20000410000 */
[C---:B------:R-:W-:Y:S01]  /*d7d0*/  HMMA.16816.F32.BF16 R8, R108.reuse, R20, R8 ;  /* 0x000000146c08723c */ /* 0x040fe20000041808 */
[----:B------:R-:W-:Y:S01]  /*d7e0*/  MUFU.EX2 R140, R196 ;  /* 0x000000c4008c7308 */ /* 0x000fe20000000800 */
[----:B------:R-:W-:Y:S02]  /*d7f0*/  LDSM.16.MT88.4 R144, [R201+0xc00] ;  /* 0x000c0000c990783b */ /* 0x000fe40000004200 */
[C---:B------:R-:W-:Y:S02]  /*d800*/  FMUL.FTZ R46, R0.reuse, R118 ;  /* 0x00000076002e7220 */ /* 0x040fe40000410000 */
[----:B------:R-:W-:Y:S02]  /*d810*/  FMUL.FTZ R47, R0, R119 ;  /* 0x00000077002f7220 */ /* 0x000fe40000410000 */
[-C--:B------:R-:W-:Y:S02]  /*d820*/  HMMA.16816.F32.BF16 R12, R108, R22.reuse, R12 ;  /* 0x000000166c0c723c */ /* 0x080fe4000004180c */
[----:B------:R-:W-:Y:S01]  /*d830*/  LDSM.16.MT88.4 R116, [R201+0x400] ;  /* 0x00040000c974783b */ /* 0x000fe20000004200 */
[----:B------:R-:W1:Y:S01]  /*d840*/  MUFU.EX2 R189, R189 ;  /* 0x000000bd00bd7308 */ /* 0x000e620000000800 */
[C---:B------:R-:W-:Y:S02]  /*d850*/  FMUL.FTZ R51, R3.reuse, R163 ;  /* 0x000000a303337220 */ /* 0x040fe40000410000 */
[C---:B------:R-:W-:Y:S02]  /*d860*/  FMUL.FTZ R66, R3.reuse, R170 ;  /* 0x000000aa03427220 */ /* 0x040fe40000410000 */
[C---:B------:R-:W-:Y:S02]  /*d870*/  HMMA.16816.F32.BF16 R16, R172.reuse, R22, R16 ;  /* 0x00000016ac10723c */ /* 0x040fe40000041810 */
[----:B------:R-:W-:Y:S02]  /*d880*/  LDSM.16.MT88.4 R160, [R201+0x1c00] ;  /* 0x001c0000c9a0783b */ /* 0x000fe40000004200 */
[C---:B------:R-:W-:Y:S01]  /*d890*/  FMUL.FTZ R20, R100.reuse, R148 ;  /* 0x0000009464147220 */ /* 0x040fe20000410000 */
[----:B------:R-:W-:Y:S01]  /*d8a0*/  MUFU.EX2 R137, R220 ;  /* 0x000000dc00897308 */ /* 0x000fe20000000800 */
[----:B------:R-:W-:Y:S02]  /*d8b0*/  FMUL.FTZ R21, R100, R149 ;  /* 0x0000009564157220 */ /* 0x000fe40000410000 */
[C---:B------:R-:W-:Y:S04]  /*d8c0*/  FMUL.FTZ R22, R3.reuse, R150 ;  /* 0x0000009603167220 */ /* 0x040fe80000410000 */
[C---:B------:R-:W-:Y:S02]  /*d8d0*/  FMUL.FTZ R23, R3.reuse, R151 ;  /* 0x0000009703177220 */ /* 0x040fe40000410000 */
[----:B------:R-:W-:Y:S01]  /*d8e0*/  FMUL.FTZ R67, R3, R171 ;  /* 0x000000ab03437220 */ /* 0x000fe20000410000 */
[----:B------:R-:W-:Y:S01]  /*d8f0*/  MUFU.EX2 R138, R219 ;  /* 0x000000db008a7308 */ /* 0x000fe20000000800 */
[----:B------:R-:W-:Y:S01]  /*d900*/  LDSM.16.MT88.4 R168, [R202+0x1c00] ;  /* 0x001c0000caa8783b */ /* 0x000fe20000004200 */
[----:B------:R-:W-:Y:S02]  /*d910*/  FADD.FTZ R129, R133, R129 ;  /* 0x0000008185817221 */ /* 0x000fe40000010000 */
[-C--:B-----5:R-:W-:Y:S03]  /*d920*/  HMMA.16816.F32.BF16 R20, R172, R36.reuse, R20 ;  /* 0x00000024ac14723c */ /* 0x0a0fe60000041814 */
[C---:B------:R-:W-:Y:S02]  /*d930*/  FMUL.FTZ R70, R3.reuse, R70 ;  /* 0x0000004603467220 */ /* 0x040fe40000410000 */
[C---:B------:R-:W-:Y:S01]  /*d940*/  FMUL.FTZ R71, R3.reuse, R71 ;  /* 0x0000004703477220 */ /* 0x040fe20000410000 */
[----:B------:R-:W-:Y:S01]  /*d950*/  MUFU.EX2 R251, R195 ;  /* 0x000000c300fb7308 */ /* 0x000fe20000000800 */
[C---:B------:R-:W-:Y:S01]  /*d960*/  FMUL.FTZ R72, R2.reuse, R72 ;  /* 0x0000004802487220 */ /* 0x040fe20000410000 */
[C---:B------:R-:W-:Y:S04]  /*d970*/  HMMA.16816.F32.BF16 R24, R108.reuse, R36, R24 ;  /* 0x000000246c18723c */ /* 0x040fe80000041818 */
[----:B------:R-:W-:Y:S02]  /*d980*/  FMUL.FTZ R73, R2, R73 ;  /* 0x0000004902497220 */ /* 0x000fe40000410000 */
[C---:B------:R-:W-:Y:S02]  /*d990*/  FMUL.FTZ R74, R0.reuse, R74 ;  /* 0x0000004a004a7220 */ /* 0x040fe40000410000 */
[-C--:B------:R-:W-:Y:S01]  /*d9a0*/  HMMA.16816.F32.BF16 R28, R108, R38.reuse, R28 ;  /* 0x000000266c1c723c */ /* 0x080fe2000004181c */
[----:B------:R-:W-:Y:S03]  /*d9b0*/  MUFU.EX2 R250, R194 ;  /* 0x000000c200fa7308 */ /* 0x000fe60000000800 */
[----:B------:R-:W-:Y:S02]  /*d9c0*/  FMUL.FTZ R75, R0, R75 ;  /* 0x0000004b004b7220 */ /* 0x000fe40000410000 */
[----:B------:R-:W-:Y:S02]  /*d9d0*/  FMUL.FTZ R76, R2, R76 ;  /* 0x0000004c024c7220 */ /* 0x000fe40000410000 */
[C---:B------:R-:W-:Y:S03]  /*d9e0*/  HMMA.16816.F32.BF16 R32, R172.reuse, R38, R32 ;  /* 0x00000026ac20723c */ /* 0x040fe60000041820 */
[----:B------:R1:W-:Y:S01]  /*d9f0*/  MUFU.EX2 R136, R239 ;  /* 0x000000ef00887308 */ /* 0x0003e20000000800 */
[C---:B------:R-:W-:Y:S02]  /*da00*/  FMUL.FTZ R36, R100.reuse, R156 ;  /* 0x0000009c64247220 */ /* 0x040fe40000410000 */
[----:B------:R-:W-:Y:S02]  /*da10*/  FMUL.FTZ R37, R100, R157 ;  /* 0x0000009d64257220 */ /* 0x000fe40000410000 */
[C---:B------:R-:W-:Y:S04]  /*da20*/  FMUL.FTZ R38, R3.reuse, R158 ;  /* 0x0000009e03267220 */ /* 0x040fe80000410000 */
[C---:B------:R-:W-:Y:S01]  /*da30*/  FMUL.FTZ R39, R3.reuse, R159 ;  /* 0x0000009f03277220 */ /* 0x040fe20000410000 */
[----:B------:R-:W-:Y:S01]  /*da40*/  MUFU.EX2 R248, R198 ;  /* 0x000000c600f87308 */ /* 0x000fe20000000800 */
[----:B------:R-:W-:Y:S02]  /*da50*/  FMUL.FTZ R77, R2, R77 ;  /* 0x0000004d024d7220 */ /* 0x000fe40000410000 */
[C---:B------:R-:W-:Y:S02]  /*da60*/  FMUL.FTZ R78, R0.reuse, R78 ;  /* 0x0000004e004e7220 */ /* 0x040fe40000410000 */
[----:B------:R-:W-:Y:S01]  /*da70*/  FMUL.FTZ R79, R0, R79 ;  /* 0x0000004f004f7220 */ /* 0x000fe20000410000 */
[-C--:B------:R-:W-:Y:S03]  /*da80*/  HMMA.16816.F32.BF16 R36, R172, R52.reuse, R36 ;  /* 0x00000034ac24723c */ /* 0x080fe60000041824 */
[C---:B------:R-:W-:Y:S01]  /*da90*/  FMUL.FTZ R82, R3.reuse, R82 ;  /* 0x0000005203527220 */ /* 0x040fe20000410000 */
[----:B------:R-:W-:Y:S01]  /*daa0*/  MUFU.EX2 R195, R225 ;  /* 0x000000e100c37308 */ /* 0x000fe20000000800 */
[C---:B------:R-:W-:Y:S02]  /*dab0*/  FMUL.FTZ R83, R3.reuse, R83 ;  /* 0x0000005303537220 */ /* 0x040fe40000410000 */
[C---:B------:R-:W-:Y:S01]  /*dac0*/  FMUL.FTZ R86, R3.reuse, R86 ;  /* 0x0000005603567220 */ /* 0x040fe20000410000 */
[C---:B------:R-:W-:Y:S04]  /*dad0*/  HMMA.16816.F32.BF16 R40, R108.reuse, R52, R40 ;  /* 0x000000346c28723c */ /* 0x040fe80000041828 */
[C---:B------:R-:W-:Y:S01]  /*dae0*/  FMUL.FTZ R87, R3.reuse, R87 ;  /* 0x0000005703577220 */ /* 0x040fe20000410000 */
[----:B-1----:R-:W-:Y:S01]  /*daf0*/  MOV R239, R189 ;  /* 0x000000bd00ef7202 */ /* 0x002fe20000000f00 */
[----:B------:R-:W-:Y:S01]  /*db00*/  FMUL.FTZ R88, R2, R88 ;  /* 0x0000005802587220 */ /* 0x000fe20000410000 */
[----:B------:R-:W-:Y:S01]  /*db10*/  MUFU.EX2 R220, R188 ;  /* 0x000000bc00dc7308 */ /* 0x000fe20000000800 */
[-C--:B------:R-:W-:Y:S04]  /*db20*/  HMMA.16816.F32.BF16 R44, R108, R54.reuse, R44 ;  /* 0x000000366c2c723c */ /* 0x080fe8000004182c */
[C---:B------:R-:W-:Y:S02]  /*db30*/  FMUL.FTZ R52, R100.reuse, R164 ;  /* 0x000000a464347220 */ /* 0x040fe40000410000 */
[----:B------:R-:W-:Y:S02]  /*db40*/  FMUL.FTZ R53, R100, R165 ;  /* 0x000000a564357220 */ /* 0x000fe40000410000 */
[C---:B------:R-:W-:Y:S01]  /*db50*/  HMMA.16816.F32.BF16 R48, R172.reuse, R54, R48 ;  /* 0x00000036ac30723c */ /* 0x040fe20000041830 */
[----:B------:R-:W-:Y:S03]  /*db60*/  MUFU.EX2 R100, R237 ;  /* 0x000000ed00647308 */ /* 0x000fe60000000800 */
[C---:B------:R-:W-:Y:S02]  /*db70*/  FMUL.FTZ R89, R2.reuse, R89 ;  /* 0x0000005902597220 */ /* 0x040fe40000410000 */
[C---:B------:R-:W-:Y:S02]  /*db80*/  FMUL.FTZ R92, R2.reuse, R92 ;  /* 0x0000005c025c7220 */ /* 0x040fe40000410000 */
[C---:B------:R-:W-:Y:S03]  /*db90*/  FMUL.FTZ R54, R3.reuse, R166 ;  /* 0x000000a603367220 */ /* 0x040fe60000410000 */
[----:B------:R-:W-:Y:S01]  /*dba0*/  MUFU.EX2 R237, R183 ;  /* 0x000000b700ed7308 */ /* 0x000fe20000000800 */
[C---:B------:R-:W-:Y:S02]  /*dbb0*/  FMUL.FTZ R55, R3.reuse, R167 ;  /* 0x000000a703377220 */ /* 0x040fe40000410000 */
[----:B------:R-:W-:Y:S02]  /*dbc0*/  FMUL.FTZ R93, R2, R93 ;  /* 0x0000005d025d7220 */ /* 0x000fe40000410000 */
[C---:B------:R-:W-:Y:S02]  /*dbd0*/  FMUL.FTZ R98, R3.reuse, R98 ;  /* 0x0000006203627220 */ /* 0x040fe40000410000 */
[----:B------:R-:W-:Y:S01]  /*dbe0*/  FMUL.FTZ R99, R3, R99 ;  /* 0x0000006303637220 */ /* 0x000fe20000410000 */
[-C--:B--2---:R-:W-:Y:S02]  /*dbf0*/  HMMA.16816.F32.BF16 R52, R172, R112.reuse, R52 ;  /* 0x00000070ac34723c */ /* 0x084fe40000041834 */
[----:B------:R-:W1:Y:S01]  /*dc00*/  MUFU.EX2 R2, R186 ;  /* 0x000000ba00027308 */ /* 0x000e620000000800 */
[----:B------:R-:W-:Y:S02]  /*dc10*/  FADD.FTZ R3, R134, R130 ;  /* 0x0000008286037221 */ /* 0x000fe40000010000 */
[C---:B------:R-:W-:Y:S02]  /*dc20*/  FMUL.FTZ R90, R0.reuse, R90 ;  /* 0x0000005a005a7220 */ /* 0x040fe40000410000 */
[C---:B------:R-:W-:Y:S01]  /*dc30*/  FMUL.FTZ R91, R0.reuse, R91 ;  /* 0x0000005b005b7220 */ /* 0x040fe20000410000 */
[C---:B------:R-:W-:Y:S04]  /*dc40*/  HMMA.16816.F32.BF16 R56, R108.reuse, R112, R56 ;  /* 0x000000706c38723c */ /* 0x040fe80000041838 */
[----:B------:R-:W2:Y:S01]  /*dc50*/  MUFU.EX2 R196, R244 ;  /* 0x000000f400c47308 */ /* 0x000ea20000000800 */
[C---:B------:R-:W-:Y:S02]  /*dc60*/  FMUL.FTZ R94, R0.reuse, R94 ;  /* 0x0000005e005e7220 */ /* 0x040fe40000410000 */
[----:B------:R-:W-:Y:S01]  /*dc70*/  FMUL.FTZ R95, R0, R95 ;  /* 0x0000005f005f7220 */ /* 0x000fe20000410000 */
[-C--:B------:R-:W-:Y:S04]  /*dc80*/  HMMA.16816.F32.BF16 R60, R108, R114.reuse, R60 ;  /* 0x000000726c3c723c */ /* 0x080fe8000004183c */
[----:B------:R-:W-:Y:S02]  /*dc90*/  FADD.FTZ R0, R105, R177 ;  /* 0x000000b169007221 */ /* 0x000fe40000010000 */
[----:B------:R-:W-:Y:S02]  /*dca0*/  MUFU.EX2 R219, R193 ;  /* 0x000000c100db7308 */ /* 0x000fe40000000800 */
[C---:B------:R-:W-:Y:S01]  /*dcb0*/  HMMA.16816.F32.BF16 R64, R172.reuse, R114, R64 ;  /* 0x00000072ac40723c */ /* 0x040fe20000041840 */
[----:B------:R-:W3:Y:S03]  /*dcc0*/  LDSM.16.MT88.4 R112, [R201+0x2000] ;  /* 0x00200000c970783b */ /* 0x000ee60000004200 */
[----:B-1----:R-:W-:Y:S04]  /*dcd0*/  FADD.FTZ R0, R2, R0 ;  /* 0x0000000002007221 */ /* 0x002fe80000010000 */
[----:B------:R-:W-:Y:S01]  /*dce0*/  FADD.FTZ R0, R107, R0 ;  /* 0x000000006b007221 */ /* 0x000fe20000010000 */
[----:B------:R-:W-:Y:S10]  /*dcf0*/  MUFU.EX2 R198, R243 ;  /* 0x000000f300c67308 */ /* 0x000ff40000000800 */
[----:B------:R-:W-:Y:S10]  /*dd00*/  MUFU.EX2 R199, R197 ;  /* 0x000000c500c77308 */ /* 0x000ff40000000800 */
[----:B------:R-:W1:Y:S10]  /*dd10*/  MUFU.EX2 R197, R245 ;  /* 0x000000f500c57308 */ /* 0x000e740000000800 */
[----:B------:R-:W-:Y:S01]  /*dd20*/  MUFU.EX2 R194, R223 ;  /* 0x000000df00c27308 */ /* 0x000fe20000000800 */
[-C--:B---3--:R-:W-:Y:S08]  /*dd30*/  HMMA.16816.F32.BF16 R68, R172, R112.reuse, R68 ;  /* 0x00000070ac44723c */ /* 0x088ff00000041844 */
[C---:B------:R-:W-:Y:S01]  /*dd40*/  HMMA.16816.F32.BF16 R72, R108.reuse, R112, R72 ;  /* 0x000000706c48723c */ /* 0x040fe20000041848 */
[----:B------:R-:W-:Y:S07]  /*dd50*/  MUFU.EX2 R193, R224 ;  /* 0x000000e000c17308 */ /* 0x000fee0000000800 */
[-C--:B------:R-:W-:Y:S03]  /*dd60*/  HMMA.16816.F32.BF16 R76, R108, R114.reuse, R76 ;  /* 0x000000726c4c723c */ /* 0x080fe6000004184c */
[----:B------:R-:W-:Y:S05]  /*dd70*/  MUFU.EX2 R191, R230 ;  /* 0x000000e600bf7308 */ /* 0x000fea0000000800 */
[C---:B------:R-:W-:Y:S01]  /*dd80*/  HMMA.16816.F32.BF16 R80, R172.reuse, R114, R80 ;  /* 0x00000072ac50723c */ /* 0x040fe20000041850 */
[----:B------:R-:W3:Y:S04]  /*dd90*/  LDSM.16.MT88.4 R112, [R202+0x2000] ;  /* 0x00200000ca70783b */ /* 0x000ee80000004200 */
[----:B------:R-:W-:Y:S10]  /*dda0*/  MUFU.EX2 R190, R228 ;  /* 0x000000e400be7308 */ /* 0x000ff40000000800 */
[----:B------:R-:W-:Y:S01]  /*ddb0*/  MUFU.EX2 R188, R229 ;  /* 0x000000e500bc7308 */ /* 0x000fe20000000800 */
[-C--:B---3--:R-:W-:Y:S08]  /*ddc0*/  HMMA.16816.F32.BF16 R84, R172, R112.reuse, R84 ;  /* 0x00000070ac54723c */ /* 0x088ff00000041854 */
[C---:B------:R-:W-:Y:S07]  /*ddd0*/  HMMA.16816.F32.BF16 R88, R108.reuse, R112, R88 ;  /* 0x000000706c58723c */ /* 0x040fee0000041858 */
[----:B------:R-:W-:Y:S01]  /*dde0*/  F2FP.BF16.PACK_AB R112, R140, R218 ;  /* 0x000000da8c70723e */ /* 0x000fe200000010ff */
[-C--:B------:R-:W-:Y:S04]  /*ddf0*/  HMMA.16816.F32.BF16 R92, R108, R114.reuse, R92 ;  /* 0x000000726c5c723c */ /* 0x080fe8000004185c */
[----:B------:R-:W-:Y:S03]  /*de00*/  F2FP.BF16.PACK_AB R113, R138, R137 ;  /* 0x000000898a71723e */ /* 0x000fe600000010ff */
[----:B------:R-:W-:Y:S01]  /*de10*/  F2FP.BF16.PACK_AB R108, R2, R105 ;  /* 0x00000069026c723e */ /* 0x000fe200000010ff */
[----:B------:R-:W-:Y:S01]  /*de20*/  HMMA.16816.F32.BF16 R96, R172, R114, R96 ;  /* 0x00000072ac60723c */ /* 0x000fe20000041860 */
[----:B------:R-:W3:Y:S03]  /*de30*/  MUFU.EX2 R105, R238 ;  /* 0x000000ee00697308 */ /* 0x000ee60000000800 */
[C---:B------:R-:W-:Y:S01]  /*de40*/  F2FP.BF16.PACK_AB R110, R106.reuse, R107 ;  /* 0x0000006b6a6e723e */ /* 0x040fe200000010ff */
[----:B------:R-:W-:Y:S01]  /*de50*/  FADD.FTZ R2, R106, R0 ;  /* 0x000000006a027221 */ /* 0x000fe20000010000 */
[----:B------:R-:W-:Y:S01]  /*de60*/  F2FP.BF16.PACK_AB R109, R141, R192 ;  /* 0x000000c08d6d723e */ /* 0x000fe200000010ff */
[----:B------:R-:W-:Y:S01]  /*de70*/  FADD.FTZ R0, R131, R128 ;  /* 0x0000008083007221 */ /* 0x000fe20000010000 */
[----:B------:R-:W-:Y:S03]  /*de80*/  F2FP.BF16.PACK_AB R111, R176, R178 ;  /* 0x000000b2b06f723e */ /* 0x000fe600000010ff */
[----:B------:R-:W4:Y:S01]  /*de90*/  MUFU.EX2 R128, R236 ;  /* 0x000000ec00807308 */ /* 0x000f220000000800 */
[----:B------:R-:W-:Y:S01]  /*dea0*/  F2FP.BF16.PACK_AB R114, R189, R252 ;  /* 0x000000fcbd72723e */ /* 0x000fe200000010ff */
[----:B------:R-:W-:Y:S01]  /*deb0*/  FADD.FTZ R106, R132, R0 ;  /* 0x00000000846a7221 */ /* 0x000fe20000010000 */
[----:B------:R-:W-:Y:S01]  /*dec0*/  F2FP.BF16.PACK_AB R115, R250, R251 ;  /* 0x000000fbfa73723e */ /* 0x000fe200000010ff */
[-C--:B------:R-:W-:Y:S05]  /*ded0*/  HMMA.16816.F32.BF16 R4, R108, R116.reuse, R4 ;  /* 0x000000746c04723c */ /* 0x080fea0000041804 */
[----:B--2---:R-:W-:Y:S01]  /*dee0*/  F2FP.BF16.PACK_AB R173, R196, R195 ;  /* 0x000000c3c4ad723e */ /* 0x004fe200000010ff */
[----:B------:R2:W-:Y:S01]  /*def0*/  MUFU.EX2 R238, R182 ;  /* 0x000000b600ee7308 */ /* 0x0005e20000000800 */
[----:B-1----:R-:W-:Y:S01]  /*df00*/  F2FP.BF16.PACK_AB R175, R197, R198 ;  /* 0x000000c6c5af723e */ /* 0x002fe200000010ff */
[C---:B------:R-:W-:Y:S04]  /*df10*/  HMMA.16816.F32.BF16 R8, R112.reuse, R116, R8 ;  /* 0x000000747008723c */ /* 0x040fe80000041808 */
[----:B---3--:R-:W-:Y:S04]  /*df20*/  FADD.FTZ R0, R105, R2 ;  /* 0x0000000269007221 */ /* 0x008fe80000010000 */
[-C--:B------:R-:W-:Y:S01]  /*df30*/  HMMA.16816.F32.BF16 R12, R112, R118.reuse, R12 ;  /* 0x00000076700c723c */ /* 0x080fe2000004180c */
[----:B------:R-:W1:Y:S03]  /*df40*/  MUFU.EX2 R107, R235 ;  /* 0x000000eb006b7308 */ /* 0x000e660000000800 */
[----:B------:R-:W-:Y:S04]  /*df50*/  FADD.FTZ R0, R100, R0 ;  /* 0x0000000064007221 */ /* 0x000fe80000010000 */
[C---:B------:R-:W-:Y:S01]  /*df60*/  HMMA.16816.F32.BF16 R16, R108.reuse, R118, R16 ;  /* 0x000000766c10723c */ /* 0x040fe20000041810 */
[----:B------:R-:W3:Y:S02]  /*df70*/  LDSM.16.MT88.4 R116, [R202+0x1400] ;  /* 0x00140000ca74783b */ /* 0x000ee40000004200 */
[----:B------:R-:W-:Y:S01]  /*df80*/  MUFU.EX2 R235, R222 ;  /* 0x000000de00eb7308 */ /* 0x000fe20000000800 */
[----:B----4-:R-:W-:Y:S04]  /*df90*/  FADD.FTZ R0, R128, R0 ;  /* 0x0000000080007221 */ /* 0x010fe80000010000 */
[-C--:B------:R-:W-:Y:S01]  /*dfa0*/  HMMA.16816.F32.BF16 R20, R108, R120.reuse, R20 ;  /* 0x000000786c14723c */ /* 0x080fe20000041814 */
[----:B--2---:R-:W-:Y:S04]  /*dfb0*/  LDSM.16.MT88.4 R180, [R201+0x2c00] ;  /* 0x002c0000c9b4783b */ /* 0x004fe80000004200 */
[----:B------:R-:W-:Y:S03]  /*dfc0*/  MUFU.EX2 R222, R184 ;  /* 0x000000b800de7308 */ /* 0x000fe60000000800 */
[C---:B------:R-:W-:Y:S04]  /*dfd0*/  HMMA.16816.F32.BF16 R24, R112.reuse, R120, R24 ;  /* 0x000000787018723c */ /* 0x040fe80000041818 */
[----:B-1----:R-:W-:Y:S02]  /*dfe0*/  FADD.FTZ R2, R107, R0 ;  /* 0x000000006b027221 */ /* 0x002fe40000010000 */
[----:B------:R-:W-:Y:S01]  /*dff0*/  FADD.FTZ R0, R139, R129 ;  /* 0x000000818b007221 */ /* 0x000fe20000010000 */
[----:B------:R-:W1:Y:S01]  /*e000*/  MUFU.EX2 R236, R221 ;  /* 0x000000dd00ec7308 */ /* 0x000e620000000800 */
[-C--:B------:R-:W-:Y:S08]  /*e010*/  HMMA.16816.F32.BF16 R28, R112, R122.reuse, R28 ;  /* 0x0000007a701c723c */ /* 0x080ff0000004181c */
[C---:B------:R-:W-:Y:S01]  /*e020*/  HMMA.16816.F32.BF16 R32, R108.reuse, R122, R32 ;  /* 0x0000007a6c20723c */ /* 0x040fe20000041820 */
[----:B------:R-:W2:Y:S01]  /*e030*/  LDSM.16.MT88.4 R120, [R201+0x2400] ;  /* 0x00240000c978783b */ /* 0x000ea20000004200 */
[----:B------:R4:W-:Y:S06]  /*e040*/  MUFU.EX2 R221, R185 ;  /* 0x000000b900dd7308 */ /* 0x0009ec0000000800 */
[-C--:B------:R-:W-:Y:S04]  /*e050*/  HMMA.16816.F32.BF16 R36, R108, R124.reuse, R36 ;  /* 0x0000007c6c24723c */ /* 0x080fe80000041824 */
[----:B------:R5:W-:Y:S04]  /*e060*/  MUFU.EX2 R172, R241 ;  /* 0x000000f100ac7308 */ /* 0x000be80000000800 */
[C---:B------:R-:W-:Y:S06]  /*e070*/  HMMA.16816.F32.BF16 R40, R112.reuse, R124, R40 ;  /* 0x0000007c7028723c */ /* 0x040fec0000041828 */
[----:B------:R-:W-:Y:S02]  /*e080*/  MUFU.EX2 R174, R246 ;  /* 0x000000f600ae7308 */ /* 0x000fe40000000800 */
[-C--:B------:R-:W-:Y:S01]  /*e090*/  HMMA.16816.F32.BF16 R44, R112, R126.reuse, R44 ;  /* 0x0000007e702c723c */ /* 0x080fe2000004182c */
[----:B----4-:R-:W-:Y:S07]  /*e0a0*/  LDSM.16.MT88.4 R184, [R202+0x2c00] ;  /* 0x002c0000cab8783b */ /* 0x010fee0000004200 */
[C---:B------:R-:W-:Y:S01]  /*e0b0*/  HMMA.16816.F32.BF16 R48, R108.reuse, R126, R48 ;  /* 0x0000007e6c30723c */ /* 0x040fe20000041830 */
[----:B------:R-:W4:Y:S01]  /*e0c0*/  MUFU.EX2 R189, R227 ;  /* 0x000000e300bd7308 */ /* 0x000f220000000800 */
[----:B------:R-:W4:Y:S02]  /*e0d0*/  LDSM.16.MT88.4 R124, [R202+0x2400] ;  /* 0x00240000ca7c783b */ /* 0x000f240000004200 */
[----:B-----5:R-:W-:Y:S02]  /*e0e0*/  MOV R241, R176 ;  /* 0x000000b000f17202 */ /* 0x020fe40000000f00 */
[----:B------:R-:W-:Y:S02]  /*e0f0*/  F2FP.BF16.PACK_AB R176, R193, R194 ;  /* 0x000000c2c1b0723e */ /* 0x000fe400000010ff */
[-C--:B---3--:R-:W-:Y:S08]  /*e100*/  HMMA.16816.F32.BF16 R52, R108, R116.reuse, R52 ;  /* 0x000000746c34723c */ /* 0x088ff00000041834 */
[C---:B------:R-:W-:Y:S07]  /*e110*/  HMMA.16816.F32.BF16 R56, R112.reuse, R116, R56 ;  /* 0x000000747038723c */ /* 0x040fee0000041838 */
[----:B------:R-:W-:Y:S01]  /*e120*/  F2FP.BF16.PACK_AB R116, R100, R105 ;  /* 0x000000696474723e */ /* 0x000fe200000010ff */
[-C--:B------:R-:W-:Y:S04]  /*e130*/  HMMA.16816.F32.BF16 R60, R112, R118.reuse, R60 ;  /* 0x00000076703c723c */ /* 0x080fe8000004183c */
[----:B------:R-:W-:Y:S01]  /*e140*/  FADD.FTZ R100, R135, R106 ;  /* 0x0000006a87647221 */ /* 0x000fe20000010000 */
[----:B-1----:R-:W-:Y:S01]  /*e150*/  F2FP.BF16.PACK_AB R117, R236, R235 ;  /* 0x000000ebec75723e */ /* 0x002fe200000010ff */
[----:B------:R-:W-:Y:S01]  /*e160*/  LDSM.16.MT88.4 R132, [R201+0x2800] ;  /* 0x00280000c984783b */ /* 0x000fe20000004200 */
[----:B------:R-:W-:Y:S01]  /*e170*/  FADD.FTZ R105, R192, R3 ;  /* 0x00000003c0697221 */ /* 0x000fe20000010000 */
[C---:B------:R-:W-:Y:S01]  /*e180*/  HMMA.16816.F32.BF16 R64, R108.reuse, R118, R64 ;  /* 0x000000766c40723c */ /* 0x040fe20000041840 */
[----:B------:R-:W1:Y:S03]  /*e190*/  MUFU.EX2 R106, R242 ;  /* 0x000000f2006a7308 */ /* 0x000e660000000800 */
[----:B------:R-:W-:Y:S01]  /*e1a0*/  FADD.FTZ R3, R218, R0 ;  /* 0x00000000da037221 */ /* 0x000fe20000010000 */
[----:B------:R-:W-:Y:S01]  /*e1b0*/  MOV R218, R178 ;  /* 0x000000b200da7202 */ /* 0x000fe20000000f00 */
[----:B------:R-:W-:Y:S01]  /*e1c0*/  FADD.FTZ R0, R136, R2 ;  /* 0x0000000288007221 */ /* 0x000fe20000010000 */
[----:B------:R-:W-:Y:S01]  /*e1d0*/  F2FP.BF16.PACK_AB R118, R107, R128 ;  /* 0x000000806b76723e */ /* 0x000fe200000010ff */
[-C--:B--2---:R-:W-:Y:S01]  /*e1e0*/  HMMA.16816.F32.BF16 R68, R108, R120.reuse, R68 ;  /* 0x000000786c44723c */ /* 0x084fe20000041844 */
[----:B------:R-:W-:Y:S02]  /*e1f0*/  LDSM.16.MT88.4 R128, [R201+0x1800] ;  /* 0x00180000c980783b */ /* 0x000fe40000004200 */
[----:B------:R-:W2:Y:S01]  /*e200*/  MUFU.EX2 R192, R226 ;  /* 0x000000e200c07308 */ /* 0x000ea20000000800 */
[----:B------:R-:W-:Y:S01]  /*e210*/  F2FP.BF16.PACK_AB R119, R248, R247 ;  /* 0x000000f7f877723e */ /* 0x000fe200000010ff */
[----:B------:R-:W-:Y:S01]  /*e220*/  FADD.FTZ R2, R141, R105 ;  /* 0x000000698d027221 */ /* 0x000fe20000010000 */
[----:B----4-:R-:W-:Y:S01]  /*e230*/  F2FP.BF16.PACK_AB R177, R190, R189 ;  /* 0x000000bdbeb1723e */ /* 0x010fe200000010ff */
[----:B------:R-:W-:Y:S01]  /*e240*/  FADD.FTZ R3, R140, R3 ;  /* 0x000000038c037221 */ /* 0x000fe20000010000 */
[C---:B------:R-:W-:Y:S04]  /*e250*/  HMMA.16816.F32.BF16 R72, R112.reuse, R120, R72 ;  /* 0x000000787048723c */ /* 0x040fe80000041848 */
[C---:B------:R-:W-:Y:S01]  /*e260*/  FADD.FTZ R0, R172.reuse, R0 ;  /* 0x00000000ac007221 */ /* 0x040fe20000010000 */
[----:B------:R-:W-:Y:S01]  /*e270*/  F2FP.BF16.PACK_AB R172, R172, R136 ;  /* 0x00000088acac723e */ /* 0x000fe200000010ff */
[----:B------:R-:W3:Y:S01]  /*e280*/  MUFU.EX2 R107, R231 ;  /* 0x000000e7006b7308 */ /* 0x000ee20000000800 */
[----:B------:R-:W-:Y:S01]  /*e290*/  FADD.FTZ R3, R252, R3 ;  /* 0x00000003fc037221 */ /* 0x000fe20000010000 */
[-C--:B------:R-:W-:Y:S04]  /*e2a0*/  HMMA.16816.F32.BF16 R76, R112, R122.reuse, R76 ;  /* 0x0000007a704c723c */ /* 0x080fe8000004184c */
[----:B-1----:R-:W-:Y:S01]  /*e2b0*/  FADD.FTZ R0, R106, R0 ;  /* 0x000000006a007221 */ /* 0x002fe20000010000 */
[----:B------:R-:W-:Y:S01]  /*e2c0*/  MOV R105, R103 ;  /* 0x0000006700697202 */ /* 0x000fe20000000f00 */
[----:B------:R-:W-:Y:S02]  /*e2d0*/  FADD.FTZ R3, R239, R3 ;  /* 0x00000003ef037221 */ /* 0x000fe40000010000 */
[C---:B------:R-:W-:Y:S01]  /*e2e0*/  HMMA.16816.F32.BF16 R80, R108.reuse, R122, R80 ;  /* 0x0000007a6c50723c */ /* 0x040fe20000041850 */
[----:B------:R-:W1:Y:S03]  /*e2f0*/  LDSM.16.MT88.4 R120, [R201+0x800] ;  /* 0x00080000c978783b */ /* 0x000e660000004200 */
[C---:B------:R-:W-:Y:S01]  /*e300*/  FADD.FTZ R243, R174.reuse, R0 ;  /* 0x00000000aef37221 */ /* 0x040fe20000010000 */
[----:B------:R-:W-:Y:S01]  /*e310*/  F2FP.BF16.PACK_AB R174, R174, R106 ;  /* 0x0000006aaeae723e */ /* 0x000fe200000010ff */
[----:B------:R-:W-:Y:S01]  /*e320*/  FADD.FTZ R0, R137, R100 ;  /* 0x0000006489007221 */ /* 0x000fe20000010000 */
[----:B--2---:R-:W-:Y:S01]  /*e330*/  F2FP.BF16.PACK_AB R178, R191, R192 ;  /* 0x000000c0bfb2723e */ /* 0x004fe200000010ff */
[-C--:B------:R-:W-:Y:S04]  /*e340*/  HMMA.16816.F32.BF16 R84, R108, R124.reuse, R84 ;  /* 0x0000007c6c54723c */ /* 0x080fe80000041854 */
[----:B------:R-:W-:Y:S01]  /*e350*/  FADD.FTZ R100, R138, R0 ;  /* 0x000000008a647221 */ /* 0x000fe20000010000 */
[----:B------:R-:W-:Y:S01]  /*e360*/  MOV R106, R102 ;  /* 0x00000066006a7202 */ /* 0x000fe20000000f00 */
[----:B------:R-:W-:Y:S01]  /*e370*/  FADD.FTZ R0, R218, R2 ;  /* 0x00000002da007221 */ /* 0x000fe20000010000 */
[----:B---3--:R-:W-:Y:S01]  /*e380*/  F2FP.BF16.PACK_AB R179, R107, R188 ;  /* 0x000000bc6bb3723e */ /* 0x008fe200000010ff */
[C---:B------:R-:W-:Y:S04]  /*e390*/  HMMA.16816.F32.BF16 R88, R112.reuse, R124, R88 ;  /* 0x0000007c7058723c */ /* 0x040fe80000041858 */
[----:B------:R-:W-:Y:S01]  /*e3a0*/  FADD.FTZ R2, R251, R100 ;  /* 0x00000064fb027221 */ /* 0x000fe20000010000 */
[----:B------:R-:W-:Y:S01]  /*e3b0*/  MOV R100, R104 ;  /* 0x0000006800647202 */ /* 0x000fe20000000f00 */
[----:B------:R-:W-:Y:S02]  /*e3c0*/  FADD.FTZ R0, R241, R0 ;  /* 0x00000000f1007221 */ /* 0x000fe40000010000 */
[-C--:B------:R-:W-:Y:S01]  /*e3d0*/  HMMA.16816.F32.BF16 R92, R112, R126.reuse, R92 ;  /* 0x0000007e705c723c */ /* 0x080fe2000004185c */
[----:B------:R-:W2:Y:S03]  /*e3e0*/  LDSM.16.MT88.4 R112, [R202+0x800] ;  /* 0x00080000ca70783b */ /* 0x000ea60000004200 */
[----:B------:R-:W-:Y:S02]  /*e3f0*/  FADD.FTZ R2, R250, R2 ;  /* 0x00000002fa027221 */ /* 0x000fe40000010000 */
[----:B------:R-:W-:Y:S02]  /*e400*/  FADD.FTZ R0, R235, R0 ;  /* 0x00000000eb007221 */ /* 0x000fe40000010000 */
[----:B------:R-:W-:Y:S01]  /*e410*/  HMMA.16816.F32.BF16 R96, R108, R126, R96 ;  /* 0x0000007e6c60723c */ /* 0x000fe20000041860 */
[----:B------:R-:W3:Y:S03]  /*e420*/  LDSM.16.MT88.4 R124, [R202+0x1800] ;  /* 0x00180000ca7c783b */ /* 0x000ee60000004200 */
[----:B------:R-:W-:Y:S02]  /*e430*/  FADD.FTZ R3, R222, R3 ;  /* 0x00000003de037221 */ /* 0x000fe40000010000 */
[----:B------:R-:W-:Y:S01]  /*e440*/  FADD.FTZ R2, R221, R2 ;  /* 0x00000002dd027221 */ /* 0x000fe20000010000 */
[----:B------:R-:W-:Y:S01]  /*e450*/  F2FP.BF16.PACK_AB R108, R237, R222 ;  /* 0x000000deed6c723e */ /* 0x000fe200000010ff */
[----:B------:R-:W-:Y:S01]  /*e460*/  FADD.FTZ R0, R236, R0 ;  /* 0x00000000ec007221 */ /* 0x000fe20000010000 */
[-C--:B-1----:R-:W-:Y:S05]  /*e470*/  HMMA.16816.F32.BF16 R4, R116, R120.reuse, R4 ;  /* 0x000000787404723c */ /* 0x082fea0000041804 */
[----:B------:R-:W-:Y:S01]  /*e480*/  F2FP.BF16.PACK_AB R110, R249, R238 ;  /* 0x000000eef96e723e */ /* 0x000fe200000010ff */
[----:B------:R-:W-:Y:S01]  /*e490*/  FADD.FTZ R3, R237, R3 ;  /* 0x00000003ed037221 */ /* 0x000fe20000010000 */
[C---:B------:R-:W-:Y:S01]  /*e4a0*/  F2FP.BF16.PACK_AB R109, R220.reuse, R221 ;  /* 0x000000dddc6d723e */ /* 0x040fe200000010ff */
[----:B------:R-:W-:Y:S01]  /*e4b0*/  FADD.FTZ R2, R220, R2 ;  /* 0x00000002dc027221 */ /* 0x000fe20000010000 */
[----:B------:R-:W-:Y:S03]  /*e4c0*/  F2FP.BF16.PACK_AB R111, R199, R219 ;  /* 0x000000dbc76f723e */ /* 0x000fe600000010ff */
        /* <DEDUP_REMOVED lines=9> */
[----:B------:R-:W1:Y:S03]  /*e560*/  LDSM.16.MT88.4 R120, [R202+0x2800] ;  /* 0x00280000ca78783b */ /* 0x000e660000004200 */
[----:B------:R-:W-:Y:S04]  /*e570*/  FADD.FTZ R0, R195, R0 ;  /* 0x00000000c3007221 */ /* 0x000fe80000010000 */
        /* <DEDUP_REMOVED lines=35> */
[----:B------:R-:W-:Y:S02]  /*e7b0*/  FADD.FTZ R247, R197, R4 ;  /* 0x00000004c5f77221 */ /* 0x000fe40000010000 */
[C---:B------:R-:W-:Y:S04]  /*e7c0*/  HMMA.16816.F32.BF16 R128, R176.reuse, R152, R24 ;  /* 0x00000098b080723c */ /* 0x040fe80000041818 */
[----:B------:R-:W-:Y:S02]  /*e7d0*/  FADD.FTZ R248, R191, R3 ;  /* 0x00000003bff87221 */ /* 0x000fe40000010000 */
[----:B------:R-:W-:Y:S01]  /*e7e0*/  FADD.FTZ R249, R107, R2 ;  /* 0x000000026bf97221 */ /* 0x000fe20000010000 */
[----:B------:R-:W-:Y:S01]  /*e7f0*/  MOV R107, R101 ;  /* 0x00000065006b7202 */ /* 0x000fe20000000f00 */
        /* <DEDUP_REMOVED lines=18> */
[----:B--2---:R-:W-:Y:S02]  /*e920*/  ISETP.GT.AND P0, PT, R233, R6, PT ;  /* 0x00000006e900720c */ /* 0x004fe40003f04270 */
[----:B------:R-:W-:Y:S11]  /*e930*/  MOV R233, R0 ;  /* 0x0000000000e97202 */ /* 0x000ff60000000f00 */
[----:B------:R-:W-:-:S05]  /*e940*/  @P0 BRA `(.L_x_1293) ;  /* 0xffffc38000000947 */ /* 0x000fca000383ffff */
.L_x_1286:
[----:B------:R-:W-:Y:S05]  /*e950*/  BRA.DIV ~URZ, `(.L_x_1294) ;  /* 0x000050c27f007947 */ /* 0x000fea000b800000 */
[----:B------:R2:W3:Y:S02]  /*e960*/  SHFL.BFLY PT, R7, R243, 0x2, 0x1f ;  /* 0x0c401f00f3077f89 */ /* 0x0004e400000e0000 */
.L_x_1332:
[----:B---3--:R-:W-:Y:S01]  /*e970*/  FADD.FTZ R7, R7, R243 ;  /* 0x000000f307077221 */ /* 0x008fe20000010000 */
[----:B------:R-:W-:Y:S05]  /*e980*/  BRA.DIV ~URZ, `(.L_x_1295) ;  /* 0x000050f27f007947 */ /* 0x000fea000b800000 */
[----:B------:R-:W3:Y:S04]  /*e990*/  SHFL.BFLY PT, R6, R247, 0x2, 0x1f ;  /* 0x0c401f00f7067f89 */ /* 0x000ee800000e0000 */
[----:B------:R-:W4:Y:S04]  /*e9a0*/  SHFL.BFLY PT, R5, R248, 0x2, 0x1f ;  /* 0x0c401f00f8057f89 */ /* 0x000f2800000e0000 */
[----:B------:R-:W5:Y:S04]  /*e9b0*/  SHFL.BFLY PT, R4, R249, 0x2, 0x1f ;  /* 0x0c401f00f9047f89 */ /* 0x000f6800000e0000 */
[----:B------:R-:W1:Y:S01]  /*e9c0*/  SHFL.BFLY PT, R0, R7, 0x1, 0x1f ;  /* 0x0c201f0007007f89 */ /* 0x000e6200000e0000 */
[----:B---3--:R-:W-:-:S02]  /*e9d0*/  FADD.FTZ R6, R6, R247 ;  /* 0x000000f706067221 */ /* 0x008fc40000010000 */
[----:B----4-:R-:W-:-:S03]  /*e9e0*/  FADD.FTZ R5, R5, R248 ;  /* 0x000000f805057221 */ /* 0x010fc60000010000 */
[----:B------:R-:W3:Y:S01]  /*e9f0*/  SHFL.BFLY PT, R2, R6, 0x1, 0x1f ;  /* 0x0c201f0006027f89 */ /* 0x000ee200000e0000 */
[----:B-----5:R-:W-:-:S03]  /*ea00*/  FADD.FTZ R249, R4, R249 ;  /* 0x000000f904f97221 */ /* 0x020fc60000010000 */
[----:B------:R-:W4:Y:S01]  /*ea10*/  SHFL.BFLY PT, R3, R5, 0x1, 0x1f ;  /* 0x0c201f0005037f89 */ /* 0x000f2200000e0000 */
[----:B-1----:R-:W-:-:S03]  /*ea20*/  FADD.FTZ R7, R7, R0 ;  /* 0x0000000007077221 */ /* 0x002fc60000010000 */
[----:B------:R1:W2:Y:S01]  /*ea30*/  SHFL.BFLY PT, R4, R249, 0x1, 0x1f ;  /* 0x0c201f00f9047f89 */ /* 0x0002a200000e0000 */
[----:B---3--:R-:W-:Y:S02]  /*ea40*/  FADD.FTZ R6, R6, R2 ;  /* 0x0000000206067221 */ /* 0x008fe40000010000 */
[----:B----4-:R-:W-:Y:S02]  /*ea50*/  FADD.FTZ R5, R5, R3 ;  /* 0x0000000305057221 */ /* 0x010fe40000010000 */
.L_x_1333:
[----:B------:R-:W-:Y:S01]  /*ea60*/  FSETP.NE.FTZ.AND P3, PT, R7, RZ, PT ;  /* 0x000000ff0700720b */ /* 0x000fe20003f75000 */
[----:B------:R-:W-:Y:S01]  /*ea70*/  CS2R R2, SRZ ;  /* 0x0000000000027805 */ /* 0x000fe2000001ff00 */
[----:B------:R-:W-:Y:S01]  /*ea80*/  MOV R0, RZ ;  /* 0x000000ff00007202 */ /* 0x000fe20000000f00 */
[----:B--2---:R-:W-:Y:S01]  /*ea90*/  FADD.FTZ R4, R4, R249 ;  /* 0x000000f904047221 */ /* 0x004fe20000010000 */
[----:B------:R-:W-:Y:S02]  /*eaa0*/  FSETP.NE.FTZ.AND P2, PT, R6, RZ, PT ;  /* 0x000000ff0600720b */ /* 0x000fe40003f55000 */
[----:B------:R-:W-:Y:S02]  /*eab0*/  FSETP.NE.FTZ.AND P1, PT, R5, RZ, PT ;  /* 0x000000ff0500720b */ /* 0x000fe40003f35000 */
[----:B------:R-:W-:-:S02]  /*eac0*/  FSETP.NE.FTZ.AND P0, PT, R4, RZ, PT ;  /* 0x000000ff0400720b */ /* 0x000fc40003f15000 */
[----:B------:R-:W-:Y:S02]  /*ead0*/  MOV R23, 0xff800000 ;  /* 0xff80000000177802 */ /* 0x000fe40000000f00 */
[----:B------:R-:W-:Y:S01]  /*eae0*/  MOV R21, 0xff800000 ;  /* 0xff80000000157802 */ /* 0x000fe20000000f00 */
[----:B------:R-:W2:Y:S01]  /*eaf0*/  @P3 MUFU.RCP R0, R7 ;  /* 0x0000000700003308 */ /* 0x000ea20000001000 */
[----:B------:R-:W-:Y:S02]  /*eb00*/  MOV R22, 0xff800000 ;  /* 0xff80000000167802 */ /* 0x000fe40000000f00 */
[----:B------:R-:W-:-:S03]  /*eb10*/  MOV R20, 0xff800000 ;  /* 0xff80000000147802 */ /* 0x000fc60000000f00 */
[----:B------:R-:W-:Y:S02]  /*eb20*/  @P1 MOV R10, 0x3f317218 ;  /* 0x3f317218000a1802 */ /* 0x000fe40000000f00 */
[----:B------:R-:W3:Y:S08]  /*eb30*/  @P3 MUFU.LG2 R7, R7 ;  /* 0x0000000700073308 */ /* 0x000ef00000000c00 */
[----:B------:R-:W4:Y:S01]  /*eb40*/  @P2 MUFU.RCP R3, R6 ;  /* 0x0000000600032308 */ /* 0x000f220000001000 */
[----:B--2---:R-:W-:-:S02]  /*eb50*/  FMUL.FTZ R140, R0, R140 ;  /* 0x0000008c008c7220 */ /* 0x004fc40000410000 */
[C---:B------:R-:W-:Y:S02]  /*eb60*/  FMUL.FTZ R141, R0.reuse, R141 ;  /* 0x0000008d008d7220 */ /* 0x040fe40000410000 */
[C---:B------:R-:W-:Y:S02]  /*eb70*/  FMUL.FTZ R144, R0.reuse, R144 ;  /* 0x0000009000907220 */ /* 0x040fe40000410000 */
[C---:B------:R-:W-:Y:S01]  /*eb80*/  FMUL.FTZ R145, R0.reuse, R145 ;  /* 0x0000009100917220 */ /* 0x040fe20000410000 */
[----:B------:R-:W2:Y:S01]  /*eb90*/  @P1 MUFU.RCP R2, R5 ;  /* 0x0000000500021308 */ /* 0x000ea20000001000 */
[C---:B------:R-:W-:Y:S02]  /*eba0*/  FMUL.FTZ R148, R0.reuse, R148 ;  /* 0x0000009400947220 */ /* 0x040fe40000410000 */
[C---:B------:R-:W-:Y:S02]  /*ebb0*/  FMUL.FTZ R149, R0.reuse, R149 ;  /* 0x0000009500957220 */ /* 0x040fe40000410000 */
[----:B------:R-:W-:-:S02]  /*ebc0*/  FMUL.FTZ R152, R0, R152 ;  /* 0x0000009800987220 */ /* 0x000fc40000410000 */
[C---:B------:R-:W-:Y:S01]  /*ebd0*/  FMUL.FTZ R153, R0.reuse, R153 ;  /* 0x0000009900997220 */ /* 0x040fe20000410000 */
[----:B------:R-:W5:Y:S01]  /*ebe0*/  @P2 MUFU.LG2 R6, R6 ;  /* 0x0000000600062308 */ /* 0x000f620000000c00 */
[C---:B------:R-:W-:Y:S02]  /*ebf0*/  FMUL.FTZ R156, R0.reuse, R156 ;  /* 0x0000009c009c7220 */ /* 0x040fe40000410000 */
[C---:B------:R-:W-:Y:S02]  /*ec00*/  FMUL.FTZ R157, R0.reuse, R157 ;  /* 0x0000009d009d7220 */ /* 0x040fe40000410000 */
[C---:B------:R-:W-:Y:S02]  /*ec10*/  FMUL.FTZ R160, R0.reuse, R160 ;  /* 0x000000a000a07220 */ /* 0x040fe40000410000 */
[C---:B------:R-:W-:Y:S01]  /*ec20*/  FMUL.FTZ R161, R0.reuse, R161 ;  /* 0x000000a100a17220 */ /* 0x040fe20000410000 */
[----:B------:R-:W1:Y:S01]  /*ec30*/  @P1 MUFU.LG2 R5, R5 ;  /* 0x0000000500051308 */ /* 0x000e620000000c00 */
        /* <DEDUP_REMOVED lines=11> */
[----:B------:R-:W-:Y:S01]  /*ecf0*/  FMUL.FTZ R97, R0, R97 ;  /* 0x0000006100617220 */ /* 0x000fe20000410000 */
[----:B------:R-:W-:Y:S01]  /*ed00*/  @P3 MOV R0, 0x3f317218 ;  /* 0x3f31721800003802 */ /* 0x000fe20000000f00 */
[----:B---3--:R-:W-:-:S02]  /*ed10*/  @P3 FMUL.FTZ R9, R7, 0.69314718246459960938 ;  /* 0x3f31721807093820 */ /* 0x008fc40000410000 */
[C---:B----4-:R-:W-:Y:S02]  /*ed20*/  FMUL.FTZ R142, R3.reuse, R142 ;  /* 0x0000008e038e7220 */ /* 0x050fe40000410000 */
[----:B------:R-:W-:Y:S01]  /*ed30*/  @P3 FMUL.FTZ R7, R0, c[0x0][0x2d0] ;  /* 0x0000b40000073a20 */ /* 0x000fe20000410000 */
[----:B------:R-:W-:Y:S01]  /*ed40*/  MOV R0, RZ ;  /* 0x000000ff00007202 */ /* 0x000fe20000000f00 */
[C---:B------:R-:W-:Y:S02]  /*ed50*/  FMUL.FTZ R143, R3.reuse, R143 ;  /* 0x0000008f038f7220 */ /* 0x040fe40000410000 */
[C---:B------:R-:W-:Y:S02]  /*ed60*/  FMUL.FTZ R146, R3.reuse, R146 ;  /* 0x0000009203927220 */ /* 0x040fe40000410000 */
[C---:B------:R-:W-:Y:S01]  /*ed70*/  FMUL.FTZ R147, R3.reuse, R147 ;  /* 0x0000009303937220 */ /* 0x040fe20000410000 */
[----:B------:R-:W3:Y:S01]  /*ed80*/  @P0 MUFU.RCP R0, R4 ;  /* 0x0000000400000308 */ /* 0x000ee20000001000 */
        /* <DEDUP_REMOVED lines=21> */
[C---:B--2---:R-:W-:Y:S02]  /*eee0*/  FMUL.FTZ R136, R2.reuse, R136 ;  /* 0x0000008802887220 */ /* 0x044fe40000410000 */
        /* <DEDUP_REMOVED lines=23> */
[----:B------:R2:W4:Y:S01]  /*f060*/  @P0 MUFU.LG2 R2, R4 ;  /* 0x0000000400020308 */ /* 0x0005220000000c00 */
[----:B-----5:R-:W-:Y:S02]  /*f070*/  @P2 FMUL.FTZ R8, R6, 0.69314718246459960938 ;  /* 0x3f31721806082820 */ /* 0x020fe40000410000 */
[----:B------:R-:W-:Y:S02]  /*f080*/  @P2 FMUL.FTZ R6, R3, c[0x0][0x2d0] ;  /* 0x0000b40003062a20 */ /* 0x000fe40000410000 */
[----:B-1----:R-:W-:Y:S02]  /*f090*/  @P1 FMUL.FTZ R5, R5, 0.69314718246459960938 ;  /* 0x3f31721805051820 */ /* 0x002fe40000410000 */
[----:B------:R-:W-:Y:S02]  /*f0a0*/  @P1 FMUL.FTZ R3, R10, c[0x0][0x2d0] ;  /* 0x0000b4000a031a20 */ /* 0x000fe40000410000 */
[----:B---3--:R-:W-:-:S02]  /*f0b0*/  FMUL.FTZ R138, R0, R138 ;  /* 0x0000008a008a7220 */ /* 0x008fc40000410000 */
[----:B------:R-:W-:Y:S01]  /*f0c0*/  @P1 FFMA.FTZ R23, R3, R102, R5 ;  /* 0x0000006603171223 */ /* 0x000fe20000010005 */
[----:B------:R-:W-:Y:S01]  /*f0d0*/  @P0 MOV R3, 0x3f317218 ;  /* 0x3f31721800030802 */ /* 0x000fe20000000f00 */
[C---:B------:R-:W-:Y:S02]  /*f0e0*/  FMUL.FTZ R139, R0.reuse, R139 ;  /* 0x0000008b008b7220 */ /* 0x040fe40000410000 */
[----:B------:R-:W-:Y:S01]  /*f0f0*/  FMUL.FTZ R134, R0, R134 ;  /* 0x0000008600867220 */ /* 0x000fe20000410000 */
[----:B--2---:R-:W-:Y:S01]  /*f100*/  MOV R4, 0x1 ;  /* 0x0000000100047802 */ /* 0x004fe20000000f00 */
[----:B----4-:R-:W-:Y:S02]  /*f110*/  @P0 FMUL.FTZ R2, R2, 0.69314718246459960938 ;  /* 0x3f31721802020820 */ /* 0x010fe40000410000 */
[----:B------:R-:W-:Y:S02]  /*f120*/  @P0 FMUL.FTZ R3, R3, c[0x0][0x2d0] ;  /* 0x0000b40003030a20 */ /* 0x000fe40000410000 */
        /* <DEDUP_REMOVED lines=21> */
[----:B------:R-:W-:Y:S01]  /*f280*/  PRMT R0, R4, 0x7610, R0 ;  /* 0x0000761004007816 */ /* 0x000fe20000000000 */
[----:B------:R-:W-:Y:S02]  /*f290*/  @P3 FFMA.FTZ R21, R7, R104, R9 ;  /* 0x0000006807153223 */ /* 0x000fe40000010009 */
[----:B------:R-:W-:Y:S02]  /*f2a0*/  @P2 FFMA.FTZ R22, R6, R103, R8 ;  /* 0x0000006706162223 */ /* 0x000fe40000010008 */
[----:B------:R-:W-:Y:S02]  /*f2b0*/  @P0 FFMA.FTZ R20, R3, R101, R2 ;  /* 0x0000006503140223 */ /* 0x000fe40000010002 */
.L_x_1255:
[----:B--2---:R2:W5:Y:S01]  /*f2c0*/  LDL R7, [R1+0x7c] ;  /* 0x00007c0001077983 */ /* 0x0045620000100800 */
[----:B------:R-:W-:Y:S03]  /*f2d0*/  BSSY B0, `(.L_x_1296) ;  /* 0x0000012000007945 */ /* 0x000fe60003800000 */
[----:B------:R-:W3:Y:S02]  /*f2e0*/  S2R R6, SR_TID.X ;  /* 0x0000000000067919 */ /* 0x000ee40000002100 */
[----:B---3--:R-:W-:-:S13]  /*f2f0*/  LOP3.LUT P0, RZ, R6, 0x7f, RZ, 0xc0, !PT ;  /* 0x0000007f06ff7812 */ /* 0x008fda000780c0ff */
[----:B------:R-:W-:Y:S05]  /*f300*/  @P0 BRA `(.L_x_1297) ;  /* 0x000000e000000947 */ /* 0x000fea0003800000 */
[----:B--2---:R-:W2:Y:S01]  /*f310*/  S2R R4, SR_LANEID ;  /* 0x0000000000047919 */ /* 0x004ea20000000000 */
[----:B------:R-:W-:Y:S01]  /*f320*/  VOTEU.ANY UR4, UPT, PT ;  /* 0x0000000000047886 */ /* 0x000fe200038e0100 */
[----:B------:R-:W-:Y:S01]  /*f330*/  IMAD.MOV.U32 R5, RZ, RZ, c[0x0][0x584] ;  /* 0x00016100ff057624 */ /* 0x000fe200078e00ff */
[----:B------:R-:W2:Y:S08]  /*f340*/  FLO.U32 R3, UR4 ;  /* 0x0000000400037d00 */ /* 0x000eb000080e0000 */
[----:B------:R-:W3:Y:S01]  /*f350*/  POPC R2, UR4 ;  /* 0x0000000400027d09 */ /* 0x000ee20008000000 */
[----:B--2---:R-:W-:Y:S01]  /*f360*/  ISETP.EQ.U32.AND P0, PT, R3, R4, PT ;  /* 0x000000040300720c */ /* 0x004fe20003f02070 */
[----:B------:R-:W-:-:S12]  /*f370*/  IMAD.MOV.U32 R4, RZ, RZ, c[0x0][0x580] ;  /* 0x00016000ff047624 */ /* 0x000fd800078e00ff */
[----:B---3--:R2:W3:Y:S04]  /*f380*/  @P0 ATOMG.E.ADD.STRONG.GPU PT, R2, [R4.64], R2 ;  /* 0x00000002040209a8 */ /* 0x0084e800081ee1c6 */
[----:B--2---:R-:W2:Y:S04]  /*f390*/  S2R R4, SR_LTMASK ;  /* 0x0000000000047919 */ /* 0x004ea80000003900 */
[----:B---3--:R2:W3:Y:S02]  /*f3a0*/  SHFL.IDX PT, R3, R2, R3, 0x1f ;  /* 0x00001f0302037589 */ /* 0x0084e400000e0000 */
[----:B--2---:R-:W-:-:S06]  /*f3b0*/  LOP3.LUT R2, R4, UR4, RZ, 0xc0, !PT ;  /* 0x0000000404027c12 */ /* 0x004fcc000f8ec0ff */
[----:B------:R-:W3:Y:S02]  /*f3c0*/  POPC R2, R2 ;  /* 0x0000000200027309 */ /* 0x000ee40000000000 */
[----:B---3-5:R-:W-:-:S05]  /*f3d0*/  IADD3 R7, R3, c[0x0][0xc], R2 ;  /* 0x0000030003077a10 */ /* 0x028fca0007ffe002 */
[----:B------:R2:W-:Y:S02]  /*f3e0*/  STL [R1+0x7c], R7 ;  /* 0x00007c0701007387 */ /* 0x0005e40000100800 */
.L_x_1297:
[----:B--2---:R-:W-:Y:S05]  /*f3f0*/  BSYNC B0 ;  /* 0x0000000000007941 */ /* 0x004fea0003800000 */
.L_x_1296:
[----:B------:R-:W-:Y:S01]  /*f400*/  PRMT R0, R0, 0x9910, RZ ;  /* 0x0000991000007816 */ /* 0x000fe200000000ff */
[----:B------:R-:W-:Y:S01]  /*f410*/  BSSY B1, `(.L_x_1298) ;  /* 0x000018d000017945 */ /* 0x000fe20003800000 */
[----:B-----5:R-:W-:Y:S02]  /*f420*/  IMAD.MOV.U32 R24, RZ, RZ, R7 ;  /* 0x000000ffff187224 */ /* 0x020fe400078e0007 */
[----:B------:R-:W-:-:S13]  /*f430*/  ISETP.NE.AND P0, PT, R0, RZ, PT ;  /* 0x000000ff0000720c */ /* 0x000fda0003f05270 */
[----:B------:R-:W-:Y:S05]  /*f440*/  @!P0 BRA `(.L_x_1299) ;  /* 0x000015d000008947 */ /* 0x000fea0003800000 */
[----:B------:R-:W-:Y:S01]  /*f450*/  WARPSYNC 0xffffffff ;  /* 0xffffffff00007948 */ /* 0x000fe20003800000 */
[----:B------:R-:W-:Y:S06]  /*f460*/  BAR.SYNC.DEFER_BLOCKING 0x1, 0x80 ;  /* 0x0042000000007b1d */ /* 0x000fec0000010000 */
[----:B------:R-:W-:Y:S05]  /*f470*/  BRA.CONV ~URZ, `(.L_x_1300) ;  /* 0x000000837f007947 */ /* 0x000fea000b800000 */
[----:B------:R-:W-:Y:S01]  /*f480*/  SHF.R.S32.HI R2, RZ, 0x1f, R6 ;  /* 0x0000001fff027819 */ /* 0x000fe20000011406 */
[----:B------:R-:W-:Y:S02]  /*f490*/  IMAD.MOV.U32 R3, RZ, RZ, RZ ;  /* 0x000000ffff037224 */ /* 0x000fe400078e00ff */
[----:B------:R-:W-:Y:S01]  /*f4a0*/  IMAD.MOV.U32 R0, RZ, RZ, 0x1f ;  /* 0x0000001fff007424 */ /* 0x000fe200078e00ff */
[----:B------:R-:W-:-:S04]  /*f4b0*/  LEA.HI R2, R2, R6, RZ, 0x7 ;  /* 0x0000000602027211 */ /* 0x000fc800078f38ff */
[----:B------:R-:W-:-:S05]  /*f4c0*/  SHF.R.S32.HI R2, RZ, 0x7, R2 ;  /* 0x00000007ff027819 */ /* 0x000fca0000011402 */
[----:B------:R-:W-:Y:S01]  /*f4d0*/  IMAD.MOV.U32 R5, RZ, RZ, R2 ;  /* 0x000000ffff057224 */ /* 0x000fe200078e0002 */
[----:B------:R-:W-:Y:S02]  /*f4e0*/  MOV R2, 0xf500 ;  /* 0x0000f50000027802 */ /* 0x000fe40000000f00 */
[----:B-1----:R-:W-:Y:S05]  /*f4f0*/  CALL.REL.NOINC `($__internal_18_$__cuda_sm70_shflsync_idx_p) ;  /* 0x0000488000007944 */ /* 0x002fea0003c00000 */
.L_x_1300:
[----:B------:R-:W2:Y:S04]  /*f500*/  LDL.LU R4, [R1+0x44] ;  /* 0x0000440001047983 */ /* 0x000ea80000300800 */
[----:B------:R-:W3:Y:S04]  /*f510*/  LDL R8, [R1+0xb4] ;  /* 0x0000b40001087983 */ /* 0x000ee80000100800 */
[----:B------:R-:W4:Y:S04]  /*f520*/  LDL.LU R13, [R1+0x40] ;  /* 0x00004000010d7983 */ /* 0x000f280000300800 */
[----:B------:R-:W3:Y:S04]  /*f530*/  LDL.LU R16, [R1+0x48] ;  /* 0x0000480001107983 */ /* 0x000ee80000300800 */
[----:B------:R-:W3:Y:S01]  /*f540*/  LDL.LU R15, [R1+0x78] ;  /* 0x00007800010f7983 */ /* 0x000ee20000300800 */
[----:B------:R-:W-:-:S03]  /*f550*/  MOV R3, 0x1 ;  /* 0x0000000100037802 */ /* 0x000fc60000000f00 */
[----:B------:R-:W3:Y:S01]  /*f560*/  LDL R14, [R1+0xbc] ;  /* 0x0000bc00010e7983 */ /* 0x000ee20000100800 */
[----:B------:R-:W-:-:S03]  /*f570*/  ISETP.NE.AND P0, PT, R3, c[0x0][0x4e8], PT ;  /* 0x00013a0003007a0c */ /* 0x000fc60003f05270 */
[----:B------:R1:W5:Y:S04]  /*f580*/  LDL R48, [R1+0xb0] ;  /* 0x0000b00001307983 */ /* 0x0003680000100800 */
        /* <DEDUP_REMOVED lines=22> */
[----:B------:R1:W5:Y:S01]  /*f6f0*/  LDL R25, [R1+0x50] ;  /* 0x0000500001197983 */ /* 0x0003620000100800 */
[----:B------:R-:W-:-:S02]  /*f700*/  ULDC UR5, c[0x0][0x4e8] ;  /* 0x00013a0000057ab9 */ /* 0x000fc40000000800 */
[----:B------:R-:W-:Y:S02]  /*f710*/  ULDC UR4, c[0x0][0x388] ;  /* 0x0000e20000047ab9 */ /* 0x000fe40000000800 */
[----:B------:R-:W-:Y:S01]  /*f720*/  UIMAD UR4, UR5, UR4, URZ ;  /* 0x00000004050472a4 */ /* 0x000fe2000f8e023f */
[----:B------:R-:W-:Y:S01]  /*f730*/  BSSY B0, `(.L_x_1301) ;  /* 0x000008f000007945 */ /* 0x000fe20003800000 */
[----:B--2---:R-:W-:Y:S01]  /*f740*/  SHF.R.S32.HI R0, RZ, 0x1f, R4 ;  /* 0x0000001fff007819 */ /* 0x004fe20000011404 */
[----:B------:R-:W-:-:S04]  /*f750*/  IMAD.WIDE.U32 R6, R4, c[0x0][0x4d0], RZ ;  /* 0x0001340004067a25 */ /* 0x000fc800078e00ff */
[C---:B------:R-:W-:Y:S02]  /*f760*/  IMAD R2, R0.reuse, c[0x0][0x4d0], RZ ;  /* 0x0001340000027a24 */ /* 0x040fe400078e02ff */
[----:B------:R-:W-:Y:S02]  /*f770*/  IMAD R0, R0, c[0x0][0x438], RZ ;  /* 0x00010e0000007a24 */ /* 0x000fe400078e02ff */
[C---:B------:R-:W-:Y:S02]  /*f780*/  IMAD R2, R4.reuse, c[0x0][0x4d4], R2 ;  /* 0x0001350004027a24 */ /* 0x040fe400078e0202 */
[C---:B------:R-:W-:Y:S02]  /*f790*/  IMAD R0, R4.reuse, c[0x0][0x43c], R0 ;  /* 0x00010f0004007a24 */ /* 0x040fe400078e0200 */
[----:B------:R-:W-:Y:S01]  /*f7a0*/  IMAD.WIDE.U32 R4, R4, c[0x0][0x438], RZ ;  /* 0x00010e0004047a25 */ /* 0x000fe200078e00ff */
[----:B------:R-:W-:Y:S02]  /*f7b0*/  IADD3 R7, R7, R2, RZ ;  /* 0x0000000207077210 */ /* 0x000fe40007ffe0ff */
[----:B----4-:R-:W-:Y:S01]  /*f7c0*/  SHF.R.S32.HI R2, RZ, 0x1f, R13 ;  /* 0x0000001fff027819 */ /* 0x010fe2000001140d */
[----:B------:R-:W-:Y:S01]  /*f7d0*/  IMAD.IADD R5, R5, 0x1, R0 ;  /* 0x0000000105057824 */ /* 0x000fe200078e0200 */
[----:B---3--:R-:W-:Y:S01]  /*f7e0*/  IADD3 R0, R8, R15, RZ ;  /* 0x0000000f08007210 */ /* 0x008fe20007ffe0ff */
[----:B------:R-:W-:-:S04]  /*f7f0*/  IMAD.WIDE.U32 R6, R13, c[0x0][0x4d8], R6 ;  /* 0x000136000d067a25 */ /* 0x000fc800078e0006 */
[----:B------:R-:W-:-:S04]  /*f800*/  @P0 IMAD.HI.U32 R10, R0, c[0x0][0x4ec], RZ ;  /* 0x00013b00000a0a27 */ /* 0x000fc800078e00ff */
[C---:B------:R-:W-:Y:S02]  /*f810*/  IMAD R9, R2.reuse, c[0x0][0x4d8], RZ ;  /* 0x0001360002097a24 */ /* 0x040fe400078e02ff */
[----:B------:R-:W-:Y:S01]  /*f820*/  IMAD R8, R2, c[0x0][0x440], RZ ;  /* 0x0001100002087a24 */ /* 0x000fe200078e02ff */
[----:B------:R-:W-:Y:S01]  /*f830*/  MOV R2, R0 ;  /* 0x0000000000027202 */ /* 0x000fe20000000f00 */
[----:B------:R-:W-:Y:S01]  /*f840*/  IMAD.MOV.U32 R3, RZ, RZ, R0 ;  /* 0x000000ffff037224 */ /* 0x000fe200078e0000 */
[----:B------:R-:W-:Y:S01]  /*f850*/  @P0 SHF.R.U32.HI R3, RZ, c[0x0][0x4f0], R10 ;  /* 0x00013c00ff030a19 */ /* 0x000fe2000001160a */
[C---:B------:R-:W-:Y:S02]  /*f860*/  IMAD R11, R13.reuse, c[0x0][0x4dc], R9 ;  /* 0x000137000d0b7a24 */ /* 0x040fe400078e0209 */
[----:B-1----:R-:W-:Y:S01]  /*f870*/  IMAD R12, R13, c[0x0][0x444], R8 ;  /* 0x000111000d0c7a24 */ /* 0x002fe200078e0208 */
[----:B------:R-:W-:Y:S01]  /*f880*/  SHF.R.S32.HI R8, RZ, 0x1f, R16 ;  /* 0x0000001fff087819 */ /* 0x000fe20000011410 */
[----:B------:R-:W-:-:S04]  /*f890*/  @P0 IMAD.HI.U32 R9, R0, c[0x0][0x4ec], RZ ;  /* 0x00013b0000090a27 */ /* 0x000fc800078e00ff */
[----:B------:R-:W-:Y:S01]  /*f8a0*/  IMAD.WIDE.U32 R4, R13, c[0x0][0x440], R4 ;  /* 0x000110000d047a25 */ /* 0x000fe200078e0004 */
[----:B------:R-:W-:-:S03]  /*f8b0*/  @P0 SHF.R.U32.HI R2, RZ, c[0x0][0x4f0], R9 ;  /* 0x00013c00ff020a19 */ /* 0x000fc60000011609 */
[----:B------:R-:W-:Y:S02]  /*f8c0*/  IMAD.MOV R10, RZ, RZ, -R3 ;  /* 0x000000ffff0a7224 */ /* 0x000fe400078e0a03 */
[C---:B------:R-:W-:Y:S01]  /*f8d0*/  IMAD R9, R8.reuse, c[0x0][0x4e0], RZ ;  /* 0x0001380008097a24 */ /* 0x040fe200078e02ff */
[----:B------:R-:W-:Y:S01]  /*f8e0*/  IADD3 R5, R5, R12, RZ ;  /* 0x0000000c05057210 */ /* 0x000fe20007ffe0ff */
[----:B------:R-:W-:Y:S02]  /*f8f0*/  IMAD.IADD R7, R7, 0x1, R11 ;  /* 0x0000000107077824 */ /* 0x000fe400078e020b */
[----:B------:R-:W-:Y:S02]  /*f900*/  IMAD R8, R8, c[0x0][0x448], RZ ;  /* 0x0001120008087a24 */ /* 0x000fe400078e02ff */
[----:B------:R-:W-:Y:S02]  /*f910*/  IMAD R10, R10, c[0x0][0x4e8], R0 ;  /* 0x00013a000a0a7a24 */ /* 0x000fe400078e0200 */
[C---:B------:R-:W-:Y:S01]  /*f920*/  IMAD R12, R16.reuse, c[0x0][0x44c], R8 ;  /* 0x00011300100c7a24 */ /* 0x040fe200078e0208 */
[----:B------:R-:W-:Y:S01]  /*f930*/  SHF.R.S32.HI R8, RZ, 0x1f, R2 ;  /* 0x0000001fff087819 */ /* 0x000fe20000011402 */
[----:B------:R-:W-:-:S04]  /*f940*/  IMAD.WIDE.U32 R6, R16, c[0x0][0x4e0], R6 ;  /* 0x0001380010067a25 */ /* 0x000fc800078e0006 */
[C---:B------:R-:W-:Y:S01]  /*f950*/  IMAD R13, R16.reuse, c[0x0][0x4e4], R9 ;  /* 0x00013900100d7a24 */ /* 0x040fe200078e0209 */
[----:B------:R-:W-:Y:S01]  /*f960*/  SHF.R.S32.HI R9, RZ, 0x1f, R10 ;  /* 0x0000001fff097819 */ /* 0x000fe2000001140a */
[----:B------:R-:W-:Y:S01]  /*f970*/  IMAD.WIDE.U32 R4, R16, c[0x0][0x448], R4 ;  /* 0x0001120010047a25 */ /* 0x000fe200078e0004 */
[----:B------:R-:W-:Y:S02]  /*f980*/  SHF.R.S32.HI R11, RZ, 0x1f, R3 ;  /* 0x0000001fff0b7819 */ /* 0x000fe40000011403 */
[----:B------:R-:W-:Y:S01]  /*f990*/  IADD3 R6, P0, R3, R6, RZ ;  /* 0x0000000603067210 */ /* 0x000fe20007f1e0ff */
[----:B------:R-:W-:Y:S01]  /*f9a0*/  IMAD R3, R8, c[0x0][0x430], RZ ;  /* 0x00010c0008037a24 */ /* 0x000fe200078e02ff */
[----:B------:R-:W-:Y:S01]  /*f9b0*/  IADD3 R5, R5, R12, RZ ;  /* 0x0000000c05057210 */ /* 0x000fe20007ffe0ff */
[----:B------:R-:W-:Y:S01]  /*f9c0*/  IMAD R8, R9, c[0x0][0x4c8], RZ ;  /* 0x0001320009087a24 */ /* 0x000fe200078e02ff */
[----:B------:R-:W-:Y:S01]  /*f9d0*/  IADD3.X R7, R11, R7, R13, P0, !PT ;  /* 0x000000070b077210 */ /* 0x000fe200007fe40d */
[----:B------:R-:W-:-:S02]  /*f9e0*/  IMAD R11, R2, c[0x0][0x434], R3 ;  /* 0x00010d00020b7a24 */ /* 0x000fc400078e0203 */
[----:B------:R-:W-:Y:S02]  /*f9f0*/  IMAD R12, R10, c[0x0][0x4cc], R8 ;  /* 0x000133000a0c7a24 */ /* 0x000fe400078e0208 */
[----:B------:R-:W-:-:S04]  /*fa00*/  IMAD.WIDE.U32 R8, R2, c[0x0][0x430], R4 ;  /* 0x00010c0002087a25 */ /* 0x000fc800078e0004 */
[----:B------:R-:W-:Y:S01]  /*fa10*/  IMAD.WIDE.U32 R4, R10, c[0x0][0x4c8], R6 ;  /* 0x000132000a047a25 */ /* 0x000fe200078e0006 */
[----:B------:R-:W-:-:S03]  /*fa20*/  IADD3 R7, R9, R11, RZ ;  /* 0x0000000b09077210 */ /* 0x000fc60007ffe0ff */
[----:B------:R-:W-:Y:S02]  /*fa30*/  IMAD.MOV R3, RZ, RZ, -R2 ;  /* 0x000000ffff037224 */ /* 0x000fe400078e0a02 */
[----:B------:R-:W-:Y:S02]  /*fa40*/  IMAD.IADD R9, R5, 0x1, R12 ;  /* 0x0000000105097824 */ /* 0x000fe400078e020c */
[----:B------:R-:W-:Y:S02]  /*fa50*/  IMAD R5, R3, c[0x0][0x4e8], R0 ;  /* 0x00013a0003057a24 */ /* 0x000fe400078e0200 */
[----:B------:R-:W-:Y:S02]  /*fa60*/  IMAD.IADD R3, R14, 0x1, R15 ;  /* 0x000000010e037824 */ /* 0x000fe400078e020f */
[----:B------:R-:W1:Y:S01]  /*fa70*/  S2R R14, SR_TID.X ;  /* 0x00000000000e7919 */ /* 0x000e620000002100 */
[----:B------:R-:W-:-:S04]  /*fa80*/  LEA R2, P0, R4, c[0x0][0x4a8], 0x2 ;  /* 0x00012a0004027a11 */ /* 0x000fc800078010ff */
[----:B------:R-:W-:Y:S01]  /*fa90*/  LEA.HI.X R0, R4, c[0x0][0x4ac], R9, 0x2, P0 ;  /* 0x00012b0004007a11 */ /* 0x000fe200000f1409 */
[----:B------:R-:W-:Y:S04]  /*faa0*/  SHFL.IDX PT, R12, R2, RZ, 0x1c1f ;  /* 0x001c1fff020c7589 */ /* 0x000fe800000e0000 */
[----:B------:R-:W2:Y:S04]  /*fab0*/  SHFL.IDX PT, R13, R0, RZ, 0x1c1f ;  /* 0x001c1fff000d7589 */ /* 0x000ea800000e0000 */
[----:B------:R-:W-:Y:S01]  /*fac0*/  SHFL.IDX PT, R10, R2, 0x1, 0x1c1f ;  /* 0x003c1f00020a7f89 */ /* 0x000fe200000e0000 */
[----:B-1----:R-:W-:-:S04]  /*fad0*/  SHF.R.S32.HI R16, RZ, 0x1f, R14 ;  /* 0x0000001fff107819 */ /* 0x002fc8000001140e */
[----:B------:R-:W-:Y:S01]  /*fae0*/  LEA.HI R16, R16, R14, RZ, 0x5 ;  /* 0x0000000e10107211 */ /* 0x000fe200078f28ff */
[----:B------:R-:W1:Y:S03]  /*faf0*/  SHFL.IDX PT, R11, R0, 0x1, 0x1c1f ;  /* 0x003c1f00000b7f89 */ /* 0x000e6600000e0000 */
[----:B------:R-:W-:-:S04]  /*fb00*/  LOP3.LUT R16, R16, 0xffffffe0, RZ, 0xc0, !PT ;  /* 0xffffffe010107812 */ /* 0x000fc800078ec0ff */
[----:B------:R-:W-:Y:S02]  /*fb10*/  IADD3 R16, -R16, R14, RZ ;  /* 0x0000000e10107210 */ /* 0x000fe40007ffe1ff */
[C---:B------:R-:W-:Y:S02]  /*fb20*/  IADD3 R17, R3.reuse, 0x8, RZ ;  /* 0x0000000803117810 */ /* 0x040fe40007ffe0ff */
[----:B------:R-:W-:Y:S02]  /*fb30*/  LOP3.LUT P1, RZ, R16, 0x3, RZ, 0xc0, !PT ;  /* 0x0000000310ff7812 */ /* 0x000fe4000782c0ff */
[----:B------:R-:W-:Y:S01]  /*fb40*/  SHF.R.S32.HI R4, RZ, 0x1f, R5 ;  /* 0x0000001fff047819 */ /* 0x000fe20000011405 */
[----:B------:R-:W-:Y:S01]  /*fb50*/  SHFL.IDX PT, R9, R0, 0x2, 0x1c1f ;  /* 0x005c1f0000097f89 */ /* 0x000fe200000e0000 */
[----:B------:R-:W-:Y:S02]  /*fb60*/  MOV R6, R8 ;  /* 0x0000000800067202 */ /* 0x000fe40000000f00 */
[----:B------:R-:W-:Y:S01]  /*fb70*/  ISETP.GE.OR P4, PT, R3, UR4, P1 ;  /* 0x0000000403007c0c */ /* 0x000fe20008f86670 */
[----:B------:R-:W3:Y:S01]  /*fb80*/  SHFL.IDX PT, R8, R2, 0x2, 0x1c1f ;  /* 0x005c1f0002087f89 */ /* 0x000ee200000e0000 */
[----:B------:R-:W-:-:S03]  /*fb90*/  ISETP.GE.OR P3, PT, R17, UR4, P1 ;  /* 0x0000000411007c0c */ /* 0x000fc60008f66670 */
[----:B------:R-:W-:Y:S04]  /*fba0*/  SHFL.IDX PT, R14, R2, 0x3, 0x1c1f ;  /* 0x007c1f00020e7f89 */ /* 0x000fe800000e0000 */
[----:B------:R4:W3:Y:S01]  /*fbb0*/  SHFL.IDX PT, R15, R0, 0x3, 0x1c1f ;  /* 0x007c1f00000f7f89 */ /* 0x0008e200000e0000 */
[----:B------:R-:W-:-:S03]  /*fbc0*/  IADD3 R16, R3, 0x40, RZ ;  /* 0x0000004003107810 */ /* 0x000fc60007ffe0ff */
[----:B--2---:R2:W-:Y:S01]  /*fbd0*/  @!P4 ST.E [R12.64], R21 ;  /* 0x000000150c00c985 */ /* 0x0045e2000c101906 */
[----:B------:R-:W-:-:S03]  /*fbe0*/  ISETP.GE.OR P2, PT, R16, UR4, P1 ;  /* 0x0000000410007c0c */ /* 0x000fc60008f46670 */
[----:B-1----:R2:W-:Y:S01]  /*fbf0*/  @!P3 ST.E [R10.64], R22 ;  /* 0x000000160a00b985 */ /* 0x0025e2000c101906 */
[----:B------:R-:W-:Y:S01]  /*fc00*/  ISETP.GE.AND P3, PT, R3, UR4, PT ;  /* 0x0000000403007c0c */ /* 0x000fe2000bf66270 */
[----:B----4-:R-:W-:-:S04]  /*fc10*/  IMAD R0, R4, c[0x0][0x428], RZ ;  /* 0x00010a0004007a24 */ /* 0x010fc800078e02ff */
[C---:B------:R-:W-:Y:S02]  /*fc20*/  IMAD R0, R5.reuse, c[0x0][0x42c], R0 ;  /* 0x00010b0005007a24 */ /* 0x040fe400078e0200 */
[----:B------:R-:W-:Y:S01]  /*fc30*/  IMAD.WIDE.U32 R4, R5, c[0x0][0x428], R6 ;  /* 0x00010a0005047a25 */ /* 0x000fe200078e0006 */
[----:B------:R-:W-:-:S04]  /*fc40*/  IADD3 R6, R3, 0x48, RZ ;  /* 0x0000004803067810 */ /* 0x000fc80007ffe0ff */
[----:B------:R-:W-:Y:S01]  /*fc50*/  ISETP.GE.OR P1, PT, R6, UR4, P1 ;  /* 0x0000000406007c0c */ /* 0x000fe20008f26670 */
[----:B------:R-:W-:Y:S01]  /*fc60*/  IMAD.IADD R0, R5, 0x1, R0 ;  /* 0x0000000105007824 */ /* 0x000fe200078e0200 */
[C---:B------:R-:W-:Y:S01]  /*fc70*/  LEA R19, P0, R4.reuse, c[0x0][0x400], 0x2 ;  /* 0x0001000004137a11 */ /* 0x040fe200078010ff */
[----:B---3--:R2:W-:Y:S03]  /*fc80*/  @!P2 ST.E [R8.64], R23 ;  /* 0x000000170800a985 */ /* 0x0085e6000c101906 */
[----:B------:R-:W-:Y:S02]  /*fc90*/  LEA.HI.X R18, R4, c[0x0][0x404], R0, 0x2, P0 ;  /* 0x0001010004127a11 */ /* 0x000fe400000f1400 */
[----:B------:R2:W1:Y:S01]  /*fca0*/  SHFL.IDX PT, R0, R19, RZ, 0x1c1f ;  /* 0x001c1fff13007589 */ /* 0x00046200000e0000 */
[----:B------:R-:W-:Y:S02]  /*fcb0*/  ISETP.GE.AND P2, PT, R17, UR4, PT ;  /* 0x0000000411007c0c */ /* 0x000fe4000bf46270 */
[----:B------:R-:W-:Y:S01]  /*fcc0*/  ISETP.GE.AND P0, PT, R6, UR4, PT ;  /* 0x0000000406007c0c */ /* 0x000fe2000bf06270 */
[----:B------:R2:W3:Y:S04]  /*fcd0*/  SHFL.IDX PT, R2, R18, RZ, 0x1c1f ;  /* 0x001c1fff12027589 */ /* 0x0004e800000e0000 */
[----:B------:R2:W-:Y:S01]  /*fce0*/  @!P1 ST.E [R14.64], R20 ;  /* 0x000000140e009985 */ /* 0x0005e2000c101906 */
[----:B------:R-:W-:Y:S01]  /*fcf0*/  ISETP.GE.AND P1, PT, R16, UR4, PT ;  /* 0x0000000410007c0c */ /* 0x000fe2000bf26270 */
[----:B------:R-:W-:Y:S07]  /*fd00*/  @P3 BRA `(.L_x_1302) ;  /* 0x0000031000003947 */ /* 0x000fee0003800000 */
[----:B-----5:R-:W-:Y:S02]  /*fd10*/  ISETP.GE.AND P4, PT, R47, c[0x0][0x3c8], PT ;  /* 0x0000f2002f007a0c */ /* 0x020fe40003f86270 */
[----:B------:R-:W-:-:S02]  /*fd20*/  ISETP.GE.AND P3, PT, R45, c[0x0][0x3c8], PT ;  /* 0x0000f2002d007a0c */ /* 0x000fc40003f66270 */
[----:B------:R-:W-:-:S09]  /*fd30*/  ISETP.GE.AND P6, PT, R29, c[0x0][0x3c8], PT ;  /* 0x0000f2001d007a0c */ /* 0x000fd20003fc6270 */
[----:B-1----:R-:W-:-:S04]  /*fd40*/  @!P4 LEA R4, P5, R47, R0, 0x2 ;  /* 0x000000002f04c211 */ /* 0x002fc800078a10ff */
[----:B---3--:R-:W-:Y:S02]  /*fd50*/  @!P4 LEA.HI.X R5, R47, R2, R48, 0x2, P5 ;  /* 0x000000022f05c211 */ /* 0x008fe400028f1430 */
[----:B------:R-:W-:-:S03]  /*fd60*/  ISETP.GE.AND P5, PT, R43, c[0x0][0x3c8], PT ;  /* 0x0000f2002b007a0c */ /* 0x000fc60003fa6270 */
[----:B------:R1:W-:Y:S02]  /*fd70*/  @!P4 ST.E.64 [R4.64], R140 ;  /* 0x0000008c0400c985 */ /* 0x0003e4000c101b06 */
[----:B-1----:R-:W-:-:S04]  /*fd80*/  @!P3 LEA R4, P4, R45, R0, 0x2 ;  /* 0x000000002d04b211 */ /* 0x002fc800078810ff */
[----:B------:R-:W-:Y:S02]  /*fd90*/  @!P3 LEA.HI.X R5, R45, R2, R46, 0x2, P4 ;  /* 0x000000022d05b211 */ /* 0x000fe400020f142e */
        /* <DEDUP_REMOVED lines=25> */
[----:B------:R1:W-:Y:S01]  /*ff30*/  @!P3 ST.E.64 [R4.64], R168 ;  /* 0x000000a80400b985 */ /* 0x0003e2000c101b06 */
[----:B--2---:R-:W-:-:S04]  /*ff40*/  @!P5 LEA R10, P3, R31, R0, 0x2 ;  /* 0x000000001f0ad211 */ /* 0x004fc800078610ff */
[----:B------:R-:W-:Y:S02]  /*ff50*/  @!P5 LEA.HI.X R11, R31, R2, R32, 0x2, P3 ;  /* 0x000000021f0bd211 */ /* 0x000fe400018f1420 */
[----:B------:R-:W-:Y:S02]  /*ff60*/  ISETP.GE.AND P5, PT, R27, c[0x0][0x3c8], PT ;  /* 0x0000f2001b007a0c */ /* 0x000fe40003fa6270 */
[----:B------:R-:W-:-:S04]  /*ff70*/  @!P6 LEA R8, P3, R29, R0, 0x2 ;  /* 0x000000001d08e211 */ /* 0x000fc800078610ff */
[----:B------:R-:W-:-:S07]  /*ff80*/  @!P6 LEA.HI.X R9, R29, R2, R30, 0x2, P3 ;  /* 0x000000021d09e211 */ /* 0x000fce00018f141e */
[----:B------:R-:W-:-:S04]  /*ff90*/  @!P5 LEA R6, P3, R27, R0, 0x2 ;  /* 0x000000001b06d211 */ /* 0x000fc800078610ff */
[----:B------:R-:W-:Y:S02]  /*ffa0*/  @!P5 LEA.HI.X R7, R27, R2, R28, 0x2, P3 ;  /* 0x000000021b07d211 */ /* 0x000fe400018f141c */
[----:B-1----:R-:W-:-:S04]  /*ffb0*/  @!P4 LEA R4, P3, R25, R0, 0x2 ;  /* 0x000000001904c211 */ /* 0x002fc800078610ff */
[----:B------:R-:W-:Y:S02]  /*ffc0*/  @!P4 LEA.HI.X R5, R25, R2, R26, 0x2, P3 ;  /* 0x000000021905c211 */ /* 0x000fe400018f141a */
[----:B------:R-:W-:-:S13]  /*ffd0*/  ISETP.GE.AND P3, PT, R31, c[0x0][0x3c8], PT ;  /* 0x0000f2001f007a0c */ /* 0x000fda0003f66270 */
[----:B------:R1:W-:Y:S04]  /*ffe0*/  @!P3 ST.E.64 [R10.64], R68 ;  /* 0x000000440a00b985 */ /* 0x0003e8000c101b06 */
[----:B------:R1:W-:Y:S04]  /*fff0*/  @!P6 ST.E.64 [R8.64], R80 ;  /* 0x000000500800e985 */ /* 0x0003e8000c101b06 */
[----:B------:R1:W-:Y:S04]  /*10000*/  @!P5 ST.E.64 [R6.64], R84 ;  /* 0x000000540600d985 */ /* 0x0003e8000c101b06 */
[----:B------:R1:W-:Y:S02]  /*10010*/  @!P4 ST.E.64 [R4.64], R96 ;  /* 0x000000600400c985 */ /* 0x0003e4000c101b06 */
.L_x_1302:
[----:B------:R-:W-:Y:S05]  /*10020*/  BSYNC B0 ;  /* 0x0000000000007941 */ /* 0x000fea0003800000 */
.L_x_1301:
[----:B---3--:R3:W4:Y:S01]  /*10030*/  SHFL.IDX PT, R2, R18, 0x1, 0x1c1f ;  /* 0x003c1f0012027f89 */ /* 0x00872200000e0000 */
[----:B------:R-:W-:Y:S03]  /*10040*/  BSSY B0, `(.L_x_1303) ;  /* 0x0000033000007945 */ /* 0x000fe60003800000 */
[----:B-1----:R3:W1:Y:S01]  /*10050*/  SHFL.IDX PT, R0, R19, 0x1, 0x1c1f ;  /* 0x003c1f0013007f89 */ /* 0x00266200000e0000 */
[----:B------:R-:W-:Y:S05]  /*10060*/  @P2 BRA `(.L_x_1304) ;  /* 0x0000030000002947 */ /* 0x000fea0003800000 */
[----:B-----5:R-:W-:Y:S02]  /*10070*/  ISETP.GE.AND P2, PT, R47, c[0x0][0x3c8], PT ;  /* 0x0000f2002f007a0c */ /* 0x020fe40003f46270 */
[----:B------:R-:W-:-:S02]  /*10080*/  ISETP.GE.AND P3, PT, R45, c[0x0][0x3c8], PT ;  /* 0x0000f2002d007a0c */ /* 0x000fc40003f66270 */
[----:B------:R-:W-:-:S09]  /*10090*/  ISETP.GE.AND P5, PT, R43, c[0x0][0x3c8], PT ;  /* 0x0000f2002b007a0c */ /* 0x000fd20003fa6270 */
[----:B-1----:R-:W-:-:S04]  /*100a0*/  @!P2 LEA R4, P4, R47, R0, 0x2 ;  /* 0x000000002f04a211 */ /* 0x002fc800078810ff */
[----:B----4-:R-:W-:Y:S02]  /*100b0*/  @!P2 LEA.HI.X R5, R47, R2, R48, 0x2, P4 ;  /* 0x000000022f05a211 */ /* 0x010fe400020f1430 */
        /* <DEDUP_REMOVED lines=8> */
[----:B----4-:R-:W-:Y:S02]  /*10140*/  @!P2 LEA R6, P4, R41, R0, 0x2 ;  /* 0x000000002906a211 */ /* 0x010fe400078810ff */
[----:B------:R1:W-:Y:S01]  /*10150*/  @!P5 ST.E.64 [R4.64], R150 ;  /* 0x000000960400d985 */ /* 0x0003e2000c101b06 */
[----:B------:R-:W-:Y:S02]  /*10160*/  ISETP.GE.AND P5, PT, R37, c[0x0][0x3c8], PT ;  /* 0x0000f20025007a0c */ /* 0x000fe40003fa6270 */
[----:B------:R-:W-:-:S05]  /*10170*/  @!P2 LEA.HI.X R7, R41, R2, R42, 0x2, P4 ;  /* 0x000000022907a211 */ /* 0x000fca00020f142a */
[----:B------:R4:W-:Y:S01]  /*10180*/  @!P2 ST.E.64 [R6.64], R154 ;  /* 0x0000009a0600a985 */ /* 0x0009e2000c101b06 */
[----:B------:R-:W-:Y:S02]  /*10190*/  ISETP.GE.AND P2, PT, R35, c[0x0][0x3c8], PT ;  /* 0x0000f20023007a0c */ /* 0x000fe40003f46270 */
[----:B-1----:R-:W-:-:S04]  /*101a0*/  @!P3 LEA R4, P4, R39, R0, 0x2 ;  /* 0x000000002704b211 */ /* 0x002fc800078810ff */
[----:B------:R-:W-:Y:S02]  /*101b0*/  @!P3 LEA.HI.X R5, R39, R2, R40, 0x2, P4 ;  /* 0x000000022705b211 */ /* 0x000fe400020f1428 */
[----:B----4-:R-:W-:-:S03]  /*101c0*/  @!P5 LEA R6, P4, R37, R0, 0x2 ;  /* 0x000000002506d211 */ /* 0x010fc600078810ff */
        /* <DEDUP_REMOVED lines=15> */
[----:B------:R-:W-:-:S03]  /*102c0*/  ISETP.GE.AND P2, PT, R25, c[0x0][0x3c8], PT ;  /* 0x0000f20019007a0c */ /* 0x000fc60003f46270 */
[----:B------:R1:W-:Y:S01]  /*102d0*/  @!P5 ST.E.64 [R4.64], R70 ;  /* 0x000000460400d985 */ /* 0x0003e2000c101b06 */
[----:B--2---:R-:W-:-:S04]  /*102e0*/  @!P4 LEA R8, P5, R29, R0, 0x2 ;  /* 0x000000001d08c211 */ /* 0x004fc800078a10ff */
[----:B------:R-:W-:Y:S02]  /*102f0*/  @!P4 LEA.HI.X R9, R29, R2, R30, 0x2, P5 ;  /* 0x000000021d09c211 */ /* 0x000fe400028f141e */
[----:B----4-:R-:W-:-:S03]  /*10300*/  @!P3 LEA R6, P5, R27, R0, 0x2 ;  /* 0x000000001b06b211 */ /* 0x010fc600078a10ff */
[----:B------:R2:W-:Y:S01]  /*10310*/  @!P4 ST.E.64 [R8.64], R82 ;  /* 0x000000520800c985 */ /* 0x0005e2000c101b06 */
[----:B------:R-:W-:-:S05]  /*10320*/  @!P3 LEA.HI.X R7, R27, R2, R28, 0x2, P5 ;  /* 0x000000021b07b211 */ /* 0x000fca00028f141c */
[----:B------:R2:W-:Y:S01]  /*10330*/  @!P3 ST.E.64 [R6.64], R86 ;  /* 0x000000560600b985 */ /* 0x0005e2000c101b06 */
[----:B-1----:R-:W-:-:S04]  /*10340*/  @!P2 LEA R4, P5, R25, R0, 0x2 ;  /* 0x000000001904a211 */ /* 0x002fc800078a10ff */
[----:B------:R-:W-:-:S05]  /*10350*/  @!P2 LEA.HI.X R5, R25, R2, R26, 0x2, P5 ;  /* 0x000000021905a211 */ /* 0x000fca00028f141a */
[----:B------:R2:W-:Y:S04]  /*10360*/  @!P2 ST.E.64 [R4.64], R98 ;  /* 0x000000620400a985 */ /* 0x0005e8000c101b06 */
.L_x_1304:
[----:B------:R-:W-:Y:S05]  /*10370*/  BSYNC B0 ;  /* 0x0000000000007941 */ /* 0x000fea0003800000 */
.L_x_1303:
[----:B----4-:R4:W2:Y:S01]  /*10380*/  SHFL.IDX PT, R2, R18, 0x2, 0x1c1f ;  /* 0x005c1f0012027f89 */ /* 0x0108a200000e0000 */
[----:B------:R-:W-:Y:S03]  /*10390*/  BSSY B0, `(.L_x_1305) ;  /* 0x0000033000007945 */ /* 0x000fe60003800000 */
[----:B-1----:R4:W1:Y:S01]  /*103a0*/  SHFL.IDX PT, R0, R19, 0x2, 0x1c1f ;  /* 0x005c1f0013007f89 */ /* 0x00286200000e0000 */
[----:B------:R-:W-:Y:S05]  /*103b0*/  @P1 BRA `(.L_x_1306) ;  /* 0x0000030000001947 */ /* 0x000fea0003800000 */
[----:B-----5:R-:W-:Y:S02]  /*103c0*/  ISETP.GE.AND P3, PT, R47, c[0x0][0x3c8], PT ;  /* 0x0000f2002f007a0c */ /* 0x020fe40003f66270 */
[----:B------:R-:W-:Y:S02]  /*103d0*/  ISETP.GE.AND P5, PT, R45, c[0x0][0x3c8], PT ;  /* 0x0000f2002d007a0c */ /* 0x000fe40003fa6270 */
[----:B------:R-:W-:Y:S02]  /*103e0*/  ISETP.GE.AND P2, PT, R43, c[0x0][0x3c8], PT ;  /* 0x0000f2002b007a0c */ /* 0x000fe40003f46270 */
[----:B------:R-:W-:-:S07]  /*103f0*/  ISETP.GE.AND P1, PT, R41, c[0x0][0x3c8], PT ;  /* 0x0000f20029007a0c */ /* 0x000fce0003f26270 */
[----:B-12---:R-:W-:-:S04]  /*10400*/  @!P3 LEA R4, P4, R47, R0, 0x2 ;  /* 0x000000002f04b211 */ /* 0x006fc800078810ff */
        /* <DEDUP_REMOVED lines=8> */
[----:B------:R-:W-:Y:S02]  /*10490*/  @!P2 LEA.HI.X R5, R43, R2, R44, 0x2, P4 ;  /* 0x000000022b05a211 */ /* 0x000fe400020f142c */
[----:B--2---:R-:W-:-:S03]  /*104a0*/  @!P1 LEA R6, P4, R41, R0, 0x2 ;  /* 0x0000000029069211 */ /* 0x004fc600078810ff */
[----:B------:R1:W-:Y:S01]  /*104b0*/  @!P2 ST.E.64 [R4.64], R128 ;  /* 0x000000800400a985 */ /* 0x0003e2000c101b06 */
[----:B------:R-:W-:Y:S02]  /*104c0*/  @!P1 LEA.HI.X R7, R41, R2, R42, 0x2, P4 ;  /* 0x0000000229079211 */ /* 0x000fe400020f142a */
[----:B------:R-:W-:-:S03]  /*104d0*/  ISETP.GE.AND P2, PT, R35, c[0x0][0x3c8], PT ;  /* 0x0000f20023007a0c */ /* 0x000fc60003f46270 */
[----:B------:R2:W-:Y:S01]  /*104e0*/  @!P1 ST.E.64 [R6.64], R124 ;  /* 0x0000007c06009985 */ /* 0x0005e2000c101b06 */
[----:B------:R-:W-:Y:S02]  /*104f0*/  ISETP.GE.AND P1, PT, R33, c[0x0][0x3c8], PT ;  /* 0x0000f20021007a0c */ /* 0x000fe40003f26270 */
[----:B-1----:R-:W-:-:S04]  /*10500*/  @!P3 LEA R4, P4, R39, R0, 0x2 ;  /* 0x000000002704b211 */ /* 0x002fc800078810ff */
[----:B------:R-:W-:Y:S02]  /*10510*/  @!P3 LEA.HI.X R5, R39, R2, R40, 0x2, P4 ;  /* 0x000000022705b211 */ /* 0x000fe400020f1428 */
[----:B------:R-:W-:-:S03]  /*10520*/  @!P5 LEA R8, P4, R37, R0, 0x2 ;  /* 0x000000002508d211 */ /* 0x000fc600078810ff */
[----:B------:R1:W-:Y:S01]  /*10530*/  @!P3 ST.E.64 [R4.64], R120 ;  /* 0x000000780400b985 */ /* 0x0003e2000c101b06 */
[----:B------:R-:W-:Y:S02]  /*10540*/  @!P5 LEA.HI.X R9, R37, R2, R38, 0x2, P4 ;  /* 0x000000022509d211 */ /* 0x000fe400020f1426 */
[----:B------:R-:W-:Y:S02]  /*10550*/  ISETP.GE.AND P4, PT, R31, c[0x0][0x3c8], PT ;  /* 0x0000f2001f007a0c */ /* 0x000fe40003f86270 */
[C---:B--2---:R-:W-:Y:S01]  /*10560*/  @!P2 LEA R6, P3, R35.reuse, R0, 0x2 ;  /* 0x000000002306a211 */ /* 0x044fe200078610ff */
[----:B------:R2:W-:Y:S03]  /*10570*/  @!P5 ST.E.64 [R8.64], R116 ;  /* 0x000000740800d985 */ /* 0x0005e6000c101b06 */
        /* <DEDUP_REMOVED lines=8> */
[----:B------:R-:W-:Y:S02]  /*10600*/  ISETP.GE.AND P1, PT, R25, c[0x0][0x3c8], PT ;  /* 0x0000f20019007a0c */ /* 0x000fe40003f26270 */
[----:B------:R-:W-:Y:S02]  /*10610*/  @!P4 LEA.HI.X R11, R31, R2, R32, 0x2, P5 ;  /* 0x000000021f0bc211 */ /* 0x000fe400028f1420 */
[----:B--2---:R-:W-:-:S03]  /*10620*/  @!P3 LEA R8, P5, R29, R0, 0x2 ;  /* 0x000000001d08b211 */ /* 0x004fc600078a10ff */
[----:B------:R2:W-:Y:S01]  /*10630*/  @!P4 ST.E.64 [R10.64], R72 ;  /* 0x000000480a00c985 */ /* 0x0005e2000c101b06 */
[----:B------:R-:W-:Y:S02]  /*10640*/  @!P3 LEA.HI.X R9, R29, R2, R30, 0x2, P5 ;  /* 0x000000021d09b211 */ /* 0x000fe400028f141e */
[----:B---3--:R-:W-:-:S03]  /*10650*/  @!P2 LEA R6, P5, R27, R0, 0x2 ;  /* 0x000000001b06a211 */ /* 0x008fc600078a10ff */
[----:B------:R2:W-:Y:S01]  /*10660*/  @!P3 ST.E.64 [R8.64], R76 ;  /* 0x0000004c0800b985 */ /* 0x0005e2000c101b06 */
[----:B------:R-:W-:-:S05]  /*10670*/  @!P2 LEA.HI.X R7, R27, R2, R28, 0x2, P5 ;  /* 0x000000021b07a211 */ /* 0x000fca00028f141c */
[----:B------:R2:W-:Y:S01]  /*10680*/  @!P2 ST.E.64 [R6.64], R88 ;  /* 0x000000580600a985 */ /* 0x0005e2000c101b06 */
[----:B-1----:R-:W-:-:S04]  /*10690*/  @!P1 LEA R4, P5, R25, R0, 0x2 ;  /* 0x0000000019049211 */ /* 0x002fc800078a10ff */
[----:B------:R-:W-:-:S05]  /*106a0*/  @!P1 LEA.HI.X R5, R25, R2, R26, 0x2, P5 ;  /* 0x0000000219059211 */ /* 0x000fca00028f141a */
[----:B------:R2:W-:Y:S04]  /*106b0*/  @!P1 ST.E.64 [R4.64], R92 ;  /* 0x0000005c04009985 */ /* 0x0005e8000c101b06 */
.L_x_1306:
[----:B------:R-:W-:Y:S05]  /*106c0*/  BSYNC B0 ;  /* 0x0000000000007941 */ /* 0x000fea0003800000 */
.L_x_1305:
[----:B--2---:R2:W3:Y:S04]  /*106d0*/  SHFL.IDX PT, R2, R18, 0x3, 0x1c1f ;  /* 0x007c1f0012027f89 */ /* 0x0044e800000e0000 */
[----:B-1----:R2:W1:Y:S01]  /*106e0*/  SHFL.IDX PT, R0, R19, 0x3, 0x1c1f ;  /* 0x007c1f0013007f89 */ /* 0x00246200000e0000 */
[----:B------:R-:W-:Y:S05]  /*106f0*/  @P0 BRA `(.L_x_1307) ;  /* 0x000005e000000947 */ /* 0x000fea0003800000 */
[----:B-----5:R-:W-:Y:S02]  /*10700*/  ISETP.GE.AND P1, PT, R47, c[0x0][0x3c8], PT ;  /* 0x0000f2002f007a0c */ /* 0x020fe40003f26270 */
[----:B------:R-:W-:Y:S02]  /*10710*/  ISETP.GE.AND P2, PT, R45, c[0x0][0x3c8], PT ;  /* 0x0000f2002d007a0c */ /* 0x000fe40003f46270 */
[----:B------:R-:W-:Y:S02]  /*10720*/  ISETP.GE.AND P4, PT, R43, c[0x0][0x3c8], PT ;  /* 0x0000f2002b007a0c */ /* 0x000fe40003f86270 */
[----:B------:R-:W-:-:S07]  /*10730*/  ISETP.GE.AND P3, PT, R41, c[0x0][0x3c8], PT ;  /* 0x0000f20029007a0c */ /* 0x000fce0003f66270 */
[----:B-1----:R-:W-:-:S04]  /*10740*/  @!P1 LEA R4, P0, R47, R0, 0x2 ;  /* 0x000000002f049211 */ /* 0x002fc800078010ff */
[----:B---3--:R-:W-:Y:S02]  /*10750*/  @!P1 LEA.HI.X R5, R47, R2, R48, 0x2, P0 ;  /* 0x000000022f059211 */ /* 0x008fe400000f1430 */
[----:B------:R-:W-:-:S03]  /*10760*/  @!P2 LEA R6, P0, R45, R0, 0x2 ;  /* 0x000000002d06a211 */ /* 0x000fc600078010ff */
[----:B------:R1:W-:Y:S01]  /*10770*/  @!P1 ST.E.64 [R4.64], R138 ;  /* 0x0000008a04009985 */ /* 0x0003e2000c101b06 */
[----:B------:R-:W-:Y:S02]  /*10780*/  ISETP.GE.AND P1, PT, R39, c[0x0][0x3c8], PT ;  /* 0x0000f20027007a0c */ /* 0x000fe40003f26270 */
[----:B------:R-:W-:Y:S02]  /*10790*/  @!P2 LEA.HI.X R7, R45, R2, R46, 0x2, P0 ;  /* 0x000000022d07a211 */ /* 0x000fe400000f142e */
[----:B------:R-:W-:-:S03]  /*107a0*/  ISETP.GE.AND P0, PT, R37, c[0x0][0x3c8], PT ;  /* 0x0000f20025007a0c */ /* 0x000fc60003f06270 */
[----:B------:R3:W-:Y:S01]  /*107b0*/  @!P2 ST.E.64 [R6.64], R134 ;  /* 0x000000860600a985 */ /* 0x0007e2000c101b06 */
[----:B------:R-:W-:-:S04]  /*107c0*/  @!P3 LEA R8, P2, R41, R0, 0x2 ;  /* 0x000000002908b211 */ /* 0x000fc800078410ff */
[----:B------:R-:W-:Y:S02]  /*107d0*/  @!P3 LEA.HI.X R9, R41, R2, R42, 0x2, P2 ;  /* 0x000000022909b211 */ /* 0x000fe400010f142a */
[----:B-1----:R-:W-:-:S04]  /*107e0*/  @!P4 LEA R4, P5, R43, R0, 0x2 ;  /* 0x000000002b04c211 */ /* 0x002fc800078a10ff */
[----:B------:R-:W-:Y:S02]  /*107f0*/  @!P4 LEA.HI.X R5, R43, R2, R44, 0x2, P5 ;  /* 0x000000022b05c211 */ /* 0x000fe400028f142c */
[----:B---3--:R-:W-:-:S03]  /*10800*/  @!P0 LEA R6, P2, R37, R0, 0x2 ;  /* 0x0000000025068211 */ /* 0x008fc600078410ff */
[----:B------:R1:W-:Y:S01]  /*10810*/  @!P4 ST.E.64 [R4.64], R130 ;  /* 0x000000820400c985 */ /* 0x0003e2000c101b06 */
[----:B------:R-:W-:Y:S02]  /*10820*/  ISETP.GE.AND P4, PT, R35, c[0x0][0x3c8], PT ;  /* 0x0000f20023007a0c */ /* 0x000fe40003f86270 */
[----:B------:R-:W-:Y:S01]  /*10830*/  @!P0 LEA.HI.X R7, R37, R2, R38, 0x2, P2 ;  /* 0x0000000225078211 */ /* 0x000fe200010f1426 */
[----:B------:R-:W-:Y:S01]  /*10840*/  @!P3 ST.E.64 [R8.64], R126 ;  /* 0x0000007e0800b985 */ /* 0x000fe2000c101b06 */
[----:B------:R-:W-:Y:S02]  /*10850*/  ISETP.GE.AND P3, PT, R33, c[0x0][0x3c8], PT ;  /* 0x0000f20021007a0c */ /* 0x000fe40003f66270 */
[----:B------:R-:W-:Y:S02]  /*10860*/  ISETP.GE.AND P2, PT, R31, c[0x0][0x3c8], PT ;  /* 0x0000f2001f007a0c */ /* 0x000fe40003f46270 */
[----:B-1----:R-:W-:-:S04]  /*10870*/  @!P1 LEA R4, P5, R39, R0, 0x2 ;  /* 0x0000000027049211 */ /* 0x002fc800078a10ff */
[----:B------:R-:W-:-:S05]  /*10880*/  @!P1 LEA.HI.X R5, R39, R2, R40, 0x2, P5 ;  /* 0x0000000227059211 */ /* 0x000fca00028f1428 */
[----:B------:R1:W-:Y:S01]  /*10890*/  @!P1 ST.E.64 [R4.64], R122 ;  /* 0x0000007a04009985 */ /* 0x0003e2000c101b06 */
[----:B------:R-:W-:-:S03]  /*108a0*/  ISETP.GE.AND P1, PT, R29, c[0x0][0x3c8], PT ;  /* 0x0000f2001d007a0c */ /* 0x000fc60003f26270 */
[----:B------:R3:W-:Y:S01]  /*108b0*/  @!P0 ST.E.64 [R6.64], R118 ;  /* 0x0000007606008985 */ /* 0x0007e2000c101b06 */
[----:B------:R-:W-:Y:S02]  /*108c0*/  ISETP.GE.AND P0, PT, R27, c[0x0][0x3c8], PT ;  /* 0x0000f2001b007a0c */ /* 0x000fe40003f06270 */
[----:B-1----:R-:W-:-:S04]  /*108d0*/  @!P4 LEA R4, P5, R35, R0, 0x2 ;  /* 0x000000002304c211 */ /* 0x002fc800078a10ff */
[----:B------:R-:W-:Y:S02]  /*108e0*/  @!P4 LEA.HI.X R5, R35, R2, R36, 0x2, P5 ;  /* 0x000000022305c211 */ /* 0x000fe400028f1424 */
[----:B------:R-:W-:-:S03]  /*108f0*/  @!P3 LEA R10, P5, R33, R0, 0x2 ;  /* 0x00000000210ab211 */ /* 0x000fc600078a10ff */
[----:B------:R1:W-:Y:S01]  /*10900*/  @!P4 ST.E.64 [R4.64], R114 ;  /* 0x000000720400c985 */ /* 0x0003e2000c101b06 */
[----:B------:R-:W-:Y:S02]  /*10910*/  @!P2 LEA R8, P4, R31, R0, 0x2 ;  /* 0x000000001f08a211 */ /* 0x000fe400078810ff */
[----:B------:R-:W-:Y:S02]  /*10920*/  @!P3 LEA.HI.X R11, R33, R2, R34, 0x2, P5 ;  /* 0x00000002210bb211 */ /* 0x000fe400028f1422 */
[----:B---3--:R-:W-:Y:S02]  /*10930*/  @!P1 LEA R6, P5, R29, R0, 0x2 ;  /* 0x000000001d069211 */ /* 0x008fe400078a10ff */
[-C--:B------:R-:W-:Y:S01]  /*10940*/  @!P2 LEA.HI.X R9, R31, R2.reuse, R32, 0x2, P4 ;  /* 0x000000021f09a211 */ /* 0x080fe200020f1420 */
[----:B------:R3:W-:Y:S01]  /*10950*/  @!P3 ST.E.64 [R10.64], R110 ;  /* 0x0000006e0a00b985 */ /* 0x0007e2000c101b06 */
[----:B------:R-:W-:-:S03]  /*10960*/  @!P1 LEA.HI.X R7, R29, R2, R30, 0x2, P5 ;  /* 0x000000021d079211 */ /* 0x000fc600028f141e */
[----:B------:R3:W-:Y:S04]  /*10970*/  @!P2 ST.E.64 [R8.64], R74 ;  /* 0x0000004a0800a985 */ /* 0x0007e8000c101b06 */
[----:B------:R3:W-:Y:S01]  /*10980*/  @!P1 ST.E.64 [R6.64], R78 ;  /* 0x0000004e06009985 */ /* 0x0007e2000c101b06 */
[----:B-1----:R-:W-:-:S04]  /*10990*/  @!P0 LEA R4, P4, R27, R0, 0x2 ;  /* 0x000000001b048211 */ /* 0x002fc800078810ff */
[----:B------:R-:W-:-:S05]  /*109a0*/  @!P0 LEA.HI.X R5, R27, R2, R28, 0x2, P4 ;  /* 0x000000021b058211 */ /* 0x000fca00020f141c */
[----:B------:R3:W-:Y:S01]  /*109b0*/  @!P0 ST.E.64 [R4.64], R90 ;  /* 0x0000005a04008985 */ /* 0x0007e2000c101b06 */
[----:B------:R-:W-:-:S13]  /*109c0*/  ISETP.GE.AND P0, PT, R25, c[0x0][0x3c8], PT ;  /* 0x0000f20019007a0c */ /* 0x000fda0003f06270 */
[----:B------:R-:W-:Y:S05]  /*109d0*/  @P0 BRA `(.L_x_1307) ;  /* 0x0000030000000947 */ /* 0x000fea0003800000 */
[----:B---3--:R-:W-:-:S04]  /*109e0*/  LEA R4, P0, R25, R0, 0x2 ;  /* 0x0000000019047211 */ /* 0x008fc800078010ff */
[----:B------:R-:W-:-:S05]  /*109f0*/  LEA.HI.X R5, R25, R2, R26, 0x2, P0 ;  /* 0x0000000219057211 */ /* 0x000fca00000f141a */
[----:B------:R1:W-:Y:S01]  /*10a00*/  ST.E.64 [R4.64], R94 ;  /* 0x0000005e04007985 */ /* 0x0003e2000c101b06 */
[----:B------:R-:W-:Y:S05]  /*10a10*/  BRA `(.L_x_1307) ;  /* 0x000002c000007947 */ /* 0x000fea0003800000 */
.L_x_1299:
[----:B------:R-:W2:Y:S02]  /*10a20*/  S2R R4, SR_TID.X ;  /* 0x0000000000047919 */ /* 0x000ea40000002100 */
[----:B--2---:R-:W-:-:S13]  /*10a30*/  ISETP.GT.AND P0, PT, R4, 0x7f, PT ;  /* 0x0000007f0400780c */ /* 0x004fda0003f04270 */
[----:B------:R-:W-:Y:S05]  /*10a40*/  @P0 BRA `(.L_x_1307) ;  /* 0x0000029000000947 */ /* 0x000fea0003800000 */
[----:B------:R-:W2:Y:S01]  /*10a50*/  LDL.LU R3, [R1+0x78] ;  /* 0x0000780001037983 */ /* 0x000ea20000300800 */
[----:B------:R-:W-:-:S05]  /*10a60*/  MOV R2, c[0x0][0x4e8] ;  /* 0x00013a0000027a02 */ /* 0x000fca0000000f00 */
[----:B------:R-:W-:Y:S01]  /*10a70*/  IMAD R0, R2, c[0x0][0x388], RZ ;  /* 0x0000e20002007a24 */ /* 0x000fe200078e02ff */
[----:B--2---:R-:W-:-:S04]  /*10a80*/  IADD3 R4, R3, R4, RZ ;  /* 0x0000000403047210 */ /* 0x004fc80007ffe0ff */
[----:B------:R-:W-:-:S13]  /*10a90*/  ISETP.GE.AND P0, PT, R4, R0, PT ;  /* 0x000000000400720c */ /* 0x000fda0003f06270 */
[----:B------:R-:W-:Y:S05]  /*10aa0*/  @P0 BRA `(.L_x_1307) ;  /* 0x0000023000000947 */ /* 0x000fea0003800000 */
[----:B------:R-:W2:Y:S04]  /*10ab0*/  LDL.LU R3, [R1+0x44] ;  /* 0x0000440001037983 */ /* 0x000ea80000300800 */
[----:B------:R-:W3:Y:S04]  /*10ac0*/  LDL.LU R9, [R1+0x40] ;  /* 0x0000400001097983 */ /* 0x000ee80000300800 */
[----:B------:R-:W4:Y:S01]  /*10ad0*/  LDL.LU R8, [R1+0x48] ;  /* 0x0000480001087983 */ /* 0x000f220000300800 */
[----:B------:R-:W-:-:S13]  /*10ae0*/  ISETP.NE.AND P0, PT, R2, 0x1, PT ;  /* 0x000000010200780c */ /* 0x000fda0003f05270 */
[----:B------:R-:W-:Y:S01]  /*10af0*/  @P0 IMAD.HI.U32 R7, R4, c[0x0][0x4ec], RZ ;  /* 0x00013b0004070a27 */ /* 0x000fe200078e00ff */
[----:B--2---:R-:W-:Y:S02]  /*10b00*/  SHF.R.S32.HI R0, RZ, 0x1f, R3 ;  /* 0x0000001fff007819 */ /* 0x004fe40000011403 */
[----:B---3--:R-:W-:-:S03]  /*10b10*/  SHF.R.S32.HI R6, RZ, 0x1f, R9 ;  /* 0x0000001fff067819 */ /* 0x008fc60000011409 */
[----:B------:R-:W-:-:S04]  /*10b20*/  IMAD R0, R0, c[0x0][0x4d0], RZ ;  /* 0x0001340000007a24 */ /* 0x000fc800078e02ff */
[C---:B------:R-:W-:Y:S01]  /*10b30*/  IMAD R5, R3.reuse, c[0x0][0x4d4], R0 ;  /* 0x0001350003057a24 */ /* 0x040fe200078e0200 */
[----:B------:R-:W-:Y:S01]  /*10b40*/  MOV R0, R4 ;  /* 0x0000000400007202 */ /* 0x000fe20000000f00 */
[----:B------:R-:W-:Y:S01]  /*10b50*/  IMAD.WIDE.U32 R2, R3, c[0x0][0x4d0], RZ ;  /* 0x0001340003027a25 */ /* 0x000fe200078e00ff */
[----:B------:R-:W-:-:S03]  /*10b60*/  @P0 SHF.R.U32.HI R0, RZ, c[0x0][0x4f0], R7 ;  /* 0x00013c00ff000a19 */ /* 0x000fc60000011607 */
[----:B------:R-:W-:Y:S01]  /*10b70*/  IMAD R6, R6, c[0x0][0x4d8], RZ ;  /* 0x0001360006067a24 */ /* 0x000fe200078e02ff */
[----:B------:R-:W-:Y:S02]  /*10b80*/  IADD3 R3, R3, R5, RZ ;  /* 0x0000000503037210 */ /* 0x000fe40007ffe0ff */
[----:B----4-:R-:W-:Y:S01]  /*10b90*/  SHF.R.S32.HI R5, RZ, 0x1f, R8 ;  /* 0x0000001fff057819 */ /* 0x010fe20000011408 */
[C---:B------:R-:W-:Y:S01]  /*10ba0*/  IMAD R7, R9.reuse, c[0x0][0x4dc], R6 ;  /* 0x0001370009077a24 */ /* 0x040fe200078e0206 */
[----:B------:R-:W-:Y:S01]  /*10bb0*/  IADD3 R6, -R0, RZ, RZ ;  /* 0x000000ff00067210 */ /* 0x000fe20007ffe1ff */
[----:B------:R-:W-:-:S04]  /*10bc0*/  IMAD.WIDE.U32 R2, R9, c[0x0][0x4d8], R2 ;  /* 0x0001360009027a25 */ /* 0x000fc800078e0002 */
[----:B------:R-:W-:Y:S01]  /*10bd0*/  IMAD R5, R5, c[0x0][0x4e0], RZ ;  /* 0x0001380005057a24 */ /* 0x000fe200078e02ff */
[----:B------:R-:W-:Y:S01]  /*10be0*/  IADD3 R3, R3, R7, RZ ;  /* 0x0000000703037210 */ /* 0x000fe20007ffe0ff */
[----:B------:R-:W-:Y:S01]  /*10bf0*/  IMAD R4, R6, c[0x0][0x4e8], R4 ;  /* 0x00013a0006047a24 */ /* 0x000fe200078e0204 */
[----:B------:R-:W-:Y:S01]  /*10c00*/  SHF.R.S32.HI R7, RZ, 0x1f, R0 ;  /* 0x0000001fff077819 */ /* 0x000fe20000011400 */
[C---:B------:R-:W-:Y:S02]  /*10c10*/  IMAD R6, R8.reuse, c[0x0][0x4e4], R5 ;  /* 0x0001390008067a24 */ /* 0x040fe400078e0205 */
[----:B------:R-:W-:Y:S01]  /*10c20*/  IMAD.WIDE.U32 R2, R8, c[0x0][0x4e0], R2 ;  /* 0x0001380008027a25 */ /* 0x000fe200078e0002 */
[----:B------:R-:W-:-:S04]  /*10c30*/  SHF.R.S32.HI R5, RZ, 0x1f, R4 ;  /* 0x0000001fff057819 */ /* 0x000fc80000011404 */
[----:B------:R-:W-:Y:S01]  /*10c40*/  IADD3 R2, P0, R0, R2, RZ ;  /* 0x0000000200027210 */ /* 0x000fe20007f1e0ff */
[----:B------:R-:W-:-:S03]  /*10c50*/  IMAD R0, R5, c[0x0][0x4c8], RZ ;  /* 0x0001320005007a24 */ /* 0x000fc600078e02ff */
[----:B------:R-:W-:Y:S01]  /*10c60*/  IADD3.X R3, R7, R3, R6, P0, !PT ;  /* 0x0000000307037210 */ /* 0x000fe200007fe406 */
[----:B------:R-:W-:-:S04]  /*10c70*/  IMAD R0, R4, c[0x0][0x4cc], R0 ;  /* 0x0001330004007a24 */ /* 0x000fc800078e0200 */
[----:B------:R-:W-:-:S05]  /*10c80*/  IMAD.WIDE.U32 R2, R4, c[0x0][0x4c8], R2 ;  /* 0x0001320004027a25 */ /* 0x000fca00078e0002 */
[----:B------:R-:W-:Y:S02]  /*10c90*/  IADD3 R0, R3, R0, RZ ;  /* 0x0000000003007210 */ /* 0x000fe40007ffe0ff */
[----:B------:R-:W-:-:S04]  /*10ca0*/  LEA R4, P0, R2, c[0x0][0x4a8], 0x2 ;  /* 0x00012a0002047a11 */ /* 0x000fc800078010ff */
[----:B------:R-:W-:Y:S02]  /*10cb0*/  LEA.HI.X R5, R2, c[0x0][0x4ac], R0, 0x2, P0 ;  /* 0x00012b0002057a11 */ /* 0x000fe400000f1400 */
[----:B------:R-:W-:-:S05]  /*10cc0*/  MOV R0, 0xff800000 ;  /* 0xff80000000007802 */ /* 0x000fca0000000f00 */
[----:B------:R2:W-:Y:S02]  /*10cd0*/  STG.E [R4.64], R0 ;  /* 0x0000000004007986 */ /* 0x0005e4000c101906 */
.L_x_1307:
[----:B------:R-:W-:Y:S05]  /*10ce0*/  BSYNC B1 ;  /* 0x0000000000017941 */ /* 0x000fea0003800000 */
.L_x_1298:
[----:B-12---:R-:W2:Y:S02]  /*10cf0*/  LDL R0, [R1+0xb8] ;  /* 0x0000b80001007983 */ /* 0x006ea40000100800 */
[----:B--2---:R-:W-:-:S13]  /*10d00*/  ISETP.NE.AND P0, PT, R0, RZ, PT ;  /* 0x000000ff0000720c */ /* 0x004fda0003f05270 */
[----:B------:R-:W-:Y:S01]  /*10d10*/  @P0 WARPSYNC 0xffffffff ;  /* 0xffffffff00000948 */ /* 0x000fe20003800000 */
[----:B------:R-:W-:Y:S06]  /*10d20*/  @P0 BAR.SYNC.DEFER_BLOCKING 0x5, 0x80 ;  /* 0x0142000000000b1d */ /* 0x000fec0000010000 */
[----:B------:R-:W1:Y:S04]  /*10d30*/  @P0 LDS R0, [0xc100] ;  /* 0x00c10000ff000984 */ /* 0x000e680000000800 */
[----:B-1----:R1:W-:Y:S04]  /*10d40*/  @P0 STL [R1+0x7c], R0 ;  /* 0x00007c0001000387 */ /* 0x0023e80000100800 */
[----:B------:R-:W-:Y:S06]  /*10d50*/  @P0 BAR.ARV 0x4, 0x80 ;  /* 0x0102000000000b1d */ /* 0x000fec0000002000 */
[----:B------:R-:W-:Y:S05]  /*10d60*/  @P0 BRA `(.L_x_1308) ;  /* 0x0000009000000947 */ /* 0x000fea0003800000 */
[----:B------:R-:W-:Y:S05]  /*10d70*/  BRA.DIV ~URZ, `(.L_x_1309) ;  /* 0x00002f427f007947 */ /* 0x000fea000b800000 */
[----:B-1----:R1:W2:Y:S02]  /*10d80*/  SHFL.IDX PT, R0, R24, RZ, 0x1f ;  /* 0x00001fff18007589 */ /* 0x0022a400000e0000 */
.L_x_1334:
[----:B---3--:R-:W3:Y:S01]  /*10d90*/  S2R R2, SR_TID.X ;  /* 0x0000000000027919 */ /* 0x008ee20000002100 */
[----:B------:R-:W-:Y:S03]  /*10da0*/  WARPSYNC 0xffffffff ;  /* 0xffffffff00007948 */ /* 0x000fe60003800000 */
[----:B------:R-:W-:Y:S06]  /*10db0*/  BAR.SYNC.DEFER_BLOCKING 0x4, 0x80 ;  /* 0x0102000000007b1d */ /* 0x000fec0000010000 */
[----:B--2---:R2:W-:Y:S01]  /*10dc0*/  STL [R1+0x7c], R0 ;  /* 0x00007c0001007387 */ /* 0x0045e20000100800 */
[----:B---3--:R-:W-:-:S13]  /*10dd0*/  LOP3.LUT P0, RZ, R2, 0x7f, RZ, 0xc0, !PT ;  /* 0x0000007f02ff7812 */ /* 0x008fda000780c0ff */
[----:B------:R2:W-:Y:S04]  /*10de0*/  @!P0 STS [0xc100], R24 ;  /* 0x00c10018ff008388 */ /* 0x0005e80000000800 */
[----:B------:R-:W-:Y:S06]  /*10df0*/  BAR.ARV 0x5, 0x80 ;  /* 0x0142000000007b1d */ /* 0x000fec0000002000 */
.L_x_1308:
[----:B-12---:R-:W2:Y:S02]  /*10e00*/  LDL R0, [R1+0x7c] ;  /* 0x00007c0001007983 */ /* 0x006ea40000100800 */
[----:B--2---:R-:W-:-:S13]  /*10e10*/  ISETP.GE.AND P0, PT, R0, c[0x0][0x538], PT ;  /* 0x00014e0000007a0c */ /* 0x004fda0003f06270 */
[----:B---345:R-:W-:Y:S01]  /*10e20*/  @P0 CALL.REL.NOINC `(.L_x_1310) ;  /* 0x0000001000000944 */ /* 0x038fe20003c00000 */
[----:B------:R-:W-:Y:S05]  /*10e30*/  BRA `(.L_x_1311) ;  /* 0xfffefcb000007947 */ /* 0x000fea000383ffff */
.L_x_1310:
[----:B------:R-:W-:Y:S05]  /*10e40*/  EXIT ;  /* 0x000000000000794d */ /* 0x000fea0003800000 */
.L_x_1256:
[----:B------:R-:W-:Y:S01]  /*10e50*/  IMAD.MOV.U32 R5, RZ, RZ, R10 ;  /* 0x000000ffff057224 */ /* 0x000fe200078e000a */
[----:B------:R-:W-:Y:S01]  /*10e60*/  MOV R3, RZ ;  /* 0x000000ff00037202 */ /* 0x000fe20000000f00 */
[----:B------:R-:W-:Y:S01]  /*10e70*/  IMAD.MOV.U32 R0, RZ, RZ, 0x1c1f ;  /* 0x00001c1fff007424 */ /* 0x000fe200078e00ff */
[----:B------:R-:W-:Y:S02]  /*10e80*/  MOV R2, 0x10ea0 ;  /* 0x00010ea000027802 */ /* 0x000fe40000000f00 */
[----:B-----5:R-:W-:Y:S05]  /*10e90*/  CALL.REL.NOINC `($__internal_18_$__cuda_sm70_shflsync_idx_p) ;  /* 0x00002ee000007944 */ /* 0x020fea0003c00000 */
[----:B------:R-:W-:Y:S01]  /*10ea0*/  MOV R4, R0 ;  /* 0x0000000000047202 */ /* 0x000fe20000000f00 */
[----:B------:R-:W-:Y:S05]  /*10eb0*/  BRA `(.L_x_1312) ;  /* 0xffff09f000007947 */ /* 0x000fea000383ffff */
.L_x_1257:
[----:B------:R-:W-:Y:S01]  /*10ec0*/  IMAD.MOV.U32 R5, RZ, RZ, R12 ;  /* 0x000000ffff057224 */ /* 0x000fe200078e000c */
[----:B------:R-:W-:Y:S01]  /*10ed0*/  MOV R3, RZ ;  /* 0x000000ff00037202 */ /* 0x000fe20000000f00 */
[----:B------:R-:W-:Y:S01]  /*10ee0*/  IMAD.MOV.U32 R0, RZ, RZ, 0x1c1f ;  /* 0x00001c1fff007424 */ /* 0x000fe200078e00ff */
[----:B------:R-:W-:Y:S02]  /*10ef0*/  MOV R2, 0x10f10 ;  /* 0x00010f1000027802 */ /* 0x000fe40000000f00 */
[----:B-12--5:R-:W-:Y:S05]  /*10f00*/  CALL.REL.NOINC `($__internal_18_$__cuda_sm70_shflsync_idx_p) ;  /* 0x00002e7000007944 */ /* 0x026fea0003c00000 */
[----:B------:R-:W-:Y:S05]  /*10f10*/  BRA `(.L_x_1313) ;  /* 0xffff09b000007947 */ /* 0x000fea000383ffff */
.L_x_1260:
[----:B------:R-:W-:Y:S01]  /*10f20*/  IMAD.MOV.U32 R5, RZ, RZ, R10 ;  /* 0x000000ffff057224 */ /* 0x000fe200078e000a */
[----:B-1----:R-:W-:Y:S01]  /*10f30*/  MOV R3, 0x1 ;  /* 0x0000000100037802 */ /* 0x002fe20000000f00 */
[----:B----4-:R-:W-:Y:S01]  /*10f40*/  IMAD.MOV.U32 R0, RZ, RZ, 0x1c1f ;  /* 0x00001c1fff007424 */ /* 0x010fe200078e00ff */
[----:B------:R-:W-:-:S02]  /*10f50*/  MOV R2, 0x10f70 ;  /* 0x00010f7000027802 */ /* 0x000fc40000000f00 */
[----:B--2--5:R-:W-:Y:S05]  /*10f60*/  CALL.REL.NOINC `($__internal_18_$__cuda_sm70_shflsync_idx_p) ;  /* 0x00002e1000007944 */ /* 0x024fea0003c00000 */
[----:B------:R-:W-:Y:S01]  /*10f70*/  IMAD.MOV.U32 R4, RZ, RZ, R0 ;  /* 0x000000ffff047224 */ /* 0x000fe200078e0000 */
[----:B------:R-:W-:Y:S01]  /*10f80*/  MOV R3, 0x1 ;  /* 0x0000000100037802 */ /* 0x000fe20000000f00 */
[----:B------:R-:W-:Y:S01]  /*10f90*/  IMAD.MOV.U32 R5, RZ, RZ, R12 ;  /* 0x000000ffff057224 */ /* 0x000fe200078e000c */
[----:B------:R-:W-:-:S02]  /*10fa0*/  MOV R0, 0x1c1f ;  /* 0x00001c1f00007802 */ /* 0x000fc40000000f00 */
[----:B------:R-:W-:Y:S02]  /*10fb0*/  MOV R2, 0x10fd0 ;  /* 0x00010fd000027802 */ /* 0x000fe40000000f00 */
[----:B------:R-:W-:Y:S05]  /*10fc0*/  CALL.REL.NOINC `($__internal_18_$__cuda_sm70_shflsync_idx_p) ;  /* 0x00002db000007944 */ /* 0x000fea0003c00000 */
[----:B------:R-:W-:Y:S05]  /*10fd0*/  BRA `(.L_x_1314) ;  /* 0xffff0b3000007947 */ /* 0x000fea000383ffff */
.L_x_1263:
[----:B------:R-:W-:Y:S01]  /*10fe0*/  IMAD.MOV.U32 R5, RZ, RZ, R10 ;  /* 0x000000ffff057224 */ /* 0x000fe200078e000a */
[----:B-1----:R-:W-:Y:S01]  /*10ff0*/  MOV R3, 0x2 ;  /* 0x0000000200037802 */ /* 0x002fe20000000f00 */
[----:B------:R-:W-:Y:S01]  /*11000*/  IMAD.MOV.U32 R0, RZ, RZ, 0x1c1f ;  /* 0x00001c1fff007424 */ /* 0x000fe200078e00ff */
[----:B------:R-:W-:Y:S02]  /*11010*/  MOV R2, 0x11030 ;  /* 0x0001103000027802 */ /* 0x000fe40000000f00 */
[----:B--23-5:R-:W-:Y:S05]  /*11020*/  CALL.REL.NOINC `($__internal_18_$__cuda_sm70_shflsync_idx_p) ;  /* 0x00002d5000007944 */ /* 0x02cfea0003c00000 */
[----:B------:R-:W-:Y:S01]  /*11030*/  MOV R4, R0 ;  /* 0x0000000000047202 */ /* 0x000fe20000000f00 */
[----:B------:R-:W-:Y:S05]  /*11040*/  BRA `(.L_x_1315) ;  /* 0xffff0c8000007947 */ /* 0x000fea000383ffff */
.L_x_1264:
[----:B------:R-:W-:Y:S01]  /*11050*/  IMAD.MOV.U32 R5, RZ, RZ, R12 ;  /* 0x000000ffff057224 */ /* 0x000fe200078e000c */
[----:B-1----:R-:W-:Y:S01]  /*11060*/  MOV R3, 0x2 ;  /* 0x0000000200037802 */ /* 0x002fe20000000f00 */
[----:B------:R-:W-:Y:S01]  /*11070*/  IMAD.MOV.U32 R0, RZ, RZ, 0x1c1f ;  /* 0x00001c1fff007424 */ /* 0x000fe200078e00ff */
[----:B------:R-:W-:Y:S02]  /*11080*/  MOV R2, 0x110a0 ;  /* 0x000110a000027802 */ /* 0x000fe40000000f00 */
[----:B--2345:R-:W-:Y:S05]  /*11090*/  CALL.REL.NOINC `($__internal_18_$__cuda_sm70_shflsync_idx_p) ;  /* 0x00002ce000007944 */ /* 0x03cfea0003c00000 */
[----:B------:R-:W-:Y:S05]  /*110a0*/  BRA `(.L_x_1316) ;  /* 0xffff0c4000007947 */ /* 0x000fea000383ffff */
.L_x_1267:
[----:B------:R-:W-:Y:S01]  /*110b0*/  IMAD.MOV.U32 R5, RZ, RZ, R10 ;  /* 0x000000ffff057224 */ /* 0x000fe200078e000a */
[----:B--2---:R-:W-:Y:S01]  /*110c0*/  MOV R3, 0x3 ;  /* 0x0000000300037802 */ /* 0x004fe20000000f00 */
[----:B------:R-:W-:Y:S01]  /*110d0*/  IMAD.MOV.U32 R0, RZ, RZ, 0x1c1f ;  /* 0x00001c1fff007424 */ /* 0x000fe200078e00ff */
[----:B------:R-:W-:-:S02]  /*110e0*/  MOV R2, 0x11100 ;  /* 0x0001110000027802 */ /* 0x000fc40000000f00 */
[----:B-1-345:R-:W-:Y:S05]  /*110f0*/  CALL.REL.NOINC `($__internal_18_$__cuda_sm70_shflsync_idx_p) ;  /* 0x00002c8000007944 */ /* 0x03afea0003c00000 */
[----:B------:R-:W-:Y:S01]  /*11100*/  IMAD.MOV.U32 R4, RZ, RZ, R0 ;  /* 0x000000ffff047224 */ /* 0x000fe200078e0000 */
[----:B------:R-:W-:Y:S01]  /*11110*/  MOV R3, 0x3 ;  /* 0x0000000300037802 */ /* 0x000fe20000000f00 */
[----:B------:R-:W-:Y:S01]  /*11120*/  IMAD.MOV.U32 R5, RZ, RZ, R12 ;  /* 0x000000ffff057224 */ /* 0x000fe200078e000c */
[----:B------:R-:W-:-:S02]  /*11130*/  MOV R0, 0x1c1f ;  /* 0x00001c1f00007802 */ /* 0x000fc40000000f00 */
[----:B------:R-:W-:Y:S02]  /*11140*/  MOV R2, 0x11160 ;  /* 0x0001116000027802 */ /* 0x000fe40000000f00 */
[----:B------:R-:W-:Y:S05]  /*11150*/  CALL.REL.NOINC `($__internal_18_$__cuda_sm70_shflsync_idx_p) ;  /* 0x00002c2000007944 */ /* 0x000fea0003c00000 */
[----:B------:R-:W-:Y:S05]  /*11160*/  BRA `(.L_x_1317) ;  /* 0xffff0d5000007947 */ /* 0x000fea000383ffff */
.L_x_1270:
[----:B------:R-:W-:Y:S01]  /*11170*/  IMAD.MOV.U32 R5, RZ, RZ, R10 ;  /* 0x000000ffff057224 */ /* 0x000fe200078e000a */
[----:B------:R-:W-:Y:S01]  /*11180*/  MOV R3, RZ ;  /* 0x000000ff00037202 */ /* 0x000fe20000000f00 */
[----:B------:R-:W-:Y:S01]  /*11190*/  IMAD.MOV.U32 R0, RZ, RZ, 0x1c1f ;  /* 0x00001c1fff007424 */ /* 0x000fe200078e00ff */
[----:B------:R-:W-:Y:S02]  /*111a0*/  MOV R2, 0x111c0 ;  /* 0x000111c000027802 */ /* 0x000fe40000000f00 */
[----:B------:R-:W-:Y:S05]  /*111b0*/  CALL.REL.NOINC `($__internal_18_$__cuda_sm70_shflsync_idx_p) ;  /* 0x00002bc000007944 */ /* 0x000fea0003c00000 */
[----:B------:R-:W-:Y:S01]  /*111c0*/  MOV R4, R0 ;  /* 0x0000000000047202 */ /* 0x000fe20000000f00 */
[----:B------:R-:W-:Y:S05]  /*111d0*/  BRA `(.L_x_1318) ;  /* 0xffff2a1000007947 */ /* 0x000fea000383ffff */
.L_x_1271:
[----:B------:R-:W-:Y:S01]  /*111e0*/  IMAD.MOV.U32 R5, RZ, RZ, R13 ;  /* 0x000000ffff057224 */ /* 0x000fe200078e000d */
[----:B------:R-:W-:Y:S01]  /*111f0*/  MOV R3, RZ ;  /* 0x000000ff00037202 */ /* 0x000fe20000000f00 */
[----:B------:R-:W-:Y:S01]  /*11200*/  IMAD.MOV.U32 R0, RZ, RZ, 0x1c1f ;  /* 0x00001c1fff007424 */ /* 0x000fe200078e00ff */
[----:B------:R-:W-:Y:S02]  /*11210*/  MOV R2, 0x11230 ;  /* 0x0001123000027802 */ /* 0x000fe40000000f00 */
[----:B-12---:R-:W-:Y:S05]  /*11220*/  CALL.REL.NOINC `($__internal_18_$__cuda_sm70_shflsync_idx_p) ;  /* 0x00002b5000007944 */ /* 0x006fea0003c00000 */
[----:B------:R-:W-:Y:S01]  /*11230*/  IADD3 R8, P0, R0, R159, RZ ;  /* 0x0000009f00087210 */ /* 0x000fe20007f1e0ff */
[----:B------:R-:W-:Y:S01]  /*11240*/  IMAD.MOV.U32 R5, RZ, RZ, R10 ;  /* 0x000000ffff057224 */ /* 0x000fe200078e000a */
[C---:B------:R-:W-:Y:S02]  /*11250*/  IADD3 R3, R240.reuse, 0x20, RZ ;  /* 0x00000020f0037810 */ /* 0x040fe40007ffe0ff */
[----:B------:R-:W-:Y:S01]  /*11260*/  IADD3 R2, R240, 0x40, RZ ;  /* 0x00000040f0027810 */ /* 0x000fe20007ffe0ff */
[----:B------:R-:W-:Y:S01]  /*11270*/  IMAD.X R9, R4, 0x1, R125, P0 ;  /* 0x0000000104097824 */ /* 0x000fe200000e067d */
[----:B------:R-:W-:-:S02]  /*11280*/  IADD3 R6, P6, R0, R160, RZ ;  /* 0x000000a000067210 */ /* 0x000fc40007fde0ff */
[----:B------:R-:W-:Y:S02]  /*11290*/  ISETP.GE.AND P5, PT, R240, c[0x0][0x1d4], PT ;  /* 0x00007500f0007a0c */ /* 0x000fe40003fa6270 */
[----:B------:R-:W-:Y:S01]  /*112a0*/  ISETP.GE.AND P4, PT, R3, c[0x0][0x1d4], PT ;  /* 0x0000750003007a0c */ /* 0x000fe20003f86270 */
[----:B------:R-:W-:Y:S01]  /*112b0*/  IMAD.X R7, R4, 0x1, R127, P6 ;  /* 0x0000000104077824 */ /* 0x000fe200030e067f */
[----:B------:R-:W-:Y:S02]  /*112c0*/  ISETP.GE.AND P0, PT, R2, c[0x0][0x1d4], PT ;  /* 0x0000750002007a0c */ /* 0x000fe40003f06270 */
[----:B------:R-:W-:Y:S01]  /*112d0*/  IADD3 R2, P6, R0, R161, RZ ;  /* 0x000000a100027210 */ /* 0x000fe20007fde0ff */
[----:B------:R-:W-:Y:S01]  /*112e0*/  IMAD.MOV.U32 R0, RZ, RZ, 0x1c1f ;  /* 0x00001c1fff007424 */ /* 0x000fe200078e00ff */
[----:B------:R-:W-:Y:S02]  /*112f0*/  SEL R12, RZ, 0x10, P5 ;  /* 0x00000010ff0c7807 */ /* 0x000fe40002800000 */
[----:B------:R-:W-:Y:S01]  /*11300*/  SEL R11, RZ, 0x10, P4 ;  /* 0x00000010ff0b7807 */ /* 0x000fe20002000000 */
[----:B------:R-:W-:Y:S01]  /*11310*/  IMAD.X R3, R4, 0x1, R126, P6 ;  /* 0x0000000104037824 */ /* 0x000fe200030e067e */
[----:B------:R-:W-:Y:S01]  /*11320*/  SEL R10, RZ, 0x10, P0 ;  /* 0x00000010ff0a7807 */ /* 0x000fe20000000000 */
[----:B------:R-:W-:Y:S01]  /*11330*/  @!PT LDS RZ, [RZ] ;  /* 0x00000000fffff984 */ /* 0x000fe20000000800 */
[----:B------:R-:W-:Y:S01]  /*11340*/  @!PT LDS RZ, [RZ] ;  /* 0x00000000fffff984 */ /* 0x000fe20000000800 */
[----:B------:R-:W-:Y:S01]  /*11350*/  @!PT LDS RZ, [RZ] ;  /* 0x00000000fffff984 */ /* 0x000fe20000000800 */
[----:B------:R1:W-:Y:S04]  /*11360*/  LDGSTS.E.BYPASS.LTC128B.128 [R217+0x3100], [R8.64], !P5 ;  /* 0x0310000008d97fae */ /* 0x0003e8000e901d46 */
[----:B------:R1:W-:Y:S04]  /*11370*/  LDGSTS.E.BYPASS.LTC128B.128 [R217+0x4100], [R6.64], !P4 ;  /* 0x0410000006d97fae */ /* 0x0003e8000e101d46 */
[----:B------:R2:W-:Y:S02]  /*11380*/  LDGSTS.E.BYPASS.LTC128B.128 [R217+0x5100], [R2.64], !P0 ;  /* 0x0510000002d97fae */ /* 0x0005e4000c101d46 */
[----:B--2---:R-:W-:Y:S01]  /*11390*/  IMAD.MOV.U32 R3, RZ, RZ, 0x1 ;  /* 0x00000001ff037424 */ /* 0x004fe200078e00ff */
[----:B------:R-:W-:-:S02]  /*113a0*/  MOV R2, 0x113c0 ;  /* 0x000113c000027802 */ /* 0x000fc40000000f00 */
[----:B-1----:R-:W-:Y:S05]  /*113b0*/  CALL.REL.NOINC `($__internal_18_$__cuda_sm70_shflsync_idx_p) ;  /* 0x000029c000007944 */ /* 0x002fea0003c00000 */
[----:B------:R-:W-:Y:S01]  /*113c0*/  IMAD.MOV.U32 R4, RZ, RZ, R0 ;  /* 0x000000ffff047224 */ /* 0x000fe200078e0000 */
[----:B------:R-:W-:Y:S01]  /*113d0*/  MOV R3, 0x1 ;  /* 0x0000000100037802 */ /* 0x000fe20000000f00 */
[----:B------:R-:W-:Y:S01]  /*113e0*/  IMAD.MOV.U32 R5, RZ, RZ, R13 ;  /* 0x000000ffff057224 */ /* 0x000fe200078e000d */
[----:B------:R-:W-:-:S02]  /*113f0*/  MOV R0, 0x1c1f ;  /* 0x00001c1f00007802 */ /* 0x000fc40000000f00 */
[----:B------:R-:W-:Y:S02]  /*11400*/  MOV R2, 0x11420 ;  /* 0x0001142000027802 */ /* 0x000fe40000000f00 */
[----:B------:R-:W-:Y:S05]  /*11410*/  CALL.REL.NOINC `($__internal_18_$__cuda_sm70_shflsync_idx_p) ;  /* 0x0000296000007944 */ /* 0x000fea0003c00000 */
[----:B------:R-:W-:Y:S05]  /*11420*/  BRA `(.L_x_1319) ;  /* 0xffff293000007947 */ /* 0x000fea000383ffff */
.L_x_1272:
[----:B------:R-:W-:Y:S01]  /*11430*/  IMAD.MOV.U32 R5, RZ, RZ, R4 ;  /* 0x000000ffff057224 */ /* 0x000fe200078e0004 */
[----:B------:R-:W-:Y:S01]  /*11440*/  MOV R3, RZ ;  /* 0x000000ff00037202 */ /* 0x000fe20000000f00 */
[----:B------:R-:W-:Y:S01]  /*11450*/  IMAD.MOV.U32 R0, RZ, RZ, 0x1c1f ;  /* 0x00001c1fff007424 */ /* 0x000fe200078e00ff */
[----:B------:R-:W-:Y:S02]  /*11460*/  MOV R2, 0x11480 ;  /* 0x0001148000027802 */ /* 0x000fe40000000f00 */
[----:B------:R-:W-:Y:S05]  /*11470*/  CALL.REL.NOINC `($__internal_18_$__cuda_sm70_shflsync_idx_p) ;  /* 0x0000290000007944 */ /* 0x000fea0003c00000 */
[----:B------:R-:W-:Y:S05]  /*11480*/  BRA `(.L_x_1320) ;  /* 0xffff2b3000007947 */ /* 0x000fea000383ffff */
.L_x_1273:
[----:B------:R-:W-:Y:S01]  /*11490*/  IMAD.MOV.U32 R5, RZ, RZ, R4 ;  /* 0x000000ffff057224 */ /* 0x000fe200078e0004 */
[----:B------:R-:W-:Y:S01]  /*114a0*/  MOV R3, 0x1 ;  /* 0x0000000100037802 */ /* 0x000fe20000000f00 */
[----:B------:R-:W-:Y:S01]  /*114b0*/  IMAD.MOV.U32 R0, RZ, RZ, 0x1c1f ;  /* 0x00001c1fff007424 */ /* 0x000fe200078e00ff */
[----:B------:R-:W-:Y:S02]  /*114c0*/  MOV R2, 0x114e0 ;  /* 0x000114e000027802 */ /* 0x000fe40000000f00 */
[----:B-1----:R-:W-:Y:S05]  /*114d0*/  CALL.REL.NOINC `($__internal_18_$__cuda_sm70_shflsync_idx_p) ;  /* 0x000028a000007944 */ /* 0x002fea0003c00000 */
[----:B------:R-:W-:Y:S01]  /*114e0*/  IMAD.IADD R0, R6, 0x1, R0 ;  /* 0x0000000106007824 */ /* 0x000fe200078e0200 */
[----:B------:R-:W-:Y:S01]  /*114f0*/  MOV R2, 0x11750 ;  /* 0x0001175000027802 */ /* 0x000fe20000000f00 */
[----:B------:R-:W-:Y:S02]  /*11500*/  IMAD.MOV.U32 R5, RZ, RZ, R4 ;  /* 0x000000ffff057224 */ /* 0x000fe400078e0004 */
[----:B------:R-:W-:Y:S01]  /*11510*/  IMAD.MOV.U32 R3, RZ, RZ, 0x2 ;  /* 0x00000002ff037424 */ /* 0x000fe200078e00ff */
        /* <DEDUP_REMOVED lines=28> */
[----:B------:R-:W-:Y:S01]  /*116e0*/  ISETP.GT.AND P0, PT, R0, 0x39, PT ;  /* 0x000000390000780c */ /* 0x000fe20003f04270 */
[----:B------:R-:W-:Y:S01]  /*116f0*/  IMAD.MOV.U32 R0, RZ, RZ, 0x1c1f ;  /* 0x00001c1fff007424 */ /* 0x000fe200078e00ff */
[----:B------:R-:W-:Y:S02]  /*11700*/  FSEL R117, R46, -INF , P6 ;  /* 0xff8000002e757808 */ /* 0x000fe40003000000 */
[----:B------:R-:W-:-:S02]  /*11710*/  FSEL R123, R47, -INF , P5 ;  /* 0xff8000002f7b7808 */ /* 0x000fc40002800000 */
[----:B------:R-:W-:Y:S02]  /*11720*/  FSEL R122, R34, -INF , P4 ;  /* 0xff800000227a7808 */ /* 0x000fe40002000000 */
[----:B------:R-:W-:Y:S02]  /*11730*/  FSEL R121, R32, -INF , P0 ;  /* 0xff80000020797808 */ /* 0x000fe40000000000 */
[----:B------:R-:W-:Y:S05]  /*11740*/  CALL.REL.NOINC `($__internal_18_$__cuda_sm70_shflsync_idx_p) ;  /* 0x0000263000007944 */ /* 0x000fea0003c00000 */
        /* <DEDUP_REMOVED lines=40> */
[----:B------:R-:W-:Y:S02]  /*119d0*/  FMNMX.FTZ R6, R9, R11, !PT ;  /* 0x0000000b09067209 */ /* 0x000fe40007810000 */
[----:B------:R-:W-:Y:S02]  /*119e0*/  FMNMX.FTZ R2, R23, R25, !PT ;  /* 0x0000001917027209 */ /* 0x000fe40007810000 */
[----:B------:R-:W-:Y:S02]  /*119f0*/  IMNMX R0, R7, R0, PT ;  /* 0x0000000007007217 */ /* 0x000fe40003800200 */
[----:B------:R-:W-:Y:S02]  /*11a00*/  FMNMX.FTZ R3, R13, R6, !PT ;  /* 0x000000060d037209 */ /* 0x000fe40007810000 */
[----:B------:R-:W-:-:S02]  /*11a10*/  ISETP.GT.AND P6, PT, R0, RZ, PT ;  /* 0x000000ff0000720c */ /* 0x000fc40003fc4270 */
[----:B------:R-:W-:Y:S02]  /*11a20*/  ISETP.GT.AND P5, PT, R0, 0x1, PT ;  /* 0x000000010000780c */ /* 0x000fe40003fa4270 */
[----:B------:R-:W-:Y:S02]  /*11a30*/  FMNMX.FTZ R4, R8, R10, !PT ;  /* 0x0000000a08047209 */ /* 0x000fe40007810000 */
[----:B------:R-:W-:Y:S02]  /*11a40*/  ISETP.GT.AND P4, PT, R0, 0x8, PT ;  /* 0x000000080000780c */ /* 0x000fe40003f84270 */
[----:B------:R-:W-:Y:S02]  /*11a50*/  FSEL R7, R156, -INF , P6 ;  /* 0xff8000009c077808 */ /* 0x000fe40003000000 */
[----:B------:R-:W-:Y:S02]  /*11a60*/  FSEL R28, R154, -INF , P5 ;  /* 0xff8000009a1c7808 */ /* 0x000fe40002800000 */
[----:B------:R-:W-:-:S02]  /*11a70*/  ISETP.GT.AND P5, PT, R0, 0x11, PT ;  /* 0x000000110000780c */ /* 0x000fc40003fa4270 */
[----:B------:R-:W-:Y:S02]  /*11a80*/  FMNMX.FTZ R2, R26, R2, !PT ;  /* 0x000000021a027209 */ /* 0x000fe40007810000 */
[----:B------:R-:W-:Y:S02]  /*11a90*/  FMNMX.FTZ R103, R15, R3, !PT ;  /* 0x000000030f677209 */ /* 0x000fe40007810000 */
[----:B------:R-:W-:Y:S02]  /*11aa0*/  ISETP.GT.AND P0, PT, R0, 0x9, PT ;  /* 0x000000090000780c */ /* 0x000fe40003f04270 */
[----:B------:R-:W-:Y:S02]  /*11ab0*/  FSEL R31, R141, -INF , P4 ;  /* 0xff8000008d1f7808 */ /* 0x000fe40002000000 */
[----:B------:R-:W-:Y:S02]  /*11ac0*/  FMNMX.FTZ R4, R12, R4, !PT ;  /* 0x000000040c047209 */ /* 0x000fe40007810000 */
[----:B------:R-:W-:-:S02]  /*11ad0*/  FMNMX.FTZ R3, R7, R28, !PT ;  /* 0x0000001c07037209 */ /* 0x000fc40007810000 */
[----:B------:R-:W-:Y:S02]  /*11ae0*/  FSEL R35, R102, -INF , P5 ;  /* 0xff80000066237808 */ /* 0x000fe40002800000 */
[----:B------:R-:W-:Y:S02]  /*11af0*/  ISETP.GT.AND P6, PT, R0, 0x10, PT ;  /* 0x000000100000780c */ /* 0x000fe40003fc4270 */
[----:B------:R-:W-:Y:S02]  /*11b00*/  FMNMX.FTZ R102, R27, R2, !PT ;  /* 0x000000021b667209 */ /* 0x000fe40007810000 */
[----:B------:R-:W-:Y:S02]  /*11b10*/  FSEL R32, R115, -INF , P0 ;  /* 0xff80000073207808 */ /* 0x000fe40000000000 */
[----:B------:R-:W-:Y:S02]  /*11b20*/  FMNMX.FTZ R4, R14, R4, !PT ;  /* 0x000000040e047209 */ /* 0x000fe40007810000 */
[----:B------:R-:W-:-:S02]  /*11b30*/  FMNMX.FTZ R2, R31, R3, !PT ;  /* 0x000000031f027209 */ /* 0x000fc40007810000 */
[----:B------:R-:W-:Y:S02]  /*11b40*/  FSEL R34, R104, -INF , P6 ;  /* 0xff80000068227808 */ /* 0x000fe40003000000 */
[----:B------:R-:W-:Y:S02]  /*11b50*/  FMNMX.FTZ R104, R16, R4, !PT ;  /* 0x0000000410687209 */ /* 0x000fe40007810000 */
[----:B------:R-:W-:Y:S02]  /*11b60*/  FMNMX.FTZ R2, R32, R2, !PT ;  /* 0x0000000220027209 */ /* 0x000fe40007810000 */
[----:B------:R-:W-:Y:S02]  /*11b70*/  ISETP.GT.AND P4, PT, R0, 0x18, PT ;  /* 0x000000180000780c */ /* 0x000fe40003f84270 */
[----:B------:R-:W-:Y:S02]  /*11b80*/  FMNMX.FTZ R104, R18, R104, !PT ;  /* 0x0000006812687209 */ /* 0x000fe40007810000 */
[----:B------:R-:W-:-:S02]  /*11b90*/  FMNMX.FTZ R2, R34, R2, !PT ;  /* 0x0000000222027209 */ /* 0x000fc40007810000 */
[----:B------:R-:W-:Y:S02]  /*11ba0*/  FMNMX.FTZ R103, R17, R103, !PT ;  /* 0x0000006711677209 */ /* 0x000fe40007810000 */
[----:B------:R-:W-:Y:S02]  /*11bb0*/  FMNMX.FTZ R102, R29, R102, !PT ;  /* 0x000000661d667209 */ /* 0x000fe40007810000 */
[----:B------:R-:W-:Y:S02]  /*11bc0*/  ISETP.GT.AND P0, PT, R0, 0x19, PT ;  /* 0x000000190000780c */ /* 0x000fe40003f04270 */
[----:B------:R-:W-:Y:S02]  /*11bd0*/  FSEL R52, R93, -INF , P4 ;  /* 0xff8000005d347808 */ /* 0x000fe40002000000 */
        /* <DEDUP_REMOVED lines=46> */
[----:B------:R-:W-:Y:S01]  /*11ec0*/  ISETP.GT.AND P0, PT, R0, 0x39, PT ;  /* 0x000000390000780c */ /* 0x000fe20003f04270 */
[----:B------:R-:W-:Y:S01]  /*11ed0*/  IMAD.MOV.U32 R0, RZ, RZ, 0x2 ;  /* 0x00000002ff007424 */ /* 0x000fe200078e00ff */
[----:B------:R-:W-:Y:S02]  /*11ee0*/  FSEL R110, R36, -INF , P4 ;  /* 0xff800000246e7808 */ /* 0x000fe40002000000 */
[----:B------:R-:W-:Y:S02]  /*11ef0*/  FMNMX.FTZ R104, R97, R104, !PT ;  /* 0x0000006861687209 */ /* 0x000fe40007810000 */
[----:B------:R-:W-:-:S02]  /*11f00*/  FMNMX.FTZ R2, R111, R2, !PT ;  /* 0x000000026f027209 */ /* 0x000fc40007810000 */
[----:B------:R-:W-:Y:S02]  /*11f10*/  FMNMX.FTZ R103, R123, R103, !PT ;  /* 0x000000677b677209 */ /* 0x000fe40007810000 */
[----:B------:R-:W-:Y:S02]  /*11f20*/  FMNMX.FTZ R102, R128, R102, !PT ;  /* 0x0000006680667209 */ /* 0x000fe40007810000 */
[----:B------:R-:W-:Y:S02]  /*11f30*/  FSEL R108, R42, -INF , P0 ;  /* 0xff8000002a6c7808 */ /* 0x000fe40000000000 */
[----:B------:R-:W-:Y:S02]  /*11f40*/  FMNMX.FTZ R104, R96, R104, !PT ;  /* 0x0000006860687209 */ /* 0x000fe40007810000 */
[----:B------:R-:W-:Y:S02]  /*11f50*/  FMNMX.FTZ R2, R110, R2, !PT ;  /* 0x000000026e027209 */ /* 0x000fe40007810000 */
[----:B------:R-:W-:Y:S01]  /*11f60*/  FMNMX.FTZ R103, R122, R103, !PT ;  /* 0x000000677a677209 */ /* 0x000fe20007810000 */
[----:B------:R-:W-:Y:S01]  /*11f70*/  IMAD.MOV.U32 R4, RZ, RZ, R104 ;  /* 0x000000ffff047224 */ /* 0x000fe200078e0068 */
[----:B------:R-:W-:-:S02]  /*11f80*/  FMNMX.FTZ R102, R127, R102, !PT ;  /* 0x000000667f667209 */ /* 0x000fc40007810000 */
[----:B------:R-:W-:Y:S02]  /*11f90*/  FMNMX.FTZ R6, R108, R2, !PT ;  /* 0x000000026c067209 */ /* 0x000fe40007810000 */
[----:B------:R-:W-:Y:S02]  /*11fa0*/  FMNMX.FTZ R103, R121, R103, !PT ;  /* 0x0000006779677209 */ /* 0x000fe40007810000 */
[----:B------:R-:W-:Y:S02]  /*11fb0*/  FMNMX.FTZ R102, R126, R102, !PT ;  /* 0x000000667e667209 */ /* 0x000fe40007810000 */
[----:B------:R-:W-:Y:S02]  /*11fc0*/  MOV R2, 0x11fe0 ;  /* 0x00011fe000027802 */ /* 0x000fe40000000f00 */
[----:B------:R-:W-:Y:S05]  /*11fd0*/  CALL.REL.NOINC `($__internal_17_$__cuda_sm70_shflsync_bfly_p) ;  /* 0x00001d4000007944 */ /* 0x000fea0003c00000 */
[----:B------:R-:W-:Y:S01]  /*11fe0*/  FMNMX.FTZ R104, R104, R0, !PT ;  /* 0x0000000068687209 */ /* 0x000fe20007810000 */
[----:B------:R-:W-:Y:S01]  /*11ff0*/  IMAD.MOV.U32 R0, RZ, RZ, 0x1 ;  /* 0x00000001ff007424 */ /* 0x000fe200078e00ff */
[----:B------:R-:W-:-:S03]  /*12000*/  MOV R2, 0x12030 ;  /* 0x0001203000027802 */ /* 0x000fc60000000f00 */
[----:B------:R-:W-:Y:S02]  /*12010*/  IMAD.MOV.U32 R4, RZ, RZ, R104 ;  /* 0x000000ffff047224 */ /* 0x000fe400078e0068 */
[----:B------:R-:W-:Y:S05]  /*12020*/  CALL.REL.NOINC `($__internal_17_$__cuda_sm70_shflsync_bfly_p) ;  /* 0x00001cf000007944 */ /* 0x000fea0003c00000 */
[----:B------:R-:W-:Y:S01]  /*12030*/  FMNMX.FTZ R104, R104, R0, !PT ;  /* 0x0000000068687209 */ /* 0x000fe20007810000 */
[----:B------:R-:W-:Y:S01]  /*12040*/  IMAD.MOV.U32 R4, RZ, RZ, R103 ;  /* 0x000000ffff047224 */ /* 0x000fe200078e0067 */
[----:B------:R-:W-:Y:S01]  /*12050*/  MOV R2, 0x12080 ;  /* 0x0001208000027802 */ /* 0x000fe20000000f00 */
[----:B------:R-:W-:Y:S02]  /*12060*/  IMAD.MOV.U32 R0, RZ, RZ, 0x2 ;  /* 0x00000002ff007424 */ /* 0x000fe400078e00ff */
        /* <DEDUP_REMOVED lines=26> */
[----:B------:R-:W-:Y:S01]  /*12210*/  MOV R101, R0 ;  /* 0x0000000000657202 */ /* 0x000fe20000000f00 */
[----:B------:R-:W-:Y:S05]  /*12220*/  BRA `(.L_x_1321) ;  /* 0xffff2b0000007947 */ /* 0x000fea000383ffff */
.L_x_1277:
[----:B------:R-:W-:Y:S01]  /*12230*/  MOV R3, RZ ;  /* 0x000000ff00037202 */ /* 0x000fe20000000f00 */
[----:B------:R-:W-:Y:S01]  /*12240*/  IMAD.MOV.U32 R5, RZ, RZ, R10 ;  /* 0x000000ffff057224 */ /* 0x000fe200078e000a */
[----:B------:R-:W-:Y:S01]  /*12250*/  MOV R2, 0x12280 ;  /* 0x0001228000027802 */ /* 0x000fe20000000f00 */
[----:B------:R-:W-:Y:S02]  /*12260*/  IMAD.MOV.U32 R0, RZ, RZ, 0x1c1f ;  /* 0x00001c1fff007424 */ /* 0x000fe400078e00ff */
[----:B------:R-:W-:Y:S05]  /*12270*/  CALL.REL.NOINC `($__internal_18_$__cuda_sm70_shflsync_idx_p) ;  /* 0x00001b0000007944 */ /* 0x000fea0003c00000 */
[----:B------:R-:W-:Y:S01]  /*12280*/  MOV R4, R0 ;  /* 0x0000000000047202 */ /* 0x000fe20000000f00 */
[----:B------:R-:W-:-:S05]  /*12290*/  BRA `(.L_x_1322) ;  /* 0xffff44e000007947 */ /* 0x000fca000383ffff */
.L_x_1278:
[----:B------:R-:W-:Y:S01]  /*122a0*/  MOV R3, RZ ;  /* 0x000000ff00037202 */ /* 0x000fe20000000f00 */
[----:B------:R-:W-:Y:S01]  /*122b0*/  IMAD.MOV.U32 R5, RZ, RZ, R13 ;  /* 0x000000ffff057224 */ /* 0x000fe200078e000d */
[----:B------:R-:W-:Y:S01]  /*122c0*/  MOV R2, 0x122f0 ;  /* 0x000122f000027802 */ /* 0x000fe20000000f00 */
[----:B------:R-:W-:Y:S02]  /*122d0*/  IMAD.MOV.U32 R0, RZ, RZ, 0x1c1f ;  /* 0x00001c1fff007424 */ /* 0x000fe400078e00ff */
[----:B-12---:R-:W-:Y:S05]  /*122e0*/  CALL.REL.NOINC `($__internal_18_$__cuda_sm70_shflsync_idx_p) ;  /* 0x00001a9000007944 */ /* 0x006fea0003c00000 */
[----:B------:R-:W-:Y:S02]  /*122f0*/  ISETP.GE.AND P6, PT, R240, c[0x0][0x1d4], PT ;  /* 0x00007500f0007a0c */ /* 0x000fe40003fc6270 */
[----:B------:R-:W-:Y:S02]  /*12300*/  IADD3 R2, P0, R0, R21, RZ ;  /* 0x0000001500027210 */ /* 0x000fe40007f1e0ff */
[C---:B------:R-:W-:Y:S02]  /*12310*/  IADD3 R6, R240.reuse, 0x20, RZ ;  /* 0x00000020f0067810 */ /* 0x040fe40007ffe0ff */
[----:B------:R-:W-:Y:S01]  /*12320*/  IADD3 R5, R240, 0x40, RZ ;  /* 0x00000040f0057810 */ /* 0x000fe20007ffe0ff */
[----:B------:R-:W-:Y:S01]  /*12330*/  IMAD.X R3, R4, 0x1, R14, P0 ;  /* 0x0000000104037824 */ /* 0x000fe200000e060e */
[----:B------:R-:W-:Y:S02]  /*12340*/  ISETP.GE.AND P5, PT, R6, c[0x0][0x1d4], PT ;  /* 0x0000750006007a0c */ /* 0x000fe40003fa6270 */
[----:B------:R-:W-:Y:S02]  /*12350*/  IADD3 R6, P4, R0, R22, RZ ;  /* 0x0000001600067210 */ /* 0x000fe40007f9e0ff */
[----:B------:R-:W-:Y:S01]  /*12360*/  ISETP.GE.AND P0, PT, R5, c[0x0][0x1d4], PT ;  /* 0x0000750005007a0c */ /* 0x000fe20003f06270 */
[----:B------:R-:W-:Y:S01]  /*12370*/  @!PT LDS RZ, [RZ] ;  /* 0x00000000fffff984 */ /* 0x000fe20000000800 */
[----:B------:R-:W-:Y:S01]  /*12380*/  @!PT LDS RZ, [RZ] ;  /* 0x00000000fffff984 */ /* 0x000fe20000000800 */
[----:B------:R-:W-:Y:S01]  /*12390*/  @!PT LDS RZ, [RZ] ;  /* 0x00000000fffff984 */ /* 0x000fe20000000800 */
[----:B------:R1:W-:Y:S01]  /*123a0*/  LDGSTS.E.BYPASS.LTC128B.128 [R217+0x100], [R2.64], !P6 ;  /* 0x0010000002d97fae */ /* 0x0003e2000f101d46 */
[----:B------:R-:W-:Y:S01]  /*123b0*/  IMAD.MOV.U32 R5, RZ, RZ, R10 ;  /* 0x000000ffff057224 */ /* 0x000fe200078e000a */
[----:B------:R-:W-:Y:S01]  /*123c0*/  SEL R12, RZ, 0x10, P6 ;  /* 0x00000010ff0c7807 */ /* 0x000fe20003000000 */
[----:B------:R-:W-:Y:S01]  /*123d0*/  IMAD.X R7, R4, 0x1, R15, P4 ;  /* 0x0000000104077824 */ /* 0x000fe200020e060f */
[----:B------:R-:W-:Y:S02]  /*123e0*/  SEL R11, RZ, 0x10, P5 ;  /* 0x00000010ff0b7807 */ /* 0x000fe40002800000 */
[----:B------:R-:W-:Y:S02]  /*123f0*/  SEL R10, RZ, 0x10, P0 ;  /* 0x00000010ff0a7807 */ /* 0x000fe40000000000 */
[----:B------:R2:W-:Y:S01]  /*12400*/  LDGSTS.E.BYPASS.LTC128B.128 [R217+0x1100], [R6.64], !P5 ;  /* 0x0110000006d97fae */ /* 0x0005e2000e901d46 */
[----:B-1----:R-:W-:Y:S01]  /*12410*/  IADD3 R2, P4, R0, R23, RZ ;  /* 0x0000001700027210 */ /* 0x002fe20007f9e0ff */
[----:B------:R-:W-:Y:S04]  /*12420*/  IMAD.MOV.U32 R0, RZ, RZ, 0x1c1f ;  /* 0x00001c1fff007424 */ /* 0x000fe800078e00ff */
[----:B------:R-:W-:Y:S05]  /*12430*/  IMAD.X R3, R4, 0x1, R20, P4 ;  /* 0x0000000104037824 */ /* 0x000fea00020e0614 */
[----:B------:R1:W-:Y:S02]  /*12440*/  LDGSTS.E.BYPASS.LTC128B.128 [R217+0x2100], [R2.64], !P0 ;  /* 0x0210000002d97fae */ /* 0x0003e4000c101d46 */
[----:B-1----:R-:W-:Y:S01]  /*12450*/  MOV R2, 0x12480 ;  /* 0x0001248000027802 */ /* 0x002fe20000000f00 */
[----:B------:R-:W-:Y:S02]  /*12460*/  IMAD.MOV.U32 R3, RZ, RZ, 0x1 ;  /* 0x00000001ff037424 */ /* 0x000fe400078e00ff */
[----:B--2---:R-:W-:Y:S05]  /*12470*/  CALL.REL.NOINC `($__internal_18_$__cuda_sm70_shflsync_idx_p) ;  /* 0x0000190000007944 */ /* 0x004fea0003c00000 */
[----:B------:R-:W-:Y:S01]  /*12480*/  MOV R3, 0x1 ;  /* 0x0000000100037802 */ /* 0x000fe20000000f00 */
[----:B------:R-:W-:Y:S01]  /*12490*/  IMAD.MOV.U32 R4, RZ, RZ, R0 ;  /* 0x000000ffff047224 */ /* 0x000fe200078e0000 */
[----:B------:R-:W-:Y:S01]  /*124a0*/  MOV R0, 0x1c1f ;  /* 0x00001c1f00007802 */ /* 0x000fe20000000f00 */
[----:B------:R-:W-:Y:S01]  /*124b0*/  IMAD.MOV.U32 R5, RZ, RZ, R13 ;  /* 0x000000ffff057224 */ /* 0x000fe200078e000d */
[----:B------:R-:W-:Y:S02]  /*124c0*/  MOV R2, 0x124e0 ;  /* 0x000124e000027802 */ /* 0x000fe40000000f00 */
[----:B------:R-:W-:Y:S05]  /*124d0*/  CALL.REL.NOINC `($__internal_18_$__cuda_sm70_shflsync_idx_p) ;  /* 0x000018a000007944 */ /* 0x000fea0003c00000 */
[----:B------:R-:W-:-:S05]  /*124e0*/  BRA `(.L_x_1323) ;  /* 0xffff440000007947 */ /* 0x000fca000383ffff */
.L_x_1281:
[----:B------:R-:W-:Y:S01]  /*124f0*/  MOV R3, RZ ;  /* 0x000000ff00037202 */ /* 0x000fe20000000f00 */
[----:B------:R-:W-:Y:S01]  /*12500*/  IMAD.MOV.U32 R5, RZ, RZ, R8 ;  /* 0x000000ffff057224 */ /* 0x000fe200078e0008 */
[----:B------:R-:W-:Y:S01]  /*12510*/  MOV R2, 0x12540 ;  /* 0x0001254000027802 */ /* 0x000fe20000000f00 */
[----:B------:R-:W-:Y:S02]  /*12520*/  IMAD.MOV.U32 R0, RZ, RZ, 0x1c1f ;  /* 0x00001c1fff007424 */ /* 0x000fe400078e00ff */
[----:B-1----:R-:W-:Y:S05]  /*12530*/  CALL.REL.NOINC `($__internal_18_$__cuda_sm70_shflsync_idx_p) ;  /* 0x0000184000007944 */ /* 0x002fea0003c00000 */
[----:B------:R-:W-:Y:S01]  /*12540*/  MOV R4, R0 ;  /* 0x0000000000047202 */ /* 0x000fe20000000f00 */
[----:B------:R-:W-:-:S05]  /*12550*/  BRA `(.L_x_1324) ;  /* 0xffff57e000007947 */ /* 0x000fca000383ffff */
.L_x_1282:
[----:B------:R-:W-:Y:S01]  /*12560*/  MOV R3, RZ ;  /* 0x000000ff00037202 */ /* 0x000fe20000000f00 */
[----:B------:R-:W-:Y:S01]  /*12570*/  IMAD.MOV.U32 R5, RZ, RZ, R9 ;  /* 0x000000ffff057224 */ /* 0x000fe200078e0009 */
[----:B------:R-:W-:Y:S01]  /*12580*/  MOV R2, 0x125b0 ;  /* 0x000125b000027802 */ /* 0x000fe20000000f00 */
[----:B------:R-:W-:Y:S02]  /*12590*/  IMAD.MOV.U32 R0, RZ, RZ, 0x1c1f ;  /* 0x00001c1fff007424 */ /* 0x000fe400078e00ff */
[----:B-123--:R-:W-:Y:S05]  /*125a0*/  CALL.REL.NOINC `($__internal_18_$__cuda_sm70_shflsync_idx_p) ;  /* 0x000017d000007944 */ /* 0x00efea0003c00000 */
        /* <DEDUP_REMOVED lines=14> */
[----:B------:R-:W-:Y:S05]  /*12690*/  IMAD.X R7, R4, 0x1, R11, P4 ;  /* 0x0000000104077824 */ /* 0x000fea00020e060b */
[----:B------:R2:W-:Y:S01]  /*126a0*/  LDGSTS.E.BYPASS.LTC128B.128 [R217+0x4100], [R6.64], !P5 ;  /* 0x0410000006d97fae */ /* 0x0005e2000e901d46 */
[----:B-1----:R-:W-:Y:S01]  /*126b0*/  IADD3 R2, P4, R0, R21, RZ ;  /* 0x0000001500027210 */ /* 0x002fe20007f9e0ff */
[----:B------:R-:W-:Y:S04]  /*126c0*/  IMAD.MOV.U32 R0, RZ, RZ, 0x1c1f ;  /* 0x00001c1fff007424 */ /* 0x000fe800078e00ff */
[----:B------:R-:W-:Y:S01]  /*126d0*/  IMAD.X R3, R4, 0x1, R12, P4 ;  /* 0x0000000104037824 */ /* 0x000fe200020e060c */
[----:B--2---:R-:W-:Y:S04]  /*126e0*/  SEL R6, RZ, 0x10, P6 ;  /* 0x00000010ff067807 */ /* 0x004fe80003000000 */
[----:B------:R1:W-:Y:S01]  /*126f0*/  LDGSTS.E.BYPASS.LTC128B.128 [R217+0x5100], [R2.64], !P0 ;  /* 0x0510000002d97fae */ /* 0x0003e2000c101d46 */
[----:B------:R-:W-:Y:S02]  /*12700*/  SEL R7, RZ, 0x10, P0 ;  /* 0x00000010ff077807 */ /* 0x000fe40000000000 */
[----:B-1----:R-:W-:Y:S01]  /*12710*/  MOV R2, 0x12740 ;  /* 0x0001274000027802 */ /* 0x002fe20000000f00 */
[----:B------:R-:W-:Y:S02]  /*12720*/  IMAD.MOV.U32 R3, RZ, RZ, 0x1 ;  /* 0x00000001ff037424 */ /* 0x000fe400078e00ff */
[----:B------:R-:W-:Y:S05]  /*12730*/  CALL.REL.NOINC `($__internal_18_$__cuda_sm70_shflsync_idx_p) ;  /* 0x0000164000007944 */ /* 0x000fea0003c00000 */
[----:B------:R-:W-:Y:S01]  /*12740*/  MOV R3, 0x1 ;  /* 0x0000000100037802 */ /* 0x000fe20000000f00 */
[----:B------:R-:W-:Y:S01]  /*12750*/  IMAD.MOV.U32 R4, RZ, RZ, R0 ;  /* 0x000000ffff047224 */ /* 0x000fe200078e0000 */
[----:B------:R-:W-:Y:S01]  /*12760*/  MOV R0, 0x1c1f ;  /* 0x00001c1f00007802 */ /* 0x000fe20000000f00 */
[----:B------:R-:W-:Y:S01]  /*12770*/  IMAD.MOV.U32 R5, RZ, RZ, R9 ;  /* 0x000000ffff057224 */ /* 0x000fe200078e0009 */
[----:B------:R-:W-:Y:S02]  /*12780*/  MOV R2, 0x127a0 ;  /* 0x000127a000027802 */ /* 0x000fe40000000f00 */
[----:B------:R-:W-:Y:S05]  /*12790*/  CALL.REL.NOINC `($__internal_18_$__cuda_sm70_shflsync_idx_p) ;  /* 0x000015e000007944 */ /* 0x000fea0003c00000 */
[----:B------:R-:W-:-:S05]  /*127a0*/  BRA `(.L_x_1325) ;  /* 0xffff570000007947 */ /* 0x000fca000383ffff */
.L_x_1283:
[----:B------:R-:W-:Y:S01]  /*127b0*/  MOV R0, 0x1c1f ;  /* 0x00001c1f00007802 */ /* 0x000fe20000000f00 */
[----:B------:R-:W-:Y:S01]  /*127c0*/  IMAD.MOV.U32 R3, RZ, RZ, RZ ;  /* 0x000000ffff037224 */ /* 0x000fe200078e00ff */
[----:B------:R-:W-:Y:S02]  /*127d0*/  MOV R2, 0x127f0 ;  /* 0x000127f000027802 */ /* 0x000fe40000000f00 */
[----:B----4-:R-:W-:Y:S05]  /*127e0*/  CALL.REL.NOINC `($__internal_18_$__cuda_sm70_shflsync_idx_p) ;  /* 0x0000159000007944 */ /* 0x010fea0003c00000 */
[----:B------:R-:W-:-:S05]  /*127f0*/  BRA `(.L_x_1326) ;  /* 0xffff58f000007947 */ /* 0x000fca000383ffff */
.L_x_1284:
[----:B------:R-:W-:Y:S01]  /*12800*/  MOV R0, 0x1c1f ;  /* 0x00001c1f00007802 */ /* 0x000fe20000000f00 */
[----:B------:R-:W-:Y:S01]  /*12810*/  IMAD.MOV.U32 R3, RZ, RZ, 0x1 ;  /* 0x00000001ff037424 */ /* 0x000fe200078e00ff */
[----:B------:R-:W-:Y:S02]  /*12820*/  MOV R2, 0x12840 ;  /* 0x0001284000027802 */ /* 0x000fe40000000f00 */
[----:B-1----:R-:W-:Y:S05]  /*12830*/  CALL.REL.NOINC `($__internal_18_$__cuda_sm70_shflsync_idx_p) ;  /* 0x0000154000007944 */ /* 0x002fea0003c00000 */
[----:B------:R-:W-:Y:S01]  /*12840*/  MOV R2, 0x12a90 ;  /* 0x00012a9000027802 */ /* 0x000fe20000000f00 */
[----:B------:R-:W-:Y:S02]  /*12850*/  IMAD.IADD R0, R4, 0x1, R0 ;  /* 0x0000000104007824 */ /* 0x000fe400078e0200 */
[----:B------:R-:W-:Y:S03]  /*12860*/  IMAD.MOV.U32 R3, RZ, RZ, 0x2 ;  /* 0x00000002ff037424 */ /* 0x000fe600078e00ff */
        /* <DEDUP_REMOVED lines=27> */
[----:B------:R-:W-:Y:S01]  /*12a20*/  ISETP.GT.AND P0, PT, R0, 0x39, PT ;  /* 0x000000390000780c */ /* 0x000fe20003f04270 */
[----:B------:R-:W-:Y:S01]  /*12a30*/  IMAD.MOV.U32 R0, RZ, RZ, 0x1c1f ;  /* 0x00001c1fff007424 */ /* 0x000fe200078e00ff */
[----:B------:R-:W-:Y:S02]  /*12a40*/  FSEL R39, R39, -INF , P6 ;  /* 0xff80000027277808 */ /* 0x000fe40003000000 */
[----:B------:R-:W-:Y:S02]  /*12a50*/  FSEL R38, R38, -INF , P5 ;  /* 0xff80000026267808 */ /* 0x000fe40002800000 */
[----:B------:R-:W-:Y:S02]  /*12a60*/  FSEL R37, R37, -INF , P4 ;  /* 0xff80000025257808 */ /* 0x000fe40002000000 */
[----:B------:R-:W-:Y:S02]  /*12a70*/  FSEL R36, R36, -INF , P0 ;  /* 0xff80000024247808 */ /* 0x000fe40000000000 */
[----:B------:R-:W-:Y:S05]  /*12a80*/  CALL.REL.NOINC `($__internal_18_$__cuda_sm70_shflsync_idx_p) ;  /* 0x000012f000007944 */ /* 0x000fea0003c00000 */
        /* <DEDUP_REMOVED lines=37> */
[----:B------:R-:W-:Y:S01]  /*12ce0*/  FMNMX.FTZ R2, R9, R100, !PT ;  /* 0x0000006409027209 */ /* 0x000fe20007810000 */
[----:B------:R-:W-:Y:S01]  /*12cf0*/  IMAD.IADD R0, R4, 0x1, R0 ;  /* 0x0000000104007824 */ /* 0x000fe200078e0200 */
[----:B------:R-:W-:Y:S02]  /*12d00*/  FMNMX.FTZ R5, R53, R106, !PT ;  /* 0x0000006a35057209 */ /* 0x000fe40007810000 */
[----:B------:R-:W-:Y:S02]  /*12d10*/  FMNMX.FTZ R4, R14, R2, !PT ;  /* 0x000000020e047209 */ /* 0x000fe40007810000 */
        /* <DEDUP_REMOVED lines=30> */
[----:B------:R-:W-:Y:S01]  /*12f00*/  FMNMX.FTZ R3, R33, R0, !PT ;  /* 0x0000000021037209 */ /* 0x000fe20007810000 */
[----:B------:R-:W-:Y:S01]  /*12f10*/  IMAD.MOV.U32 R0, RZ, RZ, 0x2 ;  /* 0x00000002ff007424 */ /* 0x000fe200078e00ff */
        /* <DEDUP_REMOVED lines=62> */
[----:B------:R-:W-:Y:S02]  /*13300*/  MOV R2, 0x13320 ;  /* 0x0001332000027802 */ /* 0x000fe40000000f00 */
[----:B------:R-:W-:Y:S05]  /*13310*/  CALL.REL.NOINC `($__internal_17_$__cuda_sm70_shflsync_bfly_p) ;  /* 0x00000a0000007944 */ /* 0x000fea0003c00000 */
[----:B------:R-:W-:Y:S01]  /*13320*/  FMNMX.FTZ R4, R4, R0, !PT ;  /* 0x0000000004047209 */ /* 0x000fe20007810000 */
[----:B------:R-:W-:Y:S01]  /*13330*/  IMAD.MOV.U32 R0, RZ, RZ, 0x1 ;  /* 0x00000001ff007424 */ /* 0x000fe200078e00ff */
[----:B------:R-:W-:Y:S02]  /*13340*/  MOV R2, 0x13360 ;  /* 0x0001336000027802 */ /* 0x000fe40000000f00 */
        /* <DEDUP_REMOVED lines=28> */
[----:B------:R-:W-:-:S05]  /*13510*/  BRA `(.L_x_1327) ;  /* 0xffff594000007947 */ /* 0x000fca000383ffff */
.L_x_1287:
[----:B-1--4-:R-:W-:Y:S01]  /*13520*/  MOV R3, RZ ;  /* 0x000000ff00037202 */ /* 0x012fe20000000f00 */
[----:B------:R-:W-:Y:S01]  /*13530*/  IMAD.MOV.U32 R5, RZ, RZ, R52 ;  /* 0x000000ffff057224 */ /* 0x000fe200078e0034 */
[----:B------:R-:W-:Y:S01]  /*13540*/  MOV R2, 0x13570 ;  /* 0x0001357000027802 */ /* 0x000fe20000000f00 */
[----:B------:R-:W-:Y:S02]  /*13550*/  IMAD.MOV.U32 R0, RZ, RZ, 0x1c1f ;  /* 0x00001c1fff007424 */ /* 0x000fe400078e00ff */
[----:B------:R-:W-:Y:S05]  /*13560*/  CALL.REL.NOINC `($__internal_18_$__cuda_sm70_shflsync_idx_p) ;  /* 0x0000081000007944 */ /* 0x000fea0003c00000 */
[----:B------:R-:W-:-:S05]  /*13570*/  BRA `(.L_x_1328) ;  /* 0xffff7a2000007947 */ /* 0x000fca000383ffff */
.L_x_1290:
[----:B------:R-:W-:Y:S01]  /*13580*/  MOV R3, RZ ;  /* 0x000000ff00037202 */ /* 0x000fe20000000f00 */
[----:B------:R-:W-:Y:S01]  /*13590*/  IMAD.MOV.U32 R5, RZ, RZ, R8 ;  /* 0x000000ffff057224 */ /* 0x000fe200078e0008 */
[----:B------:R-:W-:Y:S01]  /*135a0*/  MOV R2, 0x135d0 ;  /* 0x000135d000027802 */ /* 0x000fe20000000f00 */
[----:B------:R-:W-:Y:S02]  /*135b0*/  IMAD.MOV.U32 R0, RZ, RZ, 0x1c1f ;  /* 0x00001c1fff007424 */ /* 0x000fe400078e00ff */
[----:B-1----:R-:W-:Y:S05]  /*135c0*/  CALL.REL.NOINC `($__internal_18_$__cuda_sm70_shflsync_idx_p) ;  /* 0x000007b000007944 */ /* 0x002fea0003c00000 */
[----:B------:R-:W-:Y:S01]  /*135d0*/  MOV R4, R0 ;  /* 0x0000000000047202 */ /* 0x000fe20000000f00 */
[----:B------:R-:W-:-:S05]  /*135e0*/  BRA `(.L_x_1329) ;  /* 0xffff8ed000007947 */ /* 0x000fca000383ffff */
.L_x_1291:
[----:B------:R-:W-:Y:S01]  /*135f0*/  MOV R3, RZ ;  /* 0x000000ff00037202 */ /* 0x000fe20000000f00 */
[----:B------:R-:W-:Y:S01]  /*13600*/  IMAD.MOV.U32 R5, RZ, RZ, R9 ;  /* 0x000000ffff057224 */ /* 0x000fe200078e0009 */
[----:B------:R-:W-:Y:S01]  /*13610*/  MOV R2, 0x13640 ;  /* 0x0001364000027802 */ /* 0x000fe20000000f00 */
[----:B------:R-:W-:Y:S02]  /*13620*/  IMAD.MOV.U32 R0, RZ, RZ, 0x1c1f ;  /* 0x00001c1fff007424 */ /* 0x000fe400078e00ff */
[----:B-123--:R-:W-:Y:S05]  /*13630*/  CALL.REL.NOINC `($__internal_18_$__cuda_sm70_shflsync_idx_p) ;  /* 0x0000074000007944 */ /* 0x00efea0003c00000 */
[C---:B------:R-:W-:Y:S01]  /*13640*/  IADD3 R2, -R101.reuse, 0x10, RZ ;  /* 0x0000001065027810 */ /* 0x040fe20007ffe1ff */
[----:B------:R-:W-:Y:S01]  /*13650*/  IMAD.MOV.U32 R5, RZ, RZ, R8 ;  /* 0x000000ffff057224 */ /* 0x000fe200078e0008 */
[----:B------:R-:W-:Y:S02]  /*13660*/  ISETP.NE.U32.AND P0, PT, R101, RZ, PT ;  /* 0x000000ff6500720c */ /* 0x000fe40003f05070 */
[----:B------:R-:W-:Y:S04]  /*13670*/  LOP3.LUT R2, R2, 0xf, RZ, 0xc0, !PT ;  /* 0x0000000f02027812 */ /* 0x000fe800078ec0ff */
[----:B------:R-:W-:Y:S04]  /*13680*/  IADD3 R2, P6, P5, R2, R0, R43 ;  /* 0x0000000002027210 */ /* 0x000fe80007dde02b */
[----:B------:R-:W-:Y:S05]  /*13690*/  IADD3.X R3, RZ, R4, R10, P6, P5 ;  /* 0x00000004ff037210 */ /* 0x000fea00037ea40a */
[----:B------:R-:W-:Y:S01]  /*136a0*/  @!PT LDS RZ, [RZ] ;  /* 0x00000000fffff984 */ /* 0x000fe20000000800 */
[----:B------:R-:W-:Y:S01]  /*136b0*/  @!PT LDS RZ, [RZ] ;  /* 0x00000000fffff984 */ /* 0x000fe20000000800 */
[----:B------:R-:W-:Y:S01]  /*136c0*/  @!PT LDS RZ, [RZ] ;  /* 0x00000000fffff984 */ /* 0x000fe20000000800 */
[----:B------:R1:W-:Y:S01]  /*136d0*/  LDGSTS.E.BYPASS.LTC128B.128.ZFILL [R217+0x3100], [R2.64], P0 ;  /* 0x0310000002d97fae */ /* 0x0003e20008141d46 */
[----:B------:R-:W-:Y:S05]  /*136e0*/  IADD3 R6, P0, R0, R44, RZ ;  /* 0x0000002c00067210 */ /* 0x000fea0007f1e0ff */
[----:B------:R-:W-:Y:S05]  /*136f0*/  IMAD.X R7, R4, 0x1, R11, P0 ;  /* 0x0000000104077824 */ /* 0x000fea00000e060b */
        /* <DEDUP_REMOVED lines=15> */
.L_x_1292:
[----:B------:R-:W-:Y:S02]  /*137f0*/  MOV R0, 0x2 ;  /* 0x0000000200007802 */ /* 0x000fe40000000f00 */
        /* <DEDUP_REMOVED lines=34> */
.L_x_1294:
[----:B------:R-:W-:Y:S01]  /*13a20*/  IMAD.MOV.U32 R4, RZ, RZ, R243 ;  /* 0x000000ffff047224 */ /* 0x000fe200078e00f3 */
[----:B------:R-:W-:-:S02]  /*13a30*/  MOV R0, 0x2 ;  /* 0x0000000200007802 */ /* 0x000fc40000000f00 */
[----:B------:R-:W-:Y:S02]  /*13a40*/  MOV R2, 0x13a60 ;  /* 0x00013a6000027802 */ /* 0x000fe40000000f00 */
[----:B-1----:R-:W-:Y:S05]  /*13a50*/  CALL.REL.NOINC `($__internal_17_$__cuda_sm70_shflsync_bfly_p) ;  /* 0x000002c000007944 */ /* 0x002fea0003c00000 */
[----:B------:R-:W-:Y:S01]  /*13a60*/  MOV R7, R0 ;  /* 0x0000000000077202 */ /* 0x000fe20000000f00 */
[----:B------:R-:W-:Y:S05]  /*13a70*/  BRA `(.L_x_1332) ;  /* 0xffffaef000007947 */ /* 0x000fea000383ffff */
.L_x_1295:
[----:B------:R-:W-:Y:S01]  /*13a80*/  IMAD.MOV.U32 R4, RZ, RZ, R7 ;  /* 0x000000ffff047224 */ /* 0x000fe200078e0007 */
[----:B------:R-:W-:Y:S02]  /*13a90*/  MOV R0, 0x1 ;  /* 0x0000000100007802 */ /* 0x000fe40000000f00 */
[----:B------:R-:W-:Y:S02]  /*13aa0*/  MOV R2, 0x13ac0 ;  /* 0x00013ac000027802 */ /* 0x000fe40000000f00 */
[----:B-12---:R-:W-:Y:S05]  /*13ab0*/  CALL.REL.NOINC `($__internal_17_$__cuda_sm70_shflsync_bfly_p) ;  /* 0x0000026000007944 */ /* 0x006fea0003c00000 */
[----:B------:R-:W-:Y:S01]  /*13ac0*/  FADD.FTZ R7, R7, R0 ;  /* 0x0000000007077221 */ /* 0x000fe20000010000 */
[----:B------:R-:W-:Y:S02]  /*13ad0*/  MOV R4, R247 ;  /* 0x000000f700047202 */ /* 0x000fe40000000f00 */
[----:B------:R-:W-:Y:S02]  /*13ae0*/  MOV R0, 0x2 ;  /* 0x0000000200007802 */ /* 0x000fe40000000f00 */
[----:B------:R-:W-:Y:S02]  /*13af0*/  MOV R2, 0x13b10 ;  /* 0x00013b1000027802 */ /* 0x000fe40000000f00 */
[----:B------:R-:W-:Y:S05]  /*13b00*/  CALL.REL.NOINC `($__internal_17_$__cuda_sm70_shflsync_bfly_p) ;  /* 0x0000021000007944 */ /* 0x000fea0003c00000 */
[----:B------:R-:W-:Y:S01]  /*13b10*/  FADD.FTZ R6, R247, R0 ;  /* 0x00000000f7067221 */ /* 0x000fe20000010000 */
[----:B------:R-:W-:-:S02]  /*13b20*/  MOV R0, 0x1 ;  /* 0x0000000100007802 */ /* 0x000fc40000000f00 */
[----:B------:R-:W-:Y:S02]  /*13b30*/  MOV R2, 0x13b60 ;  /* 0x00013b6000027802 */ /* 0x000fe40000000f00 */
[----:B------:R-:W-:Y:S02]  /*13b40*/  MOV R4, R6 ;  /* 0x0000000600047202 */ /* 0x000fe40000000f00 */
[----:B------:R-:W-:Y:S05]  /*13b50*/  CALL.REL.NOINC `($__internal_17_$__cuda_sm70_shflsync_bfly_p) ;  /* 0x000001c000007944 */ /* 0x000fea0003c00000 */
[----:B------:R-:W-:Y:S01]  /*13b60*/  FADD.FTZ R6, R6, R0 ;  /* 0x0000000006067221 */ /* 0x000fe20000010000 */
[----:B------:R-:W-:Y:S02]  /*13b70*/  MOV R4, R248 ;  /* 0x000000f800047202 */ /* 0x000fe40000000f00 */
[----:B------:R-:W-:Y:S02]  /*13b80*/  MOV R0, 0x2 ;  /* 0x0000000200007802 */ /* 0x000fe40000000f00 */
[----:B------:R-:W-:Y:S02]  /*13b90*/  MOV R2, 0x13bb0 ;  /* 0x00013bb000027802 */ /* 0x000fe40000000f00 */
[----:B------:R-:W-:Y:S05]  /*13ba0*/  CALL.REL.NOINC `($__internal_17_$__cuda_sm70_shflsync_bfly_p) ;  /* 0x0000017000007944 */ /* 0x000fea0003c00000 */
[----:B------:R-:W-:Y:S01]  /*13bb0*/  FADD.FTZ R5, R248, R0 ;  /* 0x00000000f8057221 */ /* 0x000fe20000010000 */
[----:B------:R-:W-:Y:S02]  /*13bc0*/  MOV R0, 0x1 ;  /* 0x0000000100007802 */ /* 0x000fe40000000f00 */
[----:B------:R-:W-:-:S02]  /*13bd0*/  MOV R2, 0x13c00 ;  /* 0x00013c0000027802 */ /* 0x000fc40000000f00 */
        /* <DEDUP_REMOVED lines=9> */
[----:B------:R-:W-:Y:S02]  /*13c70*/  MOV R2, 0x13ca0 ;  /* 0x00013ca000027802 */ /* 0x000fe40000000f00 */
[----:B------:R-:W-:-:S02]  /*13c80*/  MOV R4, R249 ;  /* 0x000000f900047202 */ /* 0x000fc40000000f00 */
[----:B------:R-:W-:Y:S05]  /*13c90*/  CALL.REL.NOINC `($__internal_17_$__cuda_sm70_shflsync_bfly_p) ;  /* 0x0000008000007944 */ /* 0x000fea0003c00000 */
[----:B------:R-:W-:Y:S01]  /*13ca0*/  MOV R4, R0 ;  /* 0x0000000000047202 */ /* 0x000fe20000000f00 */
[----:B------:R-:W-:Y:S05]  /*13cb0*/  BRA `(.L_x_1333) ;  /* 0xffffada000007947 */ /* 0x000fea000383ffff */
.L_x_1309:
[----:B---3--:R-:W-:Y:S01]  /*13cc0*/  IMAD.MOV.U32 R5, RZ, RZ, R24 ;  /* 0x000000ffff057224 */ /* 0x008fe200078e0018 */
[----:B------:R-:W-:Y:S01]  /*13cd0*/  MOV R3, RZ ;  /* 0x000000ff00037202 */ /* 0x000fe20000000f00 */
[----:B-1----:R-:W-:Y:S01]  /*13ce0*/  IMAD.MOV.U32 R0, RZ, RZ, 0x1f ;  /* 0x0000001fff007424 */ /* 0x002fe200078e00ff */
[----:B------:R-:W-:-:S02]  /*13cf0*/  MOV R2, 0x13d10 ;  /* 0x00013d1000027802 */ /* 0x000fc40000000f00 */
[----:B----45:R-:W-:Y:S05]  /*13d00*/  CALL.REL.NOINC `($__internal_18_$__cuda_sm70_shflsync_idx_p) ;  /* 0x0000007000007944 */ /* 0x030fea0003c00000 */
[----:B------:R-:W-:Y:S05]  /*13d10*/  BRA `(.L_x_1334) ;  /* 0xffffd07000007947 */ /* 0x000fea000383ffff */
        .weak           $__internal_17_$__cuda_sm70_shflsync_bfly_p
        .type           $__internal_17_$__cuda_sm70_shflsync_bfly_p,@function
        .size           $__internal_17_$__cuda_sm70_shflsync_bfly_p,($__internal_18_$__cuda_sm70_shflsync_idx_p - $__internal_17_$__cuda_sm70_shflsync_bfly_p)
$__internal_17_$__cuda_sm70_shflsync_bfly_p:
[----:B------:R-:W-:Y:S02]  /*13d20*/  MOV R176, 0xffffffff ;  /* 0xffffffff00b07802 */ /* 0x000fe40000000f00 */
[----:B------:R-:W-:-:S02]  /*13d30*/  MOV R3, 0x1f ;  /* 0x0000001f00037802 */ /* 0x000fc40000000f00 */
[----:B------:R-:W-:Y:S04]  /*13d40*/  WARPSYNC R176 ;  /* 0x000000b000007348 */ /* 0x000fe80003800000 */
[----:B------:R1:W2:Y:S02]  /*13d50*/  SHFL.BFLY PT, R0, R4, R0, R3 ;  /* 0x0c00000004007389 */ /* 0x0002a400000e0003 */
[----:B-1----:R-:W-:-:S04]  /*13d60*/  MOV R3, 0x0 ;  /* 0x0000000000037802 */ /* 0x002fc80000000f00 */
[----:B--2---:R-:W-:Y:S05]  /*13d70*/  RET.REL.NODEC R2 `(_ZN7cutlass13device_kernelIN5flash19enable_sm80_to_sm89INS1_16FlashAttnFwdSm80INS1_25CollectiveMainloopFwdSm80ILi4ELi1ELb0EN4cute5tupleIJNS5_1CILi128EEENS7_ILi64EEENS7_ILi96EEEEEELi96ENS_10bfloat16_tEfNS_4arch4Sm80ELb1ELb0ELb1ELb0ELb1ELb0ELb1ELb1EEENS1_21CollectiveEpilogueFwdINS6_IJS8_SA_S9_EEENS6_IJNS7_ILi1EEESI_SI_EEESC_SE_Li128ELb0ELb1ELb1ELb0EEENS1_30DynamicPersistentTileSchedulerILi128ELi128ELb1ELb1ELb0EEEEEEEEEvNT_6ParamsE) ;  /* 0xfffec28002007950 */ /* 0x004fea0003c3ffff */
        .weak           $__internal_18_$__cuda_sm70_shflsync_idx_p
        .type           $__internal_18_$__cuda_sm70_shflsync_idx_p,@function
        .size           $__internal_18_$__cuda_sm70_shflsync_idx_p,(.L_x_3651 - $__internal_18_$__cuda_sm70_shflsync_idx_p)
$__internal_18_$__cuda_sm70_shflsync_idx_p:
[----:B------:R-:W-:-:S04]  /*13d80*/  MOV R55, 0xffffffff ;  /* 0xffffffff00377802 */ /* 0x000fc80000000f00 */
[----:B------:R-:W-:Y:S04]  /*13d90*/  WARPSYNC R55 ;  /* 0x0000003700007348 */ /* 0x000fe80003800000 */
[----:B------:R1:W2:Y:S02]  /*13da0*/  SHFL.IDX PT, R0, R5, R3, R0 ;  /* 0x0000000305007389 */ /* 0x0002a400000e0000 */
[----:B-1----:R-:W-:-:S04]  /*13db0*/  MOV R3, 0x0 ;  /* 0x0000000000037802 */ /* 0x002fc80000000f00 */
[----:B--2---:R-:W-:Y:S05]  /*13dc0*/  RET.REL.NODEC R2 `(_ZN7cutlass13device_kernelIN5flash19enable_sm80_to_sm89INS1_16FlashAttnFwdSm80INS1_25CollectiveMainloopFwdSm80ILi4ELi1ELb0EN4cute5tupleIJNS5_1CILi128EEENS7_ILi64EEENS7_ILi96EEEEEELi96ENS_10bfloat16_tEfNS_4arch4Sm80ELb1ELb0ELb1ELb0ELb1ELb0ELb1ELb1EEENS1_21CollectiveEpilogueFwdINS6_IJS8_SA_S9_EEENS6_IJNS7_ILi1EEESI_SI_EEESC_SE_Li128ELb0ELb1ELb1ELb0EEENS1_30DynamicPersistentTileSchedulerILi128ELi128ELb1ELb1ELb0EEEEEEEEEvNT_6ParamsE) ;  /* 0xfffec23002007950 */ /* 0x004fea0003c3ffff */
.L_x_1335:
        /* <DEDUP_REMOVED lines=11> */
.L_x_3651:


//--------------------- .text._ZN7cutlass13device_kernelIN5flash19enable_sm80_to_sm89INS1_16FlashAttnFwdSm80INS1_25CollectiveMainloopFwdSm80ILi4ELi1ELb0EN4cute5tupleIJNS5_1CILi128EEENS7_ILi48EEENS7_ILi96EEEEEELi96ENS_10bfloat16_tEfNS_4arch4Sm80ELb1ELb0ELb1ELb1ELb1ELb0ELb1ELb1EEENS1_21CollectiveEpilogueFwdINS6_IJS8_SA_S9_EEENS6_IJNS7_ILi1EEESI_SI_EEESC_SE_Li128ELb1ELb1ELb1ELb0EEENS1_36VarlenDynamicPersistentTileSchedulerILi128ELi48ELi128ELi128ELb1ELb1ELb0ELb1ELb1ELb1EEEEEEEEEvNT_6ParamsE --------------------------
	.section	.text._ZN7cutlass13device_kernelIN5flash19enable_sm80_to_sm89INS1_16FlashAttnFwdSm80INS1_25CollectiveMainloopFwdSm80ILi4ELi1ELb0EN4cute5tupleIJNS5_1CILi128EEENS7_ILi48EEENS7_ILi96EEEEEELi96ENS_10bfloat16_tEfNS_4arch4Sm80ELb1ELb0ELb1ELb1ELb1ELb0ELb1ELb1EEENS1_21CollectiveEpilogueFwdINS6_IJS8_SA_S9_EEENS6_IJNS7_ILi1EEESI_SI_EEESC_SE_Li128ELb1ELb1ELb1ELb0EEENS1_36VarlenDynamicPersistentTileSchedulerILi128ELi48ELi128ELi128ELb1ELb1ELb0ELb1ELb1ELb1EEEEEEEEEvNT_6ParamsE,"ax",@progbits
	.sectioninfo	@"SHI_REGISTERS=255"
	.align	128
.text._ZN7cutlass13device_kernelIN5flash19enable_sm80_to_sm89INS1_16FlashAttnFwdSm80INS1_25CollectiveMainloopFwdSm80ILi4ELi1ELb0EN4cute5tupleIJNS5_1CILi128EEENS7_ILi48EEENS7_ILi96EEEEEELi96ENS_10bfloat16_tEfNS_4arch4Sm80ELb1ELb0ELb1ELb1ELb1ELb0ELb1ELb1EEENS1_21CollectiveEpilogueFwdINS6_IJS8_SA_S9_EEENS6_IJNS7_ILi1EEESI_SI_EEESC_SE_Li128ELb1ELb1ELb1ELb0EEENS1_36VarlenDynamicPersistentTileSchedulerILi128ELi48ELi128ELi128ELb1ELb1ELb0ELb1ELb1ELb1EEEEEEEEEvNT_6ParamsE:
        .type           _ZN7cutlass13device_kernelIN5flash19enable_sm80_to_sm89INS1_16FlashAttnFwdSm80INS1_25CollectiveMainloopFwdSm80ILi4ELi1ELb0EN4cute5tupleIJNS5_1CILi128EEENS7_ILi48EEENS7_ILi96EEEEEELi96ENS_10bfloat16_tEfNS_4arch4Sm80ELb1ELb0ELb1ELb1ELb1ELb0ELb1ELb1EEENS1_21CollectiveEpilogueFwdINS6_IJS8_SA_S9_EEENS6_IJNS7_ILi1EEESI_SI_EEESC_SE_Li128ELb1ELb1ELb1ELb0EEENS1_36VarlenDynamicPersistentTileSchedulerILi128ELi48ELi128ELi128ELb1ELb1ELb0ELb1ELb1ELb1EEEEEEEEEvNT_6ParamsE,@function
        .size           _ZN7cutlass13device_kernelIN5flash19enable_sm80_to_sm89INS1_16FlashAttnFwdSm80INS1_25CollectiveMainloopFwdSm80ILi4ELi1ELb0EN4cute5tupleIJNS5_1CILi128EEENS7_ILi48EEENS7_ILi96EEEEEELi96ENS_10bfloat16_tEfNS_4arch4Sm80ELb1ELb0ELb1ELb1ELb1ELb0ELb1ELb1EEENS1_21CollectiveEpilogueFwdINS6_IJS8_SA_S9_EEENS6_IJNS7_ILi1EEESI_SI_EEESC_SE_Li128ELb1ELb1ELb1ELb0EEENS1_36VarlenDynamicPersistentTileSchedulerILi128ELi48ELi128ELi128ELb1ELb1ELb0ELb1ELb1ELb1EEEEEEEEEvNT_6ParamsE,(.L_x_3654 - _ZN7cutlass13device_kernelIN5flash19enable_sm80_to_sm89INS1_16FlashAttnFwdSm80INS1_25CollectiveMainloopFwdSm80ILi4ELi1ELb0EN4cute5tupleIJNS5_1CILi128EEENS7_ILi48EEENS7_ILi96EEEEEELi96ENS_10bfloat16_tEfNS_4arch4Sm80ELb1ELb0ELb1ELb1ELb1ELb0ELb1ELb1EEENS1_21CollectiveEpilogueFwdINS6_IJS8_SA_S9_EEENS6_IJNS7_ILi1EEESI_SI_EEESC_SE_Li128ELb1ELb1ELb1ELb0EEENS1_36VarlenDynamicPersistentTileSchedulerILi128ELi48ELi128ELi128ELb1ELb1ELb0ELb1ELb1ELb1EEEEEEEEEvNT_6ParamsE)
        .other          _ZN7cutlass13device_kernelIN5flash19enable_sm80_to_sm89INS1_16FlashAttnFwdSm80INS1_25CollectiveMainloopFwdSm80ILi4ELi1ELb0EN4cute5tupleIJNS5_1CILi128EEENS7_ILi48EEENS7_ILi96EEEEEELi96ENS_10bfloat16_tEfNS_4arch4Sm80ELb1ELb0ELb1ELb1ELb1ELb0ELb1ELb1EEENS1_21CollectiveEpilogueFwdINS6_IJS8_SA_S9_EEENS6_IJNS7_ILi1EEESI_SI_EEESC_SE_Li128ELb1ELb1ELb1ELb0EEENS1_36VarlenDynamicPersistentTileSchedulerILi128ELi48ELi128ELi128ELb1ELb1ELb0ELb1ELb1ELb1EEEEEEEEEvNT_6ParamsE,@"STO_CUDA_ENTRY STV_DEFAULT"
_ZN7cutlass13device_kernelIN5flash19enable_sm80_to_sm89INS1_16FlashAttnFwdSm80INS1_25CollectiveMainloopFwdSm80ILi4ELi1ELb0EN4cute5tupleIJNS5_1CILi128EEENS7_ILi48EEENS7_ILi96EEEEEELi96ENS_10bfloat16_tEfNS_4arch4Sm80ELb1ELb0ELb1ELb1ELb1ELb0ELb1ELb1EEENS1_21CollectiveEpilogueFwdINS6_IJS8_SA_S9_EEENS6_IJNS7_ILi1EEESI_SI_EEESC_SE_Li128ELb1ELb1ELb1ELb0EEENS1_36VarlenDynamicPersistentTileSchedulerILi128ELi48ELi128ELi128ELb1ELb1ELb0ELb1ELb1ELb1EEEEEEEEEvNT_6ParamsE:
        /* <DEDUP_REMOVED lines=54> */
.L_x_1341:
        /* <DEDUP_REMOVED lines=16> */
.L_x_1478:
        /* <DEDUP_REMOVED lines=16> */
.L_x_1479:
[----:B--2---:R-:W-:-:S05]  /*0560*/  IMAD R0, R0, c[0x0][0x538], RZ ;  /* 0x00014e0000007a24 */ /* 0x004fca00078e02ff */
[----:B------:R-:W-:-:S04]  /*0570*/  IADD3 R6, R0, R6, RZ ;  /* 0x0000000600067210 */ /* 0x000fc80007ffe0ff */
[----:B------:R-:W-:-:S13]  /*0580*/  ISETP.GT.AND P0, PT, R6, UR4, PT ;  /* 0x0000000406007c0c */ /* 0x000fda000bf04270 */
[----:B-1----:R-:W-:Y:S05]  /*0590*/  @!P0 BRA `(.L_x_1341) ;  /* 0xfffffdc000008947 */ /* 0x002fea000383ffff */
.L_x_1337:
[----:B------:R-:W-:-:S05]  /*05a0*/  IADD3 R11, -R0, R6, RZ ;  /* 0x00000006000b7210 */ /* 0x000fca0007ffe1ff */
[----:B------:R-:W-:-:S05]  /*05b0*/  IMAD R0, R4, c[0x0][0x538], R11 ;  /* 0x00014e0004007a24 */ /* 0x000fca00078e020b */
[----:B------:R-:W-:Y:S01]  /*05c0*/  ISETP.GT.AND P0, PT, R0, UR4, PT ;  /* 0x0000000400007c0c */ /* 0x000fe2000bf04270 */
[----:B------:R-:W-:-:S12]  /*05d0*/  BRA.DIV ~URZ, `(.L_x_1342) ;  /* 0x000123c27f007947 */ /* 0x000fd8000b800000 */
[----:B------:R-:W-:-:S04]  /*05e0*/  VOTE.ANY R10, PT, !P0 ;  /* 0x00000000000a7806 */ /* 0x000fc800040e0100 */
.L_x_1480:
[----:B------:R-:W1:Y:S02]  /*05f0*/  POPC R5, R10 ;  /* 0x0000000a00057309 */ /* 0x000e640000000000 */
[----:B-1----:R-:W-:-:S05]  /*0600*/  IADD3 R0, R5, R7, RZ ;  /* 0x0000000705007210 */ /* 0x002fca0007ffe0ff */
[----:B------:R1:W-:Y:S01]  /*0610*/  STL [R1+0xc], R0 ;  /* 0x00000c0001007387 */ /* 0x0003e20000100800 */
[----:B------:R-:W-:Y:S05]  /*0620*/  BRA.DIV ~URZ, `(.L_x_1343) ;  /* 0x000123c27f007947 */ /* 0x000fea000b800000 */
[----:B------:R2:W3:Y:S01]  /*0630*/  SHFL.IDX PT, R12, R9, R5, 0x1f ;  /* 0x00001f05090c7589 */ /* 0x0004e200000e0000 */
[----:B------:R-:W-:-:S03]  /*0640*/  MOV R6, RZ ;  /* 0x000000ff00067202 */ /* 0x000fc60000000f00 */
[----:B------:R2:W4:Y:S04]  /*0650*/  SHFL.IDX PT, R9, R8, R5, 0x1f ;  /* 0x00001f0508097589 */ /* 0x00052800000e0000 */
.L_x_1481:
[----:B------:R-:W-:Y:S01]  /*0660*/  ISETP.NE.AND P0, PT, R10, RZ, PT ;  /* 0x000000ff0a00720c */ /* 0x000fe20003f05270 */
[----:B------:R-:W-:-:S12]  /*0670*/  BSSY B0, `(.L_x_1344) ;  /* 0x0000005000007945 */ /* 0x000fd80003800000 */
[----:B------:R-:W-:Y:S05]  /*0680*/  @!P0 BRA `(.L_x_1345) ;  /* 0x0000003000008947 */ /* 0x000fea0003800000 */
[----:B-1----:R-:W-:Y:S01]  /*0690*/  IADD3 R0, R5, -0x1, RZ ;  /* 0xffffffff05007810 */ /* 0x002fe20007ffe0ff */
[----:B------:R-:W-:Y:S05]  /*06a0*/  BRA.DIV ~URZ, `(.L_x_1346) ;  /* 0x000124227f007947 */ /* 0x000fea000b800000 */
[----:B------:R1:W2:Y:S02]  /*06b0*/  SHFL.IDX PT, R6, R4, R0, 0x1f ;  /* 0x00001f0004067589 */ /* 0x0002a400000e0000 */
.L_x_1345:
[----:B------:R-:W-:Y:S05]  /*06c0*/  BSYNC B0 ;  /* 0x0000000000007941 */ /* 0x000fea0003800000 */
.L_x_1344:
        /* <DEDUP_REMOVED lines=69> */
.L_x_1348:
        /* <DEDUP_REMOVED lines=70> */
.L_x_1349:
[----:B------:R-:W-:Y:S05]  /*0f80*/  BSYNC B0 ;  /* 0x0000000000007941 */ /* 0x000fea0003800000 */
.L_x_1347:
[----:B------:R-:W-:-:S04]  /*0f90*/  LOP3.LUT R0, RZ, R0, RZ, 0x33, !PT ;  /* 0x00000000ff007212 */ /* 0x000fc800078e33ff */
[----:B------:R-:W-:-:S05]  /*0fa0*/  IADD3 R0, R0, R12, RZ ;  /* 0x0000000c00007210 */ /* 0x000fca0007ffe0ff */
[----:B------:R2:W-:Y:S01]  /*0fb0*/  STL [R1+0x4], R0 ;  /* 0x0000040001007387 */ /* 0x0005e20000100800 */
[----:B------:R-:W-:Y:S05]  /*0fc0*/  BRA `(.L_x_1350) ;  /* 0x0000006000007947 */ /* 0x000fea0003800000 */
.L_x_1338:
[----:B------:R-:W-:Y:S01]  /*0fd0*/  MOV R0, UR4 ;  /* 0x0000000400007c02 */ /* 0x000fe20008000f00 */
[----:B------:R-:W-:Y:S04]  /*0fe0*/  STL [R1+0x4], RZ ;  /* 0x000004ff01007387 */ /* 0x000fe80000100800 */
[----:B------:R1:W-:Y:S04]  /*0ff0*/  STL [R1], R0 ;  /* 0x0000000001007387 */ /* 0x0003e80000100800 */
[----:B------:R2:W-:Y:S01]  /*1000*/  STL [R1+0x8], RZ ;  /* 0x000008ff01007387 */ /* 0x0005e20000100800 */
[----:B-1----:R-:W-:-:S05]  /*1010*/  MOV R0, c[0x0][0x53c] ;  /* 0x00014f0000007a02 */ /* 0x002fca0000000f00 */
[----:B------:R2:W-:Y:S02]  /*1020*/  STL [R1+0xc], R0 ;  /* 0x00000c0001007387 */ /* 0x0005e40000100800 */
.L_x_1350:
        /* <DEDUP_REMOVED lines=8> */
.L_x_1336:
        /* <DEDUP_REMOVED lines=169> */
.L_x_1477:
[----:B------:R-:W2:Y:S01]  /*1b40*/  LDL R0, [R1+0xc] ;  /* 0x00000c0001007983 */ /* 0x000ea20000100800 */
        /* <DEDUP_REMOVED lines=33> */
.L_x_1351:
[----:B------:R-:W-:-:S04]  /*1d60*/  ISETP.NE.U32.AND P1, PT, RZ, c[0x0][0x368], PT ;  /* 0x0000da00ff007a0c */ /* 0x000fc80003f25070 */
[----:B------:R-:W-:-:S13]  /*1d70*/  ISETP.NE.AND.EX P1, PT, RZ, c[0x0][0x36c], PT, P1 ;  /* 0x0000db00ff007a0c */ /* 0x000fda0003f25310 */
[----:B------:R-:W-:Y:S05]  /*1d80*/  @!P1 BRA `(.L_x_1352) ;  /* 0x0000004000009947 */ /* 0x000fea0003800000 */
[----:B-1----:R-:W-:-:S04]  /*1d90*/  IADD3 R2, P1, R15, c[0x0][0x368], RZ ;  /* 0x0000da000f027a10 */ /* 0x002fc80007f3e0ff */
[----:B------:R-:W-:-:S05]  /*1da0*/  IADD3.X R3, R14, c[0x0][0x36c], RZ, P1, !PT ;  /* 0x0000db000e037a10 */ /* 0x000fca0000ffe4ff */
[----:B------:R1:W5:Y:S01]  /*1db0*/  LDG.E R0, [R2.64] ;  /* 0x0000000602007981 */ /* 0x000362000c1e1900 */
[----:B------:R-:W-:Y:S05]  /*1dc0*/  BRA `(.L_x_1353) ;  /* 0x0000008000007947 */ /* 0x000fea0003800000 */
.L_x_1352:
        /* <DEDUP_REMOVED lines=8> */
.L_x_1353:
[----:B-1----:R-:W2:Y:S04]  /*1e50*/  LDL.LU R3, [R1+0x4] ;  /* 0x0000040001037983 */ /* 0x002ea80000300800 */
[----:B------:R-:W3:Y:S01]  /*1e60*/  LDL R13, [R1+0x8] ;  /* 0x00000800010d7983 */ /* 0x000ee20000100800 */
[----:B------:R-:W-:Y:S01]  /*1e70*/  IMAD.MOV.U32 R2, RZ, RZ, c[0x0][0x2c4] ;  /* 0x0000b100ff027624 */ /* 0x000fe200078e00ff */
[----:B------:R-:W-:Y:S01]  /*1e80*/  BSSY B0, `(.L_x_1354) ;  /* 0x000003b000007945 */ /* 0x000fe20003800000 */
[----:B-----5:R-:W-:-:S03]  /*1e90*/  IMAD.IADD R248, R0, 0x1, -R237 ;  /* 0x0000000100f87824 */ /* 0x020fc600078e0aed */
[----:B------:R-:W-:Y:S01]  /*1ea0*/  ISETP.NE.AND P3, PT, R2, 0x1, PT ;  /* 0x000000010200780c */ /* 0x000fe20003f65270 */
[----:B--2---:R-:W-:-:S05]  /*1eb0*/  IMAD.SHL.U32 R249, R3, 0x80, RZ ;  /* 0x0000008003f97824 */ /* 0x004fca00078e00ff */
[----:B------:R-:W-:-:S07]  /*1ec0*/  IADD3 R2, R249, 0x7f, RZ ;  /* 0x0000007ff9027810 */ /* 0x000fce0007ffe0ff */
[----:B------:R-:W-:-:S04]  /*1ed0*/  @P3 IMAD.HI.U32 R3, R2, c[0x0][0x2c8], RZ ;  /* 0x0000b20002033a27 */ /* 0x000fc800078e00ff */
[----:B------:R-:W-:Y:S01]  /*1ee0*/  IMAD.MOV.U32 R0, RZ, RZ, R2 ;  /* 0x000000ffff007224 */ /* 0x000fe200078e0002 */
[C---:B------:R-:W-:Y:S02]  /*1ef0*/  IADD3 R2, R248.reuse, 0x30, -R247 ;  /* 0x00000030f8027810 */ /* 0x040fe40007ffe8f7 */
[----:B------:R-:W-:Y:S02]  /*1f00*/  @P3 SHF.R.U32.HI R0, RZ, c[0x0][0x2cc], R3 ;  /* 0x0000b300ff003a19 */ /* 0x000fe40000011603 */
[----:B------:R-:W-:-:S03]  /*1f10*/  IADD3 R3, R248, 0x2f, RZ ;  /* 0x0000002ff8037810 */ /* 0x000fc60007ffe0ff */
[----:B------:R-:W-:Y:S02]  /*1f20*/  IMAD.IADD R0, R2, 0x1, R0 ;  /* 0x0000000102007824 */ /* 0x000fe400078e0200 */
[----:B------:R-:W-:-:S04]  /*1f30*/  IMAD.HI R2, R3, 0x2aaaaaab, RZ ;  /* 0x2aaaaaab03027827 */ /* 0x000fc800078e02ff */
[----:B------:R-:W-:Y:S01]  /*1f40*/  IMAD.HI R0, R0, 0x2aaaaaab, RZ ;  /* 0x2aaaaaab00007827 */ /* 0x000fe200078e02ff */
[----:B------:R-:W-:-:S04]  /*1f50*/  SHF.R.U32.HI R4, RZ, 0x1f, R2 ;  /* 0x0000001fff047819 */ /* 0x000fc80000011602 */
[----:B------:R-:W-:Y:S02]  /*1f60*/  SHF.R.U32.HI R3, RZ, 0x1f, R0 ;  /* 0x0000001fff037819 */ /* 0x000fe40000011600 */
[----:B------:R-:W-:Y:S02]  /*1f70*/  LEA.HI.SX32 R4, R2, R4, 0x1d ;  /* 0x0000000402047211 */ /* 0x000fe400078feaff */
[----:B------:R-:W-:Y:S02]  /*1f80*/  LEA.HI.SX32 R0, R0, R3, 0x1d ;  /* 0x0000000300007211 */ /* 0x000fe400078feaff */
[C---:B---3--:R-:W-:Y:S02]  /*1f90*/  LOP3.LUT R2, R13.reuse, 0xff000000, RZ, 0xc0, !PT ;  /* 0xff0000000d027812 */ /* 0x048fe400078ec0ff */
[----:B------:R-:W-:Y:S02]  /*1fa0*/  IMNMX R6, R4, R0, PT ;  /* 0x0000000004067217 */ /* 0x000fe40003800200 */
[----:B------:R-:W-:-:S02]  /*1fb0*/  LOP3.LUT R3, R13, 0xff0000, RZ, 0xc0, !PT ;  /* 0x00ff00000d037812 */ /* 0x000fc400078ec0ff */
[----:B------:R-:W-:Y:S01]  /*1fc0*/  SHF.R.U32.HI R0, RZ, 0x8, R2 ;  /* 0x00000008ff007819 */ /* 0x000fe20000011602 */
[----:B------:R-:W-:Y:S01]  /*1fd0*/  IMAD.MOV.U32 R2, RZ, RZ, RZ ;  /* 0x000000ffff027224 */ /* 0x000fe200078e00ff */
[----:B------:R-:W-:Y:S02]  /*1fe0*/  ISETP.GE.AND P1, PT, R6, 0x1, PT ;  /* 0x000000010600780c */ /* 0x000fe40003f26270 */
        /* <DEDUP_REMOVED lines=36> */
.L_x_1355:
[----:B------:R-:W-:Y:S05]  /*2230*/  BSYNC B0 ;  /* 0x0000000000007941 */ /* 0x000fea0003800000 */
.L_x_1354:
        /* <DEDUP_REMOVED lines=59> */
[----:B------:R-:W-:-:S04]  /*25f0*/  @P1 IADD3 R2, P2, R15, c[0x0][0x340], RZ ;  /* 0x0000d0000f021a10 */ /* 0x000fc80007f5e0ff */
[----:B------:R-:W-:-:S05]  /*2600*/  @P1 IADD3.X R3, R14, c[0x0][0x344], RZ, P2, !PT ;  /* 0x0000d1000e031a10 */ /* 0x000fca00017fe4ff */
[----:B------:R2:W5:Y:S01]  /*2610*/  @P1 LDG.E R14, [R2.64] ;  /* 0x00000006020e1981 */ /* 0x000562000c1e1900 */
[----:B------:R-:W-:Y:S01]  /*2620*/  SHF.R.S32.HI R0, RZ, 0x1f, R11 ;  /* 0x0000001fff007819 */ /* 0x000fe2000001140b */
[----:B-1----:R-:W-:Y:S01]  /*2630*/  IMAD.IADD R5, R231, 0x1, R249 ;  /* 0x00000001e7057824 */ /* 0x002fe200078e02f9 */
[----:B------:R-:W-:Y:S02]  /*2640*/  LOP3.LUT R13, R13, 0xffff, RZ, 0xc0, !PT ;  /* 0x0000ffff0d0d7812 */ /* 0x000fe400078ec0ff */
[----:B------:R-:W-:Y:S01]  /*2650*/  SEL R6, R12, RZ, !P0 ;  /* 0x000000ff0c067207 */ /* 0x000fe20004000000 */
[----:B------:R-:W-:Y:S01]  /*2660*/  IMAD R0, R0, c[0x0][0x178], RZ ;  /* 0x00005e0000007a24 */ /* 0x000fe200078e02ff */
[----:B------:R-:W-:Y:S01]  /*2670*/  SEL R4, R252, RZ, !P0 ;  /* 0x000000fffc047207 */ /* 0x000fe20004000000 */
[----:B------:R-:W-:Y:S01]  /*2680*/  @P3 IMAD.HI.U32 R7, R5, c[0x0][0x2c8], RZ ;  /* 0x0000b20005073a27 */ /* 0x000fe200078e00ff */
[----:B------:R-:W-:Y:S02]  /*2690*/  ISETP.GE.AND P6, PT, R210, c[0x0][0x198], PT ;  /* 0x00006600d2007a0c */ /* 0x000fe40003fc6270 */
[----:B------:R-:W-:Y:S01]  /*26a0*/  ISETP.GE.AND P5, PT, R232, c[0x0][0x198], PT ;  /* 0x00006600e8007a0c */ /* 0x000fe20003fa6270 */
[----:B------:R-:W-:Y:S01]  /*26b0*/  IMAD R0, R11, c[0x0][0x17c], R0 ;  /* 0x00005f000b007a24 */ /* 0x000fe200078e0200 */
[----:B------:R-:W-:Y:S01]  /*26c0*/  ISETP.GE.AND P4, PT, R233, c[0x0][0x198], PT ;  /* 0x00006600e9007a0c */ /* 0x000fe20003f86270 */
[----:B------:R-:W-:Y:S01]  /*26d0*/  IMAD R6, R6, c[0x0][0x1c0], RZ ;  /* 0x0000700006067a24 */ /* 0x000fe200078e02ff */
[----:B------:R-:W-:-:S03]  /*26e0*/  IADD3 R122, R203, -0x1, RZ ;  /* 0xffffffffcb7a7810 */ /* 0x000fc60007ffe0ff */
[----:B------:R-:W-:Y:S02]  /*26f0*/  IMAD R6, R4, c[0x0][0x1c4], R6 ;  /* 0x0000710004067a24 */ /* 0x000fe400078e0206 */
[----:B--2---:R-:W-:-:S04]  /*2700*/  IMAD.WIDE.U32 R2, R11, c[0x0][0x178], RZ ;  /* 0x00005e000b027a25 */ /* 0x004fc800078e00ff */
[----:B------:R-:W-:Y:S01]  /*2710*/  IMAD.IADD R3, R3, 0x1, R0 ;  /* 0x0000000103037824 */ /* 0x000fe200078e0200 */
[----:B------:R-:W-:Y:S02]  /*2720*/  MOV R0, R5 ;  /* 0x0000000500007202 */ /* 0x000fe40000000f00 */
[----:B------:R-:W-:Y:S01]  /*2730*/  @P3 SHF.R.U32.HI R0, RZ, c[0x0][0x2cc], R7 ;  /* 0x0000b300ff003a19 */ /* 0x000fe20000011607 */
[----:B------:R-:W-:-:S03]  /*2740*/  IMAD.WIDE.U32 R2, R13, c[0x0][0x1b8], R2 ;  /* 0x00006e000d027a25 */ /* 0x000fc600078e0002 */
[----:B------:R-:W-:Y:S01]  /*2750*/  SHF.R.S32.HI R7, RZ, 0x1f, R0 ;  /* 0x0000001fff077819 */ /* 0x000fe20000011400 */
[----:B------:R-:W-:-:S04]  /*2760*/  IMAD R3, R13, c[0x0][0x1bc], R3 ;  /* 0x00006f000d037a24 */ /* 0x000fc800078e0203 */
[----:B------:R-:W-:-:S04]  /*2770*/  IMAD.WIDE.U32 R2, R4, c[0x0][0x1c0], R2 ;  /* 0x0000700004027a25 */ /* 0x000fc800078e0002 */
[----:B------:R-:W-:Y:S01]  /*2780*/  IMAD.MOV R4, RZ, RZ, -R0 ;  /* 0x000000ffff047224 */ /* 0x000fe200078e0a00 */
[----:B------:R-:W-:-:S03]  /*2790*/  IADD3 R3, R3, R6, RZ ;  /* 0x0000000603037210 */ /* 0x000fc60007ffe0ff */
        /* <DEDUP_REMOVED lines=15> */
.L_x_1482:
[----:B------:R-:W-:Y:S05]  /*2890*/  BRA.DIV ~URZ, `(.L_x_1358) ;  /* 0x000103027f007947 */ /* 0x000fea000b800000 */
[----:B------:R3:W4:Y:S02]  /*28a0*/  SHFL.IDX PT, R0, R12, RZ, 0x1c1f ;  /* 0x001c1fff0c007589 */ /* 0x00072400000e0000 */
.L_x_1483:
[----:B------:R-:W-:Y:S01]  /*28b0*/  IMAD R11, R247, c[0x0][0x2c4], RZ ;  /* 0x0000b100f70b7a24 */ /* 0x000fe200078e02ff */
[----:B------:R-:W-:Y:S01]  /*28c0*/  IADD3 R10, R236, R249, RZ ;  /* 0x000000f9ec0a7210 */ /* 0x000fe20007ffe0ff */
[----:B------:R-:W-:Y:S03]  /*28d0*/  BSSY B0, `(.L_x_1359) ;  /* 0x0000014000007945 */ /* 0x000fe60003800000 */
[----:B------:R-:W-:-:S13]  /*28e0*/  ISETP.GE.AND P0, PT, R10, R11, PT ;  /* 0x0000000b0a00720c */ /* 0x000fda0003f06270 */
[----:B------:R-:W-:Y:S05]  /*28f0*/  @P0 BRA `(.L_x_1360) ;  /* 0x0000011000000947 */ /* 0x000fea0003800000 */
[----:B---3--:R-:W3:Y:S01]  /*2900*/  LDL R15, [R1+0x2c] ;  /* 0x00002c00010f7983 */ /* 0x008ee20000100800 */
        /* <DEDUP_REMOVED lines=16> */
.L_x_1360:
[----:B------:R-:W-:Y:S05]  /*2a10*/  BSYNC B0 ;  /* 0x0000000000007941 */ /* 0x000fea0003800000 */
.L_x_1359:
[----:B------:R-:W-:Y:S05]  /*2a20*/  BRA.DIV ~URZ, `(.L_x_1361) ;  /* 0x000101d27f007947 */ /* 0x000fea000b800000 */
[----:B--2---:R2:W1:Y:S04]  /*2a30*/  SHFL.IDX PT, R4, R5, 0x1, 0x1c1f ;  /* 0x003c1f0005047f89 */ /* 0x00446800000e0000 */
[----:B----4-:R2:W4:Y:S02]  /*2a40*/  SHFL.IDX PT, R0, R12, 0x1, 0x1c1f ;  /* 0x003c1f000c007f89 */ /* 0x01052400000e0000 */
.L_x_1484:
        /* <DEDUP_REMOVED lines=21> */
.L_x_1363:
[----:B------:R-:W-:Y:S05]  /*2ba0*/  BSYNC B0 ;  /* 0x0000000000007941 */ /* 0x000fea0003800000 */
.L_x_1362:
[----:B------:R-:W-:Y:S05]  /*2bb0*/  BRA.DIV ~URZ, `(.L_x_1364) ;  /* 0x000101027f007947 */ /* 0x000fea000b800000 */
[----:B-1----:R1:W2:Y:S02]  /*2bc0*/  SHFL.IDX PT, R4, R5, 0x2, 0x1c1f ;  /* 0x005c1f0005047f89 */ /* 0x0022a400000e0000 */
.L_x_1485:
[----:B------:R-:W-:Y:S05]  /*2bd0*/  BRA.DIV ~URZ, `(.L_x_1365) ;  /* 0x000101527f007947 */ /* 0x000fea000b800000 */
[----:B----4-:R4:W1:Y:S02]  /*2be0*/  SHFL.IDX PT, R0, R12, 0x2, 0x1c1f ;  /* 0x005c1f000c007f89 */ /* 0x01086400000e0000 */
.L_x_1486:
[----:B------:R-:W-:Y:S01]  /*2bf0*/  IADD3 R2, R10, 0x40, RZ ;  /* 0x000000400a027810 */ /* 0x000fe20007ffe0ff */
[----:B------:R-:W-:Y:S03]  /*2c00*/  BSSY B0, `(.L_x_1366) ;  /* 0x0000014000007945 */ /* 0x000fe60003800000 */
[----:B------:R-:W-:-:S13]  /*2c10*/  ISETP.GE.AND P0, PT, R2, R11, PT ;  /* 0x0000000b0200720c */ /* 0x000fda0003f06270 */
[----:B------:R-:W-:Y:S05]  /*2c20*/  @P0 BRA `(.L_x_1367) ;  /* 0x0000011000000947 */ /* 0x000fea0003800000 */
[----:B---3--:R-:W3:Y:S01]  /*2c30*/  LDL R15, [R1+0x2c] ;  /* 0x00002c00010f7983 */ /* 0x008ee20000100800 */
[-C--:B-1----:R-:W-:Y:S02]  /*2c40*/  LEA R8, P2, R210, R0.reuse, 0x1 ;  /* 0x00000000d2087211 */ /* 0x082fe400078408ff */
        /* <DEDUP_REMOVED lines=15> */
.L_x_1367:
[----:B------:R-:W-:Y:S05]  /*2d40*/  BSYNC B0 ;  /* 0x0000000000007941 */ /* 0x000fea0003800000 */
.L_x_1366:
[----:B------:R-:W-:Y:S05]  /*2d50*/  BRA.DIV ~URZ, `(.L_x_1368) ;  /* 0x000100327f007947 */ /* 0x000fea000b800000 */
[----:B--2---:R2:W3:Y:S04]  /*2d60*/  SHFL.IDX PT, R4, R5, 0x3, 0x1c1f ;  /* 0x007c1f0005047f89 */ /* 0x0044e800000e0000 */
[----:B-1----:R2:W1:Y:S02]  /*2d70*/  SHFL.IDX PT, R0, R12, 0x3, 0x1c1f ;  /* 0x007c1f000c007f89 */ /* 0x00246400000e0000 */
.L_x_1487:
[----:B--2---:R-:W2:Y:S01]  /*2d80*/  LDL R16, [R1+0x2c] ;  /* 0x00002c0001107983 */ /* 0x004ea20000100800 */
[----:B------:R-:W-:Y:S01]  /*2d90*/  IADD3 R2, R10, 0x60, RZ ;  /* 0x000000600a027810 */ /* 0x000fe20007ffe0ff */
[----:B-----5:R-:W-:Y:S01]  /*2da0*/  IMAD.WIDE.U32 R240, R14, c[0x0][0x2b0], RZ ;  /* 0x0000ac000ef07a25 */ /* 0x020fe200078e00ff */
[----:B------:R-:W-:-:S02]  /*2db0*/  SHF.R.S32.HI R15, RZ, 0x1f, R210 ;  /* 0x0000001fff0f7819 */ /* 0x000fc400000114d2 */
[----:B------:R-:W-:Y:S02]  /*2dc0*/  ISETP.GE.AND P2, PT, R2, R11, PT ;  /* 0x0000000b0200720c */ /* 0x000fe40003f46270 */
[----:B------:R-:W-:Y:S02]  /*2dd0*/  SHF.R.S32.HI R29, RZ, 0x1f, R232 ;  /* 0x0000001fff1d7819 */ /* 0x000fe400000114e8 */
[----:B------:R-:W-:-:S09]  /*2de0*/  SHF.R.S32.HI R28, RZ, 0x1f, R233 ;  /* 0x0000001fff1c7819 */ /* 0x000fd200000114e9 */
[-C--:B-1----:R-:W-:Y:S02]  /*2df0*/  @!P2 LEA R8, P0, R210, R0.reuse, 0x1 ;  /* 0x00000000d208a211 */ /* 0x082fe400078008ff */
[----:B------:R-:W-:Y:S02]  /*2e00*/  @!P2 LEA R6, P1, R232, R0, 0x1 ;  /* 0x00000000e806a211 */ /* 0x000fe400078208ff */
[----:B---3--:R-:W-:Y:S02]  /*2e10*/  @!P2 LEA.HI.X R9, R210, R4, R15, 0x1, P0 ;  /* 0x00000004d209a211 */ /* 0x008fe400000f0c0f */
[----:B------:R-:W-:Y:S02]  /*2e20*/  @!P2 LEA R2, P0, R233, R0, 0x1 ;  /* 0x00000000e902a211 */ /* 0x000fe400078008ff */
[----:B------:R-:W-:Y:S02]  /*2e30*/  SHF.R.S32.HI R0, RZ, 0x1f, R14 ;  /* 0x0000001fff007819 */ /* 0x000fe4000001140e */
[----:B------:R-:W-:-:S02]  /*2e40*/  @!P2 LEA.HI.X R7, R232, R4, R29, 0x1, P1 ;  /* 0x00000004e807a211 */ /* 0x000fc400008f0c1d */
[----:B------:R-:W-:Y:S01]  /*2e50*/  @!P2 LEA.HI.X R3, R233, R4, R28, 0x1, P0 ;  /* 0x00000004e903a211 */ /* 0x000fe200000f0c1c */
        /* <DEDUP_REMOVED lines=14> */
[----:B------:R-:W-:-:S02]  /*2f40*/  IMAD.MOV.U32 R0, RZ, RZ, c[0x0][0x2b8] ;  /* 0x0000ae00ff007624 */ /* 0x000fc400078e00ff */
[----:B------:R-:W-:Y:S02]  /*2f50*/  IMAD R121, R203, R121, -0x30 ;  /* 0xffffffd0cb797424 */ /* 0x000fe400078e0279 */
[----:B------:R-:W-:Y:S01]  /*2f60*/  IMAD.MOV.U32 R200, RZ, RZ, RZ ;  /* 0x000000ffffc87224 */ /* 0x000fe200078e00ff */
[----:B------:R-:W-:Y:S01]  /*2f70*/  ISETP.NE.AND P2, PT, R0, 0x1, PT ;  /* 0x000000010000780c */ /* 0x000fe20003f45270 */
[----:B-1----:R-:W-:-:S05]  /*2f80*/  IMAD.IADD R2, R231, 0x1, R121 ;  /* 0x00000001e7027824 */ /* 0x002fca00078e0279 */
[C---:B------:R-:W-:Y:S01]  /*2f90*/  ISETP.GE.AND P1, PT, R2.reuse, R248, PT ;  /* 0x000000f80200720c */ /* 0x040fe20003f26270 */
[----:B------:R-:W-:-:S03]  /*2fa0*/  IMAD.IADD R2, R2, 0x1, R237 ;  /* 0x0000000102027824 */ /* 0x000fc600078e02ed */
[----:B------:R-:W-:Y:S01]  /*2fb0*/  ISETP.GT.OR P1, PT, R231, 0x2f, P1 ;  /* 0x0000002fe700780c */ /* 0x000fe20000f24670 */
[----:B------:R-:W-:Y:S02]  /*2fc0*/  IMAD.MOV.U32 R0, RZ, RZ, R2 ;  /* 0x000000ffff007224 */ /* 0x000fe400078e0002 */
[----:B------:R-:W-:-:S05]  /*2fd0*/  @P2 IMAD.HI.U32 R3, R2, c[0x0][0x2bc], RZ ;  /* 0x0000af0002032a27 */ /* 0x000fca00078e00ff */
[----:B------:R-:W-:-:S05]  /*2fe0*/  @P2 SHF.R.U32.HI R0, RZ, c[0x0][0x2c0], R3 ;  /* 0x0000b000ff002a19 */ /* 0x000fca0000011603 */
[----:B------:R-:W-:-:S04]  /*2ff0*/  @!P1 IADD3 R3, P0, R0, R240, RZ ;  /* 0x000000f000039210 */ /* 0x000fc80007f1e0ff */
[----:B------:R-:W-:Y:S02]  /*3000*/  @!P1 LEA.HI.X.SX32 R5, R0, R245, 0x1, P0 ;  /* 0x000000f500059211 */ /* 0x000fe400000f0eff */
[----:B------:R-:W-:-:S04]  /*3010*/  @!P1 LEA R4, P0, R3, c[0x0][0x2a0], 0x2 ;  /* 0x0000a80003049a11 */ /* 0x000fc800078010ff */
[----:B------:R-:W-:-:S05]  /*3020*/  @!P1 LEA.HI.X R5, R3, c[0x0][0x2a4], R5, 0x2, P0 ;  /* 0x0000a90003059a11 */ /* 0x000fca00000f1405 */
[----:B------:R-:W2:Y:S01]  /*3030*/  @!P1 LDG.E R200, [R4.64] ;  /* 0x0000000604c89981 */ /* 0x000ea2000c1e1900 */
[----:B------:R-:W-:Y:S01]  /*3040*/  IMAD.MOV R0, RZ, RZ, -R0 ;  /* 0x000000ffff007224 */ /* 0x000fe200078e0a00 */
[----:B------:R-:W-:Y:S01]  /*3050*/  SHF.L.U64.HI R219, R210, 0x1, R15 ;  /* 0x00000001d2db7819 */ /* 0x000fe2000001020f */
[----:B------:R-:W-:Y:S01]  /*3060*/  IMAD.WIDE.U32 R238, R13, c[0x0][0x1e8], RZ ;  /* 0x00007a000dee7a25 */ /* 0x000fe200078e00ff */
[----:B------:R-:W-:Y:S01]  /*3070*/  SHF.L.U64.HI R217, R232, 0x1, R29 ;  /* 0x00000001e8d97819 */ /* 0x000fe2000001021d */
[----:B------:R-:W-:Y:S01]  /*3080*/  BSSY B0, `(.L_x_1369) ;  /* 0x0000080000007945 */ /* 0x000fe20003800000 */
[----:B------:R-:W-:Y:S01]  /*3090*/  SHF.L.U64.HI R218, R233, 0x1, R28 ;  /* 0x00000001e9da7819 */ /* 0x000fe2000001021c */
[----:B------:R-:W-:Y:S02]  /*30a0*/  IMAD R204, R0, c[0x0][0x2b8], R2 ;  /* 0x0000ae0000cc7a24 */ /* 0x000fe400078e0202 */
[----:B------:R-:W-:Y:S02]  /*30b0*/  IMAD R244, R13, c[0x0][0x1ec], R239 ;  /* 0x00007b000df47a24 */ /* 0x000fe400078e02ef */
[----:B------:R-:W-:Y:S01]  /*30c0*/  IMAD.WIDE.U32 R2, R204, c[0x0][0x1e0], RZ ;  /* 0x00007800cc027a25 */ /* 0x000fe200078e00ff */
[----:B------:R-:W-:-:S03]  /*30d0*/  SHF.R.S32.HI R7, RZ, 0x1f, R204 ;  /* 0x0000001fff077819 */ /* 0x000fc600000114cc */
[----:B------:R-:W-:Y:S02]  /*30e0*/  IMAD R120, R122, -0x30, R248 ;  /* 0xffffffd07a787824 */ /* 0x000fe400078e02f8 */
[C---:B------:R-:W-:Y:S02]  /*30f0*/  IMAD R0, R7.reuse, c[0x0][0x1e0], RZ ;  /* 0x0000780007007a24 */ /* 0x040fe400078e02ff */
[----:B------:R-:W-:Y:S02]  /*3100*/  IMAD R7, R7, c[0x0][0x208], RZ ;  /* 0x0000820007077a24 */ /* 0x000fe400078e02ff */
[C---:B------:R-:W-:Y:S02]  /*3110*/  IMAD R0, R204.reuse, c[0x0][0x1e4], R0 ;  /* 0x00007900cc007a24 */ /* 0x040fe400078e0200 */
[----:B------:R-:W-:Y:S02]  /*3120*/  IMAD R7, R204, c[0x0][0x20c], R7 ;  /* 0x00008300cc077a24 */ /* 0x000fe400078e0207 */
[----:B------:R-:W-:-:S02]  /*3130*/  IMAD.IADD R3, R3, 0x1, R0 ;  /* 0x0000000103037824 */ /* 0x000fc400078e0200 */
[----:B------:R-:W-:-:S04]  /*3140*/  IMAD.WIDE.U32 R242, R13, c[0x0][0x210], RZ ;  /* 0x000084000df27a25 */ /* 0x000fc800078e00ff */
[----:B------:R-:W-:Y:S01]  /*3150*/  IMAD R246, R13, c[0x0][0x214], R243 ;  /* 0x000085000df67a24 */ /* 0x000fe200078e02f3 */
[----:B--2---:R-:W-:Y:S01]  /*3160*/  SHF.R.S32.HI R9, RZ, 0x1f, R200 ;  /* 0x0000001fff097819 */ /* 0x004fe200000114c8 */
[----:B------:R-:W-:-:S04]  /*3170*/  IMAD.WIDE.U32 R2, R200, c[0x0][0x1f0], R2 ;  /* 0x00007c00c8027a25 */ /* 0x000fc800078e0002 */
[----:B------:R-:W-:-:S04]  /*3180*/  IMAD R0, R9, c[0x0][0x1f0], RZ ;  /* 0x00007c0009007a24 */ /* 0x000fc800078e02ff */
[----:B------:R-:W-:Y:S01]  /*3190*/  IMAD R4, R200, c[0x0][0x1f4], R0 ;  /* 0x00007d00c8047a24 */ /* 0x000fe200078e0200 */
[----:B------:R-:W-:-:S04]  /*31a0*/  IADD3 R0, P0, R2, R238, RZ ;  /* 0x000000ee02007210 */ /* 0x000fc80007f1e0ff */
[----:B------:R-:W-:Y:S02]  /*31b0*/  IADD3.X R2, R244, R3, R4, P0, !PT ;  /* 0x00000003f4027210 */ /* 0x000fe400007fe404 */
[----:B------:R-:W-:Y:S02]  /*31c0*/  LEA R6, P0, R0, c[0x0][0x1c8], 0x1 ;  /* 0x0000720000067a11 */ /* 0x000fe400078008ff */
[----:B------:R-:W-:Y:S02]  /*31d0*/  IMNMX R3, R120, 0x30, PT ;  /* 0x0000003078037817 */ /* 0x000fe40003800200 */
[----:B----4-:R-:W-:Y:S01]  /*31e0*/  LEA.HI.X R12, R0, c[0x0][0x1cc], R2, 0x1, P0 ;  /* 0x00007300000c7a11 */ /* 0x010fe200000f0c02 */
[----:B------:R-:W-:Y:S02]  /*31f0*/  SHFL.IDX PT, R11, R6, 0x1, 0x1c1f ;  /* 0x003c1f00060b7f89 */ /* 0x000fe400000e0000 */
[----:B------:R-:W-:Y:S02]  /*3200*/  IMAD.IADD R5, R3, 0x1, -R236 ;  /* 0x0000000103057824 */ /* 0x000fe400078e0aec */
[----:B------:R-:W1:Y:S01]  /*3210*/  SHFL.IDX PT, R0, R6, RZ, 0x1c1f ;  /* 0x001c1fff06007589 */ /* 0x000e6200000e0000 */
[----:B------:R-:W-:-:S02]  /*3220*/  IMAD.WIDE.U32 R2, R204, c[0x0][0x208], RZ ;  /* 0x00008200cc027a25 */ /* 0x000fc400078e00ff */
[C---:B------:R-:W-:Y:S01]  /*3230*/  ISETP.GE.AND P6, PT, R5.reuse, 0x1, PT ;  /* 0x000000010500780c */ /* 0x040fe20003fc6270 */
[----:B------:R-:W2:Y:S01]  /*3240*/  SHFL.IDX PT, R8, R12, RZ, 0x1c1f ;  /* 0x001c1fff0c087589 */ /* 0x000ea200000e0000 */
[----:B------:R-:W-:Y:S01]  /*3250*/  ISETP.GE.AND P1, PT, R5, 0x21, PT ;  /* 0x000000210500780c */ /* 0x000fe20003f26270 */
[----:B------:R-:W-:-:S04]  /*3260*/  IMAD.IADD R3, R3, 0x1, R7 ;  /* 0x0000000103037824 */ /* 0x000fc800078e0207 */
[----:B------:R-:W-:-:S06]  /*3270*/  IMAD.WIDE.U32 R2, R200, c[0x0][0x218], R2 ;  /* 0x00008600c8027a25 */ /* 0x000fcc00078e0002 */
[----:B------:R-:W-:Y:S01]  /*3280*/  @P6 ISETP.GE.AND P4, PT, R210, c[0x0][0x1d4], PT ;  /* 0x00007500d2006a0c */ /* 0x000fe20003f86270 */
[----:B------:R-:W-:Y:S01]  /*3290*/  @P6 IMAD.SHL.U32 R10, R16, 0x2, RZ ;  /* 0x00000002100a6824 */ /* 0x000fe200078e00ff */
[----:B------:R-:W-:Y:S02]  /*32a0*/  @P6 ISETP.GE.AND P5, PT, R232, c[0x0][0x1d4], PT ;  /* 0x00007500e8006a0c */ /* 0x000fe40003fa6270 */
[----:B-1----:R-:W-:-:S04]  /*32b0*/  @P6 LEA R4, P0, R210, R0, 0x1 ;  /* 0x00000000d2046211 */ /* 0x002fc800078008ff */
[----:B--2---:R-:W-:Y:S02]  /*32c0*/  @P6 LEA.HI.X R5, R210, R8, R15, 0x1, P0 ;  /* 0x00000008d2056211 */ /* 0x004fe400000f0c0f */
[----:B------:R-:W-:-:S03]  /*32d0*/  @P6 LEA R6, P0, R232, R0, 0x1 ;  /* 0x00000000e8066211 */ /* 0x000fc600078008ff */
[----:B------:R1:W-:Y:S01]  /*32e0*/  @P6 LDGSTS.E.BYPASS.LTC128B.128 [R10+0x3c80], [R4.64], !P4 ;  /* 0x03c80000040a6fae */ /* 0x0003e2000e101d46 */
[----:B------:R-:W-:-:S05]  /*32f0*/  @P6 LEA.HI.X R7, R232, R8, R29, 0x1, P0 ;  /* 0x00000008e8076211 */ /* 0x000fca00000f0c1d */
[----:B------:R2:W-:Y:S01]  /*3300*/  @P6 LDGSTS.E.BYPASS.LTC128B.128 [R10+0x4880], [R6.64], !P5 ;  /* 0x04880000060a6fae */ /* 0x0005e2000e901d46 */
[----:B------:R-:W-:Y:S01]  /*3310*/  @P1 ISETP.GE.AND P5, PT, R210, c[0x0][0x1d4], PT ;  /* 0x00007500d2001a0c */ /* 0x000fe20003fa6270 */
[----:B-1----:R-:W-:Y:S01]  /*3320*/  IMAD R5, R9, c[0x0][0x218], RZ ;  /* 0x0000860009057a24 */ /* 0x002fe200078e02ff */
[C---:B------:R-:W-:Y:S01]  /*3330*/  @P6 LEA R4, P4, R233.reuse, R0, 0x1 ;  /* 0x00000000e9046211 */ /* 0x040fe200078808ff */
[----:B------:R1:W3:Y:S01]  /*3340*/  SHFL.IDX PT, R9, R12, 0x1, 0x1c1f ;  /* 0x003c1f000c097f89 */ /* 0x0002e200000e0000 */
[----:B------:R-:W-:Y:S01]  /*3350*/  IADD3 R0, P0, R2, R242, RZ ;  /* 0x000000f202007210 */ /* 0x000fe20007f1e0ff */
[----:B-1----:R-:W-:Y:S01]  /*3360*/  IMAD R12, R200, c[0x0][0x21c], R5 ;  /* 0x00008700c80c7a24 */ /* 0x002fe200078e0205 */
[C---:B------:R-:W-:Y:S01]  /*3370*/  @P6 LEA.HI.X R5, R233.reuse, R8, R28, 0x1, P4 ;  /* 0x00000008e9056211 */ /* 0x040fe200020f0c1c */
[----:B------:R-:W-:Y:S01]  /*3380*/  IMAD.SHL.U32 R8, R210, 0x2, RZ ;  /* 0x00000002d2087824 */ /* 0x000fe200078e00ff */
[----:B------:R-:W-:Y:S02]  /*3390*/  @P6 ISETP.GE.AND P4, PT, R233, c[0x0][0x1d4], PT ;  /* 0x00007500e9006a0c */ /* 0x000fe40003f86270 */
[----:B------:R-:W-:-:S02]  /*33a0*/  IADD3.X R2, R246, R3, R12, P0, !PT ;  /* 0x00000003f6027210 */ /* 0x000fc400007fe40c */
[----:B------:R-:W-:-:S04]  /*33b0*/  LEA R19, P0, R0, c[0x0][0x1f8], 0x1 ;  /* 0x00007e0000137a11 */ /* 0x000fc800078008ff */
[----:B------:R-:W-:Y:S01]  /*33c0*/  LEA.HI.X R18, R0, c[0x0][0x1fc], R2, 0x1, P0 ;  /* 0x00007f0000127a11 */ /* 0x000fe200000f0c02 */
[----:B------:R-:W-:Y:S01]  /*33d0*/  @P1 IMAD.SHL.U32 R0, R16, 0x2, RZ ;  /* 0x0000000210001824 */ /* 0x000fe200078e00ff */
[C---:B--2---:R-:W-:Y:S01]  /*33e0*/  @P1 LEA R6, P0, R210.reuse, R11, 0x1 ;  /* 0x0000000bd2061211 */ /* 0x044fe200078008ff */
[----:B------:R-:W1:Y:S03]  /*33f0*/  SHFL.IDX PT, R17, R19, RZ, 0x1c1f ;  /* 0x001c1fff13117589 */ /* 0x000e6600000e0000 */
[----:B---3--:R-:W-:Y:S01]  /*3400*/  @P1 LEA.HI.X R7, R210, R9, R15, 0x1, P0 ;  /* 0x00000009d2071211 */ /* 0x008fe200000f0c0f */
[----:B------:R2:W-:Y:S01]  /*3410*/  @P6 LDGSTS.E.BYPASS.LTC128B.128 [R10+0x5480], [R4.64], !P4 ;  /* 0x05480000040a6fae */ /* 0x0005e2000e101d46 */
[C---:B------:R-:W-:Y:S02]  /*3420*/  @P1 ISETP.GE.AND P4, PT, R232.reuse, c[0x0][0x1d4], PT ;  /* 0x00007500e8001a0c */ /* 0x040fe40003f86270 */
[----:B------:R-:W-:Y:S01]  /*3430*/  @P1 ISETP.GE.AND P0, PT, R233, c[0x0][0x1d4], PT ;  /* 0x00007500e9001a0c */ /* 0x000fe20003f06270 */
[----:B------:R3:W-:Y:S01]  /*3440*/  @P1 LDGSTS.E.BYPASS.LTC128B.128 [R0+0x4480], [R6.64], !P5 ;  /* 0x0448000006001fae */ /* 0x0007e2000e901d46 */
[----:B------:R-:W-:-:S03]  /*3450*/  ISETP.GE.AND P5, PT, R232, c[0x0][0x1d4], PT ;  /* 0x00007500e8007a0c */ /* 0x000fc60003fa6270 */
[----:B------:R-:W4:Y:S01]  /*3460*/  SHFL.IDX PT, R16, R18, RZ, 0x1c1f ;  /* 0x001c1fff12107589 */ /* 0x000f2200000e0000 */
[----:B--2---:R-:W-:-:S04]  /*3470*/  @P1 LEA R4, P6, R232, R11, 0x1 ;  /* 0x0000000be8041211 */ /* 0x004fc800078c08ff */
[----:B------:R-:W-:Y:S02]  /*3480*/  @P1 LEA.HI.X R5, R232, R9, R29, 0x1, P6 ;  /* 0x00000009e8051211 */ /* 0x000fe400030f0c1d */
[----:B------:R-:W-:-:S03]  /*3490*/  @P1 LEA R2, P6, R233, R11, 0x1 ;  /* 0x0000000be9021211 */ /* 0x000fc600078c08ff */
[----:B------:R2:W-:Y:S01]  /*34a0*/  @P1 LDGSTS.E.BYPASS.LTC128B.128 [R0+0x5080], [R4.64], !P4 ;  /* 0x0508000004001fae */ /* 0x0005e2000e101d46 */
[C---:B------:R-:W-:Y:S02]  /*34b0*/  @P1 LEA.HI.X R3, R233.reuse, R9, R28, 0x1, P6 ;  /* 0x00000009e9031211 */ /* 0x040fe400030f0c1c */
[----:B------:R-:W-:Y:S02]  /*34c0*/  ISETP.GE.AND P6, PT, R210, c[0x0][0x1d4], PT ;  /* 0x00007500d2007a0c */ /* 0x000fe40003fc6270 */
[----:B------:R-:W-:Y:S01]  /*34d0*/  ISETP.GE.AND P4, PT, R233, c[0x0][0x1d4], PT ;  /* 0x00007500e9007a0c */ /* 0x000fe20003f86270 */
[----:B------:R1:W-:Y:S04]  /*34e0*/  @P1 LDGSTS.E.BYPASS.LTC128B.128 [R0+0x5c80], [R2.64], !P0 ;  /* 0x05c8000002001fae */ /* 0x0003e8000c101d46 */
[----:B------:R-:W0:Y:S01]  /*34f0*/  LDGDEPBAR ;  /* 0x00000000000079af */ /* 0x000e220000000000 */
[----:B--2---:R-:W-:-:S02]  /*3500*/  IMAD.IADD R4, R120, 0x1, -R236 ;  /* 0x0000000178047824 */ /* 0x004fc400078e0aec */
[----:B------:R-:W-:Y:S01]  /*3510*/  IMAD.SHL.U32 R5, R232, 0x2, RZ ;  /* 0x00000002e8057824 */ /* 0x000fe200078e00ff */
[----:B-1----:R-:W-:Y:S01]  /*3520*/  IADD3 R2, P0, R17, R8, RZ ;  /* 0x0000000811027210 */ /* 0x002fe20007f1e0ff */
[----:B------:R-:W-:-:S04]  /*3530*/  DEPBAR.LE SB0, 0x1 ;  /* 0x000080400000791a */ /* 0x000fc80000000000 */
[----:B------:R-:W-:-:S04]  /*3540*/  DEPBAR.LE SB0, 0x0 ;  /* 0x000080000000791a */ /* 0x000fc80000000000 */
[----:B------:R-:W-:Y:S01]  /*3550*/  BAR.SYNC.DEFER_BLOCKING 0x0 ;  /* 0x0000000000007b1d */ /* 0x000fe20000010000 */
[----:B----4-:R-:W-:Y:S01]  /*3560*/  IMAD.X R3, R16, 0x1, R219, P0 ;  /* 0x0000000110037824 */ /* 0x010fe200000e06db */
[----:B------:R-:W-:Y:S01]  /*3570*/  ISETP.LT.OR P0, PT, R4, 0x1, P6 ;  /* 0x000000010400780c */ /* 0x000fe20003701670 */
[----:B---3--:R-:W-:Y:S01]  /*3580*/  IMAD.SHL.U32 R0, R233, 0x2, RZ ;  /* 0x00000002e9007824 */ /* 0x008fe200078e00ff */
[----:B------:R-:W-:-:S05]  /*3590*/  IADD3 R6, P1, R17, R5, RZ ;  /* 0x0000000511067210 */ /* 0x000fca0007f3e0ff */
[----:B------:R-:W-:Y:S01]  /*35a0*/  IMAD.X R7, R16, 0x1, R217, P1 ;  /* 0x0000000110077824 */ /* 0x000fe200008e06d9 */
[----:B------:R-:W-:Y:S01]  /*35b0*/  ISETP.LT.OR P1, PT, R4, 0x1, P5 ;  /* 0x000000010400780c */ /* 0x000fe20002f21670 */
[----:B------:R1:W2:Y:S04]  /*35c0*/  LDSM.16.M88.4 R12, [R183] ;  /* 0x00000000b70c783b */ /* 0x0002a80000000200 */
        /* <DEDUP_REMOVED lines=12> */
[----:B------:R5:W-:Y:S04]  /*3690*/  LDGSTS.E.BYPASS.LTC128B.128 [R194+0x1880], [R2.64], !P0 ;  /* 0x0188000002c27fae */ /* 0x000be8000c101d46 */
[----:B------:R1:W-:Y:S01]  /*36a0*/  LDGSTS.E.BYPASS.LTC128B.128 [R194+0x2480], [R6.64], !P1 ;  /* 0x0248000006c27fae */ /* 0x0003e2000c901d46 */
[----:B------:R-:W-:-:S02]  /*36b0*/  ISETP.GT.AND P1, PT, R231, 0x2f, PT ;  /* 0x0000002fe700780c */ /* 0x000fc40003f24270 */
[----:B-----5:R-:W-:Y:S02]  /*36c0*/  IADD3 R2, P0, R17, R0, RZ ;  /* 0x0000000011027210 */ /* 0x020fe40007f1e0ff */
[----:B------:R-:W5:Y:S03]  /*36d0*/  S2R R0, SR_TID.X ;  /* 0x0000000000007919 */ /* 0x000f660000002100 */
[----:B------:R-:W-:Y:S01]  /*36e0*/  IMAD.X R3, R16, 0x1, R218, P0 ;  /* 0x0000000110037824 */ /* 0x000fe200000e06da */
[----:B------:R-:W-:-:S13]  /*36f0*/  ISETP.LT.OR P0, PT, R4, 0x1, P4 ;  /* 0x000000010400780c */ /* 0x000fda0002701670 */
[----:B------:R1:W-:Y:S01]  /*3700*/  LDGSTS.E.BYPASS.LTC128B.128 [R194+0x3080], [R2.64], !P0 ;  /* 0x0308000002c27fae */ /* 0x0003e2000c101d46 */
[----:B-----5:R-:W-:-:S13]  /*3710*/  ISETP.GT.AND P0, PT, R0, 0x3f, PT ;  /* 0x0000003f0000780c */ /* 0x020fda0003f04270 */
[----:B------:R-:W-:Y:S05]  /*3720*/  @P0 BRA `(.L_x_1370) ;  /* 0x0000015000000947 */ /* 0x000fea0003800000 */
[----:B--234-:R-:W-:Y:S05]  /*3730*/  BRA.DIV ~URZ, `(.L_x_1371) ;  /* 0x0000f7127f007947 */ /* 0x01cfea000b800000 */
[----:B------:R2:W3:Y:S04]  /*3740*/  SHFL.IDX PT, R5, R18, 0x1, 0x1c1f ;  /* 0x003c1f0012057f89 */ /* 0x0004e800000e0000 */
[----:B------:R2:W4:Y:S02]  /*3750*/  SHFL.IDX PT, R0, R19, 0x1, 0x1c1f ;  /* 0x003c1f0013007f89 */ /* 0x00052400000e0000 */
.L_x_1488:
[----:B-1----:R-:W-:Y:S01]  /*3760*/  IMAD.SHL.U32 R3, R210, 0x2, RZ ;  /* 0x00000002d2037824 */ /* 0x002fe200078e00ff */
[----:B------:R-:W-:Y:S01]  /*3770*/  ISETP.LT.OR P6, PT, R4, 0x21, P6 ;  /* 0x000000210400780c */ /* 0x000fe200037c1670 */
[----:B------:R-:W-:Y:S01]  /*3780*/  IMAD.SHL.U32 R2, R232, 0x2, RZ ;  /* 0x00000002e8027824 */ /* 0x000fe200078e00ff */
[----:B------:R-:W-:Y:S02]  /*3790*/  ISETP.LT.OR P5, PT, R4, 0x21, P5 ;  /* 0x000000210400780c */ /* 0x000fe40002fa1670 */
[----:B----4-:R-:W-:Y:S02]  /*37a0*/  IADD3 R16, P0, R0, R3, RZ ;  /* 0x0000000300107210 */ /* 0x010fe40007f1e0ff */
[----:B------:R-:W-:-:S03]  /*37b0*/  ISETP.LT.OR P4, PT, R4, 0x21, P4 ;  /* 0x000000210400780c */ /* 0x000fc60002781670 */
[----:B---3--:R-:W-:Y:S01]  /*37c0*/  IMAD.X R17, R5, 0x1, R219, P0 ;  /* 0x0000000105117824 */ /* 0x008fe200000e06db */
[----:B------:R-:W-:Y:S01]  /*37d0*/  IADD3 R6, P0, R0, R2, RZ ;  /* 0x0000000200067210 */ /* 0x000fe20007f1e0ff */
[----:B------:R-:W-:-:S03]  /*37e0*/  IMAD.SHL.U32 R2, R233, 0x2, RZ ;  /* 0x00000002e9027824 */ /* 0x000fc600078e00ff */
[----:B------:R-:W-:Y:S01]  /*37f0*/  @!PT LDS RZ, [RZ] ;  /* 0x00000000fffff984 */ /* 0x000fe20000000800 */
[----:B------:R-:W-:Y:S01]  /*3800*/  @!PT LDS RZ, [RZ] ;  /* 0x00000000fffff984 */ /* 0x000fe20000000800 */
[----:B------:R-:W-:Y:S01]  /*3810*/  @!PT LDS RZ, [RZ] ;  /* 0x00000000fffff984 */ /* 0x000fe20000000800 */
[----:B------:R1:W-:Y:S01]  /*3820*/  LDGSTS.E.BYPASS.LTC128B.128 [R194+0x2080], [R16.64], !P6 ;  /* 0x0208000010c27fae */ /* 0x0003e2000f101d46 */
[----:B------:R-:W-:Y:S01]  /*3830*/  IMAD.X R7, R5, 0x1, R217, P0 ;  /* 0x0000000105077824 */ /* 0x000fe200000e06d9 */
[----:B------:R-:W-:-:S04]  /*3840*/  IADD3 R2, P0, R0, R2, RZ ;  /* 0x0000000200027210 */ /* 0x000fc80007f1e0ff */
[----:B------:R1:W-:Y:S01]  /*3850*/  LDGSTS.E.BYPASS.LTC128B.128 [R194+0x2c80], [R6.64], !P5 ;  /* 0x02c8000006c27fae */ /* 0x0003e2000e901d46 */
[----:B------:R-:W-:-:S05]  /*3860*/  IMAD.X R3, R5, 0x1, R218, P0 ;  /* 0x0000000105037824 */ /* 0x000fca00000e06da */
[----:B------:R1:W-:Y:S03]  /*3870*/  LDGSTS.E.BYPASS.LTC128B.128 [R194+0x3880], [R2.64], !P4 ;  /* 0x0388000002c27fae */ /* 0x0003e6000e101d46 */
.L_x_1370:
[----:B--234-:R-:W-:Y:S05]  /*3880*/  BSYNC B0 ;  /* 0x0000000000007941 */ /* 0x01cfea0003800000 */
.L_x_1369:
        /* <DEDUP_REMOVED lines=61> */
[----:B------:R-:W-:Y:S08]  /*3c60*/  HMMA.16816.F32.BF16 R52, R12, R54, R72 ;  /* 0x000000360c34723c */ /* 0x000ff00000041848 */
[----:B------:R-:W-:Y:S01]  /*3c70*/  HMMA.16816.F32.BF16 R40, R28, R48, R100 ;  /* 0x000000301c28723c */ /* 0x000fe20000041864 */
[----:B--2---:R-:W-:-:S04]  /*3c80*/  FMUL.FTZ R0, R82, c[0x0][0x320] ;  /* 0x0000c80052007a20 */ /* 0x004fc80000410000 */
[----:B------:R2:W1:Y:S03]  /*3c90*/  MUFU.TANH R102, R0 ;  /* 0x0000000000667308 */ /* 0x0004660000002400 */
[----:B----4-:R-:W-:Y:S08]  /*3ca0*/  HMMA.16816.F32.BF16 R64, R24, R60, R68 ;  /* 0x0000003c1840723c */ /* 0x010ff00000041844 */
[----:B------:R-:W-:Y:S01]  /*3cb0*/  HMMA.16816.F32.BF16 R72, R8, R46, R56 ;  /* 0x0000002e0848723c */ /* 0x000fe20000041838 */
[----:B------:R-:W4:Y:S01]  /*3cc0*/  LDSM.16.M88.4 R56, [R187] ;  /* 0x00000000bb38783b */ /* 0x000f220000000200 */
[----:B--2---:R-:W-:-:S06]  /*3cd0*/  FMUL.FTZ R0, R83, c[0x0][0x320] ;  /* 0x0000c80053007a20 */ /* 0x004fcc0000410000 */
[----:B------:R-:W-:Y:S01]  /*3ce0*/  HMMA.16816.F32.BF16 R80, R4, R46, R52 ;  /* 0x0000002e0450723c */ /* 0x000fe20000041834 */
[----:B------:R2:W1:Y:S01]  /*3cf0*/  MUFU.TANH R100, R0 ;  /* 0x0000000000647308 */ /* 0x0004620000002400 */
[----:B------:R-:W5:Y:S06]  /*3d00*/  LDSM.16.M88.4 R52, [R180+0x1400] ;  /* 0x00140000b434783b */ /* 0x000f6c0000000200 */
        /* <DEDUP_REMOVED lines=13> */
[----:B----4-:R-:W-:Y:S01]  /*3de0*/  HMMA.16816.F32.BF16 R84, R4, R56, R40 ;  /* 0x000000380454723c */ /* 0x010fe20000041828 */
[----:B------:R-:W4:Y:S07]  /*3df0*/  LDSM.16.M88.4 R40, [R180+0x2000] ;  /* 0x00200000b428783b */ /* 0x000f2e0000000200 */
[----:B------:R-:W-:Y:S01]  /*3e00*/  HMMA.16816.F32.BF16 R48, R16, R34, R48 ;  /* 0x000000221030723c */ /* 0x000fe20000041830 */
[----:B-1----:R-:W-:-:S07]  /*3e10*/  FMUL.FTZ R0, R79, c[0x0][0x320] ;  /* 0x0000c8004f007a20 */ /* 0x002fce0000410000 */
[----:B------:R-:W-:Y:S01]  /*3e20*/  HMMA.16816.F32.BF16 R76, R8, R56, R64 ;  /* 0x00000038084c723c */ /* 0x000fe20000041840 */
[----:B------:R1:W1:Y:S07]  /*3e30*/  MUFU.TANH R99, R0 ;  /* 0x0000000000637308 */ /* 0x00026e0000002400 */
[----:B------:R-:W-:Y:S08]  /*3e40*/  HMMA.16816.F32.BF16 R64, R20, R62, R68 ;  /* 0x0000003e1440723c */ /* 0x000ff00000041844 */
[----:B-----5:R-:W-:Y:S01]  /*3e50*/  HMMA.16816.F32.BF16 R60, R36, R52, R108 ;  /* 0x00000034243c723c */ /* 0x020fe2000004186c */
[----:B-1----:R-:W-:-:S04]  /*3e60*/  FMUL.FTZ R0, R72, c[0x0][0x320] ;  /* 0x0000c80048007a20 */ /* 0x002fc80000410000 */
[----:B------:R1:W1:Y:S03]  /*3e70*/  MUFU.TANH R93, R0 ;  /* 0x00000000005d7308 */ /* 0x0002660000002400 */
[----:B------:R-:W-:Y:S08]  /*3e80*/  HMMA.16816.F32.BF16 R36, R36, R54, R112 ;  /* 0x000000362424723c */ /* 0x000ff00000041870 */
[----:B------:R-:W-:Y:S01]  /*3e90*/  HMMA.16816.F32.BF16 R68, R12, R34, R64 ;  /* 0x000000220c44723c */ /* 0x000fe20000041840 */
[----:B------:R-:W5:Y:S01]  /*3ea0*/  LDSM.16.M88.4 R32, [R186] ;  /* 0x00000000ba20783b */ /* 0x000f620000000200 */
        /* <DEDUP_REMOVED lines=18> */
[C---:B----4-:R-:W-:Y:S08]  /*3fd0*/  HMMA.16816.F32.BF16 R36, R12.reuse, R40, R64 ;  /* 0x000000280c24723c */ /* 0x050ff00000041840 */
[----:B------:R-:W-:Y:S01]  /*3fe0*/  HMMA.16816.F32.BF16 R12, R12, R42, R44 ;  /* 0x0000002a0c0c723c */ /* 0x000fe2000004182c */
[----:B-1----:R-:W-:-:S04]  /*3ff0*/  FMUL.FTZ R0, R82, c[0x0][0x320] ;  /* 0x0000c80052007a20 */ /* 0x002fc80000410000 */
[----:B------:R1:W4:Y:S11]  /*4000*/  MUFU.TANH R94, R0 ;  /* 0x00000000005e7308 */ /* 0x0003360000002400 */
[----:B-----5:R-:W-:Y:S01]  /*4010*/  HMMA.16816.F32.BF16 R20, R4, R32, R36 ;  /* 0x000000200414723c */ /* 0x020fe20000041824 */
        /* <DEDUP_REMOVED lines=74> */
[----:B--234-:R-:W-:Y:S01]  /*44c0*/  IADD3 R2, R231, R121, R237 ;  /* 0x00000079e7027210 */ /* 0x01cfe20007ffe0ed */
[----:B------:R-:W-:-:S03]  /*44d0*/  IMAD.MOV.U32 R200, RZ, RZ, RZ ;  /* 0x000000ffffc87224 */ /* 0x000fc600078e00ff */
[----:B------:R-:W-:-:S05]  /*44e0*/  IADD3 R2, R2, -0x30, RZ ;  /* 0xffffffd002027810 */ /* 0x000fca0007ffe0ff */
        /* <DEDUP_REMOVED lines=27> */
.L_x_1489:
[----:B------:R-:W-:Y:S05]  /*46a0*/  BRA.DIV ~URZ, `(.L_x_1375) ;  /* 0x0000e8d27f007947 */ /* 0x000fea000b800000 */
[----:B------:R3:W4:Y:S02]  /*46b0*/  SHFL.IDX PT, R0, R10, RZ, 0x1c1f ;  /* 0x001c1fff0a007589 */ /* 0x00072400000e0000 */
.L_x_1490:
[----:B------:R-:W-:Y:S01]  /*46c0*/  BSSY B0, `(.L_x_1376) ;  /* 0x0000014000007945 */ /* 0x000fe20003800000 */
[----:B------:R-:W-:Y:S05]  /*46d0*/  @!P5 BRA `(.L_x_1377) ;  /* 0x000001200000d947 */ /* 0x000fea0003800000 */
[C---:B------:R-:W-:Y:S01]  /*46e0*/  IMAD.SHL.U32 R3, R210.reuse, 0x2, RZ ;  /* 0x00000002d2037824 */ /* 0x040fe200078e00ff */
[----:B------:R-:W-:Y:S01]  /*46f0*/  ISETP.GE.AND P5, PT, R210, c[0x0][0x1d4], PT ;  /* 0x00007500d2007a0c */ /* 0x000fe20003fa6270 */
[C---:B------:R-:W-:Y:S01]  /*4700*/  IMAD.SHL.U32 R2, R232.reuse, 0x2, RZ ;  /* 0x00000002e8027824 */ /* 0x040fe200078e00ff */
[----:B------:R-:W-:Y:S02]  /*4710*/  ISETP.GE.AND P4, PT, R232, c[0x0][0x1d4], PT ;  /* 0x00007500e8007a0c */ /* 0x000fe40003f86270 */
[C---:B----4-:R-:W-:Y:S02]  /*4720*/  IADD3 R8, P0, R0.reuse, R3, RZ ;  /* 0x0000000300087210 */ /* 0x050fe40007f1e0ff */
[----:B------:R-:W-:Y:S01]  /*4730*/  IADD3 R6, P6, R0, R2, RZ ;  /* 0x0000000200067210 */ /* 0x000fe20007fde0ff */
[----:B------:R-:W-:-:S02]  /*4740*/  IMAD.SHL.U32 R2, R233, 0x2, RZ ;  /* 0x00000002e9027824 */ /* 0x000fc400078e00ff */
[C---:B--2---:R-:W-:Y:S01]  /*4750*/  IMAD.X R9, R4.reuse, 0x1, R219, P0 ;  /* 0x0000000104097824 */ /* 0x044fe200000e06db */
[----:B------:R-:W-:Y:S01]  /*4760*/  ISETP.GE.AND P0, PT, R233, c[0x0][0x1d4], PT ;  /* 0x00007500e9007a0c */ /* 0x000fe20003f06270 */
[----:B------:R-:W-:Y:S01]  /*4770*/  IMAD.X R7, R4, 0x1, R217, P6 ;  /* 0x0000000104077824 */ /* 0x000fe200030e06d9 */
[----:B------:R-:W-:Y:S02]  /*4780*/  IADD3 R2, P6, R0, R2, RZ ;  /* 0x0000000200027210 */ /* 0x000fe40007fde0ff */
[----:B------:R-:W-:Y:S01]  /*4790*/  @!PT LDS RZ, [RZ] ;  /* 0x00000000fffff984 */ /* 0x000fe20000000800 */
[----:B------:R-:W-:Y:S01]  /*47a0*/  @!PT LDS RZ, [RZ] ;  /* 0x00000000fffff984 */ /* 0x000fe20000000800 */
[----:B------:R-:W-:Y:S01]  /*47b0*/  @!PT LDS RZ, [RZ] ;  /* 0x00000000fffff984 */ /* 0x000fe20000000800 */
[----:B------:R2:W-:Y:S03]  /*47c0*/  LDGSTS.E.BYPASS.LTC128B.128 [R194+0x3c80], [R8.64], !P5 ;  /* 0x03c8000008c27fae */ /* 0x0005e6000e901d46 */
[----:B------:R-:W-:Y:S01]  /*47d0*/  IMAD.X R3, R4, 0x1, R218, P6 ;  /* 0x0000000104037824 */ /* 0x000fe200030e06da */
[----:B------:R2:W-:Y:S05]  /*47e0*/  LDGSTS.E.BYPASS.LTC128B.128 [R194+0x4880], [R6.64], !P4 ;  /* 0x0488000006c27fae */ /* 0x0005ea000e101d46 */
[----:B------:R2:W-:Y:S02]  /*47f0*/  LDGSTS.E.BYPASS.LTC128B.128 [R194+0x5480], [R2.64], !P0 ;  /* 0x0548000002c27fae */ /* 0x0005e4000c101d46 */
.L_x_1377:
[----:B------:R-:W-:Y:S05]  /*4800*/  BSYNC B0 ;  /* 0x0000000000007941 */ /* 0x000fea0003800000 */
.L_x_1376:
[----:B------:R-:W-:Y:S01]  /*4810*/  ISETP.GE.AND P0, PT, R11, 0x21, PT ;  /* 0x000000210b00780c */ /* 0x000fe20003f06270 */
[----:B------:R-:W-:Y:S06]  /*4820*/  BRA.DIV ~URZ, `(.L_x_1378) ;  /* 0x0000e7b27f007947 */ /* 0x000fec000b800000 */
[----:B--2---:R2:W1:Y:S04]  /*4830*/  SHFL.IDX PT, R4, R5, 0x1, 0x1c1f ;  /* 0x003c1f0005047f89 */ /* 0x00446800000e0000 */
[----:B----4-:R2:W4:Y:S02]  /*4840*/  SHFL.IDX PT, R0, R10, 0x1, 0x1c1f ;  /* 0x003c1f000a007f89 */ /* 0x01052400000e0000 */
.L_x_1491:
[----:B------:R-:W-:Y:S05]  /*4850*/  @!P0 BRA `(.L_x_1373) ;  /* 0x0000012000008947 */ /* 0x000fea0003800000 */
[C---:B------:R-:W-:Y:S01]  /*4860*/  IMAD.SHL.U32 R3, R210.reuse, 0x2, RZ ;  /* 0x00000002d2037824 */ /* 0x040fe200078e00ff */
[----:B------:R-:W-:Y:S01]  /*4870*/  ISETP.GE.AND P5, PT, R210, c[0x0][0x1d4], PT ;  /* 0x00007500d2007a0c */ /* 0x000fe20003fa6270 */
[C---:B------:R-:W-:Y:S01]  /*4880*/  IMAD.SHL.U32 R2, R232.reuse, 0x2, RZ ;  /* 0x00000002e8027824 */ /* 0x040fe200078e00ff */
[----:B------:R-:W-:-:S02]  /*4890*/  ISETP.GE.AND P4, PT, R232, c[0x0][0x1d4], PT ;  /* 0x00007500e8007a0c */ /* 0x000fc40003f86270 */
[C---:B----4-:R-:W-:Y:S02]  /*48a0*/  IADD3 R8, P0, R0.reuse, R3, RZ ;  /* 0x0000000300087210 */ /* 0x050fe40007f1e0ff */
[----:B------:R-:W-:Y:S01]  /*48b0*/  IADD3 R6, P6, R0, R2, RZ ;  /* 0x0000000200067210 */ /* 0x000fe20007fde0ff */
[C---:B------:R-:W-:Y:S02]  /*48c0*/  IMAD.SHL.U32 R2, R233.reuse, 0x2, RZ ;  /* 0x00000002e9027824 */ /* 0x040fe400078e00ff */
[C---:B-1----:R-:W-:Y:S01]  /*48d0*/  IMAD.X R9, R4.reuse, 0x1, R219, P0 ;  /* 0x0000000104097824 */ /* 0x042fe200000e06db */
        /* <DEDUP_REMOVED lines=10> */
.L_x_1373:
[----:B--234-:R-:W-:Y:S05]  /*4980*/  BSYNC B1 ;  /* 0x0000000000017941 */ /* 0x01cfea0003800000 */
.L_x_1372:
[----:B-1----:R-:W-:Y:S01]  /*4990*/  IMAD.IADD R0, R251, 0x1, R249 ;  /* 0x00000001fb007824 */ /* 0x002fe200078e02f9 */
[----:B------:R-:W0:Y:S01]  /*49a0*/  LDGDEPBAR ;  /* 0x00000000000079af */ /* 0x000e220000000000 */
[----:B------:R-:W-:-:S02]  /*49b0*/  IADD3 R6, -R250, R120, RZ ;  /* 0x00000078fa067210 */ /* 0x000fc40007ffe1ff */
[----:B------:R-:W-:-:S04]  /*49c0*/  @P3 IMAD.HI.U32 R2, R0, c[0x0][0x2c8], RZ ;  /* 0x0000b20000023a27 */ /* 0x000fc800078e00ff */
[----:B------:R-:W-:Y:S01]  /*49d0*/  IMAD.MOV.U32 R4, RZ, RZ, R0 ;  /* 0x000000ffff047224 */ /* 0x000fe200078e0000 */
[----:B------:R-:W-:Y:S02]  /*49e0*/  IADD3 R0, -R250, 0x1, R120 ;  /* 0x00000001fa007810 */ /* 0x000fe40007ffe178 */
[----:B------:R-:W-:Y:S02]  /*49f0*/  @P3 SHF.R.U32.HI R4, RZ, c[0x0][0x2cc], R2 ;  /* 0x0000b300ff043a19 */ /* 0x000fe40000011602 */
[----:B------:R-:W-:Y:S01]  /*4a00*/  IADD3 R5, R0, -R247, RZ ;  /* 0x800000f700057210 */ /* 0x000fe20007ffe0ff */
[----:B------:R-:W-:Y:S05]  /*4a10*/  BRA.DIV ~URZ, `(.L_x_1379) ;  /* 0x0000e6827f007947 */ /* 0x000fea000b800000 */
[----:B------:R1:W2:Y:S02]  /*4a20*/  SHFL.IDX PT, R0, R4, RZ, 0x1c1f ;  /* 0x001c1fff04007589 */ /* 0x0002a400000e0000 */
.L_x_1492:
        /* <DEDUP_REMOVED lines=55> */
[----:B------:R-:W-:Y:S02]  /*4da0*/  IMNMX R3, R6, R3, PT ;  /* 0x0000000306037217 */ /* 0x000fe40003800200 */
[----:B------:R-:W-:-:S02]  /*4db0*/  FSEL R131, R40, -INF , P6 ;  /* 0xff80000028837808 */ /* 0x000fc40003000000 */
[----:B------:R-:W-:Y:S02]  /*4dc0*/  FSEL R130, R32, -INF , P5 ;  /* 0xff80000020827808 */ /* 0x000fe40002800000 */
[----:B------:R-:W-:Y:S02]  /*4dd0*/  FSEL R129, R22, -INF , P4 ;  /* 0xff80000016817808 */ /* 0x000fe40002000000 */
[----:B------:R-:W-:Y:S02]  /*4de0*/  FSEL R128, R20, -INF , P0 ;  /* 0xff80000014807808 */ /* 0x000fe40000000000 */
[C---:B------:R-:W-:Y:S02]  /*4df0*/  ISETP.GT.AND P6, PT, R3.reuse, RZ, PT ;  /* 0x000000ff0300720c */ /* 0x040fe40003fc4270 */
        /* <DEDUP_REMOVED lines=19> */
[----:B------:R-:W-:-:S02]  /*4f30*/  IMNMX R0, R6, R0, PT ;  /* 0x0000000006007217 */ /* 0x000fc40003800200 */
[----:B------:R-:W-:Y:S02]  /*4f40*/  FSEL R107, R44, -INF , P6 ;  /* 0xff8000002c6b7808 */ /* 0x000fe40003000000 */
[----:B------:R-:W-:Y:S02]  /*4f50*/  FSEL R106, R41, -INF , P5 ;  /* 0xff800000296a7808 */ /* 0x000fe40002800000 */
[----:B------:R-:W-:Y:S02]  /*4f60*/  FSEL R102, R31, -INF , P4 ;  /* 0xff8000001f667808 */ /* 0x000fe40002000000 */
[----:B------:R-:W-:Y:S02]  /*4f70*/  FSEL R100, R27, -INF , P0 ;  /* 0xff8000001b647808 */ /* 0x000fe40000000000 */
[C---:B------:R-:W-:Y:S02]  /*4f80*/  ISETP.GT.AND P6, PT, R0.reuse, RZ, PT ;  /* 0x000000ff0000720c */ /* 0x040fe40003fc4270 */
        /* <DEDUP_REMOVED lines=61> */
[----:B------:R-:W-:Y:S02]  /*5360*/  FMNMX.FTZ R0, R120, R0, !PT ;  /* 0x0000000078007209 */ /* 0x000fe40007810000 */
[----:B------:R-:W-:Y:S02]  /*5370*/  FMNMX.FTZ R3, R128, R3, !PT ;  /* 0x0000000380037209 */ /* 0x000fe40007810000 */
[----:B------:R-:W-:Y:S01]  /*5380*/  FSEL R124, R46, -INF , P0 ;  /* 0xff8000002e7c7808 */ /* 0x000fe20000000000 */
[----:B------:R-:W1:Y:S01]  /*5390*/  SHFL.BFLY PT, R6, R0, 0x2, 0x1f ;  /* 0x0c401f0000067f89 */ /* 0x000e6200000e0000 */
[----:B------:R-:W-:-:S03]  /*53a0*/  FMNMX.FTZ R4, R125, R5, !PT ;  /* 0x000000057d047209 */ /* 0x000fc60007810000 */
[----:B------:R-:W2:Y:S01]  /*53b0*/  SHFL.BFLY PT, R5, R2, 0x2, 0x1f ;  /* 0x0c401f0002057f89 */ /* 0x000ea200000e0000 */
[----:B------:R-:W-:-:S03]  /*53c0*/  FMNMX.FTZ R4, R124, R4, !PT ;  /* 0x000000047c047209 */ /* 0x000fc60007810000 */
[----:B------:R-:W3:Y:S04]  /*53d0*/  SHFL.BFLY PT, R7, R3, 0x2, 0x1f ;  /* 0x0c401f0003077f89 */ /* 0x000ee800000e0000 */
[----:B------:R-:W4:Y:S01]  /*53e0*/  SHFL.BFLY PT, R8, R4, 0x2, 0x1f ;  /* 0x0c401f0004087f89 */ /* 0x000f2200000e0000 */
[----:B-1----:R-:W-:Y:S02]  /*53f0*/  FMNMX.FTZ R0, R6, R0, !PT ;  /* 0x0000000006007209 */ /* 0x002fe40007810000 */
        /* <DEDUP_REMOVED lines=9> */
[----:B---3--:R-:W-:Y:S02]  /*5490*/  FMNMX.FTZ R103, R3, R7, !PT ;  /* 0x0000000703677209 */ /* 0x008fe40007810000 */
.L_x_1493:
[C---:B------:R-:W-:Y:S01]  /*54a0*/  FMUL.FTZ R0, R105.reuse, c[0x0][0x2d0] ;  /* 0x0000b40069007a20 */ /* 0x040fe20000410000 */
[----:B------:R-:W-:Y:S01]  /*54b0*/  FSETP.NEU.FTZ.AND P0, PT, R105, -INF , PT ;  /* 0xff8000006900780b */ /* 0x000fe20003f1d000 */
[----:B------:R-:W-:Y:S01]  /*54c0*/  FMUL.FTZ R3, R104, c[0x0][0x2d0] ;  /* 0x0000b40068037a20 */ /* 0x000fe20000410000 */
[----:B----4-:R-:W-:Y:S01]  /*54d0*/  FMNMX.FTZ R101, R9, R8, !PT ;  /* 0x0000000809657209 */ /* 0x010fe20007810000 */
[----:B------:R-:W-:Y:S01]  /*54e0*/  WARPSYNC 0xffffffff ;  /* 0xffffffff00007948 */ /* 0x000fe20003800000 */
[----:B------:R-:W-:Y:S01]  /*54f0*/  FSEL R20, R0, RZ, P0 ;  /* 0x000000ff00147208 */ /* 0x000fe20000000000 */
[----:B------:R-:W-:Y:S01]  /*5500*/  LDSM.16.MT88.4 R68, [R182+0xc00] ;  /* 0x000c0000b644783b */ /* 0x000fe20000004200 */
[----:B------:R-:W-:-:S02]  /*5510*/  FSETP.NEU.FTZ.AND P0, PT, R104, -INF , PT ;  /* 0xff8000006800780b */ /* 0x000fc40003f1d000 */
[----:B------:R-:W-:Y:S01]  /*5520*/  IADD3 R203, R203, -0x2, RZ ;  /* 0xfffffffecbcb7810 */ /* 0x000fe20007ffe0ff */
[--C-:B------:R-:W-:Y:S01]  /*5530*/  FFMA.FTZ R0, R10, c[0x0][0x2d0], -R20.reuse ;  /* 0x0000b4000a007a23 */ /* 0x100fe20000010814 */
[----:B------:R-:W-:Y:S01]  /*5540*/  FSEL R3, R3, RZ, P0 ;  /* 0x000000ff03037208 */ /* 0x000fe20000000000 */
[----:B------:R-:W-:Y:S01]  /*5550*/  FFMA.FTZ R2, R24, c[0x0][0x2d0], -R20 ;  /* 0x0000b40018027a23 */ /* 0x000fe20000010814 */
[----:B------:R-:W-:Y:S01]  /*5560*/  FSETP.NEU.FTZ.AND P0, PT, R103, -INF , PT ;  /* 0xff8000006700780b */ /* 0x000fe20003f1d000 */
[----:B------:R1:W-:Y:S01]  /*5570*/  MUFU.EX2 R224, R0 ;  /* 0x0000000000e07308 */ /* 0x0003e20000000800 */
[----:B------:R-:W2:Y:S01]  /*5580*/  LDSM.16.MT88.4 R48, [R181+0xc00] ;  /* 0x000c0000b530783b */ /* 0x000ea20000004200 */
[----:B------:R-:W-:-:S03]  /*5590*/  FFMA.FTZ R4, R25, c[0x0][0x2d0], -R3 ;  /* 0x0000b40019047a23 */ /* 0x000fc60000010803 */
[----:B------:R-:W3:Y:S03]  /*55a0*/  LDSM.16.MT88.4 R72, [R182+0x1800] ;  /* 0x00180000b648783b */ /* 0x000ee60000004200 */
[----:B------:R4:W-:Y:S01]  /*55b0*/  MUFU.EX2 R146, R2 ;  /* 0x0000000200927308 */ /* 0x0009e20000000800 */
[----:B------:R-:W-:Y:S04]  /*55c0*/  LDSM.16.MT88.4 R56, [R182+0x1c00] ;  /* 0x001c0000b638783b */ /* 0x000fe80000004200 */
[----:B------:R-:W5:Y:S01]  /*55d0*/  LDSM.16.MT88.4 R52, [R181+0x1800] ;  /* 0x00180000b534783b */ /* 0x000f620000004200 */
[----:B-1----:R-:W-:Y:S02]  /*55e0*/  FFMA.FTZ R0, R12, c[0x0][0x2d0], -R20 ;  /* 0x0000b4000c007a23 */ /* 0x002fe40000010814 */
[----:B------:R1:W-:Y:S01]  /*55f0*/  MUFU.EX2 R147, R4 ;  /* 0x0000000400937308 */ /* 0x0003e20000000800 */
[----:B------:R-:W2:Y:S01]  /*5600*/  LDSM.16.MT88.4 R60, [R181+0x1c00] ;  /* 0x001c0000b53c783b */ /* 0x000ea20000004200 */
[----:B----4-:R-:W-:-:S06]  /*5610*/  FMUL.FTZ R2, R103, c[0x0][0x2d0] ;  /* 0x0000b40067027a20 */ /* 0x010fcc0000410000 */
[----:B------:R4:W2:Y:S01]  /*5620*/  MUFU.EX2 R222, R0 ;  /* 0x0000000000de7308 */ /* 0x0008a20000000800 */
[----:B------:R-:W-:Y:S02]  /*5630*/  FSEL R2, R2, RZ, P0 ;  /* 0x000000ff02027208 */ /* 0x000fe40000000000 */
[----:B------:R-:W-:-:S03]  /*5640*/  FSETP.NEU.FTZ.AND P0, PT, R101, -INF , PT ;  /* 0xff8000006500780b */ /* 0x000fc60003f1d000 */
[----:B-1----:R-:W-:-:S04]  /*5650*/  FFMA.FTZ R4, R38, c[0x0][0x2d0], -R2 ;  /* 0x0000b40026047a23 */ /* 0x002fc80000010802 */
[----:B------:R1:W-:Y:S01]  /*5660*/  MUFU.EX2 R153, R4 ;  /* 0x0000000400997308 */ /* 0x0003e20000000800 */
[----:B----4-:R-:W-:-:S07]  /*5670*/  FFMA.FTZ R0, R14, c[0x0][0x2d0], -R20 ;  /* 0x0000b4000e007a23 */ /* 0x010fce0000010814 */
[----:B------:R4:W-:Y:S01]  /*5680*/  MUFU.EX2 R225, R0 ;  /* 0x0000000000e17308 */ /* 0x0009e20000000800 */
[----:B-1----:R-:W-:-:S07]  /*5690*/  FFMA.FTZ R4, R39, c[0x0][0x2d0], -R2 ;  /* 0x0000b40027047a23 */ /* 0x002fce0000010802 */
[----:B------:R-:W1:Y:S01]  /*56a0*/  MUFU.EX2 R64, R4 ;  /* 0x0000000400407308 */ /* 0x000e620000000800 */
[----:B----4-:R-:W-:Y:S01]  /*56b0*/  FFMA.FTZ R0, R16, c[0x0][0x2d0], -R20 ;  /* 0x0000b40010007a23 */ /* 0x010fe20000010814 */
[----:B--2---:R-:W-:-:S06]  /*56c0*/  F2FP.BF16.PACK_AB R16, R222, R224 ;  /* 0x000000e0de10723e */ /* 0x004fcc00000010ff */
[----:B------:R2:W4:Y:S01]  /*56d0*/  MUFU.EX2 R226, R0 ;  /* 0x0000000000e27308 */ /* 0x0005220000000800 */
[----:B-1----:R-:W-:Y:S01]  /*56e0*/  F2FP.BF16.PACK_AB R6, R64, R153 ;  /* 0x000000994006723e */ /* 0x002fe200000010ff */
[----:B--2---:R-:W-:Y:S01]  /*56f0*/  FFMA.FTZ R0, R18, c[0x0][0x2d0], -R20 ;  /* 0x0000b40012007a23 */ /* 0x004fe20000010814 */
[----:B----4-:R-:W-:-:S05]  /*5700*/  F2FP.BF16.PACK_AB R18, R226, R225 ;  /* 0x000000e1e212723e */ /* 0x010fca00000010ff */
        /* <DEDUP_REMOVED lines=9> */
[----:B-1----:R-:W-:-:S06]  /*57a0*/  FFMA.FTZ R0, R13, c[0x0][0x2d0], -R3 ;  /* 0x0000b4000d007a23 */ /* 0x002fcc0000010803 */
[----:B------:R1:W2:Y:S02]  /*57b0*/  MUFU.EX2 R209, R0 ;  /* 0x0000000000d17308 */ /* 0x0002a40000000800 */
[----:B-1----:R-:W-:-:S06]  /*57c0*/  FFMA.FTZ R0, R15, c[0x0][0x2d0], -R3 ;  /* 0x0000b4000f007a23 */ /* 0x002fcc0000010803 */
[----:B------:R1:W-:Y:S02]  /*57d0*/  MUFU.EX2 R211, R0 ;  /* 0x0000000000d37308 */ /* 0x0003e40000000800 */
[----:B-1----:R-:W-:Y:S01]  /*57e0*/  FFMA.FTZ R0, R17, c[0x0][0x2d0], -R3 ;  /* 0x0000b40011007a23 */ /* 0x002fe20000010803 */
[----:B--2---:R-:W-:-:S05]  /*57f0*/  F2FP.BF16.PACK_AB R17, R209, R216 ;  /* 0x000000d8d111723e */ /* 0x004fca00000010ff */
[----:B------:R1:W2:Y:S02]  /*5800*/  MUFU.EX2 R220, R0 ;  /* 0x0000000000dc7308 */ /* 0x0002a40000000800 */
[----:B-1----:R-:W-:Y:S01]  /*5810*/  FFMA.FTZ R0, R19, c[0x0][0x2d0], -R3 ;  /* 0x0000b40013007a23 */ /* 0x002fe20000010803 */
[----:B--2---:R-:W-:-:S05]  /*5820*/  F2FP.BF16.PACK_AB R19, R220, R211 ;  /* 0x000000d3dc13723e */ /* 0x004fca00000010ff */
[----:B------:R1:W-:Y:S02]  /*5830*/  MUFU.EX2 R227, R0 ;  /* 0x0000000000e37308 */ /* 0x0003e40000000800 */
[C---:B------:R-:W-:Y:S08]  /*5840*/  HMMA.16816.F32.BF16 R112, R16.reuse, R48, RZ ;  /* 0x000000301070723c */ /* 0x040ff000000418ff */
[----:B------:R-:W-:Y:S01]  /*5850*/  HMMA.16816.F32.BF16 R108, R16, R68, RZ ;  /* 0x00000044106c723c */ /* 0x000fe200000418ff */
[----:B-1----:R-:W-:-:S04]  /*5860*/  FFMA.FTZ R0, R23, c[0x0][0x2d0], -R3 ;  /* 0x0000b40017007a23 */ /* 0x002fc80000010803 */
[----:B------:R1:W2:Y:S03]  /*5870*/  MUFU.EX2 R144, R0 ;  /* 0x0000000000907308 */ /* 0x0002a60000000800 */
[C---:B---3--:R-:W-:Y:S08]  /*5880*/  HMMA.16816.F32.BF16 R76, R16.reuse, R72, RZ ;  /* 0x00000048104c723c */ /* 0x048ff000000418ff */
[----:B-----5:R-:W-:Y:S01]  /*5890*/  HMMA.16816.F32.BF16 R84, R16, R52, RZ ;  /* 0x000000341054723c */ /* 0x020fe200000418ff */
[----:B-1----:R-:W-:Y:S01]  /*58a0*/  FFMA.FTZ R0, R29, c[0x0][0x2d0], -R3 ;  /* 0x0000b4001d007a23 */ /* 0x002fe20000010803 */
[----:B--2---:R-:W-:-:S03]  /*58b0*/  F2FP.BF16.PACK_AB R9, R144, R227 ;  /* 0x000000e39009723e */ /* 0x004fc600000010ff */
[----:B------:R1:W2:Y:S02]  /*58c0*/  MUFU.EX2 R156, R0 ;  /* 0x00000000009c7308 */ /* 0x0002a40000000800 */
[----:B-1----:R-:W-:Y:S01]  /*58d0*/  FFMA.FTZ R0, R28, c[0x0][0x2d0], -R2 ;  /* 0x0000b4001c007a23 */ /* 0x002fe20000010802 */
[----:B--2---:R-:W-:-:S05]  /*58e0*/  F2FP.BF16.PACK_AB R11, R156, R147 ;  /* 0x000000939c0b723e */ /* 0x004fca00000010ff */
[----:B------:R1:W-:Y:S03]  /*58f0*/  MUFU.EX2 R207, R0 ;  /* 0x0000000000cf7308 */ /* 0x0003e60000000800 */
[C---:B------:R-:W-:Y:S08]  /*5900*/  HMMA.16816.F32.BF16 R164, R8.reuse, R56, R76 ;  /* 0x0000003808a4723c */ /* 0x040ff0000004184c */
[----:B------:R-:W-:Y:S01]  /*5910*/  HMMA.16816.F32.BF16 R168, R8, R60, R84 ;  /* 0x0000003c08a8723c */ /* 0x000fe20000041854 */
        /* <DEDUP_REMOVED lines=10> */
[----:B-1----:R-:W-:Y:S02]  /*59c0*/  FFMA.FTZ R0, R37, c[0x0][0x2d0], -R2 ;  /* 0x0000b40025007a23 */ /* 0x002fe40000010802 */
[----:B------:R-:W1:Y:S04]  /*59d0*/  LDSM.16.MT88.4 R36, [R181] ;  /* 0x00000000b524783b */ /* 0x000e680000004200 */
[----:B------:R2:W-:Y:S02]  /*59e0*/  MUFU.EX2 R145, R0 ;  /* 0x0000000000917308 */ /* 0x0005e40000000800 */
[----:B--2---:R-:W-:-:S05]  /*59f0*/  FMUL.FTZ R0, R101, c[0x0][0x2d0] ;  /* 0x0000b40065007a20 */ /* 0x004fca0000410000 */
[----:B------:R-:W-:-:S05]  /*5a00*/  FSEL R0, R0, RZ, P0 ;  /* 0x000000ff00007208 */ /* 0x000fca0000000000 */
[----:B------:R-:W-:-:S04]  /*5a10*/  FFMA.FTZ R4, R22, c[0x0][0x2d0], -R0 ;  /* 0x0000b40016047a23 */ /* 0x000fc80000010800 */
[----:B------:R2:W-:Y:S02]  /*5a20*/  MUFU.EX2 R201, R4 ;  /* 0x0000000400c97308 */ /* 0x0005e40000000800 */
[----:B--2---:R-:W-:-:S06]  /*5a30*/  FFMA.FTZ R4, R27, c[0x0][0x2d0], -R0 ;  /* 0x0000b4001b047a23 */ /* 0x004fcc0000010800 */
[----:B------:R2:W3:Y:S02]  /*5a40*/  MUFU.EX2 R195, R4 ;  /* 0x0000000400c37308 */ /* 0x0004e40000000800 */
[--C-:B--2---:R-:W-:Y:S01]  /*5a50*/  FFMA.FTZ R4, R31, c[0x0][0x2d0], -R0.reuse ;  /* 0x0000b4001f047a23 */ /* 0x104fe20000010800 */
[----:B---3--:R-:W-:Y:S01]  /*5a60*/  F2FP.BF16.PACK_AB R13, R195, R201 ;  /* 0x000000c9c30d723e */ /* 0x008fe200000010ff */
[----:B------:R-:W2:Y:S04]  /*5a70*/  LDSM.16.MT88.4 R28, [R181+0x400] ;  /* 0x00040000b51c783b */ /* 0x000ea80000004200 */
[----:B------:R3:W-:Y:S02]  /*5a80*/  MUFU.EX2 R202, R4 ;  /* 0x0000000400ca7308 */ /* 0x0007e40000000800 */
[----:B---3--:R-:W-:-:S06]  /*5a90*/  FFMA.FTZ R4, R32, c[0x0][0x2d0], -R0 ;  /* 0x0000b40020047a23 */ /* 0x008fcc0000010800 */
[----:B------:R3:W4:Y:S02]  /*5aa0*/  MUFU.EX2 R229, R4 ;  /* 0x0000000400e57308 */ /* 0x0007240000000800 */
[--C-:B---3--:R-:W-:Y:S01]  /*5ab0*/  FFMA.FTZ R4, R34, c[0x0][0x2d0], -R0.reuse ;  /* 0x0000b40022047a23 */ /* 0x108fe20000010800 */
[----:B----4-:R-:W-:Y:S01]  /*5ac0*/  F2FP.BF16.PACK_AB R15, R229, R202 ;  /* 0x000000cae50f723e */ /* 0x010fe200000010ff */
[-C--:B-1----:R-:W-:Y:S04]  /*5ad0*/  HMMA.16816.F32.BF16 R32, R16, R36.reuse, RZ ;  /* 0x000000241020723c */ /* 0x082fe800000418ff */
[----:B------:R1:W-:Y:S04]  /*5ae0*/  MUFU.EX2 R235, R4 ;  /* 0x0000000400eb7308 */ /* 0x0003e80000000800 */
[C---:B------:R-:W-:Y:S08]  /*5af0*/  HMMA.16816.F32.BF16 R24, R12.reuse, R36, RZ ;  /* 0x000000240c18723c */ /* 0x040ff000000418ff */
[----:B------:R-:W-:Y:S01]  /*5b00*/  HMMA.16816.F32.BF16 R88, R12, R68, RZ ;  /* 0x000000440c58723c */ /* 0x000fe200000418ff */
[----:B-1----:R-:W-:-:S04]  /*5b10*/  FFMA.FTZ R4, R40, c[0x0][0x2d0], -R0 ;  /* 0x0000b40028047a23 */ /* 0x002fc80000010800 */
[----:B------:R1:W3:Y:S03]  /*5b20*/  MUFU.EX2 R154, R4 ;  /* 0x00000004009a7308 */ /* 0x0002e60000000800 */
[----:B--2---:R-:W-:Y:S01]  /*5b30*/  HMMA.16816.F32.BF16 R132, R8, R28, R32 ;  /* 0x0000001c0884723c */ /* 0x004fe20000041820 */
[----:B------:R-:W-:Y:S07]  /*5b40*/  LDSM.16.MT88.4 R32, [R182+0x400] ;  /* 0x00040000b620783b */ /* 0x000fee0000004200 */
[C---:B------:R-:W-:Y:S01]  /*5b50*/  HMMA.16816.F32.BF16 R92, R12.reuse, R48, RZ ;  /* 0x000000300c5c723c */ /* 0x040fe200000418ff */
[--C-:B-1----:R-:W-:Y:S01]  /*5b60*/  FFMA.FTZ R4, R41, c[0x0][0x2d0], -R0.reuse ;  /* 0x0000b40029047a23 */ /* 0x102fe20000010800 */
[----:B---3--:R-:W-:Y:S01]  /*5b70*/  F2FP.BF16.PACK_AB R5, R154, R235 ;  /* 0x000000eb9a05723e */ /* 0x008fe200000010ff */
[----:B------:R-:W1:Y:S04]  /*5b80*/  LDSM.16.MT88.4 R40, [R182] ;  /* 0x00000000b628783b */ /* 0x000e680000004200 */
[----:B------:R-:W-:Y:S01]  /*5b90*/  MOV R48, R64 ;  /* 0x0000004000307202 */ /* 0x000fe20000000f00 */
[----:B------:R2:W3:Y:S01]  /*5ba0*/  MUFU.EX2 R65, R4 ;  /* 0x0000000400417308 */ /* 0x0004e20000000800 */
[C---:B------:R-:W-:Y:S08]  /*5bb0*/  HMMA.16816.F32.BF16 R80, R12.reuse, R52, RZ ;  /* 0x000000340c50723c */ /* 0x040ff000000418ff */
[-C--:B------:R-:W-:Y:S01]  /*5bc0*/  HMMA.16816.F32.BF16 R76, R12, R38.reuse, RZ ;  /* 0x000000260c4c723c */ /* 0x080fe200000418ff */
[----:B--2---:R-:W-:Y:S01]  /*5bd0*/  FFMA.FTZ R4, R44, c[0x0][0x2d0], -R0 ;  /* 0x0000b4002c047a23 */ /* 0x004fe20000010800 */
[----:B---3--:R-:W-:Y:S01]  /*5be0*/  MOV R49, R65 ;  /* 0x0000004100317202 */ /* 0x008fe20000000f00 */
[----:B------:R-:W2:Y:S05]  /*5bf0*/  LDSM.16.MT88.4 R44, [R182+0x1000] ;  /* 0x00100000b62c783b */ /* 0x000eaa0000004200 */
[----:B------:R-:W-:Y:S01]  /*5c00*/  HMMA.16816.F32.BF16 R36, R16, R38, RZ ;  /* 0x000000261024723c */ /* 0x000fe200000418ff */
[----:B------:R3:W4:Y:S02]  /*5c10*/  MUFU.EX2 R66, R4 ;  /* 0x0000000400427308 */ /* 0x0007240000000800 */
[----:B---3--:R-:W-:-:S05]  /*5c20*/  F2FP.BF16.PACK_AB R4, R145, R221 ;  /* 0x000000dd9104723e */ /* 0x008fca00000010ff */
[----:B-1----:R-:W-:Y:S01]  /*5c30*/  HMMA.16816.F32.BF16 R116, R16, R40, RZ ;  /* 0x000000281074723c */ /* 0x002fe200000418ff */
[----:B----4-:R-:W-:-:S07]  /*5c40*/  F2FP.BF16.PACK_AB R7, R66, R65 ;  /* 0x000000414207723e */ /* 0x010fce00000010ff */
[----:B------:R-:W-:Y:S07]  /*5c50*/  HMMA.16816.F32.BF16 R96, R12, R40, RZ ;  /* 0x000000280c60723c */ /* 0x000fee00000418ff */
[----:B------:R-:W-:Y:S01]  /*5c60*/  FFMA.FTZ R40, R123, c[0x0][0x2d0], -R20 ;  /* 0x0000b4007b287a23 */ /* 0x000fe20000010814 */
[----:B------:R-:W-:Y:S01]  /*5c70*/  HMMA.16816.F32.BF16 R136, R4, R28, R24 ;  /* 0x0000001c0488723c */ /* 0x000fe20000041818 */
[----:B------:R-:W1:Y:S01]  /*5c80*/  LDSM.16.MT88.4 R24, [R181+0x1000] ;  /* 0x00100000b518783b */ /* 0x000e620000004200 */
[----:B------:R-:W-:-:S03]  /*5c90*/  MOV R41, R66 ;  /* 0x0000004200297202 */ /* 0x000fc60000000f00 */
[----:B------:R-:W-:Y:S02]  /*5ca0*/  MUFU.EX2 R40, R40 ;  /* 0x0000002800287308 */ /* 0x000fe40000000800 */
[--C-:B------:R-:W-:Y:S01]  /*5cb0*/  FFMA.FTZ R29, R120, c[0x0][0x2d0], -R20.reuse ;  /* 0x0000b400781d7a23 */ /* 0x100fe20000010814 */
[-C--:B------:R-:W-:Y:S01]  /*5cc0*/  HMMA.16816.F32.BF16 R140, R8, R32.reuse, R116 ;  /* 0x00000020088c723c */ /* 0x080fe20000041874 */
[----:B------:R-:W-:Y:S01]  /*5cd0*/  FFMA.FTZ R28, R107, c[0x0][0x2d0], -R3 ;  /* 0x0000b4006b1c7a23 */ /* 0x000fe20000010803 */
[----:B------:R-:W-:Y:S01]  /*5ce0*/  MOV R107, R154 ;  /* 0x0000009a006b7202 */ /* 0x000fe20000000f00 */
[----:B------:R-:W3:Y:S02]  /*5cf0*/  LDSM.16.MT88.4 R116, [R182+0x800] ;  /* 0x00080000b674783b */ /* 0x000ee40000004200 */
[----:B------:R-:W-:Y:S03]  /*5d00*/  MUFU.EX2 R230, R29 ;  /* 0x0000001d00e67308 */ /* 0x000fe60000000800 */
[C---:B------:R-:W-:Y:S05]  /*5d10*/  HMMA.16816.F32.BF16 R148, R4.reuse, R32, R96 ;  /* 0x000000200494723c */ /* 0x040fea0000041860 */
[----:B------:R-:W-:Y:S02]  /*5d20*/  MUFU.EX2 R28, R28 ;  /* 0x0000001c001c7308 */ /* 0x000fe40000000800 */
[--C-:B------:R-:W-:Y:S01]  /*5d30*/  FFMA.FTZ R33, R122, c[0x0][0x2d0], -R20.reuse ;  /* 0x0000b4007a217a23 */ /* 0x100fe20000010814 */
[----:B--2---:R-:W-:Y:S01]  /*5d40*/  HMMA.16816.F32.BF16 R212, R4, R44, R88 ;  /* 0x0000002c04d4723c */ /* 0x004fe20000041858 */
[----:B------:R-:W-:-:S04]  /*5d50*/  FFMA.FTZ R32, R121, c[0x0][0x2d0], -R20 ;  /* 0x0000b40079207a23 */ /* 0x000fc80000010814 */
[----:B------:R-:W2:Y:S03]  /*5d60*/  MUFU.EX2 R33, R33 ;  /* 0x0000002100217308 */ /* 0x000ea60000000800 */
[C---:B------:R-:W-:Y:S05]  /*5d70*/  HMMA.16816.F32.BF16 R20, R12.reuse, R50, RZ ;  /* 0x000000320c14723c */ /* 0x040fea00000418ff */
[----:B------:R-:W4:Y:S03]  /*5d80*/  MUFU.EX2 R32, R32 ;  /* 0x0000002000207308 */ /* 0x000f260000000800 */
[----:B------:R-:W-:Y:S01]  /*5d90*/  HMMA.16816.F32.BF16 R64, R12, R72, RZ ;  /* 0x000000480c40723c */ /* 0x000fe200000418ff */
[----:B--2---:R-:W-:-:S07]  /*5da0*/  F2FP.BF16.PACK_AB R96, R33, R40 ;  /* 0x000000282160723e */ /* 0x004fce00000010ff */
[----:B------:R-:W-:Y:S01]  /*5db0*/  HMMA.16816.F32.BF16 R172, R8, R44, R108 ;  /* 0x0000002c08ac723c */ /* 0x000fe2000004186c */
[----:B------:R-:W2:Y:S01]  /*5dc0*/  LDSM.16.MT88.4 R108, [R181+0x1400] ;  /* 0x00140000b56c783b */ /* 0x000ea20000004200 */
[----:B----4-:R-:W-:-:S05]  /*5dd0*/  F2FP.BF16.PACK_AB R98, R230, R32 ;  /* 0x00000020e662723e */ /* 0x010fca00000010ff */
[----:B------:R-:W-:Y:S01]  /*5de0*/  MOV R45, R156 ;  /* 0x0000009c002d7202 */ /* 0x000fe20000000f00 */
[----:B-1----:R-:W-:Y:S01]  /*5df0*/  HMMA.16816.F32.BF16 R88, R4, R26, R20 ;  /* 0x0000001a0458723c */ /* 0x002fe20000041814 */
[----:B------:R-:W-:-:S07]  /*5e00*/  MOV R44, R155 ;  /* 0x0000009b002c7202 */ /* 0x000fce0000000f00 */
[----:B------:R-:W-:Y:S08]  /*5e10*/  HMMA.16816.F32.BF16 R20, R12, R70, RZ ;  /* 0x000000460c14723c */ /* 0x000ff000000418ff */
[----:B------:R-:W-:Y:S08]  /*5e20*/  HMMA.16816.F32.BF16 R176, R4, R56, R64 ;  /* 0x0000003804b0723c */ /* 0x000ff00000041840 */
[----:B------:R-:W-:Y:S08]  /*5e30*/  HMMA.16816.F32.BF16 R64, R12, R42, RZ ;  /* 0x0000002a0c40723c */ /* 0x000ff000000418ff */
[----:B------:R-:W-:Y:S08]  /*5e40*/  HMMA.16816.F32.BF16 R156, R4, R46, R20 ;  /* 0x0000002e049c723c */ /* 0x000ff00000041814 */
[C---:B------:R-:W-:Y:S08]  /*5e50*/  HMMA.16816.F32.BF16 R20, R12.reuse, R54, RZ ;  /* 0x000000360c14723c */ /* 0x040ff000000418ff */
[----:B------:R-:W-:Y:S08]  /*5e60*/  HMMA.16816.F32.BF16 R12, R12, R74, RZ ;  /* 0x0000004a0c0c723c */ /* 0x000ff000000418ff */
[-C--:B------:R-:W-:Y:S08]  /*5e70*/  HMMA.16816.F32.BF16 R160, R8, R24.reuse, R112 ;  /* 0x0000001808a0723c */ /* 0x080ff00000041870 */
[C---:B------:R-:W-:Y:S07]  /*5e80*/  HMMA.16816.F32.BF16 R112, R4.reuse, R24, R92 ;  /* 0x000000180470723c */ /* 0x040fee000004185c */
[--C-:B------:R-:W-:Y:S01]  /*5e90*/  FFMA.FTZ R25, R106, c[0x0][0x2d0], -R3.reuse ;  /* 0x0000b4006a197a23 */ /* 0x100fe20000010803 */
[----:B------:R-:W-:Y:S01]  /*5ea0*/  HMMA.16816.F32.BF16 R196, R4, R60, R80 ;  /* 0x0000003c04c4723c */ /* 0x000fe20000041850 */
[--C-:B------:R-:W-:Y:S01]  /*5eb0*/  FFMA.FTZ R24, R102, c[0x0][0x2d0], -R3.reuse ;  /* 0x0000b40066187a23 */ /* 0x100fe20000010803 */
[----:B------:R-:W-:Y:S01]  /*5ec0*/  MOV R102, R147 ;  /* 0x0000009300667202 */ /* 0x000fe20000000f00 */
[----:B------:R-:W-:Y:S01]  /*5ed0*/  FFMA.FTZ R3, R100, c[0x0][0x2d0], -R3 ;  /* 0x0000b40064037a23 */ /* 0x000fe20000010803 */
[----:B------:R-:W-:-:S02]  /*5ee0*/  MOV R100, R146 ;  /* 0x0000009200647202 */ /* 0x000fc40000000f00 */
[----:B------:R-:W-:Y:S01]  /*5ef0*/  MOV R106, R153 ;  /* 0x00000099006a7202 */ /* 0x000fe20000000f00 */
[----:B------:R1:W-:Y:S01]  /*5f00*/  MUFU.EX2 R223, R3 ;  /* 0x0000000300df7308 */ /* 0x0003e20000000800 */
[C---:B------:R-:W-:Y:S08]  /*5f10*/  HMMA.16816.F32.BF16 R76, R4.reuse, R30, R76 ;  /* 0x0000001e044c723c */ /* 0x040ff0000004184c */
[----:B------:R-:W-:Y:S01]  /*5f20*/  HMMA.16816.F32.BF16 R84, R4, R34, R64 ;  /* 0x000000220454723c */ /* 0x000fe20000041840 */
[----:B-1----:R-:W-:-:S07]  /*5f30*/  FFMA.FTZ R3, R131, c[0x0][0x2d0], -R2 ;  /* 0x0000b40083037a23 */ /* 0x002fce0000010802 */
[C---:B------:R-:W-:Y:S08]  /*5f40*/  HMMA.16816.F32.BF16 R20, R4.reuse, R62, R20 ;  /* 0x0000003e0414723c */ /* 0x040ff00000041814 */
[----:B------:R-:W-:Y:S08]  /*5f50*/  HMMA.16816.F32.BF16 R12, R4, R58, R12 ;  /* 0x0000003a040c723c */ /* 0x000ff0000004180c */
[----:B------:R-:W-:Y:S07]  /*5f60*/  HMMA.16816.F32.BF16 R4, R16, R42, RZ ;  /* 0x0000002a1004723c */ /* 0x000fee00000418ff */
[----:B------:R-:W-:Y:S01]  /*5f70*/  MOV R43, R145 ;  /* 0x00000091002b7202 */ /* 0x000fe20000000f00 */
[C---:B------:R-:W-:Y:S01]  /*5f80*/  HMMA.16816.F32.BF16 R36, R8.reuse, R30, R36 ;  /* 0x0000001e0824723c */ /* 0x040fe20000041824 */
[----:B------:R-:W-:Y:S01]  /*5f90*/  MOV R42, R144 ;  /* 0x00000090002a7202 */ /* 0x000fe20000000f00 */
[----:B------:R-:W1:Y:S08]  /*5fa0*/  MUFU.EX2 R30, R25 ;  /* 0x00000019001e7308 */ /* 0x000e700000000800 */
[----:B------:R-:W4:Y:S06]  /*5fb0*/  MUFU.EX2 R31, R24 ;  /* 0x00000018001f7308 */ /* 0x000f2c0000000800 */
[----:B------:R-:W-:Y:S01]  /*5fc0*/  HMMA.16816.F32.BF16 R144, R8, R34, R4 ;  /* 0x000000220890723c */ /* 0x000fe20000041804 */
[----:B-1----:R-:W-:-:S06]  /*5fd0*/  F2FP.BF16.PACK_AB R97, R30, R28 ;  /* 0x0000001c1e61723e */ /* 0x002fcc00000010ff */
[----:B------:R-:W-:Y:S01]  /*5fe0*/  MOV R35, R152 ;  /* 0x0000009800237202 */ /* 0x000fe20000000f00 */
[----:B------:R-:W-:Y:S01]  /*5ff0*/  HMMA.16816.F32.BF16 R4, R16, R50, RZ ;  /* 0x000000321004723c */ /* 0x000fe200000418ff */
[----:B----4-:R-:W-:-:S07]  /*6000*/  F2FP.BF16.PACK_AB R99, R223, R31 ;  /* 0x0000001fdf63723e */ /* 0x010fce00000010ff */
[C---:B---3--:R-:W-:Y:S08]  /*6010*/  HMMA.16816.F32.BF16 R140, R96.reuse, R116, R140 ;  /* 0x00000074608c723c */ /* 0x048ff0000004188c */
[----:B------:R-:W-:Y:S08]  /*6020*/  HMMA.16816.F32.BF16 R144, R96, R118, R144 ;  /* 0x000000766090723c */ /* 0x000ff00000041890 */
[----:B------:R-:W-:Y:S01]  /*6030*/  HMMA.16816.F32.BF16 R152, R8, R26, R4 ;  /* 0x0000001a0898723c */ /* 0x000fe20000041804 */
[----:B------:R1:W-:Y:S07]  /*6040*/  MUFU.EX2 R26, R3 ;  /* 0x00000003001a7308 */ /* 0x0003ee0000000800 */
[----:B------:R-:W-:Y:S01]  /*6050*/  HMMA.16816.F32.BF16 R4, R16, R70, RZ ;  /* 0x000000461004723c */ /* 0x000fe200000418ff */
[----:B-1----:R-:W-:-:S04]  /*6060*/  FFMA.FTZ R3, R130, c[0x0][0x2d0], -R2 ;  /* 0x0000b40082037a23 */ /* 0x002fc80000010802 */
[----:B------:R1:W3:Y:S11]  /*6070*/  MUFU.EX2 R27, R3 ;  /* 0x00000003001b7308 */ /* 0x0002f60000000800 */
[----:B--2---:R-:W-:Y:S08]  /*6080*/  HMMA.16816.F32.BF16 R152, R96, R110, R152 ;  /* 0x0000006e6098723c */ /* 0x004ff00000041898 */
[----:B------:R-:W-:Y:S01]  /*6090*/  HMMA.16816.F32.BF16 R64, R8, R46, R4 ;  /* 0x0000002e0840723c */ /* 0x000fe20000041804 */
[--C-:B-1----:R-:W-:Y:S01]  /*60a0*/  FFMA.FTZ R3, R129, c[0x0][0x2d0], -R2.reuse ;  /* 0x0000b40081037a23 */ /* 0x102fe20000010802 */
[----:B---3--:R-:W-:Y:S01]  /*60b0*/  F2FP.BF16.PACK_AB R92, R27, R26 ;  /* 0x0000001a1b5c723e */ /* 0x008fe200000010ff */
[----:B------:R-:W-:-:S05]  /*60c0*/  FFMA.FTZ R2, R128, c[0x0][0x2d0], -R2 ;  /* 0x0000b40080027a23 */ /* 0x000fca0000010802 */
[C---:B------:R-:W-:Y:S01]  /*60d0*/  HMMA.16816.F32.BF16 R4, R16.reuse, R54, RZ ;  /* 0x000000361004723c */ /* 0x040fe200000418ff */
[----:B------:R1:W-:Y:S07]  /*60e0*/  MUFU.EX2 R29, R3 ;  /* 0x00000003001d7308 */ /* 0x0003ee0000000800 */
[----:B------:R-:W-:Y:S01]  /*60f0*/  HMMA.16816.F32.BF16 R16, R16, R74, RZ ;  /* 0x0000004a1010723c */ /* 0x000fe200000418ff */
[----:B-1----:R-:W-:-:S04]  /*6100*/  FFMA.FTZ R3, R127, c[0x0][0x2d0], -R0 ;  /* 0x0000b4007f037a23 */ /* 0x002fc80000010800 */
[----:B------:R1:W-:Y:S11]  /*6110*/  MUFU.EX2 R25, R3 ;  /* 0x0000000300197308 */ /* 0x0003f60000000800 */
[C---:B------:R-:W-:Y:S01]  /*6120*/  HMMA.16816.F32.BF16 R80, R8.reuse, R62, R4 ;  /* 0x0000003e0850723c */ /* 0x040fe20000041804 */
[----:B------:R-:W2:Y:S06]  /*6130*/  LDSM.16.MT88.4 R60, [R182+0x1400] ;  /* 0x00140000b63c783b */ /* 0x000eac0000004200 */
[----:B------:R-:W-:Y:S01]  /*6140*/  FADD.FTZ R5, R224, R222 ;  /* 0x000000dee0057221 */ /* 0x000fe20000010000 */
[----:B------:R-:W-:Y:S01]  /*6150*/  HMMA.16816.F32.BF16 R16, R8, R58, R16 ;  /* 0x0000003a0810723c */ /* 0x000fe20000041810 */
[----:B------:R-:W3:Y:S01]  /*6160*/  MUFU.EX2 R224, R2 ;  /* 0x0000000200e07308 */ /* 0x000ee20000000800 */
[----:B------:R-:W-:-:S02]  /*6170*/  FFMA.FTZ R4, R125, c[0x0][0x2d0], -R0 ;  /* 0x0000b4007d047a23 */ /* 0x000fc40000010800 */
[----:B------:R-:W-:Y:S02]  /*6180*/  FADD.FTZ R5, R225, R5 ;  /* 0x00000005e1057221 */ /* 0x000fe40000010000 */
[----:B------:R-:W-:Y:S02]  /*6190*/  FADD.FTZ R6, R216, R209 ;  /* 0x000000d1d8067221 */ /* 0x000fe40000010000 */
[----:B------:R-:W-:Y:S01]  /*61a0*/  FADD.FTZ R7, R207, R205 ;  /* 0x000000cdcf077221 */ /* 0x000fe20000010000 */
[----:B------:R-:W-:Y:S01]  /*61b0*/  MUFU.EX2 R11, R4 ;  /* 0x00000004000b7308 */ /* 0x000fe20000000800 */
[----:B-1----:R-:W-:Y:S02]  /*61c0*/  FADD.FTZ R3, R211, R6 ;  /* 0x00000006d3037221 */ /* 0x002fe40000010000 */
[----:B------:R-:W-:Y:S02]  /*61d0*/  FADD.FTZ R6, R206, R7 ;  /* 0x00000007ce067221 */ /* 0x000fe40000010000 */
[----:B------:R-:W-:-:S02]  /*61e0*/  FADD.FTZ R7, R201, R195 ;  /* 0x000000c3c9077221 */ /* 0x000fc40000010000 */
[----:B------:R-:W-:Y:S01]  /*61f0*/  FADD.FTZ R5, R226, R5 ;  /* 0x00000005e2057221 */ /* 0x000fe20000010000 */
[----:B---3--:R-:W-:Y:S01]  /*6200*/  F2FP.BF16.PACK_AB R94, R224, R29 ;  /* 0x0000001de05e723e */ /* 0x008fe200000010ff */
[--C-:B------:R-:W-:Y:S02]  /*6210*/  FFMA.FTZ R2, R126, c[0x0][0x2d0], -R0.reuse ;  /* 0x0000b4007e027a23 */ /* 0x100fe40000010800 */
[----:B------:R-:W-:Y:S02]  /*6220*/  FFMA.FTZ R0, R124, c[0x0][0x2d0], -R0 ;  /* 0x0000b4007c007a23 */ /* 0x000fe40000010800 */
[----:B------:R-:W1:Y:S01]  /*6230*/  LDSM.16.MT88.4 R124, [R181+0x800] ;  /* 0x00080000b57c783b */ /* 0x000e620000004200 */
[----:B------:R-:W3:Y:S01]  /*6240*/  MUFU.EX2 R24, R2 ;  /* 0x0000000200187308 */ /* 0x000ee20000000800 */
[----:B------:R-:W-:Y:S02]  /*6250*/  FADD.FTZ R10, R202, R7 ;  /* 0x00000007ca0a7221 */ /* 0x000fe40000010000 */
[----:B------:R-:W-:-:S02]  /*6260*/  FADD.FTZ R9, R228, R5 ;  /* 0x00000005e4097221 */ /* 0x000fc40000010000 */
[----:B------:R-:W-:-:S03]  /*6270*/  FADD.FTZ R3, R220, R3 ;  /* 0x00000003dc037221 */ /* 0x000fc60000010000 */
[----:B------:R-:W4:Y:S01]  /*6280*/  MUFU.EX2 R225, R0 ;  /* 0x0000000000e17308 */ /* 0x000f220000000800 */
[----:B------:R-:W-:Y:S01]  /*6290*/  FADD.FTZ R3, R227, R3 ;  /* 0x00000003e3037221 */ /* 0x000fe20000010000 */
[----:B--2---:R-:W-:Y:S03]  /*62a0*/  HMMA.16816.F32.BF16 R52, R96, R60, R172 ;  /* 0x0000003c6034723c */ /* 0x004fe600000418ac */
[----:B------:R-:W-:Y:S01]  /*62b0*/  FADD.FTZ R3, R42, R3 ;  /* 0x000000032a037221 */ /* 0x000fe20000010000 */
[----:B---3--:R-:W-:Y:S01]  /*62c0*/  F2FP.BF16.PACK_AB R93, R24, R25 ;  /* 0x00000019185d723e */ /* 0x008fe200000010ff */
[----:B------:R-:W-:-:S03]  /*62d0*/  FADD.FTZ R2, R208, R6 ;  /* 0x00000006d0027221 */ /* 0x000fc60000010000 */
[----:B------:R-:W-:Y:S01]  /*62e0*/  HMMA.16816.F32.BF16 R64, R96, R62, R64 ;  /* 0x0000003e6040723c */ /* 0x000fe20000041840 */
[----:B------:R-:W-:Y:S01]  /*62f0*/  LDSM.16.MT88.4 R4, [R182+0x2000] ;  /* 0x00200000b604783b */ /* 0x000fe20000004200 */
[----:B------:R-:W-:Y:S02]  /*6300*/  FADD.FTZ R8, R221, R2 ;  /* 0x00000002dd087221 */ /* 0x000fe40000010000 */
[----:B------:R-:W-:Y:S01]  /*6310*/  @P3 IMAD.HI.U32 R2, R249, c[0x0][0x2c8], RZ ;  /* 0x0000b200f9023a27 */ /* 0x000fe200078e00ff */
[----:B----4-:R-:W-:Y:S02]  /*6320*/  F2FP.BF16.PACK_AB R95, R225, R11 ;  /* 0x0000000be15f723e */ /* 0x010fe400000010ff */
[----:B------:R-:W-:Y:S02]  /*6330*/  MOV R0, R249 ;  /* 0x000000f900007202 */ /* 0x000fe40000000f00 */
[----:B------:R-:W-:-:S03]  /*6340*/  @P3 SHF.R.U32.HI R0, RZ, c[0x0][0x2cc], R2 ;  /* 0x0000b300ff003a19 */ /* 0x000fc60000011602 */
[----:B------:R-:W-:Y:S01]  /*6350*/  HMMA.16816.F32.BF16 R120, R92, R116, R148 ;  /* 0x000000745c78723c */ /* 0x000fe20000041894 */
[----:B------:R-:W-:-:S05]  /*6360*/  IADD3 R0, R0, R248, -R247 ;  /* 0x000000f800007210 */ /* 0x000fca0007ffe8f7 */
[----:B------:R-:W-:Y:S02]  /*6370*/  IMAD.HI R0, R0, 0x2aaaaaab, RZ ;  /* 0x2aaaaaab00007827 */ /* 0x000fe400078e02ff */
[----:B-1----:R-:W-:Y:S03]  /*6380*/  HMMA.16816.F32.BF16 R128, R92, R124, R136 ;  /* 0x0000007c5c80723c */ /* 0x002fe60000041888 */
[----:B------:R-:W-:-:S05]  /*6390*/  SHF.R.U32.HI R2, RZ, 0x1f, R0 ;  /* 0x0000001fff027819 */ /* 0x000fca0000011600 */
[C---:B------:R-:W-:Y:S08]  /*63a0*/  HMMA.16816.F32.BF16 R132, R96.reuse, R124, R132 ;  /* 0x0000007c6084723c */ /* 0x040ff00000041884 */
[-C--:B------:R-:W-:Y:S08]  /*63b0*/  HMMA.16816.F32.BF16 R136, R96, R126.reuse, R36 ;  /* 0x0000007e6088723c */ /* 0x080ff00000041824 */
[----:B------:R-:W-:Y:S01]  /*63c0*/  HMMA.16816.F32.BF16 R124, R92, R126, R76 ;  /* 0x0000007e5c7c723c */ /* 0x000fe2000004184c */
[----:B------:R-:W1:Y:S07]  /*63d0*/  LDSM.16.MT88.4 R76, [R181+0x2000] ;  /* 0x00200000b54c783b */ /* 0x000e6e0000004200 */
[-C--:B------:R-:W-:Y:S08]  /*63e0*/  HMMA.16816.F32.BF16 R148, R96, R108.reuse, R160 ;  /* 0x0000006c6094723c */ /* 0x080ff000000418a0 */
[C---:B------:R-:W-:Y:S08]  /*63f0*/  HMMA.16816.F32.BF16 R112, R92.reuse, R108, R112 ;  /* 0x0000006c5c70723c */ /* 0x040ff00000041870 */
[C---:B------:R-:W-:Y:S08]  /*6400*/  HMMA.16816.F32.BF16 R116, R92.reuse, R118, R84 ;  /* 0x000000765c74723c */ /* 0x040ff00000041854 */
[C---:B------:R-:W-:Y:S08]  /*6410*/  HMMA.16816.F32.BF16 R108, R92.reuse, R110, R88 ;  /* 0x0000006e5c6c723c */ /* 0x040ff00000041858 */
[----:B------:R-:W-:Y:S08]  /*6420*/  HMMA.16816.F32.BF16 R56, R92, R60, R212 ;  /* 0x0000003c5c38723c */ /* 0x000ff000000418d4 */
[C---:B-1----:R-:W-:Y:S08]  /*6430*/  HMMA.16816.F32.BF16 R68, R96.reuse, R76, R168 ;  /* 0x0000004c6044723c */ /* 0x042ff000000418a8 */
[----:B------:R-:W-:Y:S08]  /*6440*/  HMMA.16816.F32.BF16 R80, R96, R78, R80 ;  /* 0x0000004e6050723c */ /* 0x000ff00000041850 */
[----:B------:R-:W-:Y:S08]  /*6450*/  HMMA.16816.F32.BF16 R72, R92, R76, R196 ;  /* 0x0000004c5c48723c */ /* 0x000ff000000418c4 */
[----:B------:R-:W-:Y:S08]  /*6460*/  HMMA.16816.F32.BF16 R84, R96, R4, R164 ;  /* 0x000000046054723c */ /* 0x000ff000000418a4 */
[C---:B------:R-:W-:Y:S08]  /*6470*/  HMMA.16816.F32.BF16 R60, R92.reuse, R62, R156 ;  /* 0x0000003e5c3c723c */ /* 0x040ff0000004189c */
[C---:B------:R-:W-:Y:S08]  /*6480*/  HMMA.16816.F32.BF16 R76, R92.reuse, R78, R20 ;  /* 0x0000004e5c4c723c */ /* 0x040ff00000041814 */
[----:B------:R-:W-:Y:S07]  /*6490*/  HMMA.16816.F32.BF16 R88, R92, R4, R176 ;  /* 0x000000045c58723c */ /* 0x000fee00000418b0 */
[----:B------:R-:W-:Y:S01]  /*64a0*/  FADD.FTZ R4, R43, R8 ;  /* 0x000000082b047221 */ /* 0x000fe20000010000 */
[----:B------:R-:W-:Y:S03]  /*64b0*/  HMMA.16816.F32.BF16 R96, R96, R6, R16 ;  /* 0x000000066060723c */ /* 0x000fe60000041810 */
[----:B------:R-:W-:-:S05]  /*64c0*/  FADD.FTZ R4, R106, R4 ;  /* 0x000000046a047221 */ /* 0x000fca0000010000 */
[----:B------:R-:W-:Y:S07]  /*64d0*/  HMMA.16816.F32.BF16 R92, R92, R6, R12 ;  /* 0x000000065c5c723c */ /* 0x000fee000004180c */
[----:B------:R-:W-:Y:S01]  /*64e0*/  LEA.HI.SX32 R7, R0, R2, 0x1d ;  /* 0x0000000200077211 */ /* 0x000fe200078feaff */
[----:B------:R-:W-:Y:S02]  /*64f0*/  FADD.FTZ R2, R229, R10 ;  /* 0x0000000ae5027221 */ /* 0x000fe40000010000 */
[----:B------:R-:W-:-:S02]  /*6500*/  FADD.FTZ R0, R35, R9 ;  /* 0x0000000923007221 */ /* 0x000fc40000010000 */
[----:B------:R-:W-:Y:S01]  /*6510*/  FADD.FTZ R5, R235, R2 ;  /* 0x00000002eb057221 */ /* 0x000fe20000010000 */
[----:B------:R-:W-:Y:S01]  /*6520*/  IMNMX R235, R234, R7, !PT ;  /* 0x00000007eaeb7217 */ /* 0x000fe20007800200 */
[----:B------:R-:W-:Y:S02]  /*6530*/  FADD.FTZ R2, R100, R0 ;  /* 0x0000000064027221 */ /* 0x000fe40000010000 */
[----:B------:R-:W-:Y:S01]  /*6540*/  FADD.FTZ R0, R102, R3 ;  /* 0x0000000366007221 */ /* 0x000fe20000010000 */
[----:B------:R-:W-:Y:S01]  /*6550*/  ISETP.GE.AND P0, PT, R203, R235, PT ;  /* 0x000000ebcb00720c */ /* 0x000fe20003f06270 */
        /* <DEDUP_REMOVED lines=21> */
[----:B------:R-:W-:Y:S01]  /*66b0*/  FADD.FTZ R225, R225, R0 ;  /* 0x00000000e1e17221 */ /* 0x000fe20000010000 */
[----:B------:R-:W-:Y:S05]  /*66c0*/  @!P0 BRA `(.L_x_1381) ;  /* 0x0000392000008947 */ /* 0x000fea0003800000 */
[----:B------:R-:W-:Y:S01]  /*66d0*/  IMAD.MOV.U32 R102, RZ, RZ, R104 ;  /* 0x000000ffff667224 */ /* 0x000fe200078e0068 */
[----:B------:R-:W-:Y:S01]  /*66e0*/  MOV R107, R101 ;  /* 0x00000065006b7202 */ /* 0x000fe20000000f00 */
[----:B------:R-:W-:Y:S01]  /*66f0*/  IMAD.MOV.U32 R100, RZ, RZ, R105 ;  /* 0x000000ffff647224 */ /* 0x000fe200078e0069 */
[----:B------:R-:W-:Y:S02]  /*6700*/  MOV R106, R103 ;  /* 0x00000067006a7202 */ /* 0x000fe40000000f00 */
.L_x_1394:
        /* <DEDUP_REMOVED lines=16> */
[----:B------:R-:W-:Y:S01]  /*6810*/  IMAD.WIDE.U32 R2, R204, c[0x0][0x208], RZ ;  /* 0x00008200cc027a25 */ /* 0x000fe200078e00ff */
[----:B------:R-:W-:Y:S05]  /*6820*/  SHF.R.S32.HI R0, RZ, 0x1f, R204 ;  /* 0x0000001fff007819 */ /* 0x000fea00000114cc */
[----:B------:R-:W-:Y:S04]  /*6830*/  IMAD R0, R0, c[0x0][0x208], RZ ;  /* 0x0000820000007a24 */ /* 0x000fe800078e02ff */
[----:B------:R-:W-:Y:S05]  /*6840*/  IMAD R0, R204, c[0x0][0x20c], R0 ;  /* 0x00008300cc007a24 */ /* 0x000fea00078e0200 */
[----:B------:R-:W-:Y:S02]  /*6850*/  IADD3 R3, R3, R0, RZ ;  /* 0x0000000003037210 */ /* 0x000fe40007ffe0ff */
[----:B------:R-:W-:Y:S03]  /*6860*/  SHF.R.S32.HI R0, RZ, 0x1f, R200 ;  /* 0x0000001fff007819 */ /* 0x000fe600000114c8 */
[----:B------:R-:W-:Y:S04]  /*6870*/  IMAD.WIDE.U32 R2, R200, c[0x0][0x218], R2 ;  /* 0x00008600c8027a25 */ /* 0x000fe800078e0002 */
[----:B------:R-:W-:Y:S01]  /*6880*/  IMAD R4, R0, c[0x0][0x218], RZ ;  /* 0x0000860000047a24 */ /* 0x000fe200078e02ff */
[----:B------:R-:W-:Y:S03]  /*6890*/  IADD3 R0, P4, R242, R2, RZ ;  /* 0x00000002f2007210 */ /* 0x000fe60007f9e0ff */
[----:B------:R-:W-:Y:S01]  /*68a0*/  IMAD R4, R200, c[0x0][0x21c], R4 ;  /* 0x00008700c8047a24 */ /* 0x000fe200078e0204 */
[----:B------:R-:W-:Y:S04]  /*68b0*/  LEA R10, P0, R0, c[0x0][0x1f8], 0x1 ;  /* 0x00007e00000a7a11 */ /* 0x000fe800078008ff */
[----:B------:R-:W-:Y:S04]  /*68c0*/  IADD3.X R2, R246, R3, R4, P4, !PT ;  /* 0x00000003f6027210 */ /* 0x000fe800027fe404 */
[----:B------:R-:W-:Y:S01]  /*68d0*/  LEA.HI.X R5, R0, c[0x0][0x1fc], R2, 0x1, P0 ;  /* 0x00007f0000057a11 */ /* 0x000fe200000f0c02 */
[----:B------:R-:W-:-:S05]  /*68e0*/  BRA.DIV ~URZ, `(.L_x_1384) ;  /* 0x0000d3327f007947 */ /* 0x000fca000b800000 */
[----:B------:R4:W3:Y:S02]  /*68f0*/  SHFL.IDX PT, R4, R5, RZ, 0x1c1f ;  /* 0x001c1fff05047589 */ /* 0x0008e400000e0000 */
.L_x_1494:
[----:B------:R-:W-:-:S05]  /*6900*/  BRA.DIV ~URZ, `(.L_x_1385) ;  /* 0x0000d3827f007947 */ /* 0x000fca000b800000 */
[----:B------:R4:W3:Y:S02]  /*6910*/  SHFL.IDX PT, R0, R10, RZ, 0x1c1f ;  /* 0x001c1fff0a007589 */ /* 0x0008e400000e0000 */
.L_x_1495:
[----:B------:R-:W5:Y:S01]  /*6920*/  S2R R11, SR_TID.X ;  /* 0x00000000000b7919 */ /* 0x000f620000002100 */
[C---:B------:R-:W-:Y:S01]  /*6930*/  ISETP.GE.AND P6, PT, R210.reuse, c[0x0][0x1d4], PT ;  /* 0x00007500d2007a0c */ /* 0x040fe20003fc6270 */
[----:B------:R-:W-:Y:S01]  /*6940*/  IMAD.SHL.U32 R3, R210, 0x2, RZ ;  /* 0x00000002d2037824 */ /* 0x000fe200078e00ff */
[C---:B------:R-:W-:Y:S01]  /*6950*/  ISETP.GE.AND P5, PT, R232.reuse, c[0x0][0x1d4], PT ;  /* 0x00007500e8007a0c */ /* 0x040fe20003fa6270 */
[----:B------:R-:W-:Y:S03]  /*6960*/  IMAD.SHL.U32 R2, R232, 0x2, RZ ;  /* 0x00000002e8027824 */ /* 0x000fe600078e00ff */
[C---:B---3--:R-:W-:Y:S02]  /*6970*/  IADD3 R8, P4, R0.reuse, R3, RZ ;  /* 0x0000000300087210 */ /* 0x048fe40007f9e0ff */
[----:B------:R-:W-:Y:S01]  /*6980*/  IADD3 R6, P0, R0, R2, RZ ;  /* 0x0000000200067210 */ /* 0x000fe20007f1e0ff */
[C---:B------:R-:W-:Y:S02]  /*6990*/  IMAD.SHL.U32 R2, R233.reuse, 0x2, RZ ;  /* 0x00000002e9027824 */ /* 0x040fe400078e00ff */
[C---:B------:R-:W-:Y:S01]  /*69a0*/  IMAD.X R9, R4.reuse, 0x1, R219, P4 ;  /* 0x0000000104097824 */ /* 0x040fe200020e06db */
        /* <DEDUP_REMOVED lines=8> */
[----:B------:R3:W-:Y:S01]  /*6a30*/  LDGSTS.E.BYPASS.LTC128B.128 [R194+0x2480], [R6.64], !P5 ;  /* 0x0248000006c27fae */ /* 0x0007e2000e901d46 */
[----:B-----5:R-:W-:Y:S04]  /*6a40*/  ISETP.GT.AND P0, PT, R11, 0x3f, PT ;  /* 0x0000003f0b00780c */ /* 0x020fe80003f04270 */
[----:B------:R3:W-:Y:S09]  /*6a50*/  LDGSTS.E.BYPASS.LTC128B.128 [R194+0x3080], [R2.64], !P4 ;  /* 0x0308000002c27fae */ /* 0x0007f2000e101d46 */
[----:B------:R-:W-:-:S05]  /*6a60*/  @P0 BRA `(.L_x_1383) ;  /* 0x0000012000000947 */ /* 0x000fca0003800000 */
[----:B------:R-:W-:-:S05]  /*6a70*/  BRA.DIV ~URZ, `(.L_x_1386) ;  /* 0x0000d2727f007947 */ /* 0x000fca000b800000 */
[----:B------:R3:W4:Y:S04]  /*6a80*/  SHFL.IDX PT, R4, R5, 0x1, 0x1c1f ;  /* 0x003c1f0005047f89 */ /* 0x00072800000e0000 */
[----:B------:R3:W2:Y:S02]  /*6a90*/  SHFL.IDX PT, R0, R10, 0x1, 0x1c1f ;  /* 0x003c1f000a007f89 */ /* 0x0006a400000e0000 */
.L_x_1496:
        /* <DEDUP_REMOVED lines=15> */
.L_x_1383:
[----:B------:R-:W-:Y:S05]  /*6b90*/  BSYNC B0 ;  /* 0x0000000000007941 */ /* 0x000fea0003800000 */
.L_x_1382:
        /* <DEDUP_REMOVED lines=197> */
[----:B--234-:R-:W-:Y:S01]  /*77f0*/  IMAD R2, R203, 0x30, R237 ;  /* 0x00000030cb027824 */ /* 0x01cfe200078e02ed */
[----:B------:R-:W-:Y:S01]  /*7800*/  IADD3 R5, -R236, 0x30, RZ ;  /* 0x00000030ec057810 */ /* 0x000fe20007ffe1ff */
[----:B------:R-:W-:Y:S03]  /*7810*/  IMAD.MOV.U32 R200, RZ, RZ, RZ ;  /* 0x000000ffffc87224 */ /* 0x000fe600078e00ff */
[----:B------:R-:W-:Y:S02]  /*7820*/  IADD3 R2, R2, -0x30, R231 ;  /* 0xffffffd002027810 */ /* 0x000fe40007ffe0e7 */
[----:B------:R-:W-:Y:S03]  /*7830*/  ISETP.GE.AND P5, PT, R5, 0x1, PT ;  /* 0x000000010500780c */ /* 0x000fe60003fa6270 */
[----:B------:R-:W-:Y:S04]  /*7840*/  @P2 IMAD.HI.U32 R3, R2, c[0x0][0x2bc], RZ ;  /* 0x0000af0002032a27 */ /* 0x000fe800078e00ff */
[----:B-1----:R-:W-:Y:S01]  /*7850*/  IMAD.MOV.U32 R0, RZ, RZ, R2 ;  /* 0x000000ffff007224 */ /* 0x002fe200078e0002 */
        /* <DEDUP_REMOVED lines=23> */
.L_x_1497:
[----:B------:R-:W-:-:S05]  /*79d0*/  BRA.DIV ~URZ, `(.L_x_1390) ;  /* 0x0000c4427f007947 */ /* 0x000fca000b800000 */
[----:B------:R3:W4:Y:S02]  /*79e0*/  SHFL.IDX PT, R0, R9, RZ, 0x1c1f ;  /* 0x001c1fff09007589 */ /* 0x00072400000e0000 */
.L_x_1498:
[C---:B------:R-:W-:Y:S01]  /*79f0*/  @P5 ISETP.GE.AND P0, PT, R210.reuse, c[0x0][0x1d4], PT ;  /* 0x00007500d2005a0c */ /* 0x040fe20003f06270 */
[----:B------:R-:W-:Y:S02]  /*7a00*/  IMAD.SHL.U32 R2, R210, 0x2, RZ ;  /* 0x00000002d2027824 */ /* 0x000fe400078e00ff */
[----:B------:R-:W-:Y:S02]  /*7a10*/  IMAD.SHL.U32 R6, R232, 0x2, RZ ;  /* 0x00000002e8067824 */ /* 0x000fe400078e00ff */
[C---:B------:R-:W-:Y:S01]  /*7a20*/  IMAD.SHL.U32 R14, R233.reuse, 0x2, RZ ;  /* 0x00000002e90e7824 */ /* 0x040fe200078e00ff */
[C---:B----4-:R-:W-:Y:S02]  /*7a30*/  @P5 IADD3 R2, P4, R0.reuse, R2, RZ ;  /* 0x0000000200025210 */ /* 0x050fe40007f9e0ff */
[----:B------:R-:W-:Y:S03]  /*7a40*/  @P5 IADD3 R6, P6, R0, R6, RZ ;  /* 0x0000000600065210 */ /* 0x000fe60007fde0ff */
[----:B--2---:R-:W-:Y:S01]  /*7a50*/  @P5 IMAD.X R3, R4, 0x1, R219, P4 ;  /* 0x0000000104035824 */ /* 0x004fe200020e06db */
[----:B------:R-:W-:Y:S01]  /*7a60*/  @P5 ISETP.GE.AND P4, PT, R232, c[0x0][0x1d4], PT ;  /* 0x00007500e8005a0c */ /* 0x000fe20003f86270 */
[----:B------:R-:W-:Y:S03]  /*7a70*/  @P5 IMAD.X R7, R4, 0x1, R217, P6 ;  /* 0x0000000104075824 */ /* 0x000fe600030e06d9 */
[----:B------:R-:W-:Y:S01]  /*7a80*/  @!PT LDS RZ, [RZ] ;  /* 0x00000000fffff984 */ /* 0x000fe20000000800 */
[----:B------:R-:W-:Y:S01]  /*7a90*/  @!PT LDS RZ, [RZ] ;  /* 0x00000000fffff984 */ /* 0x000fe20000000800 */
[----:B------:R-:W-:Y:S01]  /*7aa0*/  @!PT LDS RZ, [RZ] ;  /* 0x00000000fffff984 */ /* 0x000fe20000000800 */
[----:B------:R2:W-:Y:S01]  /*7ab0*/  @P5 LDGSTS.E.BYPASS.LTC128B.128 [R194+0x3c80], [R2.64], !P0 ;  /* 0x03c8000002c25fae */ /* 0x0005e2000c101d46 */
[----:B------:R-:W-:Y:S08]  /*7ac0*/  @P5 ISETP.GE.AND P0, PT, R233, c[0x0][0x1d4], PT ;  /* 0x00007500e9005a0c */ /* 0x000ff00003f06270 */
[----:B------:R4:W-:Y:S01]  /*7ad0*/  @P5 LDGSTS.E.BYPASS.LTC128B.128 [R194+0x4880], [R6.64], !P4 ;  /* 0x0488000006c25fae */ /* 0x0009e2000e101d46 */
[----:B--2---:R-:W-:Y:S05]  /*7ae0*/  @P5 IADD3 R2, P6, R0, R14, RZ ;  /* 0x0000000e00025210 */ /* 0x004fea0007fde0ff */
[----:B------:R-:W-:Y:S05]  /*7af0*/  @P5 IMAD.X R3, R4, 0x1, R218, P6 ;  /* 0x0000000104035824 */ /* 0x000fea00030e06da */
[----:B------:R4:W-:Y:S01]  /*7b00*/  @P5 LDGSTS.E.BYPASS.LTC128B.128 [R194+0x5480], [R2.64], !P0 ;  /* 0x0548000002c25fae */ /* 0x0009e2000c101d46 */
[----:B------:R-:W-:Y:S01]  /*7b10*/  ISETP.GE.AND P5, PT, R5, 0x21, PT ;  /* 0x000000210500780c */ /* 0x000fe20003fa6270 */
[----:B------:R-:W-:-:S06]  /*7b20*/  BRA.DIV ~URZ, `(.L_x_1391) ;  /* 0x0000c3527f007947 */ /* 0x000fcc000b800000 */
[----:B------:R2:W1:Y:S04]  /*7b30*/  SHFL.IDX PT, R4, R8, 0x1, 0x1c1f ;  /* 0x003c1f0008047f89 */ /* 0x00046800000e0000 */
[----:B------:R2:W3:Y:S02]  /*7b40*/  SHFL.IDX PT, R0, R9, 0x1, 0x1c1f ;  /* 0x003c1f0009007f89 */ /* 0x0004e400000e0000 */
.L_x_1499:
[C---:B----4-:R-:W-:Y:S01]  /*7b50*/  IMAD.SHL.U32 R2, R210.reuse, 0x2, RZ ;  /* 0x00000002d2027824 */ /* 0x050fe200078e00ff */
[----:B------:R-:W-:Y:S01]  /*7b60*/  @P5 ISETP.GE.AND P0, PT, R210, c[0x0][0x1d4], PT ;  /* 0x00007500d2005a0c */ /* 0x000fe20003f06270 */
[----:B------:R-:W-:Y:S02]  /*7b70*/  IMAD.SHL.U32 R6, R232, 0x2, RZ ;  /* 0x00000002e8067824 */ /* 0x000fe400078e00ff */
[C---:B------:R-:W-:Y:S01]  /*7b80*/  IMAD.SHL.U32 R5, R233.reuse, 0x2, RZ ;  /* 0x00000002e9057824 */ /* 0x040fe200078e00ff */
[C---:B---3--:R-:W-:Y:S02]  /*7b90*/  @P5 IADD3 R2, P4, R0.reuse, R2, RZ ;  /* 0x0000000200025210 */ /* 0x048fe40007f9e0ff */
[----:B------:R-:W-:Y:S03]  /*7ba0*/  @P5 IADD3 R6, P6, R0, R6, RZ ;  /* 0x0000000600065210 */ /* 0x000fe60007fde0ff */
[----:B-1----:R-:W-:Y:S01]  /*7bb0*/  @P5 IMAD.X R3, R4, 0x1, R219, P4 ;  /* 0x0000000104035824 */ /* 0x002fe200020e06db */
        /* <DEDUP_REMOVED lines=8> */
[----:B-1----:R-:W-:Y:S05]  /*7c40*/  @P5 IADD3 R2, P6, R0, R5, RZ ;  /* 0x0000000500025210 */ /* 0x002fea0007fde0ff */
[----:B------:R-:W-:Y:S05]  /*7c50*/  @P5 IMAD.X R3, R4, 0x1, R218, P6 ;  /* 0x0000000104035824 */ /* 0x000fea00030e06da */
[----:B------:R3:W-:Y:S03]  /*7c60*/  @P5 LDGSTS.E.BYPASS.LTC128B.128 [R194+0x5c80], [R2.64], !P0 ;  /* 0x05c8000002c25fae */ /* 0x0007e6000c101d46 */
.L_x_1388:
[----:B--234-:R-:W-:Y:S05]  /*7c70*/  BSYNC B0 ;  /* 0x0000000000007941 */ /* 0x01cfea0003800000 */
.L_x_1387:
[----:B------:R-:W-:Y:S01]  /*7c80*/  IADD3 R4, R251, R249, RZ ;  /* 0x000000f9fb047210 */ /* 0x000fe20007ffe0ff */
[----:B------:R-:W0:Y:S04]  /*7c90*/  LDGDEPBAR ;  /* 0x00000000000079af */ /* 0x000e280000000000 */
[----:B-1----:R-:W-:Y:S05]  /*7ca0*/  @P3 IMAD.HI.U32 R0, R4, c[0x0][0x2c8], RZ ;  /* 0x0000b20004003a27 */ /* 0x002fea00078e00ff */
[----:B------:R-:W-:Y:S01]  /*7cb0*/  @P3 SHF.R.U32.HI R4, RZ, c[0x0][0x2cc], R0 ;  /* 0x0000b300ff043a19 */ /* 0x000fe20000011600 */
[----:B------:R-:W-:Y:S05]  /*7cc0*/  IMAD R0, R203, -0x30, RZ ;  /* 0xffffffd0cb007824 */ /* 0x000fea00078e02ff */
[----:B------:R-:W-:Y:S04]  /*7cd0*/  IADD3 R0, -R250, 0x1, R0 ;  /* 0x00000001fa007810 */ /* 0x000fe80007ffe100 */
[----:B------:R-:W-:Y:S01]  /*7ce0*/  IADD3 R5, -R247, R0, R248 ;  /* 0x00000000f7057210 */ /* 0x000fe20007ffe1f8 */
[----:B------:R-:W-:-:S05]  /*7cf0*/  BRA.DIV ~URZ, `(.L_x_1392) ;  /* 0x0000c2427f007947 */ /* 0x000fca000b800000 */
[----:B------:R1:W2:Y:S02]  /*7d00*/  SHFL.IDX PT, R0, R4, RZ, 0x1c1f ;  /* 0x001c1fff04007589 */ /* 0x0002a400000e0000 */
.L_x_1500:
[----:B--2---:R-:W-:Y:S05]  /*7d10*/  IMAD.IADD R0, R5, 0x1, R0 ;  /* 0x0000000105007824 */ /* 0x004fea00078e0200 */
[C---:B------:R-:W-:Y:S02]  /*7d20*/  ISETP.GT.AND P6, PT, R0.reuse, RZ, PT ;  /* 0x000000ff0000720c */ /* 0x040fe40003fc4270 */
[C---:B------:R-:W-:Y:S02]  /*7d30*/  ISETP.GT.AND P5, PT, R0.reuse, 0x1, PT ;  /* 0x000000010000780c */ /* 0x040fe40003fa4270 */
[C---:B------:R-:W-:Y:S02]  /*7d40*/  ISETP.GT.AND P4, PT, R0.reuse, 0x8, PT ;  /* 0x000000080000780c */ /* 0x040fe40003f84270 */
        /* <DEDUP_REMOVED lines=18> */
[----:B------:R-:W-:Y:S02]  /*7e70*/  FSEL R12, R12, -INF , P5 ;  /* 0xff8000000c0c7808 */ /* 0x000fe40002800000 */
[----:B------:R-:W-:Y:S02]  /*7e80*/  FSEL R11, R11, -INF , P4 ;  /* 0xff8000000b0b7808 */ /* 0x000fe40002000000 */
[----:B------:R-:W-:Y:S01]  /*7e90*/  FSEL R10, R10, -INF , P0 ;  /* 0xff8000000a0a7808 */ /* 0x000fe20000000000 */
[----:B------:R-:W-:-:S05]  /*7ea0*/  BRA.DIV ~URZ, `(.L_x_1393) ;  /* 0x0000c0f27f007947 */ /* 0x000fca000b800000 */
[----:B------:R-:W-:Y:S08]  /*7eb0*/  SHFL.IDX PT, R3, R4, 0x1, 0x1c1f ;  /* 0x003c1f0004037f89 */ /* 0x000ff000000e0000 */
[----:B------:R-:W-:Y:S08]  /*7ec0*/  SHFL.IDX PT, R2, R4, 0x2, 0x1c1f ;  /* 0x005c1f0004027f89 */ /* 0x000ff000000e0000 */
[----:B------:R-:W2:Y:S02]  /*7ed0*/  SHFL.IDX PT, R0, R4, 0x3, 0x1c1f ;  /* 0x007c1f0004007f89 */ /* 0x000ea400000e0000 */
[C---:B--2---:R-:W-:Y:S02]  /*7ee0*/  IMAD.IADD R0, R5.reuse, 0x1, R0 ;  /* 0x0000000105007824 */ /* 0x044fe400078e0200 */
[C---:B------:R-:W-:Y:S02]  /*7ef0*/  IMAD.IADD R3, R5.reuse, 0x1, R3 ;  /* 0x0000000105037824 */ /* 0x040fe400078e0203 */
[----:B------:R-:W-:Y:S03]  /*7f00*/  IMAD.IADD R2, R5, 0x1, R2 ;  /* 0x0000000105027824 */ /* 0x000fe600078e0202 */
[C---:B------:R-:W-:Y:S02]  /*7f10*/  ISETP.GT.AND P6, PT, R3.reuse, RZ, PT ;  /* 0x000000ff0300720c */ /* 0x040fe40003fc4270 */
[C---:B------:R-:W-:Y:S02]  /*7f20*/  ISETP.GT.AND P5, PT, R3.reuse, 0x1, PT ;  /* 0x000000010300780c */ /* 0x040fe40003fa4270 */
[C---:B------:R-:W-:Y:S02]  /*7f30*/  ISETP.GT.AND P4, PT, R3.reuse, 0x8, PT ;  /* 0x000000080300780c */ /* 0x040fe40003f84270 */
        /* <DEDUP_REMOVED lines=18> */
[C---:B------:R-:W-:Y:S02]  /*8060*/  ISETP.GT.AND P6, PT, R2.reuse, RZ, PT ;  /* 0x000000ff0200720c */ /* 0x040fe40003fc4270 */
        /* <DEDUP_REMOVED lines=22> */
[----:B------:R-:W-:Y:S02]  /*81d0*/  FMNMX.FTZ R2, R9, R100, !PT ;  /* 0x0000006409027209 */ /* 0x000fe40007810000 */
[----:B------:R-:W-:Y:S02]  /*81e0*/  FSEL R45, R33, -INF , P6 ;  /* 0xff800000212d7808 */ /* 0x000fe40003000000 */
[----:B------:R-:W-:Y:S02]  /*81f0*/  FMNMX.FTZ R2, R14, R2, !PT ;  /* 0x000000020e027209 */ /* 0x000fe40007810000 */
[----:B------:R-:W-:Y:S02]  /*8200*/  ISETP.GT.AND P6, PT, R0, RZ, PT ;  /* 0x000000ff0000720c */ /* 0x000fe40003fc4270 */
[----:B------:R-:W-:Y:S02]  /*8210*/  FMNMX.FTZ R2, R21, R2, !PT ;  /* 0x0000000215027209 */ /* 0x000fe40007810000 */
[----:B------:R-:W-:Y:S02]  /*8220*/  FSEL R43, R32, -INF , P5 ;  /* 0xff800000202b7808 */ /* 0x000fe40002800000 */
[----:B------:R-:W-:Y:S02]  /*8230*/  FMNMX.FTZ R2, R20, R2, !PT ;  /* 0x0000000214027209 */ /* 0x000fe40007810000 */
[----:B------:R-:W-:Y:S02]  /*8240*/  ISETP.GT.AND P5, PT, R0, 0x1, PT ;  /* 0x000000010000780c */ /* 0x000fe40003fa4270 */
        /* <DEDUP_REMOVED lines=11> */
[C---:B------:R-:W-:Y:S02]  /*8300*/  ISETP.GT.AND P6, PT, R0.reuse, 0x10, PT ;  /* 0x000000100000780c */ /* 0x040fe40003fc4270 */
[----:B------:R-:W-:Y:S02]  /*8310*/  FMNMX.FTZ R2, R11, R2, !PT ;  /* 0x000000020b027209 */ /* 0x000fe40007810000 */
        /* <DEDUP_REMOVED lines=15> */
[----:B------:R-:W-:Y:S01]  /*8410*/  FSEL R7, R169, -INF , P6 ;  /* 0xff800000a9077808 */ /* 0x000fe20003000000 */
[----:B------:R-:W2:Y:S01]  /*8420*/  SHFL.BFLY PT, R0, R2, 0x2, 0x1f ;  /* 0x0c401f0002007f89 */ /* 0x000ea200000e0000 */
[----:B------:R-:W-:Y:S02]  /*8430*/  FSEL R6, R168, -INF , P5 ;  /* 0xff800000a8067808 */ /* 0x000fe40002800000 */
[----:B------:R-:W-:Y:S02]  /*8440*/  FSEL R5, R157, -INF , P4 ;  /* 0xff8000009d057808 */ /* 0x000fe40002000000 */
[----:B------:R-:W-:Y:S02]  /*8450*/  FSEL R8, R156, -INF , P0 ;  /* 0xff8000009c087808 */ /* 0x000fe40000000000 */
[----:B--2---:R-:W-:Y:S05]  /*8460*/  FMNMX.FTZ R0, R0, R2, !PT ;  /* 0x0000000200007209 */ /* 0x004fea0007810000 */
[----:B------:R-:W2:Y:S02]  /*8470*/  SHFL.BFLY PT, R2, R0, 0x1, 0x1f ;  /* 0x0c201f0000027f89 */ /* 0x000ea400000e0000 */
[----:B--2---:R-:W-:Y:S02]  /*8480*/  FMNMX.FTZ R105, R0, R2, !PT ;  /* 0x0000000200697209 */ /* 0x004fe40007810000 */
        /* <DEDUP_REMOVED lines=12> */
[----:B------:R-:W2:Y:S02]  /*8550*/  SHFL.BFLY PT, R2, R0, 0x2, 0x1f ;  /* 0x0c401f0000027f89 */ /* 0x000ea400000e0000 */
[----:B--2---:R-:W-:Y:S06]  /*8560*/  FMNMX.FTZ R0, R0, R2, !PT ;  /* 0x0000000200007209 */ /* 0x004fec0007810000 */
        /* <DEDUP_REMOVED lines=31> */
[----:B-12---:R-:W-:Y:S06]  /*8760*/  FMNMX.FTZ R4, R0, R2, !PT ;  /* 0x0000000200047209 */ /* 0x006fec0007810000 */
[----:B------:R1:W2:Y:S02]  /*8770*/  SHFL.BFLY PT, R0, R4, 0x1, 0x1f ;  /* 0x0c201f0004007f89 */ /* 0x0002a400000e0000 */
.L_x_1501:
        /* <DEDUP_REMOVED lines=22> */
[----:B------:R-:W-:Y:S01]  /*88e0*/  FFMA.FTZ R207, R10, c[0x0][0x2d0], -R2 ;  /* 0x0000b4000acf7a23 */ /* 0x000fe20000010802 */
[----:B------:R-:W-:Y:S10]  /*88f0*/  MUFU.EX2 R13, R9 ;  /* 0x00000009000d7308 */ /* 0x000ff40000000800 */
[----:B------:R-:W2:Y:S10]  /*8900*/  MUFU.EX2 R2, R4 ;  /* 0x0000000400027308 */ /* 0x000eb40000000800 */
[----:B------:R-:W-:Y:S01]  /*8910*/  MUFU.EX2 R14, R14 ;  /* 0x0000000e000e7308 */ /* 0x000fe20000000800 */
[C---:B-1----:R-:W-:Y:S02]  /*8920*/  FFMA.FTZ R0, R100.reuse, R230, R3 ;  /* 0x000000e664007223 */ /* 0x042fe40000010003 */
[C---:B------:R-:W-:Y:S02]  /*8930*/  FMUL.FTZ R52, R100.reuse, R52 ;  /* 0x0000003464347220 */ /* 0x040fe40000410000 */
[C---:B------:R-:W-:Y:S02]  /*8940*/  FMUL.FTZ R53, R100.reuse, R53 ;  /* 0x0000003564357220 */ /* 0x040fe40000410000 */
[C---:B------:R-:W-:Y:S02]  /*8950*/  FMUL.FTZ R64, R100.reuse, R64 ;  /* 0x0000004064407220 */ /* 0x040fe40000410000 */
[C---:B------:R-:W-:Y:S02]  /*8960*/  FMUL.FTZ R65, R100.reuse, R65 ;  /* 0x0000004164417220 */ /* 0x040fe40000410000 */
[C---:B------:R-:W-:Y:S02]  /*8970*/  FMUL.FTZ R68, R100.reuse, R68 ;  /* 0x0000004464447220 */ /* 0x040fe40000410000 */
[----:B------:R-:W-:Y:S01]  /*8980*/  FMUL.FTZ R69, R100, R69 ;  /* 0x0000004564457220 */ /* 0x000fe20000410000 */
[C---:B--2---:R-:W-:Y:S01]  /*8990*/  F2FP.BF16.PACK_AB R156, R2.reuse, R3 ;  /* 0x00000003029c723e */ /* 0x044fe200000010ff */
        /* <DEDUP_REMOVED lines=28> */
[----:B------:R-:W-:Y:S09]  /*8b60*/  FMUL.FTZ R85, R100, R85 ;  /* 0x0000005564557220 */ /* 0x000ff20000410000 */
[----:B------:R3:W-:Y:S01]  /*8b70*/  MUFU.EX2 R215, R38 ;  /* 0x0000002600d77308 */ /* 0x0007e20000000800 */
[C---:B-1----:R-:W-:Y:S02]  /*8b80*/  FFMA.FTZ R0, R3.reuse, R223, R11 ;  /* 0x000000df03007223 */ /* 0x042fe4000001000b */
[C---:B------:R-:W-:Y:S02]  /*8b90*/  FMUL.FTZ R54, R3.reuse, R54 ;  /* 0x0000003603367220 */ /* 0x040fe40000410000 */
[C---:B------:R-:W-:Y:S02]  /*8ba0*/  FMUL.FTZ R55, R3.reuse, R55 ;  /* 0x0000003703377220 */ /* 0x040fe40000410000 */
[C---:B------:R-:W-:Y:S03]  /*8bb0*/  FMUL.FTZ R66, R3.reuse, R66 ;  /* 0x0000004203427220 */ /* 0x040fe60000410000 */
[----:B------:R-:W-:Y:S01]  /*8bc0*/  MUFU.EX2 R222, R171 ;  /* 0x000000ab00de7308 */ /* 0x000fe20000000800 */
[----:B------:R-:W-:Y:S02]  /*8bd0*/  FMUL.FTZ R67, R3, R67 ;  /* 0x0000004303437220 */ /* 0x000fe40000410000 */
[C---:B--2---:R-:W-:Y:S01]  /*8be0*/  FADD.FTZ R35, R2.reuse, R0 ;  /* 0x0000000002237221 */ /* 0x044fe20000010000 */
[----:B------:R-:W-:Y:S01]  /*8bf0*/  F2FP.BF16.PACK_AB R157, R2, R11 ;  /* 0x0000000b029d723e */ /* 0x000fe200000010ff */
[C---:B------:R-:W-:Y:S01]  /*8c00*/  FMUL.FTZ R2, R103.reuse, c[0x0][0x2d0] ;  /* 0x0000b40067027a20 */ /* 0x040fe20000410000 */
[----:B------:R-:W-:Y:S01]  /*8c10*/  FSEL R0, R103, RZ, P0 ;  /* 0x000000ff67007208 */ /* 0x000fe20000000000 */
[C---:B------:R-:W-:Y:S02]  /*8c20*/  FMUL.FTZ R70, R3.reuse, R70 ;  /* 0x0000004603467220 */ /* 0x040fe40000410000 */
[----:B------:R-:W-:Y:S01]  /*8c30*/  FMUL.FTZ R71, R3, R71 ;  /* 0x0000004703477220 */ /* 0x000fe20000410000 */
[----:B------:R-:W-:Y:S01]  /*8c40*/  FSEL R2, R2, RZ, P0 ;  /* 0x000000ff02027208 */ /* 0x000fe20000000000 */
[----:B------:R-:W-:Y:S01]  /*8c50*/  FADD.FTZ R0, -R0, R106 ;  /* 0x0000006a00007221 */ /* 0x000fe20000010100 */
[----:B------:R-:W-:Y:S01]  /*8c60*/  FSETP.NEU.FTZ.AND P0, PT, R101, -INF , PT ;  /* 0xff8000006500780b */ /* 0x000fe20003f1d000 */
[----:B------:R-:W-:Y:S01]  /*8c70*/  FMUL.FTZ R82, R3, R82 ;  /* 0x0000005203527220 */ /* 0x000fe20000410000 */
[----:B------:R-:W-:Y:S01]  /*8c80*/  MUFU.EX2 R106, R173 ;  /* 0x000000ad006a7308 */ /* 0x000fe20000000800 */
[--C-:B------:R-:W-:Y:S02]  /*8c90*/  FFMA.FTZ R4, R40, c[0x0][0x2d0], -R2.reuse ;  /* 0x0000b40028047a23 */ /* 0x100fe40000010802 */
[--C-:B------:R-:W-:Y:S02]  /*8ca0*/  FFMA.FTZ R197, R39, c[0x0][0x2d0], -R2.reuse ;  /* 0x0000b40027c57a23 */ /* 0x100fe40000010802 */
[--C-:B------:R-:W-:Y:S01]  /*8cb0*/  FFMA.FTZ R9, R46, c[0x0][0x2d0], -R2.reuse ;  /* 0x0000b4002e097a23 */ /* 0x100fe20000010802 */
[----:B---3--:R-:W-:Y:S01]  /*8cc0*/  LDSM.16.MT88.4 R36, [R182] ;  /* 0x00000000b624783b */ /* 0x008fe20000004200 */
[--C-:B------:R-:W-:Y:S01]  /*8cd0*/  FFMA.FTZ R34, R158, c[0x0][0x2d0], -R2.reuse ;  /* 0x0000b4009e227a23 */ /* 0x100fe20000010802 */
[----:B------:R-:W-:Y:S01]  /*8ce0*/  F2FP.BF16.PACK_AB R158, R14, R13 ;  /* 0x0000000d0e9e723e */ /* 0x000fe200000010ff */
        /* <DEDUP_REMOVED lines=9> */
[----:B------:R-:W-:Y:S01]  /*8d80*/  FFMA.FTZ R195, R45, c[0x0][0x2d0], -R2 ;  /* 0x0000b4002dc37a23 */ /* 0x000fe20000010802 */
[C---:B------:R-:W-:Y:S01]  /*8d90*/  FSEL R2, R101.reuse, RZ, P0 ;  /* 0x000000ff65027208 */ /* 0x040fe20000000000 */
[----:B------:R-:W-:Y:S02]  /*8da0*/  FMUL.FTZ R0, R0, c[0x0][0x2d0] ;  /* 0x0000b40000007a20 */ /* 0x000fe40000410000 */
[----:B------:R-:W-:Y:S02]  /*8db0*/  FMUL.FTZ R48, R100, R152 ;  /* 0x0000009864307220 */ /* 0x000fe40000410000 */
[----:B------:R-:W-:Y:S01]  /*8dc0*/  FADD.FTZ R2, -R2, R107 ;  /* 0x0000006b02027221 */ /* 0x000fe20000010100 */
[----:B------:R-:W-:Y:S01]  /*8dd0*/  MUFU.EX2 R214, R34 ;  /* 0x0000002200d67308 */ /* 0x000fe20000000800 */
[----:B------:R-:W-:Y:S02]  /*8de0*/  FMUL.FTZ R49, R100, R153 ;  /* 0x0000009964317220 */ /* 0x000fe40000410000 */
[----:B------:R-:W-:Y:S02]  /*8df0*/  FMUL.FTZ R2, R2, c[0x0][0x2d0] ;  /* 0x0000b40002027a20 */ /* 0x000fe40000410000 */
[----:B-1----:R-:W-:Y:S02]  /*8e00*/  FMUL.FTZ R4, R101, c[0x0][0x2d0] ;  /* 0x0000b40065047a20 */ /* 0x002fe40000410000 */
[C---:B------:R-:W-:Y:S02]  /*8e10*/  FMUL.FTZ R50, R3.reuse, R154 ;  /* 0x0000009a03327220 */ /* 0x040fe40000410000 */
[C---:B------:R-:W-:Y:S01]  /*8e20*/  FMUL.FTZ R51, R3.reuse, R155 ;  /* 0x0000009b03337220 */ /* 0x040fe20000410000 */
[----:B------:R-:W-:Y:S01]  /*8e30*/  FSEL R4, R4, RZ, P0 ;  /* 0x000000ff04047208 */ /* 0x000fe20000000000 */
[----:B------:R-:W1:Y:S01]  /*8e40*/  MUFU.EX2 R0, R0 ;  /* 0x0000000000007308 */ /* 0x000e620000000800 */
[----:B------:R-:W-:Y:S01]  /*8e50*/  LDSM.16.MT88.4 R152, [R181+0x1400] ;  /* 0x00140000b598783b */ /* 0x000fe20000004200 */
[----:B------:R-:W-:Y:S01]  /*8e60*/  FMUL.FTZ R83, R3, R83 ;  /* 0x0000005303537220 */ /* 0x000fe20000410000 */
[----:B------:R-:W-:Y:S01]  /*8e70*/  ISETP.GT.AND P0, PT, R203, R235, PT ;  /* 0x000000ebcb00720c */ /* 0x000fe20003f04270 */
[--C-:B------:R-:W-:Y:S01]  /*8e80*/  FFMA.FTZ R16, R33, c[0x0][0x2d0], -R4.reuse ;  /* 0x0000b40021107a23 */ /* 0x100fe20000010804 */
[----:B------:R-:W-:Y:S01]  /*8e90*/  IADD3 R203, R203, -0x1, RZ ;  /* 0xffffffffcbcb7810 */ /* 0x000fe20007ffe0ff */
[--C-:B------:R-:W-:Y:S02]  /*8ea0*/  FFMA.FTZ R11, R22, c[0x0][0x2d0], -R4.reuse ;  /* 0x0000b400160b7a23 */ /* 0x100fe40000010804 */
[--C-:B------:R-:W-:Y:S02]  /*8eb0*/  FFMA.FTZ R168, R23, c[0x0][0x2d0], -R4.reuse ;  /* 0x0000b40017a87a23 */ /* 0x100fe40000010804 */
[----:B------:R-:W2:Y:S01]  /*8ec0*/  MUFU.EX2 R33, R10 ;  /* 0x0000000a00217308 */ /* 0x000ea20000000800 */
[--C-:B------:R-:W-:Y:S02]  /*8ed0*/  FFMA.FTZ R18, R44, c[0x0][0x2d0], -R4.reuse ;  /* 0x0000b4002c127a23 */ /* 0x100fe40000010804 */
[--C-:B------:R-:W-:Y:S02]  /*8ee0*/  FFMA.FTZ R17, R41, c[0x0][0x2d0], -R4.reuse ;  /* 0x0000b40029117a23 */ /* 0x100fe40000010804 */
[--C-:B------:R-:W-:Y:S02]  /*8ef0*/  FFMA.FTZ R160, R32, c[0x0][0x2d0], -R4.reuse ;  /* 0x0000b40020a07a23 */ /* 0x100fe40000010804 */
[--C-:B------:R-:W-:Y:S02]  /*8f00*/  FFMA.FTZ R162, R26, c[0x0][0x2d0], -R4.reuse ;  /* 0x0000b4001aa27a23 */ /* 0x100fe40000010804 */
[--C-:B------:R-:W-:Y:S01]  /*8f10*/  FFMA.FTZ R167, R24, c[0x0][0x2d0], -R4.reuse ;  /* 0x0000b40018a77a23 */ /* 0x100fe20000010804 */
[----:B------:R-:W3:Y:S01]  /*8f20*/  MUFU.EX2 R2, R2 ;  /* 0x0000000200027308 */ /* 0x000ee20000000800 */
[--C-:B------:R-:W-:Y:S02]  /*8f30*/  FFMA.FTZ R178, R7, c[0x0][0x2d0], -R4.reuse ;  /* 0x0000b40007b27a23 */ /* 0x100fe40000010804 */
[--C-:B------:R-:W-:Y:S02]  /*8f40*/  FFMA.FTZ R196, R6, c[0x0][0x2d0], -R4.reuse ;  /* 0x0000b40006c47a23 */ /* 0x100fe40000010804 */
[--C-:B------:R-:W-:Y:S02]  /*8f50*/  FFMA.FTZ R198, R5, c[0x0][0x2d0], -R4.reuse ;  /* 0x0000b40005c67a23 */ /* 0x100fe40000010804 */
[----:B------:R-:W-:Y:S02]  /*8f60*/  FFMA.FTZ R199, R8, c[0x0][0x2d0], -R4 ;  /* 0x0000b40008c77a23 */ /* 0x000fe40000010804 */
[C---:B-1----:R-:W-:Y:S01]  /*8f70*/  FFMA.FTZ R4, R0.reuse, R224, R21 ;  /* 0x000000e000047223 */ /* 0x042fe20000010015 */
[----:B------:R-:W1:Y:S01]  /*8f80*/  MUFU.EX2 R228, R19 ;  /* 0x0000001300e47308 */ /* 0x000e620000000800 */
[----:B------:R-:W-:Y:S01]  /*8f90*/  FMUL.FTZ R44, R0, R108 ;  /* 0x0000006c002c7220 */ /* 0x000fe20000410000 */
[----:B------:R-:W-:Y:S01]  /*8fa0*/  F2FP.BF16.PACK_AB R108, R20, R21 ;  /* 0x00000015146c723e */ /* 0x000fe200000010ff */
[C---:B------:R-:W-:Y:S01]  /*8fb0*/  FMUL.FTZ R24, R0.reuse, R120 ;  /* 0x0000007800187220 */ /* 0x040fe20000410000 */
[----:B--2---:R-:W-:Y:S01]  /*8fc0*/  F2FP.BF16.PACK_AB R159, R215, R33 ;  /* 0x00000021d79f723e */ /* 0x004fe200000010ff */
[C---:B------:R-:W-:Y:S02]  /*8fd0*/  FMUL.FTZ R25, R0.reuse, R121 ;  /* 0x0000007900197220 */ /* 0x040fe40000410000 */
[C---:B------:R-:W-:Y:S02]  /*8fe0*/  FMUL.FTZ R28, R0.reuse, R116 ;  /* 0x00000074001c7220 */ /* 0x040fe40000410000 */
[C---:B------:R-:W-:Y:S01]  /*8ff0*/  FMUL.FTZ R29, R0.reuse, R117 ;  /* 0x00000075001d7220 */ /* 0x040fe20000410000 */
[----:B------:R-:W-:Y:S01]  /*9000*/  MUFU.EX2 R212, R18 ;  /* 0x0000001200d47308 */ /* 0x000fe20000000800 */
[C---:B------:R-:W-:Y:S02]  /*9010*/  FMUL.FTZ R40, R0.reuse, R112 ;  /* 0x0000007000287220 */ /* 0x040fe40000410000 */
[----:B------:R-:W-:Y:S02]  /*9020*/  FMUL.FTZ R41, R0, R113 ;  /* 0x0000007100297220 */ /* 0x000fe40000410000 */
[----:B---3--:R-:W-:Y:S02]  /*9030*/  FMUL.FTZ R10, R2, R130 ;  /* 0x00000082020a7220 */ /* 0x008fe40000410000 */
[----:B------:R-:W-:Y:S02]  /*9040*/  FADD.FTZ R130, R20, R4 ;  /* 0x0000000414827221 */ /* 0x000fe40000010000 */
[----:B------:R-:W2:Y:S01]  /*9050*/  LDSM.16.MT88.4 R20, [R181] ;  /* 0x00000000b514783b */ /* 0x000ea20000004200 */
[----:B------:R-:W-:Y:S01]  /*9060*/  FADD.FTZ R6, R13, R12 ;  /* 0x0000000c0d067221 */ /* 0x000fe20000010000 */
[----:B------:R-:W-:Y:S01]  /*9070*/  MUFU.EX2 R213, R17 ;  /* 0x0000001100d57308 */ /* 0x000fe20000000800 */
[C---:B------:R-:W-:Y:S02]  /*9080*/  FMUL.FTZ R12, R0.reuse, R124 ;  /* 0x0000007c000c7220 */ /* 0x040fe40000410000 */
[C---:B------:R-:W-:Y:S02]  /*9090*/  FMUL.FTZ R13, R0.reuse, R125 ;  /* 0x0000007d000d7220 */ /* 0x040fe40000410000 */
[C---:B------:R-:W-:Y:S02]  /*90a0*/  FMUL.FTZ R45, R0.reuse, R109 ;  /* 0x0000006d002d7220 */ /* 0x040fe40000410000 */
[C---:B------:R-:W-:Y:S02]  /*90b0*/  FMUL.FTZ R56, R0.reuse, R56 ;  /* 0x0000003800387220 */ /* 0x040fe40000410000 */
[C---:B------:R-:W-:Y:S01]  /*90c0*/  FMUL.FTZ R57, R0.reuse, R57 ;  /* 0x0000003900397220 */ /* 0x040fe20000410000 */
[----:B------:R-:W3:Y:S01]  /*90d0*/  MUFU.EX2 R229, R16 ;  /* 0x0000001000e57308 */ /* 0x000ee20000000800 */
        /* <DEDUP_REMOVED lines=14> */
[----:B------:R-:W-:Y:S02]  /*91c0*/  FADD.FTZ R165, R14, R6 ;  /* 0x000000060ea57221 */ /* 0x000fe40000010000 */
[C---:B------:R-:W-:Y:S02]  /*91d0*/  FMUL.FTZ R5, R100.reuse, R133 ;  /* 0x0000008564057220 */ /* 0x040fe40000410000 */
[C---:B------:R-:W-:Y:S01]  /*91e0*/  FMUL.FTZ R6, R3.reuse, R134 ;  /* 0x0000008603067220 */ /* 0x040fe20000410000 */
[----:B------:R-:W4:Y:S01]  /*91f0*/  MUFU.EX2 R0, R11 ;  /* 0x0000000b00007308 */ /* 0x000f220000000800 */
[----:B------:R-:W-:Y:S02]  /*9200*/  FMUL.FTZ R7, R3, R135 ;  /* 0x0000008703077220 */ /* 0x000fe40000410000 */
[----:B------:R-:W-:Y:S02]  /*9210*/  FMUL.FTZ R4, R100, R132 ;  /* 0x0000008464047220 */ /* 0x000fe40000410000 */
[C---:B------:R-:W-:Y:S02]  /*9220*/  FMUL.FTZ R14, R2.reuse, R126 ;  /* 0x0000007e020e7220 */ /* 0x040fe40000410000 */
[C---:B------:R-:W-:Y:S02]  /*9230*/  FMUL.FTZ R15, R2.reuse, R127 ;  /* 0x0000007f020f7220 */ /* 0x040fe40000410000 */
[----:B------:R-:W-:Y:S01]  /*9240*/  LDSM.16.MT88.4 R124, [R181+0x1000] ;  /* 0x00100000b57c783b */ /* 0x000fe20000004200 */
[-C--:B--2---:R-:W-:Y:S01]  /*9250*/  HMMA.16816.F32.BF16 R4, R156, R20.reuse, R4 ;  /* 0x000000149c04723c */ /* 0x084fe20000041804 */
[----:B------:R-:W-:Y:S04]  /*9260*/  MUFU.EX2 R132, R172 ;  /* 0x000000ac00847308 */ /* 0x000fe80000000800 */
[----:B------:R-:W-:Y:S01]  /*9270*/  FMUL.FTZ R46, R2, R110 ;  /* 0x0000006e022e7220 */ /* 0x000fe20000410000 */
[----:B-1----:R-:W-:Y:S01]  /*9280*/  F2FP.BF16.PACK_AB R110, R228, R214 ;  /* 0x000000d6e46e723e */ /* 0x002fe200000010ff */
[----:B------:R-:W-:Y:S01]  /*9290*/  FMUL.FTZ R47, R2, R111 ;  /* 0x0000006f022f7220 */ /* 0x000fe20000410000 */
[----:B---3--:R-:W-:Y:S01]  /*92a0*/  F2FP.BF16.PACK_AB R111, R229, R213 ;  /* 0x000000d5e56f723e */ /* 0x008fe200000010ff */
[C---:B------:R-:W-:Y:S02]  /*92b0*/  FMUL.FTZ R16, R100.reuse, R136 ;  /* 0x0000008864107220 */ /* 0x040fe40000410000 */
[----:B------:R-:W-:Y:S01]  /*92c0*/  MUFU.EX2 R223, R164 ;  /* 0x000000a400df7308 */ /* 0x000fe20000000800 */
[----:B------:R-:W-:Y:S01]  /*92d0*/  FMUL.FTZ R17, R100, R137 ;  /* 0x0000008964117220 */ /* 0x000fe20000410000 */
[----:B----4-:R-:W-:Y:S01]  /*92e0*/  F2FP.BF16.PACK_AB R109, R212, R0 ;  /* 0x00000000d46d723e */ /* 0x010fe200000010ff */
[C---:B------:R-:W-:Y:S02]  /*92f0*/  FMUL.FTZ R11, R2.reuse, R131 ;  /* 0x00000083020b7220 */ /* 0x040fe40000410000 */
[C---:B------:R-:W-:Y:S02]  /*9300*/  FMUL.FTZ R18, R3.reuse, R138 ;  /* 0x0000008a03127220 */ /* 0x040fe40000410000 */
[C---:B------:R-:W-:Y:S02]  /*9310*/  FMUL.FTZ R19, R3.reuse, R139 ;  /* 0x0000008b03137220 */ /* 0x040fe40000410000 */
[----:B------:R-:W-:Y:S01]  /*9320*/  LDSM.16.MT88.4 R136, [R181+0x800] ;  /* 0x00080000b588783b */ /* 0x000fe20000004200 */
[C---:B------:R-:W-:Y:S01]  /*9330*/  HMMA.16816.F32.BF16 R8, R108.reuse, R20, R8 ;  /* 0x000000146c08723c */ /* 0x040fe20000041808 */
[----:B------:R-:W-:Y:S03]  /*9340*/  MUFU.EX2 R131, R166 ;  /* 0x000000a600837308 */ /* 0x000fe60000000800 */
[C---:B------:R-:W-:Y:S02]  /*9350*/  FMUL.FTZ R42, R2.reuse, R114 ;  /* 0x00000072022a7220 */ /* 0x040fe40000410000 */
[C---:B------:R-:W-:Y:S02]  /*9360*/  FMUL.FTZ R43, R2.reuse, R115 ;  /* 0x00000073022b7220 */ /* 0x040fe40000410000 */
[-C--:B------:R-:W-:Y:S01]  /*9370*/  HMMA.16816.F32.BF16 R12, R108, R22.reuse, R12 ;  /* 0x000000166c0c723c */ /* 0x080fe2000004180c */
[----:B------:R-:W1:Y:S02]  /*9380*/  LDSM.16.MT88.4 R112, [R181+0xc00] ;  /* 0x000c0000b570783b */ /* 0x000e640000004200 */
[----:B------:R-:W-:Y:S01]  /*9390*/  MUFU.EX2 R224, R163 ;  /* 0x000000a300e07308 */ /* 0x000fe20000000800 */
[C---:B------:R-:W-:Y:S02]  /*93a0*/  FMUL.FTZ R26, R2.reuse, R122 ;  /* 0x0000007a021a7220 */ /* 0x040fe40000410000 */
[----:B------:R-:W-:Y:S02]  /*93b0*/  FMUL.FTZ R27, R2, R123 ;  /* 0x0000007b021b7220 */ /* 0x000fe40000410000 */
[C---:B------:R-:W-:Y:S01]  /*93c0*/  HMMA.16816.F32.BF16 R16, R156.reuse, R22, R16 ;  /* 0x000000169c10723c */ /* 0x040fe20000041810 */
[----:B------:R-:W-:Y:S03]  /*93d0*/  LDSM.16.MT88.4 R120, [R182+0x400] ;  /* 0x00040000b678783b */ /* 0x000fe60000004200 */
[C---:B------:R-:W-:Y:S01]  /*93e0*/  FMUL.FTZ R20, R100.reuse, R140 ;  /* 0x0000008c64147220 */ /* 0x040fe20000410000 */
[----:B------:R-:W-:Y:S01]  /*93f0*/  MUFU.EX2 R227, R161 ;  /* 0x000000a100e37308 */ /* 0x000fe20000000800 */
[----:B------:R-:W-:Y:S02]  /*9400*/  FMUL.FTZ R21, R100, R141 ;  /* 0x0000008d64157220 */ /* 0x000fe40000410000 */
[C---:B------:R-:W-:Y:S04]  /*9410*/  FMUL.FTZ R22, R3.reuse, R142 ;  /* 0x0000008e03167220 */ /* 0x040fe80000410000 */
[C---:B------:R-:W-:Y:S02]  /*9420*/  FMUL.FTZ R23, R3.reuse, R143 ;  /* 0x0000008f03177220 */ /* 0x040fe40000410000 */
[C---:B------:R-:W-:Y:S01]  /*9430*/  FMUL.FTZ R30, R2.reuse, R118 ;  /* 0x00000076021e7220 */ /* 0x040fe20000410000 */
[----:B------:R-:W-:Y:S01]  /*9440*/  MUFU.EX2 R221, R160 ;  /* 0x000000a000dd7308 */ /* 0x000fe20000000800 */
[----:B------:R-:W-:Y:S02]  /*9450*/  FMUL.FTZ R31, R2, R119 ;  /* 0x00000077021f7220 */ /* 0x000fe40000410000 */
[----:B------:R-:W-:Y:S01]  /*9460*/  LDSM.16.MT88.4 R116, [R181+0x400] ;  /* 0x00040000b574783b */ /* 0x000fe20000004200 */
[-C--:B------:R-:W-:Y:S03]  /*9470*/  HMMA.16816.F32.BF16 R20, R156, R36.reuse, R20 ;  /* 0x000000249c14723c */ /* 0x080fe60000041814 */
[C---:B------:R-:W-:Y:S02]  /*9480*/  FMUL.FTZ R32, R100.reuse, R144 ;  /* 0x0000009064207220 */ /* 0x040fe40000410000 */
[----:B------:R-:W-:Y:S01]  /*9490*/  FMUL.FTZ R34, R3, R146 ;  /* 0x0000009203227220 */ /* 0x000fe20000410000 */
[----:B------:R-:W-:Y:S01]  /*94a0*/  MUFU.EX2 R220, R162 ;  /* 0x000000a200dc7308 */ /* 0x000fe20000000800 */
[----:B------:R-:W-:Y:S01]  /*94b0*/  FADD.FTZ R128, R33, R35 ;  /* 0x0000002321807221 */ /* 0x000fe20000010000 */
[C---:B------:R-:W-:Y:S04]  /*94c0*/  HMMA.16816.F32.BF16 R24, R108.reuse, R36, R24 ;  /* 0x000000246c18723c */ /* 0x040fe80000041818 */
[C---:B------:R-:W-:Y:S02]  /*94d0*/  FMUL.FTZ R33, R100.reuse, R145 ;  /* 0x0000009164217220 */ /* 0x040fe40000410000 */
[C---:B------:R-:W-:Y:S02]  /*94e0*/  FMUL.FTZ R35, R3.reuse, R147 ;  /* 0x0000009303237220 */ /* 0x040fe40000410000 */
[-C--:B------:R-:W-:Y:S01]  /*94f0*/  HMMA.16816.F32.BF16 R28, R108, R38.reuse, R28 ;  /* 0x000000266c1c723c */ /* 0x080fe2000004181c */
[----:B------:R-:W-:Y:S01]  /*9500*/  LDSM.16.MT88.4 R144, [R182+0x800] ;  /* 0x00080000b690783b */ /* 0x000fe20000004200 */
[----:B------:R-:W-:Y:S02]  /*9510*/  MUFU.EX2 R216, R167 ;  /* 0x000000a700d87308 */ /* 0x000fe40000000800 */
[C---:B------:R-:W-:Y:S02]  /*9520*/  FMUL.FTZ R36, R100.reuse, R148 ;  /* 0x0000009464247220 */ /* 0x040fe40000410000 */
[----:B------:R-:W-:Y:S02]  /*9530*/  FMUL.FTZ R37, R100, R149 ;  /* 0x0000009564257220 */ /* 0x000fe40000410000 */
[C---:B------:R-:W-:Y:S04]  /*9540*/  HMMA.16816.F32.BF16 R32, R156.reuse, R38, R32 ;  /* 0x000000269c20723c */ /* 0x040fe80000041820 */
[C---:B------:R-:W-:Y:S01]  /*9550*/  FMUL.FTZ R58, R2.reuse, R58 ;  /* 0x0000003a023a7220 */ /* 0x040fe20000410000 */
[----:B------:R-:W-:Y:S01]  /*9560*/  MUFU.EX2 R176, R168 ;  /* 0x000000a800b07308 */ /* 0x000fe20000000800 */
[C---:B------:R-:W-:Y:S02]  /*9570*/  FMUL.FTZ R59, R2.reuse, R59 ;  /* 0x0000003b023b7220 */ /* 0x040fe40000410000 */
[C---:B------:R-:W-:Y:S04]  /*9580*/  FMUL.FTZ R38, R3.reuse, R150 ;  /* 0x0000009603267220 */ /* 0x040fe80000410000 */
[C---:B------:R-:W-:Y:S02]  /*9590*/  FMUL.FTZ R39, R3.reuse, R151 ;  /* 0x0000009703277220 */ /* 0x040fe40000410000 */
[C---:B------:R-:W-:Y:S01]  /*95a0*/  FMUL.FTZ R62, R2.reuse, R62 ;  /* 0x0000003e023e7220 */ /* 0x040fe20000410000 */
[----:B------:R-:W-:Y:S01]  /*95b0*/  MUFU.EX2 R171, R205 ;  /* 0x000000cd00ab7308 */ /* 0x000fe20000000800 */
[C---:B------:R-:W-:Y:S02]  /*95c0*/  FMUL.FTZ R63, R2.reuse, R63 ;  /* 0x0000003f023f7220 */ /* 0x040fe40000410000 */
[C---:B------:R-:W-:Y:S01]  /*95d0*/  FMUL.FTZ R74, R2.reuse, R74 ;  /* 0x0000004a024a7220 */ /* 0x040fe20000410000 */
[-C--:B-1----:R-:W-:Y:S03]  /*95e0*/  HMMA.16816.F32.BF16 R36, R156, R112.reuse, R36 ;  /* 0x000000709c24723c */ /* 0x082fe60000041824 */
[C---:B------:R-:W-:Y:S02]  /*95f0*/  FMUL.FTZ R75, R2.reuse, R75 ;  /* 0x0000004b024b7220 */ /* 0x040fe40000410000 */
[C---:B------:R-:W-:Y:S01]  /*9600*/  FMUL.FTZ R78, R2.reuse, R78 ;  /* 0x0000004e024e7220 */ /* 0x040fe20000410000 */
[----:B------:R-:W-:Y:S01]  /*9610*/  MUFU.EX2 R174, R202 ;  /* 0x000000ca00ae7308 */ /* 0x000fe20000000800 */
[C---:B------:R-:W-:Y:S01]  /*9620*/  FMUL.FTZ R79, R2.reuse, R79 ;  /* 0x0000004f024f7220 */ /* 0x040fe20000410000 */
[C---:B------:R-:W-:Y:S04]  /*9630*/  HMMA.16816.F32.BF16 R40, R108.reuse, R112, R40 ;  /* 0x000000706c28723c */ /* 0x040fe80000041828 */
[C---:B------:R-:W-:Y:S02]  /*9640*/  FMUL.FTZ R86, R3.reuse, R86 ;  /* 0x0000005603567220 */ /* 0x040fe40000410000 */
[C---:B------:R-:W-:Y:S02]  /*9650*/  FMUL.FTZ R87, R3.reuse, R87 ;  /* 0x0000005703577220 */ /* 0x040fe40000410000 */
[-C--:B------:R-:W-:Y:S01]  /*9660*/  HMMA.16816.F32.BF16 R44, R108, R114.reuse, R44 ;  /* 0x000000726c2c723c */ /* 0x080fe2000004182c */
[----:B------:R-:W-:Y:S03]  /*9670*/  MUFU.EX2 R169, R195 ;  /* 0x000000c300a97308 */ /* 0x000fe60000000800 */
[----:B------:R-:W-:Y:S02]  /*9680*/  FFMA.FTZ R129, R2, R225, R0 ;  /* 0x000000e102817223 */ /* 0x000fe40000010000 */
[C---:B------:R-:W-:Y:S02]  /*9690*/  FMUL.FTZ R98, R3.reuse, R98 ;  /* 0x0000006203627220 */ /* 0x040fe40000410000 */
[C---:B------:R-:W-:Y:S01]  /*96a0*/  HMMA.16816.F32.BF16 R48, R156.reuse, R114, R48 ;  /* 0x000000729c30723c */ /* 0x040fe20000041830 */
[----:B------:R-:W1:Y:S02]  /*96b0*/  LDSM.16.MT88.4 R112, [R182+0xc00] ;  /* 0x000c0000b670783b */ /* 0x000e640000004200 */
[----:B------:R-:W-:Y:S01]  /*96c0*/  MUFU.EX2 R225, R170 ;  /* 0x000000aa00e17308 */ /* 0x000fe20000000800 */
[----:B------:R-:W-:Y:S02]  /*96d0*/  FMUL.FTZ R99, R3, R99 ;  /* 0x0000006303637220 */ /* 0x000fe40000410000 */
[----:B------:R-:W-:Y:S02]  /*96e0*/  FADD.FTZ R3, R214, R130 ;  /* 0x00000082d6037221 */ /* 0x000fe40000010000 */
[----:B------:R-:W-:Y:S04]  /*96f0*/  FADD.FTZ R100, R215, R128 ;  /* 0x00000080d7647221 */ /* 0x000fe80000010000 */
        /* <DEDUP_REMOVED lines=9> */
[----:B------:R-:W-:Y:S03]  /*9790*/  MUFU.EX2 R175, R201 ;  /* 0x000000c900af7308 */ /* 0x000fe60000000800 */
[----:B--2---:R-:W-:Y:S01]  /*97a0*/  FADD.FTZ R0, R2, R0 ;  /* 0x0000000002007221 */ /* 0x004fe20000010000 */
[C---:B------:R-:W-:Y:S06]  /*97b0*/  HMMA.16816.F32.BF16 R56, R108.reuse, R112, R56 ;  /* 0x000000706c38723c */ /* 0x040fec0000041838 */
[----:B------:R-:W1:Y:S01]  /*97c0*/  MUFU.EX2 R172, R179 ;  /* 0x000000b300ac7308 */ /* 0x000e620000000800 */
[----:B------:R-:W-:Y:S01]  /*97d0*/  FADD.FTZ R0, R107, R0 ;  /* 0x000000006b007221 */ /* 0x000fe20000010000 */
[-C--:B------:R-:W-:Y:S08]  /*97e0*/  HMMA.16816.F32.BF16 R60, R108, R114.reuse, R60 ;  /* 0x000000726c3c723c */ /* 0x080ff0000004183c */
[----:B------:R-:W-:Y:S01]  /*97f0*/  MUFU.EX2 R173, R177 ;  /* 0x000000b100ad7308 */ /* 0x000fe20000000800 */
[C---:B------:R-:W-:Y:S01]  /*9800*/  HMMA.16816.F32.BF16 R64, R156.reuse, R114, R64 ;  /* 0x000000729c40723c */ /* 0x040fe20000041840 */
[----:B------:R-:W2:Y:S08]  /*9810*/  LDSM.16.MT88.4 R112, [R181+0x1800] ;  /* 0x00180000b570783b */ /* 0x000eb00000004200 */
[----:B------:R-:W3:Y:S03]  /*9820*/  MUFU.EX2 R168, R197 ;  /* 0x000000c500a87308 */ /* 0x000ee60000000800 */
[----:B-1----:R-:W-:Y:S07]  /*9830*/  F2FP.BF16.PACK_AB R160, R172, R169 ;  /* 0x000000a9aca0723e */ /* 0x002fee00000010ff */
[----:B------:R-:W-:Y:S10]  /*9840*/  MUFU.EX2 R167, R178 ;  /* 0x000000b200a77308 */ /* 0x000ff40000000800 */
[----:B------:R-:W1:Y:S01]  /*9850*/  MUFU.EX2 R166, R196 ;  /* 0x000000c400a67308 */ /* 0x000e620000000800 */
[----:B---3--:R-:W-:Y:S09]  /*9860*/  F2FP.BF16.PACK_AB R162, R168, R173 ;  /* 0x000000ada8a2723e */ /* 0x008ff200000010ff */
[----:B------:R-:W-:Y:S01]  /*9870*/  MUFU.EX2 R165, R198 ;  /* 0x000000c600a57308 */ /* 0x000fe20000000800 */
[-C--:B--2---:R-:W-:Y:S09]  /*9880*/  HMMA.16816.F32.BF16 R68, R156, R112.reuse, R68 ;  /* 0x000000709c44723c */ /* 0x084ff20000041844 */
[----:B------:R-:W2:Y:S01]  /*9890*/  MUFU.EX2 R164, R199 ;  /* 0x000000c700a47308 */ /* 0x000ea20000000800 */
[C---:B------:R-:W-:Y:S04]  /*98a0*/  HMMA.16816.F32.BF16 R72, R108.reuse, R112, R72 ;  /* 0x000000706c48723c */ /* 0x040fe80000041848 */
[----:B-1----:R-:W-:Y:S04]  /*98b0*/  F2FP.BF16.PACK_AB R161, R166, R167 ;  /* 0x000000a7a6a1723e */ /* 0x002fe800000010ff */
[-C--:B------:R-:W-:Y:S08]  /*98c0*/  HMMA.16816.F32.BF16 R76, R108, R114.reuse, R76 ;  /* 0x000000726c4c723c */ /* 0x080ff0000004184c */
[C---:B------:R-:W-:Y:S01]  /*98d0*/  HMMA.16816.F32.BF16 R80, R156.reuse, R114, R80 ;  /* 0x000000729c50723c */ /* 0x040fe20000041850 */
[----:B------:R-:W1:Y:S03]  /*98e0*/  LDSM.16.MT88.4 R112, [R182+0x1800] ;  /* 0x00180000b670783b */ /* 0x000e660000004200 */
[----:B--2---:R-:W-:Y:S04]  /*98f0*/  F2FP.BF16.PACK_AB R163, R164, R165 ;  /* 0x000000a5a4a3723e */ /* 0x004fe800000010ff */
        /* <DEDUP_REMOVED lines=18> */
[----:B------:R-:W-:Y:S02]  /*9a20*/  F2FP.BF16.PACK_AB R157, R171, R170 ;  /* 0x000000aaab9d723e */ /* 0x000fe400000010ff */
[----:B------:R-:W-:Y:S01]  /*9a30*/  F2FP.BF16.PACK_AB R159, R175, R174 ;  /* 0x000000aeaf9f723e */ /* 0x000fe200000010ff */
[C---:B------:R-:W-:Y:S04]  /*9a40*/  HMMA.16816.F32.BF16 R8, R112.reuse, R116, R8 ;  /* 0x000000747008723c */ /* 0x040fe80000041808 */
[----:B------:R-:W3:Y:S04]  /*9a50*/  MUFU.EX2 R106, R209 ;  /* 0x000000d1006a7308 */ /* 0x000ee80000000800 */
[-C--:B------:R-:W-:Y:S04]  /*9a60*/  HMMA.16816.F32.BF16 R12, R112, R118.reuse, R12 ;  /* 0x00000076700c723c */ /* 0x080fe8000004180c */
[----:B-1----:R-:W-:Y:S02]  /*9a70*/  FADD.FTZ R0, R107, R2 ;  /* 0x000000026b007221 */ /* 0x002fe40000010000 */
[----:B------:R-:W-:Y:S01]  /*9a80*/  FADD.FTZ R2, R229, R102 ;  /* 0x00000066e5027221 */ /* 0x000fe20000010000 */
[----:B------:R-:W-:Y:S01]  /*9a90*/  MOV R102, R104 ;  /* 0x0000006800667202 */ /* 0x000fe20000000f00 */
[C---:B------:R-:W-:Y:S01]  /*9aa0*/  HMMA.16816.F32.BF16 R16, R108.reuse, R118, R16 ;  /* 0x000000766c10723c */ /* 0x040fe20000041810 */
[----:B------:R-:W1:Y:S03]  /*9ab0*/  LDSM.16.MT88.4 R116, [R182+0x1000] ;  /* 0x00100000b674783b */ /* 0x000e660000004200 */
[----:B--2---:R-:W-:Y:S01]  /*9ac0*/  F2FP.BF16.PACK_AB R158, R128, R129 ;  /* 0x00000081809e723e */ /* 0x004fe200000010ff */
[----:B------:R-:W-:Y:S03]  /*9ad0*/  FADD.FTZ R2, R221, R2 ;  /* 0x00000002dd027221 */ /* 0x000fe60000010000 */
[-C--:B------:R-:W-:Y:S04]  /*9ae0*/  HMMA.16816.F32.BF16 R20, R108, R120.reuse, R20 ;  /* 0x000000786c14723c */ /* 0x080fe80000041814 */
[C---:B---3--:R-:W-:Y:S01]  /*9af0*/  F2FP.BF16.PACK_AB R156, R106.reuse, R107 ;  /* 0x0000006b6a9c723e */ /* 0x048fe200000010ff */
[----:B------:R-:W-:Y:S01]  /*9b00*/  FADD.FTZ R0, R106, R0 ;  /* 0x000000006a007221 */ /* 0x000fe20000010000 */
[----:B------:R-:W-:Y:S01]  /*9b10*/  MOV R106, R103 ;  /* 0x00000067006a7202 */ /* 0x000fe20000000f00 */
[----:B------:R-:W-:Y:S01]  /*9b20*/  FADD.FTZ R2, R220, R2 ;  /* 0x00000002dc027221 */ /* 0x000fe20000010000 */
[C---:B------:R-:W-:Y:S04]  /*9b30*/  HMMA.16816.F32.BF16 R24, R112.reuse, R120, R24 ;  /* 0x000000787018723c */ /* 0x040fe80000041818 */
[----:B------:R-:W-:Y:S01]  /*9b40*/  FADD.FTZ R0, R129, R0 ;  /* 0x0000000081007221 */ /* 0x000fe20000010000 */
[----:B------:R-:W-:Y:S01]  /*9b50*/  MOV R107, R101 ;  /* 0x00000065006b7202 */ /* 0x000fe20000000f00 */
        /* <DEDUP_REMOVED lines=10> */
[----:B------:R-:W-:Y:S01]  /*9c00*/  FADD.FTZ R3, R223, R100 ;  /* 0x00000064df037221 */ /* 0x000fe20000010000 */
[----:B------:R-:W-:Y:S01]  /*9c10*/  MOV R100, R105 ;  /* 0x0000006900647202 */ /* 0x000fe20000000f00 */
        /* <DEDUP_REMOVED lines=56> */
[-C--:B---3--:R-:W-:Y:S08]  /*9fa0*/  HMMA.16816.F32.BF16 R84, R156, R12.reuse, R84 ;  /* 0x0000000c9c54723c */ /* 0x088ff00000041854 */
[C---:B------:R-:W-:Y:S08]  /*9fb0*/  HMMA.16816.F32.BF16 R88, R160.reuse, R12, R88 ;  /* 0x0000000ca058723c */ /* 0x040ff00000041858 */
[-C--:B------:R-:W-:Y:S08]  /*9fc0*/  HMMA.16816.F32.BF16 R92, R160, R14.reuse, R92 ;  /* 0x0000000ea05c723c */ /* 0x080ff0000004185c */
[----:B------:R-:W-:Y:S01]  /*9fd0*/  HMMA.16816.F32.BF16 R96, R156, R14, R96 ;  /* 0x0000000e9c60723c */ /* 0x000fe20000041860 */
[----:B------:R-:W-:-:S07]  /*9fe0*/  @P0 BRA `(.L_x_1394) ;  /* 0xffffc72000000947 */ /* 0x000fce000383ffff */
.L_x_1381:
[----:B------:R-:W-:-:S13]  /*9ff0*/  ISETP.GE.AND P0, PT, R203, R234, PT ;  /* 0x000000eacb00720c */ /* 0x000fda0003f06270 */
[----:B------:R-:W-:Y:S05]  /*a000*/  @!P0 BRA `(.L_x_1395) ;  /* 0x000030c000008947 */ /* 0x000fea0003800000 */
.L_x_1407:
[----:B------:R-:W-:Y:S04]  /*a010*/  DEPBAR.LE SB0, 0x0 ;  /* 0x000080000000791a */ /* 0x000fe80000000000 */
[----:B------:R-:W-:Y:S01]  /*a020*/  WARPSYNC 0xffffffff ;  /* 0xffffffff00007948 */ /* 0x000fe20003800000 */
[----:B------:R-:W-:Y:S01]  /*a030*/  BAR.SYNC.DEFER_BLOCKING 0x0 ;  /* 0x0000000000007b1d */ /* 0x000fe20000010000 */
[----:B------:R-:W-:Y:S01]  /*a040*/  SHF.R.S32.HI R0, RZ, 0x1f, R204 ;  /* 0x0000001fff007819 */ /* 0x000fe200000114cc */
[----:B------:R-:W-:Y:S01]  /*a050*/  IMAD.WIDE.U32 R2, R204, c[0x0][0x208], RZ ;  /* 0x00008200cc027a25 */ /* 0x000fe200078e00ff */
[----:B------:R-:W-:Y:S02]  /*a060*/  MOV R107, R104 ;  /* 0x00000068006b7202 */ /* 0x000fe40000000f00 */
[----:B------:R-:W-:Y:S01]  /*a070*/  MOV R106, R103 ;  /* 0x00000067006a7202 */ /* 0x000fe20000000f00 */
[----:B------:R-:W-:Y:S02]  /*a080*/  IMAD R0, R0, c[0x0][0x208], RZ ;  /* 0x0000820000007a24 */ /* 0x000fe400078e02ff */
[----:B------:R-:W-:Y:S02]  /*a090*/  IMAD.MOV.U32 R100, RZ, RZ, R105 ;  /* 0x000000ffff647224 */ /* 0x000fe400078e0069 */
        /* <DEDUP_REMOVED lines=13> */
[----:B------:R-:W-:Y:S03]  /*a170*/  LEA.HI.X R8, R0, c[0x0][0x1fc], R2, 0x1, P0 ;  /* 0x00007f0000087a11 */ /* 0x000fe600000f0c02 */
        /* <DEDUP_REMOVED lines=8> */
.L_x_1502:
[----:B------:R-:W5:Y:S01]  /*a200*/  SHFL.IDX PT, R2, R9, RZ, 0x1c1f ;  /* 0x001c1fff09027589 */ /* 0x000f6200000e0000 */
[C---:B------:R-:W-:Y:S01]  /*a210*/  IMAD.SHL.U32 R3, R210.reuse, 0x2, RZ ;  /* 0x00000002d2037824 */ /* 0x040fe200078e00ff */
[----:B------:R-:W-:Y:S01]  /*a220*/  ISETP.GE.AND P5, PT, R210, c[0x0][0x1d4], PT ;  /* 0x00007500d2007a0c */ /* 0x000fe20003fa6270 */
[C---:B------:R-:W-:Y:S01]  /*a230*/  IMAD.SHL.U32 R4, R232.reuse, 0x2, RZ ;  /* 0x00000002e8047824 */ /* 0x040fe200078e00ff */
[----:B------:R-:W4:Y:S01]  /*a240*/  S2R R10, SR_TID.X ;  /* 0x00000000000a7919 */ /* 0x000f220000002100 */
[----:B------:R-:W-:Y:S01]  /*a250*/  ISETP.GE.AND P4, PT, R232, c[0x0][0x1d4], PT ;  /* 0x00007500e8007a0c */ /* 0x000fe20003f86270 */
[----:B------:R-:W-:Y:S01]  /*a260*/  BSSY B0, `(.L_x_1397) ;  /* 0x0000022000007945 */ /* 0x000fe20003800000 */
[C---:B------:R-:W-:Y:S02]  /*a270*/  ISETP.GE.AND P3, PT, R233.reuse, c[0x0][0x1d4], PT ;  /* 0x00007500e9007a0c */ /* 0x040fe40003f66270 */
[C---:B-----5:R-:W-:Y:S01]  /*a280*/  IADD3 R6, P0, R2.reuse, R3, RZ ;  /* 0x0000000302067210 */ /* 0x060fe20007f1e0ff */
[----:B------:R-:W-:Y:S01]  /*a290*/  IMAD.SHL.U32 R3, R233, 0x2, RZ ;  /* 0x00000002e9037824 */ /* 0x000fe200078e00ff */
[----:B------:R-:W-:Y:S03]  /*a2a0*/  IADD3 R4, P6, R2, R4, RZ ;  /* 0x0000000402047210 */ /* 0x000fe60007fde0ff */
[----:B---3--:R-:W-:Y:S01]  /*a2b0*/  IMAD.X R7, R0, 0x1, R219, P0 ;  /* 0x0000000100077824 */ /* 0x008fe200000e06db */
[----:B------:R-:W-:Y:S01]  /*a2c0*/  IADD3 R2, P0, R2, R3, RZ ;  /* 0x0000000302027210 */ /* 0x000fe20007f1e0ff */
[C---:B------:R-:W-:Y:S03]  /*a2d0*/  IMAD.X R5, R0.reuse, 0x1, R217, P6 ;  /* 0x0000000100057824 */ /* 0x040fe600030e06d9 */
[----:B------:R-:W-:Y:S01]  /*a2e0*/  @!PT LDS RZ, [RZ] ;  /* 0x00000000fffff984 */ /* 0x000fe20000000800 */
[----:B------:R-:W-:Y:S01]  /*a2f0*/  @!PT LDS RZ, [RZ] ;  /* 0x00000000fffff984 */ /* 0x000fe20000000800 */
[----:B------:R3:W-:Y:S01]  /*a300*/  LDGSTS.E.BYPASS.LTC128B.128 [R194+0x1880], [R6.64], !P5 ;  /* 0x0188000006c27fae */ /* 0x0007e2000e901d46 */
[----:B------:R-:W-:Y:S01]  /*a310*/  IMAD.X R3, R0, 0x1, R218, P0 ;  /* 0x0000000100037824 */ /* 0x000fe200000e06da */
[----:B----4-:R-:W-:Y:S02]  /*a320*/  ISETP.GT.AND P0, PT, R10, 0x3f, PT ;  /* 0x0000003f0a00780c */ /* 0x010fe40003f04270 */
[----:B------:R3:W-:Y:S04]  /*a330*/  LDGSTS.E.BYPASS.LTC128B.128 [R194+0x2480], [R4.64], !P4 ;  /* 0x0248000004c27fae */ /* 0x0007e8000e101d46 */
[----:B------:R3:W-:Y:S07]  /*a340*/  LDGSTS.E.BYPASS.LTC128B.128 [R194+0x3080], [R2.64], !P3 ;  /* 0x0308000002c27fae */ /* 0x0007ee000d901d46 */
[----:B------:R-:W-:-:S05]  /*a350*/  @P0 BRA `(.L_x_1398) ;  /* 0x0000012000000947 */ /* 0x000fca0003800000 */
[----:B------:R-:W-:-:S05]  /*a360*/  BRA.DIV ~URZ, `(.L_x_1399) ;  /* 0x0000a7627f007947 */ /* 0x000fca000b800000 */
[----:B---3--:R3:W4:Y:S04]  /*a370*/  SHFL.IDX PT, R4, R8, 0x1, 0x1c1f ;  /* 0x003c1f0008047f89 */ /* 0x00872800000e0000 */
[----:B------:R3:W2:Y:S02]  /*a380*/  SHFL.IDX PT, R0, R9, 0x1, 0x1c1f ;  /* 0x003c1f0009007f89 */ /* 0x0006a400000e0000 */
.L_x_1503:
[----:B------:R-:W-:Y:S01]  /*a390*/  IMAD.SHL.U32 R5, R210, 0x2, RZ ;  /* 0x00000002d2057824 */ /* 0x000fe200078e00ff */
[----:B------:R-:W-:Y:S01]  /*a3a0*/  SHF.L.U32 R2, R233, 0x1, RZ ;  /* 0x00000001e9027819 */ /* 0x000fe200000006ff */
[----:B------:R-:W-:Y:S03]  /*a3b0*/  IMAD.SHL.U32 R3, R232, 0x2, RZ ;  /* 0x00000002e8037824 */ /* 0x000fe600078e00ff */
[C---:B--23--:R-:W-:Y:S02]  /*a3c0*/  IADD3 R8, P0, R0.reuse, R5, RZ ;  /* 0x0000000500087210 */ /* 0x04cfe40007f1e0ff */
[----:B------:R-:W-:Y:S03]  /*a3d0*/  IADD3 R6, P6, R0, R3, RZ ;  /* 0x0000000300067210 */ /* 0x000fe60007fde0ff */
[----:B----4-:R-:W-:Y:S01]  /*a3e0*/  IMAD.X R9, R4, 0x1, R219, P0 ;  /* 0x0000000104097824 */ /* 0x010fe200000e06db */
[----:B------:R-:W-:Y:S02]  /*a3f0*/  IADD3 R2, P0, R0, R2, RZ ;  /* 0x0000000200027210 */ /* 0x000fe40007f1e0ff */
[C---:B------:R-:W-:Y:S02]  /*a400*/  IADD3.X R7, R4.reuse, R217, RZ, P6, !PT ;  /* 0x000000d904077210 */ /* 0x040fe400037fe4ff */
[----:B------:R-:W-:Y:S01]  /*a410*/  @!PT LDS RZ, [RZ] ;  /* 0x00000000fffff984 */ /* 0x000fe20000000800 */
[----:B------:R-:W-:Y:S01]  /*a420*/  @!PT LDS RZ, [RZ] ;  /* 0x00000000fffff984 */ /* 0x000fe20000000800 */
[----:B------:R-:W-:Y:S01]  /*a430*/  @!PT LDS RZ, [RZ] ;  /* 0x00000000fffff984 */ /* 0x000fe20000000800 */
[----:B------:R2:W-:Y:S01]  /*a440*/  LDGSTS.E.BYPASS.LTC128B.128 [R194+0x2080], [R8.64], !P5 ;  /* 0x0208000008c27fae */ /* 0x0005e2000e901d46 */
[----:B------:R-:W-:Y:S03]  /*a450*/  IMAD.X R3, R4, 0x1, R218, P0 ;  /* 0x0000000104037824 */ /* 0x000fe600000e06da */
[----:B------:R2:W-:Y:S04]  /*a460*/  LDGSTS.E.BYPASS.LTC128B.128 [R194+0x2c80], [R6.64], !P4 ;  /* 0x02c8000006c27fae */ /* 0x0005e8000e101d46 */
[----:B------:R2:W-:Y:S02]  /*a470*/  LDGSTS.E.BYPASS.LTC128B.128 [R194+0x3880], [R2.64], !P3 ;  /* 0x0388000002c27fae */ /* 0x0005e4000d901d46 */
.L_x_1398:
[----:B------:R-:W-:Y:S05]  /*a480*/  BSYNC B0 ;  /* 0x0000000000007941 */ /* 0x000fea0003800000 */
.L_x_1397:
[----:B------:R-:W0:Y:S01]  /*a490*/  LDGDEPBAR ;  /* 0x00000000000079af */ /* 0x000e220000000000 */
[----:B------:R-:W-:Y:S01]  /*a4a0*/  WARPSYNC 0xffffffff ;  /* 0xffffffff00007948 */ /* 0x000fe20003800000 */
[-C--:B--23--:R-:W-:Y:S01]  /*a4b0*/  HMMA.16816.F32.BF16 R4, R48, R16.reuse, RZ ;  /* 0x000000103004723c */ /* 0x08cfe200000418ff */
        /* <DEDUP_REMOVED lines=90> */
[----:B------:R-:W-:Y:S02]  /*aa60*/  FMUL.FTZ R11, R11, c[0x0][0x320] ;  /* 0x0000c8000b0b7a20 */ /* 0x000fe40000410000 */
[----:B------:R-:W-:Y:S02]  /*aa70*/  FMUL.FTZ R2, R13, c[0x0][0x320] ;  /* 0x0000c8000d027a20 */ /* 0x000fe40000410000 */
[----:B------:R-:W-:Y:S03]  /*aa80*/  FMUL.FTZ R3, R12, c[0x0][0x320] ;  /* 0x0000c8000c037a20 */ /* 0x000fe60000410000 */
[----:B------:R1:W4:Y:S10]  /*aa90*/  MUFU.TANH R177, R0 ;  /* 0x0000000000b17308 */ /* 0x0003340000002400 */
[----:B------:R-:W2:Y:S10]  /*aaa0*/  MUFU.TANH R199, R11 ;  /* 0x0000000b00c77308 */ /* 0x000eb40000002400 */
[----:B------:R-:W2:Y:S01]  /*aab0*/  MUFU.TANH R176, R2 ;  /* 0x0000000200b07308 */ /* 0x000ea20000002400 */
[----:B-1----:R-:W-:Y:S09]  /*aac0*/  FMUL.FTZ R0, R6, c[0x0][0x320] ;  /* 0x0000c80006007a20 */ /* 0x002ff20000410000 */
[----:B------:R1:W1:Y:S10]  /*aad0*/  MUFU.TANH R195, R0 ;  /* 0x0000000000c37308 */ /* 0x0002740000002400 */
        /* <DEDUP_REMOVED lines=99> */
[----:B------:R-:W-:Y:S05]  /*b110*/  IADD3 R2, R2, -0x30, R231 ;  /* 0xffffffd002027810 */ /* 0x000fea0007ffe0e7 */
        /* <DEDUP_REMOVED lines=26> */
.L_x_1504:
[----:B------:R-:W-:-:S05]  /*b2c0*/  BRA.DIV ~URZ, `(.L_x_1403) ;  /* 0x000099327f007947 */ /* 0x000fca000b800000 */
[----:B------:R3:W4:Y:S02]  /*b2d0*/  SHFL.IDX PT, R0, R9, RZ, 0x1c1f ;  /* 0x001c1fff09007589 */ /* 0x00072400000e0000 */
.L_x_1505:
[----:B------:R-:W-:Y:S01]  /*b2e0*/  IMAD.SHL.U32 R2, R210, 0x2, RZ ;  /* 0x00000002d2027824 */ /* 0x000fe200078e00ff */
[----:B------:R-:W-:Y:S01]  /*b2f0*/  SHF.L.U32 R10, R233, 0x1, RZ ;  /* 0x00000001e90a7819 */ /* 0x000fe200000006ff */
[----:B------:R-:W-:Y:S03]  /*b300*/  IMAD.SHL.U32 R6, R232, 0x2, RZ ;  /* 0x00000002e8067824 */ /* 0x000fe600078e00ff */
[----:B----4-:R-:W-:Y:S05]  /*b310*/  @P0 IADD3 R2, P6, R0, R2, RZ ;  /* 0x0000000200020210 */ /* 0x010fea0007fde0ff */
[----:B--2---:R-:W-:Y:S01]  /*b320*/  @P0 IMAD.X R3, R4, 0x1, R219, P6 ;  /* 0x0000000104030824 */ /* 0x004fe200030e06db */
[----:B------:R-:W-:Y:S04]  /*b330*/  @P0 IADD3 R6, P6, R0, R6, RZ ;  /* 0x0000000600060210 */ /* 0x000fe80007fde0ff */
[----:B------:R-:W-:Y:S01]  /*b340*/  @!PT LDS RZ, [RZ] ;  /* 0x00000000fffff984 */ /* 0x000fe20000000800 */
[----:B------:R-:W-:Y:S01]  /*b350*/  @!PT LDS RZ, [RZ] ;  /* 0x00000000fffff984 */ /* 0x000fe20000000800 */
[----:B------:R-:W-:Y:S01]  /*b360*/  @!PT LDS RZ, [RZ] ;  /* 0x00000000fffff984 */ /* 0x000fe20000000800 */
[----:B------:R2:W-:Y:S01]  /*b370*/  @P0 LDGSTS.E.BYPASS.LTC128B.128 [R194+0x3c80], [R2.64], !P5 ;  /* 0x03c8000002c20fae */ /* 0x0005e2000e901d46 */
[----:B------:R-:W-:Y:S05]  /*b380*/  @P0 IMAD.X R7, R4, 0x1, R217, P6 ;  /* 0x0000000104070824 */ /* 0x000fea00030e06d9 */
[----:B------:R4:W-:Y:S01]  /*b390*/  @P0 LDGSTS.E.BYPASS.LTC128B.128 [R194+0x4880], [R6.64], !P4 ;  /* 0x0488000006c20fae */ /* 0x0009e2000e101d46 */
[----:B--2---:R-:W-:Y:S04]  /*b3a0*/  @P0 IADD3 R2, P6, R0, R10, RZ ;  /* 0x0000000a00020210 */ /* 0x004fe80007fde0ff */
[----:B------:R-:W-:Y:S05]  /*b3b0*/  @P0 IADD3.X R3, R4, R218, RZ, P6, !PT ;  /* 0x000000da04030210 */ /* 0x000fea00037fe4ff */
[----:B------:R4:W-:Y:S01]  /*b3c0*/  @P0 LDGSTS.E.BYPASS.LTC128B.128 [R194+0x5480], [R2.64], !P3 ;  /* 0x0548000002c20fae */ /* 0x0009e2000d901d46 */
[----:B------:R-:W-:Y:S01]  /*b3d0*/  ISETP.GE.AND P0, PT, R5, 0x21, PT ;  /* 0x000000210500780c */ /* 0x000fe20003f06270 */
[----:B------:R-:W-:-:S06]  /*b3e0*/  BRA.DIV ~URZ, `(.L_x_1404) ;  /* 0x000098727f007947 */ /* 0x000fcc000b800000 */
[----:B------:R2:W1:Y:S04]  /*b3f0*/  SHFL.IDX PT, R4, R8, 0x1, 0x1c1f ;  /* 0x003c1f0008047f89 */ /* 0x00046800000e0000 */
[----:B------:R2:W3:Y:S02]  /*b400*/  SHFL.IDX PT, R0, R9, 0x1, 0x1c1f ;  /* 0x003c1f0009007f89 */ /* 0x0004e400000e0000 */
.L_x_1506:
[----:B----4-:R-:W-:Y:S02]  /*b410*/  IMAD.SHL.U32 R2, R210, 0x2, RZ ;  /* 0x00000002d2027824 */ /* 0x010fe400078e00ff */
[----:B------:R-:W-:Y:S02]  /*b420*/  IMAD.SHL.U32 R6, R232, 0x2, RZ ;  /* 0x00000002e8067824 */ /* 0x000fe400078e00ff */
[----:B------:R-:W-:Y:S01]  /*b430*/  IMAD.SHL.U32 R5, R233, 0x2, RZ ;  /* 0x00000002e9057824 */ /* 0x000fe200078e00ff */
[----:B---3--:R-:W-:Y:S04]  /*b440*/  @P0 IADD3 R2, P6, R0, R2, RZ ;  /* 0x0000000200020210 */ /* 0x008fe80007fde0ff */
[----:B-1----:R-:W-:Y:S05]  /*b450*/  @P0 IADD3.X R3, R4, R219, RZ, P6, !PT ;  /* 0x000000db04030210 */ /* 0x002fea00037fe4ff */
[----:B------:R-:W-:Y:S01]  /*b460*/  @!PT LDS RZ, [RZ] ;  /* 0x00000000fffff984 */ /* 0x000fe20000000800 */
[----:B------:R-:W-:Y:S01]  /*b470*/  @!PT LDS RZ, [RZ] ;  /* 0x00000000fffff984 */ /* 0x000fe20000000800 */
[----:B------:R-:W-:Y:S01]  /*b480*/  @!PT LDS RZ, [RZ] ;  /* 0x00000000fffff984 */ /* 0x000fe20000000800 */
[----:B------:R1:W-:Y:S01]  /*b490*/  @P0 LDGSTS.E.BYPASS.LTC128B.128 [R194+0x4480], [R2.64], !P5 ;  /* 0x0448000002c20fae */ /* 0x0003e2000e901d46 */
[----:B------:R-:W-:Y:S04]  /*b4a0*/  @P0 IADD3 R6, P5, R0, R6, RZ ;  /* 0x0000000600060210 */ /* 0x000fe80007fbe0ff */
[----:B------:R-:W-:Y:S05]  /*b4b0*/  @P0 IADD3.X R7, R4, R217, RZ, P5, !PT ;  /* 0x000000d904070210 */ /* 0x000fea0002ffe4ff */
[----:B------:R3:W-:Y:S01]  /*b4c0*/  @P0 LDGSTS.E.BYPASS.LTC128B.128 [R194+0x5080], [R6.64], !P4 ;  /* 0x0508000006c20fae */ /* 0x0007e2000e101d46 */
[----:B-1----:R-:W-:Y:S05]  /*b4d0*/  @P0 IADD3 R2, P5, R0, R5, RZ ;  /* 0x0000000500020210 */ /* 0x002fea0007fbe0ff */
[----:B------:R-:W-:Y:S05]  /*b4e0*/  @P0 IMAD.X R3, R4, 0x1, R218, P5 ;  /* 0x0000000104030824 */ /* 0x000fea00028e06da */
[----:B------:R3:W-:Y:S03]  /*b4f0*/  @P0 LDGSTS.E.BYPASS.LTC128B.128 [R194+0x5c80], [R2.64], !P3 ;  /* 0x05c8000002c20fae */ /* 0x0007e6000d901d46 */
.L_x_1401:
[----:B--234-:R-:W-:Y:S05]  /*b500*/  BSYNC B0 ;  /* 0x0000000000007941 */ /* 0x01cfea0003800000 */
.L_x_1400:
        /* <DEDUP_REMOVED lines=51> */
.L_x_1507:
        /* <DEDUP_REMOVED lines=15> */
.L_x_1508:
[----:B--2---:R-:W-:Y:S01]  /*b930*/  FMNMX.FTZ R102, R0, R4, !PT ;  /* 0x0000000400667209 */ /* 0x004fe20007810000 */
[C---:B------:R-:W-:Y:S01]  /*b940*/  FADD.FTZ R0, -R105.reuse, R100 ;  /* 0x0000006469007221 */ /* 0x040fe20000010100 */
[----:B------:R-:W-:Y:S01]  /*b950*/  WARPSYNC 0xffffffff ;  /* 0xffffffff00007948 */ /* 0x000fe20003800000 */
[----:B------:R-:W-:Y:S01]  /*b960*/  FMUL.FTZ R2, R105, c[0x0][0x2d0] ;  /* 0x0000b40069027a20 */ /* 0x000fe20000410000 */
[----:B------:R-:W-:Y:S01]  /*b970*/  LDSM.16.MT88.4 R36, [R182] ;  /* 0x00000000b624783b */ /* 0x000fe20000004200 */
[----:B------:R-:W-:Y:S01]  /*b980*/  FMUL.FTZ R0, R0, c[0x0][0x2d0] ;  /* 0x0000b40000007a20 */ /* 0x000fe20000410000 */
[----:B------:R-:W-:Y:S01]  /*b990*/  ISETP.GT.AND P0, PT, R203, R234, PT ;  /* 0x000000eacb00720c */ /* 0x000fe20003f04270 */
[--C-:B------:R-:W-:Y:S02]  /*b9a0*/  FFMA.FTZ R3, R177, c[0x0][0x2d0], -R2.reuse ;  /* 0x0000b400b1037a23 */ /* 0x100fe40000010802 */
[----:B------:R2:W-:Y:S01]  /*b9b0*/  MUFU.EX2 R100, R0 ;  /* 0x0000000000647308 */ /* 0x0005e20000000800 */
[--C-:B------:R-:W-:Y:S02]  /*b9c0*/  FFMA.FTZ R213, R12, c[0x0][0x2d0], -R2.reuse ;  /* 0x0000b4000cd57a23 */ /* 0x100fe40000010802 */
[--C-:B-1----:R-:W-:Y:S02]  /*b9d0*/  FFMA.FTZ R4, R178, c[0x0][0x2d0], -R2.reuse ;  /* 0x0000b400b2047a23 */ /* 0x102fe40000010802 */
        /* <DEDUP_REMOVED lines=9> */
[----:B------:R3:W4:Y:S01]  /*ba70*/  MUFU.EX2 R13, R4 ;  /* 0x00000004000d7308 */ /* 0x0007220000000800 */
[----:B------:R-:W-:Y:S02]  /*ba80*/  FFMA.FTZ R215, R19, c[0x0][0x2d0], -R2 ;  /* 0x0000b40013d77a23 */ /* 0x000fe40000010802 */
[----:B--2---:R-:W-:Y:S04]  /*ba90*/  FMUL.FTZ R0, R104, c[0x0][0x2d0] ;  /* 0x0000b40068007a20 */ /* 0x004fe80000410000 */
        /* <DEDUP_REMOVED lines=15> */
[C---:B------:R-:W-:Y:S02]  /*bb90*/  FADD.FTZ R0, -R103.reuse, R106 ;  /* 0x0000006a67007221 */ /* 0x040fe40000010100 */
[----:B-1----:R-:W-:Y:S02]  /*bba0*/  FMUL.FTZ R3, R103, c[0x0][0x2d0] ;  /* 0x0000b40067037a20 */ /* 0x002fe40000410000 */
[----:B------:R-:W-:Y:S02]  /*bbb0*/  FMUL.FTZ R0, R0, c[0x0][0x2d0] ;  /* 0x0000b40000007a20 */ /* 0x000fe40000410000 */
[--C-:B---3--:R-:W-:Y:S02]  /*bbc0*/  FFMA.FTZ R4, R198, c[0x0][0x2d0], -R3.reuse ;  /* 0x0000b400c6047a23 */ /* 0x108fe40000010803 */
        /* <DEDUP_REMOVED lines=14> */
[----:B-1----:R-:W-:Y:S02]  /*bcb0*/  FADD.FTZ R0, -R104, R107 ;  /* 0x0000006b68007221 */ /* 0x002fe40000010100 */
[----:B------:R-:W-:Y:S02]  /*bcc0*/  FMUL.FTZ R107, R102, c[0x0][0x2d0] ;  /* 0x0000b400666b7a20 */ /* 0x000fe40000410000 */
[----:B------:R-:W-:Y:S05]  /*bcd0*/  FMUL.FTZ R0, R0, c[0x0][0x2d0] ;  /* 0x0000b40000007a20 */ /* 0x000fea0000410000 */
[----:B------:R-:W-:Y:S10]  /*bce0*/  MUFU.EX2 R20, R5 ;  /* 0x0000000500147308 */ /* 0x000ff40000000800 */
[----:B------:R1:W-:Y:S10]  /*bcf0*/  MUFU.EX2 R3, R0 ;  /* 0x0000000000037308 */ /* 0x0003f40000000800 */
[----:B------:R-:W-:Y:S10]  /*bd00*/  MUFU.EX2 R18, R9 ;  /* 0x0000000900127308 */ /* 0x000ff40000000800 */
[----:B------:R-:W-:Y:S01]  /*bd10*/  MUFU.EX2 R17, R8 ;  /* 0x0000000800117308 */ /* 0x000fe20000000800 */
[----:B-1----:R-:W-:Y:S02]  /*bd20*/  FADD.FTZ R0, -R102, R101 ;  /* 0x0000006566007221 */ /* 0x002fe40000010100 */
[----:B------:R-:W-:Y:S02]  /*bd30*/  FFMA.FTZ R101, R169, c[0x0][0x2d0], -R107 ;  /* 0x0000b400a9657a23 */ /* 0x000fe4000001086b */
[----:B------:R-:W-:Y:S05]  /*bd40*/  FMUL.FTZ R0, R0, c[0x0][0x2d0] ;  /* 0x0000b40000007a20 */ /* 0x000fea0000410000 */
[----:B------:R-:W-:Y:S10]  /*bd50*/  MUFU.EX2 R198, R19 ;  /* 0x0000001300c67308 */ /* 0x000ff40000000800 */
[----:B------:R-:W1:Y:S10]  /*bd60*/  MUFU.EX2 R0, R0 ;  /* 0x0000000000007308 */ /* 0x000e740000000800 */
[----:B------:R-:W-:Y:S10]  /*bd70*/  MUFU.EX2 R227, R174 ;  /* 0x000000ae00e37308 */ /* 0x000ff40000000800 */
[----:B------:R-:W-:Y:S10]  /*bd80*/  MUFU.EX2 R226, R164 ;  /* 0x000000a400e27308 */ /* 0x000ff40000000800 */
[----:B------:R-:W-:Y:S10]  /*bd90*/  MUFU.EX2 R169, R212 ;  /* 0x000000d400a97308 */ /* 0x000ff40000000800 */
[----:B------:R-:W-:Y:S10]  /*bda0*/  MUFU.EX2 R174, R211 ;  /* 0x000000d300ae7308 */ /* 0x000ff40000000800 */
[----:B------:R-:W-:Y:S01]  /*bdb0*/  MUFU.EX2 R179, R179 ;  /* 0x000000b300b37308 */ /* 0x000fe20000000800 */
[----:B----4-:R-:W-:Y:S01]  /*bdc0*/  FFMA.FTZ R4, R100, R230, R13 ;  /* 0x000000e664047223 */ /* 0x010fe2000001000d */
[----:B------:R-:W-:Y:S01]  /*bdd0*/  F2FP.BF16.PACK_AB R156, R12, R13 ;  /* 0x0000000d0c9c723e */ /* 0x000fe200000010ff */
[----:B-1----:R-:W-:Y:S01]  /*bde0*/  FMUL.FTZ R15, R0, R127 ;  /* 0x0000007f000f7220 */ /* 0x002fe20000410000 */
[----:B------:R-:W-:Y:S01]  /*bdf0*/  F2FP.BF16.PACK_AB R157, R17, R18 ;  /* 0x00000012119d723e */ /* 0x000fe200000010ff */
[----:B------:R-:W-:Y:S01]  /*be00*/  FADD.FTZ R16, R12, R4 ;  /* 0x000000040c107221 */ /* 0x000fe20000010000 */
[----:B------:R-:W-:Y:S01]  /*be10*/  F2FP.BF16.PACK_AB R158, R221, R32 ;  /* 0x00000020dd9e723e */ /* 0x000fe200000010ff */
[--C-:B------:R-:W-:Y:S01]  /*be20*/  FFMA.FTZ R4, R197, c[0x0][0x2d0], -R107.reuse ;  /* 0x0000b400c5047a23 */ /* 0x100fe2000001086b */
[----:B------:R-:W-:Y:S01]  /*be30*/  F2FP.BF16.PACK_AB R159, R222, R220 ;  /* 0x000000dcde9f723e */ /* 0x000fe200000010ff */
[C---:B------:R-:W-:Y:S02]  /*be40*/  FMUL.FTZ R26, R0.reuse, R122 ;  /* 0x0000007a001a7220 */ /* 0x040fe40000410000 */
[----:B------:R1:W2:Y:S01]  /*be50*/  MUFU.EX2 R7, R4 ;  /* 0x0000000400077308 */ /* 0x0002a20000000800 */
        /* <DEDUP_REMOVED lines=12> */
[----:B-1----:R-:W-:Y:S02]  /*bf20*/  FFMA.FTZ R4, R199, c[0x0][0x2d0], -R107 ;  /* 0x0000b400c7047a23 */ /* 0x002fe4000001086b */
[----:B------:R1:W3:Y:S01]  /*bf30*/  MUFU.EX2 R199, R14 ;  /* 0x0000000e00c77308 */ /* 0x0002e20000000800 */
[C---:B------:R-:W-:Y:S02]  /*bf40*/  FMUL.FTZ R74, R0.reuse, R74 ;  /* 0x0000004a004a7220 */ /* 0x040fe40000410000 */
[C---:B------:R-:W-:Y:S02]  /*bf50*/  FMUL.FTZ R75, R0.reuse, R75 ;  /* 0x0000004b004b7220 */ /* 0x040fe40000410000 */
[C---:B------:R-:W-:Y:S02]  /*bf60*/  FMUL.FTZ R78, R0.reuse, R78 ;  /* 0x0000004e004e7220 */ /* 0x040fe40000410000 */
[C---:B------:R-:W-:Y:S02]  /*bf70*/  FMUL.FTZ R79, R0.reuse, R79 ;  /* 0x0000004f004f7220 */ /* 0x040fe40000410000 */
[C---:B------:R-:W-:Y:S02]  /*bf80*/  FMUL.FTZ R11, R0.reuse, R131 ;  /* 0x00000083000b7220 */ /* 0x040fe40000410000 */
[C---:B--2---:R-:W-:Y:S02]  /*bf90*/  FFMA.FTZ R5, R0.reuse, R225, R7 ;  /* 0x000000e100057223 */ /* 0x044fe40000010007 */
[C---:B------:R-:W-:Y:S01]  /*bfa0*/  FMUL.FTZ R90, R0.reuse, R90 ;  /* 0x0000005a005a7220 */ /* 0x040fe20000410000 */
[----:B------:R-:W-:Y:S01]  /*bfb0*/  MUFU.EX2 R225, R162 ;  /* 0x000000a200e17308 */ /* 0x000fe20000000800 */
[C---:B------:R-:W-:Y:S02]  /*bfc0*/  FMUL.FTZ R91, R0.reuse, R91 ;  /* 0x0000005b005b7220 */ /* 0x040fe40000410000 */
[C---:B------:R-:W-:Y:S02]  /*bfd0*/  FMUL.FTZ R94, R0.reuse, R94 ;  /* 0x0000005e005e7220 */ /* 0x040fe40000410000 */
[----:B------:R-:W-:Y:S02]  /*bfe0*/  FMUL.FTZ R95, R0, R95 ;  /* 0x0000005f005f7220 */ /* 0x000fe40000410000 */
[C---:B------:R-:W-:Y:S02]  /*bff0*/  FFMA.FTZ R6, R2.reuse, R224, R21 ;  /* 0x000000e002067223 */ /* 0x040fe40000010015 */
[----:B------:R-:W-:Y:S01]  /*c000*/  FMUL.FTZ R44, R2, R108 ;  /* 0x0000006c022c7220 */ /* 0x000fe20000410000 */
[----:B------:R-:W-:Y:S01]  /*c010*/  F2FP.BF16.PACK_AB R108, R20, R21 ;  /* 0x00000015146c723e */ /* 0x000fe200000010ff */
[----:B-1----:R-:W-:Y:S01]  /*c020*/  FMUL.FTZ R14, R0, R126 ;  /* 0x0000007e000e7220 */ /* 0x002fe20000410000 */
[----:B---3--:R-:W-:Y:S01]  /*c030*/  F2FP.BF16.PACK_AB R110, R198, R199 ;  /* 0x000000c7c66e723e */ /* 0x008fe200000010ff */
[--C-:B------:R-:W-:Y:S01]  /*c040*/  FFMA.FTZ R0, R202, c[0x0][0x2d0], -R107.reuse ;  /* 0x0000b400ca007a23 */ /* 0x100fe2000001086b */
[----:B------:R-:W-:Y:S01]  /*c050*/  MUFU.EX2 R224, R177 ;  /* 0x000000b100e07308 */ /* 0x000fe20000000800 */
[----:B------:R-:W-:Y:S02]  /*c060*/  FADD.FTZ R130, R20, R6 ;  /* 0x0000000614827221 */ /* 0x000fe40000010000 */
[----:B------:R-:W1:Y:S01]  /*c070*/  LDSM.16.MT88.4 R20, [R181] ;  /* 0x00000000b514783b */ /* 0x000e620000004200 */
[C---:B------:R-:W-:Y:S02]  /*c080*/  FMUL.FTZ R12, R2.reuse, R124 ;  /* 0x0000007c020c7220 */ /* 0x040fe40000410000 */
[C---:B------:R-:W-:Y:S02]  /*c090*/  FMUL.FTZ R13, R2.reuse, R125 ;  /* 0x0000007d020d7220 */ /* 0x040fe40000410000 */
[C---:B------:R-:W-:Y:S02]  /*c0a0*/  FMUL.FTZ R24, R2.reuse, R120 ;  /* 0x0000007802187220 */ /* 0x040fe40000410000 */
[----:B------:R2:W-:Y:S01]  /*c0b0*/  MUFU.EX2 R196, R0 ;  /* 0x0000000000c47308 */ /* 0x0005e20000000800 */
[C---:B------:R-:W-:Y:S01]  /*c0c0*/  FMUL.FTZ R25, R2.reuse, R121 ;  /* 0x0000007902197220 */ /* 0x040fe20000410000 */
[----:B------:R-:W-:Y:S01]  /*c0d0*/  LDSM.16.MT88.4 R124, [R181+0x1000] ;  /* 0x00100000b57c783b */ /* 0x000fe20000004200 */
[C---:B------:R-:W-:Y:S02]  /*c0e0*/  FMUL.FTZ R28, R2.reuse, R116 ;  /* 0x00000074021c7220 */ /* 0x040fe40000410000 */
[C---:B------:R-:W-:Y:S02]  /*c0f0*/  FMUL.FTZ R29, R2.reuse, R117 ;  /* 0x00000075021d7220 */ /* 0x040fe40000410000 */
[C---:B------:R-:W-:Y:S02]  /*c100*/  FMUL.FTZ R40, R2.reuse, R112 ;  /* 0x0000007002287220 */ /* 0x040fe40000410000 */
[C---:B------:R-:W-:Y:S01]  /*c110*/  FMUL.FTZ R41, R2.reuse, R113 ;  /* 0x0000007102297220 */ /* 0x040fe20000410000 */
[----:B------:R-:W-:Y:S01]  /*c120*/  LDSM.16.MT88.4 R116, [R181+0x400] ;  /* 0x00040000b574783b */ /* 0x000fe20000004200 */
[C---:B------:R-:W-:Y:S01]  /*c130*/  FMUL.FTZ R45, R2.reuse, R109 ;  /* 0x0000006d022d7220 */ /* 0x040fe20000410000 */
[----:B------:R-:W-:Y:S01]  /*c140*/  MUFU.EX2 R177, R195 ;  /* 0x000000c300b17308 */ /* 0x000fe20000000800 */
[C---:B------:R-:W-:Y:S02]  /*c150*/  FMUL.FTZ R56, R2.reuse, R56 ;  /* 0x0000003802387220 */ /* 0x040fe40000410000 */
[C---:B------:R-:W-:Y:S02]  /*c160*/  FMUL.FTZ R57, R2.reuse, R57 ;  /* 0x0000003902397220 */ /* 0x040fe40000410000 */
[C---:B------:R-:W-:Y:S01]  /*c170*/  FMUL.FTZ R60, R2.reuse, R60 ;  /* 0x0000003c023c7220 */ /* 0x040fe20000410000 */
[----:B------:R-:W3:Y:S01]  /*c180*/  LDSM.16.MT88.4 R112, [R181+0xc00] ;  /* 0x000c0000b570783b */ /* 0x000ee20000004200 */
[C---:B------:R-:W-:Y:S02]  /*c190*/  FMUL.FTZ R61, R2.reuse, R61 ;  /* 0x0000003d023d7220 */ /* 0x040fe40000410000 */
[C---:B------:R-:W-:Y:S02]  /*c1a0*/  FMUL.FTZ R72, R2.reuse, R72 ;  /* 0x0000004802487220 */ /* 0x040fe40000410000 */
[C---:B------:R-:W-:Y:S02]  /*c1b0*/  FMUL.FTZ R73, R2.reuse, R73 ;  /* 0x0000004902497220 */ /* 0x040fe40000410000 */
[C---:B------:R-:W-:Y:S01]  /*c1c0*/  FMUL.FTZ R76, R2.reuse, R76 ;  /* 0x0000004c024c7220 */ /* 0x040fe20000410000 */
[----:B------:R-:W-:Y:S01]  /*c1d0*/  LDSM.16.MT88.4 R120, [R182+0x400] ;  /* 0x00040000b678783b */ /* 0x000fe20000004200 */
[C---:B------:R-:W-:Y:S02]  /*c1e0*/  FMUL.FTZ R77, R2.reuse, R77 ;  /* 0x0000004d024d7220 */ /* 0x040fe40000410000 */
[C---:B------:R-:W-:Y:S02]  /*c1f0*/  FMUL.FTZ R8, R2.reuse, R128 ;  /* 0x0000008002087220 */ /* 0x040fe40000410000 */
[C---:B------:R-:W-:Y:S02]  /*c200*/  FMUL.FTZ R9, R2.reuse, R129 ;  /* 0x0000008102097220 */ /* 0x040fe40000410000 */
[C---:B------:R-:W-:Y:S02]  /*c210*/  FMUL.FTZ R88, R2.reuse, R88 ;  /* 0x0000005802587220 */ /* 0x040fe40000410000 */
[C---:B------:R-:W-:Y:S02]  /*c220*/  FMUL.FTZ R89, R2.reuse, R89 ;  /* 0x0000005902597220 */ /* 0x040fe40000410000 */
[C---:B------:R-:W-:Y:S02]  /*c230*/  FMUL.FTZ R92, R2.reuse, R92 ;  /* 0x0000005c025c7220 */ /* 0x040fe40000410000 */
[----:B------:R-:W-:Y:S02]  /*c240*/  FMUL.FTZ R93, R2, R93 ;  /* 0x0000005d025d7220 */ /* 0x000fe40000410000 */
[----:B------:R-:W-:Y:S02]  /*c250*/  FFMA.FTZ R2, R3, R223, R18 ;  /* 0x000000df03027223 */ /* 0x000fe40000010012 */
[----:B--2---:R-:W-:Y:S01]  /*c260*/  FFMA.FTZ R0, R201, c[0x0][0x2d0], -R107 ;  /* 0x0000b400c9007a23 */ /* 0x004fe2000001086b */
[----:B------:R-:W-:Y:S01]  /*c270*/  MUFU.EX2 R223, R166 ;  /* 0x000000a600df7308 */ /* 0x000fe20000000800 */
[----:B------:R-:W-:Y:S02]  /*c280*/  FADD.FTZ R165, R17, R2 ;  /* 0x0000000211a57221 */ /* 0x000fe40000010000 */
[C---:B------:R-:W-:Y:S02]  /*c290*/  FMUL.FTZ R6, R3.reuse, R134 ;  /* 0x0000008603067220 */ /* 0x040fe40000410000 */
[----:B------:R-:W-:Y:S02]  /*c2a0*/  FMUL.FTZ R17, R100, R137 ;  /* 0x0000008964117220 */ /* 0x000fe40000410000 */
[C---:B------:R-:W-:Y:S02]  /*c2b0*/  FMUL.FTZ R18, R3.reuse, R138 ;  /* 0x0000008a03127220 */ /* 0x040fe40000410000 */
[C---:B------:R-:W-:Y:S01]  /*c2c0*/  FMUL.FTZ R19, R3.reuse, R139 ;  /* 0x0000008b03137220 */ /* 0x040fe20000410000 */
[----:B------:R-:W2:Y:S01]  /*c2d0*/  MUFU.EX2 R2, R4 ;  /* 0x0000000400027308 */ /* 0x000ea20000000800 */
[----:B------:R-:W-:Y:S02]  /*c2e0*/  FADD.FTZ R129, R32, R16 ;  /* 0x0000001020817221 */ /* 0x000fe40000010000 */
[C---:B------:R-:W-:Y:S02]  /*c2f0*/  FMUL.FTZ R16, R100.reuse, R136 ;  /* 0x0000008864107220 */ /* 0x040fe40000410000 */
[C---:B------:R-:W-:Y:S01]  /*c300*/  FMUL.FTZ R32, R100.reuse, R144 ;  /* 0x0000009064207220 */ /* 0x040fe20000410000 */
[----:B------:R-:W-:Y:S01]  /*c310*/  LDSM.16.MT88.4 R136, [R181+0x800] ;  /* 0x00080000b588783b */ /* 0x000fe20000004200 */
[C---:B------:R-:W-:Y:S02]  /*c320*/  FMUL.FTZ R33, R100.reuse, R145 ;  /* 0x0000009164217220 */ /* 0x040fe40000410000 */
[C---:B------:R-:W-:Y:S01]  /*c330*/  FMUL.FTZ R34, R3.reuse, R146 ;  /* 0x0000009203227220 */ /* 0x040fe20000410000 */
[----:B------:R-:W4:Y:S01]  /*c340*/  MUFU.EX2 R197, R0 ;  /* 0x0000000000c57308 */ /* 0x000f220000000800 */
[C---:B------:R-:W-:Y:S02]  /*c350*/  FMUL.FTZ R35, R3.reuse, R147 ;  /* 0x0000009303237220 */ /* 0x040fe40000410000 */
[C---:B------:R-:W-:Y:S01]  /*c360*/  FMUL.FTZ R48, R100.reuse, R152 ;  /* 0x0000009864307220 */ /* 0x040fe20000410000 */
[----:B------:R-:W-:Y:S01]  /*c370*/  LDSM.16.MT88.4 R144, [R182+0x800] ;  /* 0x00080000b690783b */ /* 0x000fe20000004200 */
[C---:B------:R-:W-:Y:S02]  /*c380*/  FMUL.FTZ R49, R100.reuse, R153 ;  /* 0x0000009964317220 */ /* 0x040fe40000410000 */
[C---:B------:R-:W-:Y:S02]  /*c390*/  FMUL.FTZ R50, R3.reuse, R154 ;  /* 0x0000009a03327220 */ /* 0x040fe40000410000 */
[C---:B------:R-:W-:Y:S01]  /*c3a0*/  FMUL.FTZ R51, R3.reuse, R155 ;  /* 0x0000009b03337220 */ /* 0x040fe20000410000 */
[----:B------:R-:W-:Y:S01]  /*c3b0*/  MUFU.EX2 R134, R172 ;  /* 0x000000ac00867308 */ /* 0x000fe20000000800 */
[C---:B------:R-:W-:Y:S01]  /*c3c0*/  FMUL.FTZ R52, R100.reuse, R52 ;  /* 0x0000003464347220 */ /* 0x040fe20000410000 */
[----:B------:R-:W-:Y:S01]  /*c3d0*/  LDSM.16.MT88.4 R152, [R181+0x1400] ;  /* 0x00140000b598783b */ /* 0x000fe20000004200 */
[----:B------:R-:W-:Y:S01]  /*c3e0*/  FMUL.FTZ R53, R100, R53 ;  /* 0x0000003564357220 */ /* 0x000fe20000410000 */
[C---:B--2---:R-:W-:Y:S01]  /*c3f0*/  F2FP.BF16.PACK_AB R109, R2.reuse, R7 ;  /* 0x00000007026d723e */ /* 0x044fe200000010ff */
[----:B------:R-:W-:Y:S02]  /*c400*/  FADD.FTZ R128, R2, R5 ;  /* 0x0000000502807221 */ /* 0x000fe40000010000 */
[C---:B------:R-:W-:Y:S02]  /*c410*/  FMUL.FTZ R4, R100.reuse, R132 ;  /* 0x0000008464047220 */ /* 0x040fe40000410000 */
[C---:B------:R-:W-:Y:S01]  /*c420*/  FMUL.FTZ R5, R100.reuse, R133 ;  /* 0x0000008564057220 */ /* 0x040fe20000410000 */
[----:B------:R-:W-:Y:S01]  /*c430*/  MUFU.EX2 R172, R167 ;  /* 0x000000a700ac7308 */ /* 0x000fe20000000800 */
[C---:B------:R-:W-:Y:S02]  /*c440*/  FMUL.FTZ R7, R3.reuse, R135 ;  /* 0x0000008703077220 */ /* 0x040fe40000410000 */
[----:B------:R-:W-:Y:S01]  /*c450*/  FMUL.FTZ R54, R3, R54 ;  /* 0x0000003603367220 */ /* 0x000fe20000410000 */
[----:B----4-:R-:W-:Y:S01]  /*c460*/  F2FP.BF16.PACK_AB R111, R197, R196 ;  /* 0x000000c4c56f723e */ /* 0x010fe200000010ff */
[C---:B------:R-:W-:Y:S02]  /*c470*/  FMUL.FTZ R55, R3.reuse, R55 ;  /* 0x0000003703377220 */ /* 0x040fe40000410000 */
[C---:B------:R-:W-:Y:S01]  /*c480*/  FMUL.FTZ R64, R100.reuse, R64 ;  /* 0x0000004064407220 */ /* 0x040fe20000410000 */
[-C--:B-1----:R-:W-:Y:S02]  /*c490*/  HMMA.16816.F32.BF16 R4, R156, R20.reuse, R4 ;  /* 0x000000149c04723c */ /* 0x082fe40000041804 */
[----:B------:R-:W-:Y:S03]  /*c4a0*/  MUFU.EX2 R135, R209 ;  /* 0x000000d100877308 */ /* 0x000fe60000000800 */
[C---:B------:R-:W-:Y:S02]  /*c4b0*/  FMUL.FTZ R65, R100.reuse, R65 ;  /* 0x0000004164417220 */ /* 0x040fe40000410000 */
[C---:B------:R-:W-:Y:S01]  /*c4c0*/  FMUL.FTZ R66, R3.reuse, R66 ;  /* 0x0000004203427220 */ /* 0x040fe20000410000 */
[C---:B------:R-:W-:Y:S04]  /*c4d0*/  HMMA.16816.F32.BF16 R8, R108.reuse, R20, R8 ;  /* 0x000000146c08723c */ /* 0x040fe80000041808 */
[C---:B------:R-:W-:Y:S01]  /*c4e0*/  FMUL.FTZ R67, R3.reuse, R67 ;  /* 0x0000004303437220 */ /* 0x040fe20000410000 */
[----:B------:R-:W-:Y:S01]  /*c4f0*/  MUFU.EX2 R133, R161 ;  /* 0x000000a100857308 */ /* 0x000fe20000000800 */
[C---:B------:R-:W-:Y:S02]  /*c500*/  FMUL.FTZ R68, R100.reuse, R68 ;  /* 0x0000004464447220 */ /* 0x040fe40000410000 */
[-C--:B------:R-:W-:Y:S04]  /*c510*/  HMMA.16816.F32.BF16 R12, R108, R22.reuse, R12 ;  /* 0x000000166c0c723c */ /* 0x080fe8000004180c */
[C---:B------:R-:W-:Y:S02]  /*c520*/  FMUL.FTZ R69, R100.reuse, R69 ;  /* 0x0000004564457220 */ /* 0x040fe40000410000 */
[C---:B------:R-:W-:Y:S01]  /*c530*/  FMUL.FTZ R70, R3.reuse, R70 ;  /* 0x0000004603467220 */ /* 0x040fe20000410000 */
        /* <DEDUP_REMOVED lines=9> */
[----:B------:R-:W-:Y:S01]  /*c5d0*/  FMUL.FTZ R81, R100, R81 ;  /* 0x0000005164517220 */ /* 0x000fe20000410000 */
[-C--:B------:R-:W-:Y:S01]  /*c5e0*/  HMMA.16816.F32.BF16 R20, R156, R36.reuse, R20 ;  /* 0x000000249c14723c */ /* 0x080fe20000041814 */
[----:B------:R-:W-:Y:S02]  /*c5f0*/  MUFU.EX2 R142, R170 ;  /* 0x000000aa008e7308 */ /* 0x000fe40000000800 */
[C---:B------:R-:W-:Y:S02]  /*c600*/  FMUL.FTZ R82, R3.reuse, R82 ;  /* 0x0000005203527220 */ /* 0x040fe40000410000 */
[----:B------:R-:W-:Y:S02]  /*c610*/  FMUL.FTZ R83, R3, R83 ;  /* 0x0000005303537220 */ /* 0x000fe40000410000 */
[----:B------:R-:W-:Y:S01]  /*c620*/  FADD.FTZ R2, R199, R130 ;  /* 0x00000082c7027221 */ /* 0x000fe20000010000 */
[C---:B------:R-:W-:Y:S03]  /*c630*/  HMMA.16816.F32.BF16 R24, R108.reuse, R36, R24 ;  /* 0x000000246c18723c */ /* 0x040fe60000041818 */
[----:B------:R-:W-:Y:S01]  /*c640*/  MUFU.EX2 R141, R160 ;  /* 0x000000a0008d7308 */ /* 0x000fe20000000800 */
[----:B------:R-:W-:Y:S02]  /*c650*/  FADD.FTZ R129, R221, R129 ;  /* 0x00000081dd817221 */ /* 0x000fe40000010000 */
[--C-:B------:R-:W-:Y:S02]  /*c660*/  FFMA.FTZ R0, R206, c[0x0][0x2d0], -R107.reuse ;  /* 0x0000b400ce007a23 */ /* 0x100fe4000001086b */
[-C--:B------:R-:W-:Y:S04]  /*c670*/  HMMA.16816.F32.BF16 R28, R108, R38.reuse, R28 ;  /* 0x000000266c1c723c */ /* 0x080fe8000004181c */
[C---:B------:R-:W-:Y:S01]  /*c680*/  FMUL.FTZ R36, R100.reuse, R148 ;  /* 0x0000009464247220 */ /* 0x040fe20000410000 */
[----:B------:R1:W-:Y:S01]  /*c690*/  MUFU.EX2 R131, R0 ;  /* 0x0000000000837308 */ /* 0x0003e20000000800 */
[C---:B------:R-:W-:Y:S02]  /*c6a0*/  FMUL.FTZ R37, R100.reuse, R149 ;  /* 0x0000009564257220 */ /* 0x040fe40000410000 */
[C---:B------:R-:W-:Y:S04]  /*c6b0*/  HMMA.16816.F32.BF16 R32, R156.reuse, R38, R32 ;  /* 0x000000269c20723c */ /* 0x040fe80000041820 */
[C---:B------:R-:W-:Y:S02]  /*c6c0*/  FMUL.FTZ R96, R100.reuse, R96 ;  /* 0x0000006064607220 */ /* 0x040fe40000410000 */
[C---:B------:R-:W-:Y:S01]  /*c6d0*/  FMUL.FTZ R97, R100.reuse, R97 ;  /* 0x0000006164617220 */ /* 0x040fe20000410000 */
[----:B------:R-:W-:Y:S01]  /*c6e0*/  MUFU.EX2 R170, R216 ;  /* 0x000000d800aa7308 */ /* 0x000fe20000000800 */
[C---:B------:R-:W-:Y:S04]  /*c6f0*/  FMUL.FTZ R38, R3.reuse, R150 ;  /* 0x0000009603267220 */ /* 0x040fe80000410000 */
[C---:B------:R-:W-:Y:S02]  /*c700*/  FMUL.FTZ R39, R3.reuse, R151 ;  /* 0x0000009703277220 */ /* 0x040fe40000410000 */
[C---:B------:R-:W-:Y:S02]  /*c710*/  FMUL.FTZ R98, R3.reuse, R98 ;  /* 0x0000006203627220 */ /* 0x040fe40000410000 */
[----:B------:R-:W-:Y:S01]  /*c720*/  FMUL.FTZ R99, R3, R99 ;  /* 0x0000006303637220 */ /* 0x000fe20000410000 */
[----:B------:R-:W-:Y:S01]  /*c730*/  MUFU.EX2 R178, R215 ;  /* 0x000000d700b27308 */ /* 0x000fe20000000800 */
[----:B------:R-:W-:Y:S01]  /*c740*/  FMUL.FTZ R84, R100, R84 ;  /* 0x0000005464547220 */ /* 0x000fe20000410000 */
[-C--:B---3--:R-:W-:Y:S03]  /*c750*/  HMMA.16816.F32.BF16 R36, R156, R112.reuse, R36 ;  /* 0x000000709c24723c */ /* 0x088fe60000041824 */
[--C-:B-1----:R-:W-:Y:S02]  /*c760*/  FFMA.FTZ R0, R208, c[0x0][0x2d0], -R107.reuse ;  /* 0x0000b400d0007a23 */ /* 0x102fe4000001086b */
[----:B------:R-:W-:Y:S02]  /*c770*/  FMUL.FTZ R85, R100, R85 ;  /* 0x0000005564557220 */ /* 0x000fe40000410000 */
[----:B------:R-:W-:Y:S01]  /*c780*/  FFMA.FTZ R100, R171, c[0x0][0x2d0], -R107 ;  /* 0x0000b400ab647a23 */ /* 0x000fe2000001086b */
[C---:B------:R-:W-:Y:S01]  /*c790*/  HMMA.16816.F32.BF16 R40, R108.reuse, R112, R40 ;  /* 0x000000706c28723c */ /* 0x040fe20000041828 */
[----:B------:R1:W-:Y:S03]  /*c7a0*/  MUFU.EX2 R132, R0 ;  /* 0x0000000000847308 */ /* 0x0003e60000000800 */
[C---:B------:R-:W-:Y:S02]  /*c7b0*/  FMUL.FTZ R86, R3.reuse, R86 ;  /* 0x0000005603567220 */ /* 0x040fe40000410000 */
[----:B------:R-:W-:Y:S02]  /*c7c0*/  FMUL.FTZ R87, R3, R87 ;  /* 0x0000005703577220 */ /* 0x000fe40000410000 */
[-C--:B------:R-:W-:Y:S03]  /*c7d0*/  HMMA.16816.F32.BF16 R44, R108, R114.reuse, R44 ;  /* 0x000000726c2c723c */ /* 0x080fe6000004182c */
[----:B------:R-:W-:Y:S01]  /*c7e0*/  MUFU.EX2 R166, R100 ;  /* 0x0000006400a67308 */ /* 0x000fe20000000800 */
[----:B------:R-:W-:Y:S02]  /*c7f0*/  FADD.FTZ R3, R220, R165 ;  /* 0x000000a5dc037221 */ /* 0x000fe40000010000 */
[--C-:B------:R-:W-:Y:S02]  /*c800*/  FFMA.FTZ R106, R168, c[0x0][0x2d0], -R107.reuse ;  /* 0x0000b400a86a7a23 */ /* 0x100fe4000001086b */
[C---:B------:R-:W-:Y:S01]  /*c810*/  HMMA.16816.F32.BF16 R48, R156.reuse, R114, R48 ;  /* 0x000000729c30723c */ /* 0x040fe20000041830 */
[----:B------:R-:W2:Y:S04]  /*c820*/  LDSM.16.MT88.4 R112, [R182+0xc00] ;  /* 0x000c0000b670783b */ /* 0x000ea80000004200 */
[----:B------:R-:W3:Y:S01]  /*c830*/  MUFU.EX2 R165, R101 ;  /* 0x0000006500a57308 */ /* 0x000ee20000000800 */
[--C-:B-1----:R-:W-:Y:S09]  /*c840*/  FFMA.FTZ R0, R205, c[0x0][0x2d0], -R107.reuse ;  /* 0x0000b400cd007a23 */ /* 0x102ff2000001086b */
[----:B------:R1:W-:Y:S10]  /*c850*/  MUFU.EX2 R202, R0 ;  /* 0x0000000000ca7308 */ /* 0x0003f40000000800 */
[----:B------:R-:W-:Y:S01]  /*c860*/  MUFU.EX2 R168, R175 ;  /* 0x000000af00a87308 */ /* 0x000fe20000000800 */
[----:B---3--:R-:W-:Y:S09]  /*c870*/  F2FP.BF16.PACK_AB R161, R165, R166 ;  /* 0x000000a6a5a1723e */ /* 0x008ff200000010ff */
[----:B------:R-:W3:Y:S01]  /*c880*/  MUFU.EX2 R171, R173 ;  /* 0x000000ad00ab7308 */ /* 0x000ee20000000800 */
[--C-:B-1----:R-:W-:Y:S01]  /*c890*/  FFMA.FTZ R0, R207, c[0x0][0x2d0], -R107.reuse ;  /* 0x0000b400cf007a23 */ /* 0x102fe2000001086b */
[-C--:B--2---:R-:W-:Y:S03]  /*c8a0*/  HMMA.16816.F32.BF16 R52, R156, R112.reuse, R52 ;  /* 0x000000709c34723c */ /* 0x084fe60000041834 */
[----:B------:R-:W-:Y:S05]  /*c8b0*/  FFMA.FTZ R107, R163, c[0x0][0x2d0], -R107 ;  /* 0x0000b400a36b7a23 */ /* 0x000fea000001086b */
[----:B------:R1:W-:Y:S01]  /*c8c0*/  MUFU.EX2 R201, R0 ;  /* 0x0000000000c97308 */ /* 0x0003e20000000800 */
[C---:B------:R-:W-:Y:S09]  /*c8d0*/  HMMA.16816.F32.BF16 R56, R108.reuse, R112, R56 ;  /* 0x000000706c38723c */ /* 0x040ff20000041838 */
[----:B------:R-:W2:Y:S01]  /*c8e0*/  MUFU.EX2 R167, R176 ;  /* 0x000000b000a77308 */ /* 0x000ea20000000800 */
[-C--:B------:R-:W-:Y:S03]  /*c8f0*/  HMMA.16816.F32.BF16 R60, R108, R114.reuse, R60 ;  /* 0x000000726c3c723c */ /* 0x080fe6000004183c */
[----:B---3--:R-:W-:Y:S05]  /*c900*/  F2FP.BF16.PACK_AB R160, R171, R168 ;  /* 0x000000a8aba0723e */ /* 0x008fea00000010ff */
[C---:B------:R-:W-:Y:S01]  /*c910*/  HMMA.16816.F32.BF16 R64, R156.reuse, R114, R64 ;  /* 0x000000729c40723c */ /* 0x040fe20000041840 */
[----:B------:R-:W3:Y:S01]  /*c920*/  LDSM.16.MT88.4 R112, [R181+0x1800] ;  /* 0x00180000b570783b */ /* 0x000ee20000004200 */
[----:B------:R4:W-:Y:S02]  /*c930*/  MUFU.EX2 R164, R106 ;  /* 0x0000006a00a47308 */ /* 0x0009e40000000800 */
[----:B-1----:R-:W-:Y:S02]  /*c940*/  FADD.FTZ R0, R196, R128 ;  /* 0x00000080c4007221 */ /* 0x002fe40000010000 */
[----:B------:R-:W-:Y:S02]  /*c950*/  FADD.FTZ R128, R222, R3 ;  /* 0x00000003de807221 */ /* 0x000fe40000010000 */
[----:B------:R-:W-:Y:S04]  /*c960*/  FADD.FTZ R3, R198, R2 ;  /* 0x00000002c6037221 */ /* 0x000fe80000010000 */
[----:B------:R-:W-:Y:S01]  /*c970*/  FADD.FTZ R100, R134, R128 ;  /* 0x0000008086647221 */ /* 0x000fe20000010000 */
[----:B------:R-:W-:Y:S01]  /*c980*/  MUFU.EX2 R196, R214 ;  /* 0x000000d600c47308 */ /* 0x000fe20000000800 */
[----:B------:R-:W-:Y:S01]  /*c990*/  FADD.FTZ R3, R133, R3 ;  /* 0x0000000385037221 */ /* 0x000fe20000010000 */
[----:B--2---:R-:W-:Y:S01]  /*c9a0*/  F2FP.BF16.PACK_AB R162, R167, R172 ;  /* 0x000000aca7a2723e */ /* 0x004fe200000010ff */
[----:B------:R-:W-:Y:S02]  /*c9b0*/  FADD.FTZ R2, R197, R0 ;  /* 0x00000000c5027221 */ /* 0x000fe40000010000 */
[----:B------:R-:W-:Y:S02]  /*c9c0*/  FADD.FTZ R0, R135, R129 ;  /* 0x0000008187007221 */ /* 0x000fe40000010000 */
[----:B------:R-:W-:Y:S02]  /*c9d0*/  FADD.FTZ R2, R131, R2 ;  /* 0x0000000283027221 */ /* 0x000fe40000010000 */
[----:B------:R-:W-:Y:S01]  /*c9e0*/  FADD.FTZ R101, R142, R100 ;  /* 0x000000648e657221 */ /* 0x000fe20000010000 */
[----:B------:R-:W-:Y:S01]  /*c9f0*/  MUFU.EX2 R197, R213 ;  /* 0x000000d500c57308 */ /* 0x000fe20000000800 */
[----:B------:R-:W-:Y:S02]  /*ca00*/  FADD.FTZ R100, R132, R2 ;  /* 0x0000000284647221 */ /* 0x000fe40000010000 */
[----:B----4-:R-:W-:Y:S02]  /*ca10*/  FADD.FTZ R106, R140, R0 ;  /* 0x000000008c6a7221 */ /* 0x010fe40000010000 */
[----:B------:R-:W-:Y:S02]  /*ca20*/  FADD.FTZ R0, R141, R3 ;  /* 0x000000038d007221 */ /* 0x000fe40000010000 */
[----:B------:R-:W-:Y:S02]  /*ca30*/  FADD.FTZ R3, R224, R106 ;  /* 0x0000006ae0037221 */ /* 0x000fe40000010000 */
[----:B------:R-:W-:Y:S01]  /*ca40*/  FADD.FTZ R2, R223, R101 ;  /* 0x00000065df027221 */ /* 0x000fe20000010000 */
[----:B------:R-:W1:Y:S01]  /*ca50*/  MUFU.EX2 R107, R107 ;  /* 0x0000006b006b7308 */ /* 0x000e620000000800 */
[----:B------:R-:W-:Y:S01]  /*ca60*/  MOV R101, R102 ;  /* 0x0000006600657202 */ /* 0x000fe20000000f00 */
[----:B------:R-:W-:Y:S02]  /*ca70*/  FADD.FTZ R0, R209, R0 ;  /* 0x00000000d1007221 */ /* 0x000fe40000010000 */
[----:B------:R-:W-:Y:S02]  /*ca80*/  FADD.FTZ R3, R227, R3 ;  /* 0x00000003e3037221 */ /* 0x000fe40000010000 */
[----:B------:R-:W-:Y:S01]  /*ca90*/  FADD.FTZ R2, R226, R2 ;  /* 0x00000002e2027221 */ /* 0x000fe20000010000 */
[-C--:B---3--:R-:W-:Y:S03]  /*caa0*/  HMMA.16816.F32.BF16 R68, R156, R112.reuse, R68 ;  /* 0x000000709c44723c */ /* 0x088fe60000041844 */
[----:B------:R-:W-:Y:S05]  /*cab0*/  FADD.FTZ R0, R225, R0 ;  /* 0x00000000e1007221 */ /* 0x000fea0000010000 */
[C---:B------:R-:W-:Y:S08]  /*cac0*/  HMMA.16816.F32.BF16 R72, R108.reuse, R112, R72 ;  /* 0x000000706c48723c */ /* 0x040ff00000041848 */
[-C--:B------:R-:W-:Y:S04]  /*cad0*/  HMMA.16816.F32.BF16 R76, R108, R114.reuse, R76 ;  /* 0x000000726c4c723c */ /* 0x080fe8000004184c */
[----:B-1----:R-:W-:Y:S04]  /*cae0*/  F2FP.BF16.PACK_AB R163, R107, R164 ;  /* 0x000000a46ba3723e */ /* 0x002fe800000010ff */
        /* <DEDUP_REMOVED lines=9> */
[----:B------:R-:W-:Y:S02]  /*cb80*/  F2FP.BF16.PACK_AB R109, R142, R134 ;  /* 0x000000868e6d723e */ /* 0x000fe400000010ff */
[----:B------:R-:W-:Y:S02]  /*cb90*/  F2FP.BF16.PACK_AB R110, R227, R224 ;  /* 0x000000e0e36e723e */ /* 0x000fe400000010ff */
[----:B------:R-:W-:Y:S04]  /*cba0*/  F2FP.BF16.PACK_AB R111, R226, R223 ;  /* 0x000000dfe26f723e */ /* 0x000fe800000010ff */
[----:B------:R-:W-:Y:S02]  /*cbb0*/  F2FP.BF16.PACK_AB R114, R225, R209 ;  /* 0x000000d1e172723e */ /* 0x000fe400000010ff */
[----:B------:R-:W-:Y:S01]  /*cbc0*/  F2FP.BF16.PACK_AB R115, R201, R202 ;  /* 0x000000cac973723e */ /* 0x000fe200000010ff */
[-C--:B------:R-:W-:Y:S05]  /*cbd0*/  HMMA.16816.F32.BF16 R4, R108, R116.reuse, R4 ;  /* 0x000000746c04723c */ /* 0x080fea0000041804 */
[----:B------:R-:W-:Y:S02]  /*cbe0*/  F2FP.BF16.PACK_AB R156, R178, R170 ;  /* 0x000000aab29c723e */ /* 0x000fe400000010ff */
[----:B------:R-:W-:Y:S01]  /*cbf0*/  F2FP.BF16.PACK_AB R157, R174, R169 ;  /* 0x000000a9ae9d723e */ /* 0x000fe200000010ff */
[C---:B------:R-:W-:Y:S04]  /*cc00*/  HMMA.16816.F32.BF16 R8, R112.reuse, R116, R8 ;  /* 0x000000747008723c */ /* 0x040fe80000041808 */
[----:B------:R-:W-:Y:S02]  /*cc10*/  F2FP.BF16.PACK_AB R158, R197, R196 ;  /* 0x000000c4c59e723e */ /* 0x000fe400000010ff */
[----:B------:R-:W-:Y:S02]  /*cc20*/  F2FP.BF16.PACK_AB R159, R179, R177 ;  /* 0x000000b1b39f723e */ /* 0x000fe400000010ff */
        /* <DEDUP_REMOVED lines=62> */
[-C--:B---3--:R-:W-:Y:S04]  /*d010*/  HMMA.16816.F32.BF16 R84, R156, R12.reuse, R84 ;  /* 0x0000000c9c54723c */ /* 0x088fe80000041854 */
[----:B------:R-:W-:Y:S01]  /*d020*/  FADD.FTZ R2, R164, R6 ;  /* 0x00000006a4027221 */ /* 0x000fe20000010000 */
[----:B------:R-:W-:Y:S01]  /*d030*/  MOV R203, R0 ;  /* 0x0000000000cb7202 */ /* 0x000fe20000000f00 */
[----:B------:R-:W-:Y:S02]  /*d040*/  FADD.FTZ R230, R197, R5 ;  /* 0x00000005c5e67221 */ /* 0x000fe40000010000 */
[C---:B------:R-:W-:Y:S04]  /*d050*/  HMMA.16816.F32.BF16 R88, R160.reuse, R12, R88 ;  /* 0x0000000ca058723c */ /* 0x040fe80000041858 */
[----:B------:R-:W-:Y:S02]  /*d060*/  FADD.FTZ R223, R179, R4 ;  /* 0x00000004b3df7221 */ /* 0x000fe40000010000 */
[----:B------:R-:W-:Y:S02]  /*d070*/  FADD.FTZ R224, R167, R3 ;  /* 0x00000003a7e07221 */ /* 0x000fe40000010000 */
[-C--:B------:R-:W-:Y:S04]  /*d080*/  HMMA.16816.F32.BF16 R92, R160, R14.reuse, R92 ;  /* 0x0000000ea05c723c */ /* 0x080fe8000004185c */
[----:B------:R-:W-:Y:S04]  /*d090*/  FADD.FTZ R225, R107, R2 ;  /* 0x000000026be17221 */ /* 0x000fe80000010000 */
[----:B------:R-:W-:Y:S01]  /*d0a0*/  HMMA.16816.F32.BF16 R96, R156, R14, R96 ;  /* 0x0000000e9c60723c */ /* 0x000fe20000041860 */
[----:B------:R-:W-:Y:S07]  /*d0b0*/  @!UPT UIADD3 URZ, URZ, URZ, URZ ;  /* 0x0000003f3f3ff290 */ /* 0x000fee000fffe03f */
[----:B------:R-:W-:-:S11]  /*d0c0*/  @P0 BRA `(.L_x_1407) ;  /* 0xffffcf4000000947 */ /* 0x000fd6000383ffff */
.L_x_1395:
[----:B------:R-:W-:Y:S05]  /*d0d0*/  BRA.DIV ~URZ, `(.L_x_1408) ;  /* 0x00007e727f007947 */ /* 0x000fea000b800000 */
[----:B------:R1:W2:Y:S02]  /*d0e0*/  SHFL.BFLY PT, R0, R230, 0x2, 0x1f ;  /* 0x0c401f00e6007f89 */ /* 0x0002a400000e0000 */
.L_x_1509:
        /* <DEDUP_REMOVED lines=15> */
.L_x_1510:
        /* <DEDUP_REMOVED lines=61> */
[----:B------:R-:W-:Y:S02]  /*d5b0*/  FMUL.FTZ R49, R2, R57 ;  /* 0x0000003902317220 */ /* 0x000fe40000410000 */
        /* <DEDUP_REMOVED lines=72> */
.L_x_1356:
        /* <DEDUP_REMOVED lines=19> */
.L_x_1411:
[----:B--2---:R-:W-:Y:S05]  /*db70*/  BSYNC B0 ;  /* 0x0000000000007941 */ /* 0x004fea0003800000 */
.L_x_1410:
[----:B------:R-:W-:Y:S01]  /*db80*/  PRMT R0, R0, 0x9910, RZ ;  /* 0x0000991000007816 */ /* 0x000fe200000000ff */
[----:B------:R-:W-:Y:S01]  /*db90*/  BSSY B1, `(.L_x_1412) ;  /* 0x00003ad000017945 */ /* 0x000fe20003800000 */
[----:B-----5:R-:W-:Y:S02]  /*dba0*/  IMAD.MOV.U32 R74, RZ, RZ, R6 ;  /* 0x000000ffff4a7224 */ /* 0x020fe400078e0006 */
[----:B------:R-:W-:-:S13]  /*dbb0*/  ISETP.NE.AND P0, PT, R0, RZ, PT ;  /* 0x000000ff0000720c */ /* 0x000fda0003f05270 */
[----:B------:R-:W-:Y:S05]  /*dbc0*/  @!P0 BRA `(.L_x_1413) ;  /* 0x00002db000008947 */ /* 0x000fea0003800000 */
[----:B-1----:R-:W2:Y:S04]  /*dbd0*/  LDL R6, [R1+0x10] ;  /* 0x0000100001067983 */ /* 0x002ea80000100800 */
[----:B------:R-:W3:Y:S04]  /*dbe0*/  LDL R11, [R1+0x14] ;  /* 0x00001400010b7983 */ /* 0x000ee80000100800 */
[----:B------:R-:W4:Y:S04]  /*dbf0*/  LDL R10, [R1+0x1c] ;  /* 0x00001c00010a7983 */ /* 0x000f280000100800 */
[----:B------:R-:W4:Y:S04]  /*dc00*/  LDL.LU R9, [R1+0x20] ;  /* 0x0000200001097983 */ /* 0x000f280000300800 */
[----:B------:R-:W4:Y:S04]  /*dc10*/  LDL R8, [R1+0x18] ;  /* 0x0000180001087983 */ /* 0x000f280000100800 */
[----:B------:R-:W4:Y:S01]  /*dc20*/  LDL.LU R7, [R1+0x24] ;  /* 0x0000240001077983 */ /* 0x000f220000300800 */
        /* <DEDUP_REMOVED lines=8> */
[----:B------:R-:W-:Y:S01]  /*dcb0*/  ISETP.NE.AND.EX P2, PT, RZ, c[0x0][0x504], PT, P2 ;  /* 0x00014100ff007a0c */ /* 0x000fe20003f45320 */
[----:B--2---:R1:W-:Y:S04]  /*dcc0*/  STS [R6+0x80], R0 ;  /* 0x0000800006007388 */ /* 0x0043e80000000800 */
[----:B------:R2:W-:Y:S04]  /*dcd0*/  STS [R6+0x280], R3 ;  /* 0x0002800306007388 */ /* 0x0005e80000000800 */
[----:B---3--:R3:W-:Y:S01]  /*dce0*/  STS [R11], R2 ;  /* 0x000000020b007388 */ /* 0x0087e20000000800 */
[----:B-1----:R-:W-:-:S02]  /*dcf0*/  F2FP.BF16.PACK_AB R0, R145, R144 ;  /* 0x000000909100723e */ /* 0x002fc400000010ff */
[----:B--2---:R-:W-:-:S03]  /*dd00*/  F2FP.BF16.PACK_AB R3, R37, R36 ;  /* 0x000000242503723e */ /* 0x004fc600000010ff */
[----:B------:R1:W-:Y:S01]  /*dd10*/  STS [R11+0x200], R0 ;  /* 0x000200000b007388 */ /* 0x0003e20000000800 */
[----:B---3--:R-:W-:-:S03]  /*dd20*/  F2FP.BF16.PACK_AB R2, R61, R60 ;  /* 0x0000003c3d02723e */ /* 0x008fc600000010ff */
[----:B------:R2:W-:Y:S04]  /*dd30*/  STS [R6+0x1080], R3 ;  /* 0x0010800306007388 */ /* 0x0005e80000000800 */
[----:B------:R3:W-:Y:S01]  /*dd40*/  STS [R6+0x1280], R2 ;  /* 0x0012800206007388 */ /* 0x0007e20000000800 */
[----:B-1----:R-:W-:Y:S02]  /*dd50*/  F2FP.BF16.PACK_AB R0, R39, R38 ;  /* 0x000000262700723e */ /* 0x002fe400000010ff */
[----:B--2---:R-:W-:-:S03]  /*dd60*/  F2FP.BF16.PACK_AB R3, R161, R160 ;  /* 0x000000a0a103723e */ /* 0x004fc600000010ff */
[----:B------:R1:W-:Y:S01]  /*dd70*/  STS [R11+0x1000], R0 ;  /* 0x001000000b007388 */ /* 0x0003e20000000800 */
[----:B---3--:R-:W-:-:S03]  /*dd80*/  F2FP.BF16.PACK_AB R2, R143, R142 ;  /* 0x0000008e8f02723e */ /* 0x008fc600000010ff */
[----:B------:R2:W-:Y:S04]  /*dd90*/  STS [R11+0x1200], R4 ;  /* 0x001200040b007388 */ /* 0x0005e80000000800 */
[----:B----4-:R3:W-:Y:S04]  /*dda0*/  STS [R10+0x80], R3 ;  /* 0x000080030a007388 */ /* 0x0107e80000000800 */
        /* <DEDUP_REMOVED lines=63> */
[----:B------:R-:W-:Y:S02]  /*e1a0*/  ISETP.NE.U32.AND P3, PT, RZ, c[0x0][0x508], PT ;  /* 0x00014200ff007a0c */ /* 0x000fe40003f65070 */
[----:B---3--:R-:W-:-:S02]  /*e1b0*/  F2FP.BF16.PACK_AB R2, R81, R80 ;  /* 0x000000505102723e */ /* 0x008fc400000010ff */
[----:B------:R-:W-:Y:S02]  /*e1c0*/  ISETP.NE.AND.EX P3, PT, RZ, c[0x0][0x50c], PT, P3 ;  /* 0x00014300ff007a0c */ /* 0x000fe40003f65330 */
[----:B----4-:R-:W-:Y:S01]  /*e1d0*/  F2FP.BF16.PACK_AB R0, R169, R168 ;  /* 0x000000a8a900723e */ /* 0x010fe200000010ff */
[----:B------:R-:W-:-:S04]  /*e1e0*/  IMAD.MOV.U32 R11, RZ, RZ, c[0x0][0x388] ;  /* 0x0000e200ff0b7624 */ /* 0x000fc800078e00ff */
[----:B------:R1:W-:Y:S04]  /*e1f0*/  STS [R10+0x4080], R0 ;  /* 0x004080000a007388 */ /* 0x0003e80000000800 */
[----:B------:R3:W-:Y:S04]  /*e200*/  STS [R10+0x4280], R4 ;  /* 0x004280040a007388 */ /* 0x0007e80000000800 */
[----:B------:R4:W-:Y:S04]  /*e210*/  STS [R8+0x4000], R3 ;  /* 0x0040000308007388 */ /* 0x0009e80000000800 */
[----:B------:R4:W-:Y:S01]  /*e220*/  STS [R8+0x4200], R2 ;  /* 0x0042000208007388 */ /* 0x0009e20000000800 */
[----:B-1----:R-:W-:-:S02]  /*e230*/  F2FP.BF16.PACK_AB R0, R57, R56 ;  /* 0x000000383900723e */ /* 0x002fc400000010ff */
[----:B---3--:R-:W-:-:S03]  /*e240*/  @P3 IADD3 R4, P0, R9, c[0x0][0x508], RZ ;  /* 0x0001420009043a10 */ /* 0x008fc60007f1e0ff */
[----:B------:R1:W-:Y:S01]  /*e250*/  STS [R10+0x5080], R0 ;  /* 0x005080000a007388 */ /* 0x0003e20000000800 */
[----:B----4-:R-:W-:Y:S02]  /*e260*/  F2FP.BF16.PACK_AB R3, R27, R26 ;  /* 0x0000001a1b03723e */ /* 0x010fe400000010ff */
[----:B------:R-:W-:Y:S02]  /*e270*/  @P3 IADD3.X R5, R7, c[0x0][0x50c], RZ, P0, !PT ;  /* 0x0001430007053a10 */ /* 0x000fe400007fe4ff */
[----:B------:R-:W-:-:S05]  /*e280*/  F2FP.BF16.PACK_AB R2, R33, R32 ;  /* 0x000000202102723e */ /* 0x000fca00000010ff */
[----:B------:R3:W-:Y:S01]  /*e290*/  STS [R10+0x5280], R2 ;  /* 0x005280020a007388 */ /* 0x0007e20000000800 */
[----:B-1----:R-:W-:-:S05]  /*e2a0*/  F2FP.BF16.PACK_AB R0, R29, R28 ;  /* 0x0000001c1d00723e */ /* 0x002fca00000010ff */
[----:B------:R1:W-:Y:S04]  /*e2b0*/  STS [R8+0x5000], R0 ;  /* 0x0050000008007388 */ /* 0x0003e80000000800 */
[----:B------:R4:W-:Y:S04]  /*e2c0*/  STS [R8+0x5200], R3 ;  /* 0x0052000308007388 */ /* 0x0009e80000000800 */
[----:B------:R-:W-:Y:S01]  /*e2d0*/  BAR.SYNC.DEFER_BLOCKING 0x1, 0x80 ;  /* 0x0042000000007b1d */ /* 0x000fe20000010000 */
[----:B---3--:R-:W-:Y:S01]  /*e2e0*/  IADD3 R2, P1, R9, c[0x0][0x500], RZ ;  /* 0x0001400009027a10 */ /* 0x008fe20007f3e0ff */
[----:B-1----:R-:W-:-:S03]  /*e2f0*/  IMAD.MOV.U32 R0, RZ, RZ, RZ ;  /* 0x000000ffff007224 */ /* 0x002fc600078e00ff */
[----:B----4-:R-:W-:Y:S01]  /*e300*/  IADD3.X R3, R7, c[0x0][0x504], RZ, P1, !PT ;  /* 0x0001410007037a10 */ /* 0x010fe20000ffe4ff */
[----:B------:R1:W5:Y:S04]  /*e310*/  @P3 LDG.E R11, [R4.64] ;  /* 0x00000006040b3981 */ /* 0x000368000c1e1900 */
[----:B------:R3:W5:Y:S01]  /*e320*/  @P2 LDG.E R0, [R2.64] ;  /* 0x0000000602002981 */ /* 0x000762000c1e1900 */
[----:B--2---:R-:W-:-:S04]  /*e330*/  ISETP.NE.AND P0, PT, R6, RZ, PT ;  /* 0x000000ff0600720c */ /* 0x004fc80003f05270 */
[----:B-1----:R-:W-:Y:S01]  /*e340*/  SEL R5, R6, c[0x0][0x3d4], P0 ;  /* 0x0000f50006057a07 */ /* 0x002fe20000000000 */
[----:B------:R-:W-:Y:S05]  /*e350*/  @P3 BRA `(.L_x_1414) ;  /* 0x0000004000003947 */ /* 0x000fea0003800000 */
[----:B---3--:R-:W-:Y:S05]  /*e360*/  @!P2 BRA `(.L_x_1414) ;  /* 0x000000300000a947 */ /* 0x008fea0003800000 */
[----:B------:R1:W2:Y:S04]  /*e370*/  LDG.E R4, [R2.64] ;  /* 0x0000000602047981 */ /* 0x0002a8000c1e1900 */
[----:B-1----:R-:W2:Y:S02]  /*e380*/  LDG.E R2, [R2.64+0x4] ;  /* 0x0000040602027981 */ /* 0x002ea4000c1e1900 */
[----:B--2--5:R-:W-:Y:S02]  /*e390*/  IADD3 R11, -R4, R2, RZ ;  /* 0x00000002040b7210 */ /* 0x024fe40007ffe1ff */
.L_x_1414:
[----:B---3--:R-:W2:Y:S04]  /*e3a0*/  LDL.LU R4, [R1+0x34] ;  /* 0x0000340001047983 */ /* 0x008ea80000300800 */
[----:B------:R-:W3:Y:S04]  /*e3b0*/  LDL.LU R3, [R1+0x8] ;  /* 0x0000080001037983 */ /* 0x000ee80000300800 */
[----:B------:R-:W4:Y:S01]  /*e3c0*/  LDL R18, [R1+0x30] ;  /* 0x0000300001127983 */ /* 0x000f220000100800 */
[----:B------:R-:W-:Y:S01]  /*e3d0*/  IMAD.MOV.U32 R2, RZ, RZ, 0x368 ;  /* 0x00000368ff027424 */ /* 0x000fe200078e00ff */
[----:B------:R-:W-:Y:S01]  /*e3e0*/  ISETP.GT.AND P3, PT, R5, 0x1, PT ;  /* 0x000000010500780c */ /* 0x000fe20003f64270 */
[----:B------:R-:W-:Y:S01]  /*e3f0*/  IMAD.IADD R10, R251, 0x1, R249 ;  /* 0x00000001fb0a7824 */ /* 0x000fe200078e02f9 */
[----:B------:R-:W4:Y:S01]  /*e400*/  LDL R75, [R1+0x3c] ;  /* 0x00003c00014b7983 */ /* 0x000f220000100800 */
[----:B------:R-:W-:-:S02]  /*e410*/  ISETP.NE.U32.AND P0, PT, RZ, c[0x0][0x500], PT ;  /* 0x00014000ff007a0c */ /* 0x000fc40003f05070 */
[----:B------:R-:W-:Y:S02]  /*e420*/  SEL R2, R2, 0x328, P3 ;  /* 0x0000032802027807 */ /* 0x000fe40001800000 */
[----:B------:R-:W-:Y:S02]  /*e430*/  ISETP.NE.AND.EX P0, PT, RZ, c[0x0][0x504], PT, P0 ;  /* 0x00014100ff007a0c */ /* 0x000fe40003f05300 */
[----:B------:R1:W2:Y:S08]  /*e440*/  LDC.64 R6, c[0x0][R2+0x170] ;  /* 0x00005c0002067b82 */ /* 0x0002b00000000a00 */
[----:B------:R1:W2:Y:S08]  /*e450*/  LDC.64 R14, c[0x0][R2+0x168] ;  /* 0x00005a00020e7b82 */ /* 0x0002b00000000a00 */
[----:B------:R1:W2:Y:S08]  /*e460*/  LDC.64 R16, c[0x0][R2+0x178] ;  /* 0x00005e0002107b82 */ /* 0x0002b00000000a00 */
[----:B------:R1:W2:Y:S02]  /*e470*/  LDC.64 R20, c[0x0][R2+0x160] ;  /* 0x0000580002147b82 */ /* 0x0002a40000000a00 */
        /* <DEDUP_REMOVED lines=8> */
[----:B--2---:R-:W-:Y:S01]  /*e500*/  SEL R5, R4, RZ, !P0 ;  /* 0x000000ff04057207 */ /* 0x004fe20004000000 */
[----:B------:R-:W-:Y:S01]  /*e510*/  IMAD R4, R7, R2, RZ ;  /* 0x0000000207047224 */ /* 0x000fe200078e02ff */
[----:B---3--:R-:W-:-:S03]  /*e520*/  LOP3.LUT R3, R3, 0xffff, RZ, 0xc0, !PT ;  /* 0x0000ffff03037812 */ /* 0x008fc600078ec0ff */
[----:B------:R-:W-:Y:S02]  /*e530*/  IMAD R13, R6, R5, R4 ;  /* 0x00000005060d7224 */ /* 0x000fe400078e0204 */
[----:B------:R-:W-:-:S04]  /*e540*/  @P2 IMAD.HI.U32 R5, R10, c[0x0][0x4ec], RZ ;  /* 0x00013b000a052a27 */ /* 0x000fc800078e00ff */
[----:B------:R-:W-:-:S04]  /*e550*/  IMAD.WIDE.U32 R6, R6, R2, RZ ;  /* 0x0000000206067225 */ /* 0x000fc800078e00ff */
[----:B------:R-:W-:-:S04]  /*e560*/  IMAD.WIDE.U32 R8, R14, R3, RZ ;  /* 0x000000030e087225 */ /* 0x000fc800078e00ff */
[----:B------:R-:W-:Y:S01]  /*e570*/  IMAD.MOV.U32 R4, RZ, RZ, R10 ;  /* 0x000000ffff047224 */ /* 0x000fe200078e000a */
[----:B------:R-:W-:Y:S01]  /*e580*/  @P2 SHF.R.U32.HI R4, RZ, c[0x0][0x4f0], R5 ;  /* 0x00013c00ff042a19 */ /* 0x000fe20000011605 */
[----:B------:R-:W-:Y:S01]  /*e590*/  IMAD R12, R15, R3, RZ ;  /* 0x000000030f0c7224 */ /* 0x000fe200078e02ff */
[----:B----4-:R-:W-:Y:S02]  /*e5a0*/  SEL R5, R18, RZ, P3 ;  /* 0x000000ff12057207 */ /* 0x010fe40001800000 */
        /* <DEDUP_REMOVED lines=34> */
[----:B----4-:R-:W-:-:S05]  /*e7d0*/  IMAD.IADD R5, R75, 0x1, R249 ;  /* 0x000000014b057824 */ /* 0x010fca00078e02f9 */
        /* <DEDUP_REMOVED lines=18> */
[----:B-1----:R-:W-:Y:S01]  /*e900*/  IADD3 R8, R231, R249, RZ ;  /* 0x000000f9e7087210 */ /* 0x002fe20007ffe0ff */
[----:B------:R-:W-:-:S04]  /*e910*/  IMAD.WIDE.U32 R6, R0, c[0x0][0x3a0], RZ ;  /* 0x0000e80000067a25 */ /* 0x000fc800078e00ff */
[----:B------:R-:W-:Y:S01]  /*e920*/  IMAD R0, R0, c[0x0][0x3a4], R5 ;  /* 0x0000e90000007a24 */ /* 0x000fe200078e0205 */
[----:B------:R-:W-:Y:S01]  /*e930*/  MOV R5, R8 ;  /* 0x0000000800057202 */ /* 0x000fe20000000f00 */
        /* <DEDUP_REMOVED lines=39> */
.L_x_1511:
[----:B------:R-:W-:Y:S05]  /*ebb0*/  BRA.DIV ~URZ, `(.L_x_1417) ;  /* 0x000066827f007947 */ /* 0x000fea000b800000 */
[----:B------:R3:W4:Y:S02]  /*ebc0*/  SHFL.IDX PT, R0, R12, RZ, 0x1c1f ;  /* 0x001c1fff0c007589 */ /* 0x00072400000e0000 */
.L_x_1512:
        /* <DEDUP_REMOVED lines=19> */
.L_x_1419:
[----:B------:R-:W-:Y:S05]  /*ed00*/  BSYNC B0 ;  /* 0x0000000000007941 */ /* 0x000fea0003800000 */
.L_x_1418:
[----:B------:R-:W-:Y:S05]  /*ed10*/  BRA.DIV ~URZ, `(.L_x_1420) ;  /* 0x000065827f007947 */ /* 0x000fea000b800000 */
[----:B--2---:R2:W1:Y:S04]  /*ed20*/  SHFL.IDX PT, R5, R10, 0x1, 0x1c1f ;  /* 0x003c1f000a057f89 */ /* 0x00446800000e0000 */
[----:B----4-:R2:W4:Y:S02]  /*ed30*/  SHFL.IDX PT, R0, R12, 0x1, 0x1c1f ;  /* 0x003c1f000c007f89 */ /* 0x01052400000e0000 */
.L_x_1513:
        /* <DEDUP_REMOVED lines=19> */
.L_x_1422:
[----:B------:R-:W-:Y:S05]  /*ee70*/  BSYNC B0 ;  /* 0x0000000000007941 */ /* 0x000fea0003800000 */
.L_x_1421:
[----:B------:R-:W-:Y:S05]  /*ee80*/  BRA.DIV ~URZ, `(.L_x_1423) ;  /* 0x000064d27f007947 */ /* 0x000fea000b800000 */
[----:B-1----:R1:W2:Y:S02]  /*ee90*/  SHFL.IDX PT, R5, R10, 0x2, 0x1c1f ;  /* 0x005c1f000a057f89 */ /* 0x0022a400000e0000 */
.L_x_1514:
[----:B------:R-:W-:Y:S05]  /*eea0*/  BRA.DIV ~URZ, `(.L_x_1424) ;  /* 0x000065227f007947 */ /* 0x000fea000b800000 */
[----:B----4-:R4:W1:Y:S02]  /*eeb0*/  SHFL.IDX PT, R0, R12, 0x2, 0x1c1f ;  /* 0x005c1f000c007f89 */ /* 0x01086400000e0000 */
.L_x_1515:
        /* <DEDUP_REMOVED lines=19> */
.L_x_1426:
[----:B------:R-:W-:Y:S05]  /*eff0*/  BSYNC B0 ;  /* 0x0000000000007941 */ /* 0x000fea0003800000 */
.L_x_1425:
[----:B------:R-:W-:Y:S05]  /*f000*/  BRA.DIV ~URZ, `(.L_x_1427) ;  /* 0x000064227f007947 */ /* 0x000fea000b800000 */
[----:B-1----:R1:W3:Y:S04]  /*f010*/  SHFL.IDX PT, R6, R10, 0x3, 0x1c1f ;  /* 0x007c1f000a067f89 */ /* 0x0022e800000e0000 */
[----:B------:R1:W4:Y:S02]  /*f020*/  SHFL.IDX PT, R0, R12, 0x3, 0x1c1f ;  /* 0x007c1f000c007f89 */ /* 0x00032400000e0000 */
.L_x_1516:
        /* <DEDUP_REMOVED lines=20> */
.L_x_1415:
        /* <DEDUP_REMOVED lines=33> */
.L_x_1517:
[----:B------:R-:W-:Y:S05]  /*f380*/  BRA.DIV ~URZ, `(.L_x_1430) ;  /* 0x000061d27f007947 */ /* 0x000fea000b800000 */
[----:B------:R3:W4:Y:S02]  /*f390*/  SHFL.IDX PT, R0, R12, RZ, 0x1c1f ;  /* 0x001c1fff0c007589 */ /* 0x00072400000e0000 */
.L_x_1518:
        /* <DEDUP_REMOVED lines=34> */
[C---:B------:R-:W-:Y:S01]  /*f5c0*/  IADD3 R11, R250.reuse, 0x30, RZ ;  /* 0x00000030fa0b7810 */ /* 0x040fe20007ffe0ff */
        /* <DEDUP_REMOVED lines=25> */
[----:B----4-:R-:W-:-:S04]  /*f760*/  @!P3 LEA R6, P2, R9, R0, 0x2 ;  /* 0x000000000906b211 */ /* 0x010fc800078410ff */
        /* <DEDUP_REMOVED lines=8> */
[----:B------:R-:W-:-:S03]  /*f7f0*/  ISETP.GE.AND P2, PT, R10, c[0x0][0x3c8], PT ;  /* 0x0000f2000a007a0c */ /* 0x000fc60003f46270 */
[----:B------:R2:W-:Y:S01]  /*f800*/  @!P1 ST.E.64 [R2.64], R106 ;  /* 0x0000006a02009985 */ /* 0x0005e2000c101b06 */
[----:B------:R-:W-:-:S04]  /*f810*/  @!P6 LEA R8, P1, R11, R0, 0x2 ;  /* 0x000000000b08e211 */ /* 0x000fc800078210ff */
        /* <DEDUP_REMOVED lines=12> */
.L_x_1432:
[----:B------:R-:W-:Y:S05]  /*f8e0*/  BSYNC B0 ;  /* 0x0000000000007941 */ /* 0x000fea0003800000 */
.L_x_1431:
[----:B------:R-:W-:Y:S05]  /*f8f0*/  BRA.DIV ~URZ, `(.L_x_1433) ;  /* 0x00005cc27f007947 */ /* 0x000fea000b800000 */
[----:B--2---:R2:W1:Y:S04]  /*f900*/  SHFL.IDX PT, R4, R5, 0x1, 0x1c1f ;  /* 0x003c1f0005047f89 */ /* 0x00446800000e0000 */
[----:B----4-:R2:W4:Y:S02]  /*f910*/  SHFL.IDX PT, R0, R12, 0x1, 0x1c1f ;  /* 0x003c1f000c007f89 */ /* 0x01052400000e0000 */
.L_x_1519:
[----:B------:R-:W-:Y:S01]  /*f920*/  BSSY B0, `(.L_x_1434) ;  /* 0x0000054000007945 */ /* 0x000fe20003800000 */
[----:B------:R-:W-:Y:S05]  /*f930*/  @P0 BRA `(.L_x_1435) ;  /* 0x0000052000000947 */ /* 0x000fea0003800000 */
[C---:B------:R-:W-:Y:S02]  /*f940*/  ISETP.GE.AND P2, PT, R250.reuse, c[0x0][0x3c8], PT ;  /* 0x0000f200fa007a0c */ /* 0x040fe40003f46270 */
[C---:B------:R-:W-:Y:S02]  /*f950*/  IADD3 R10, R250.reuse, 0x8, RZ ;  /* 0x00000008fa0a7810 */ /* 0x040fe40007ffe0ff */
[----:B------:R-:W-:Y:S02]  /*f960*/  IADD3 R13, R250, 0x10, RZ ;  /* 0x00000010fa0d7810 */ /* 0x000fe40007ffe0ff */
[----:B------:R-:W-:-:S02]  /*f970*/  ISETP.GE.AND P6, PT, R10, c[0x0][0x3c8], PT ;  /* 0x0000f2000a007a0c */ /* 0x000fc40003fc6270 */
[----:B------:R-:W-:Y:S02]  /*f980*/  ISETP.GE.AND P1, PT, R13, c[0x0][0x3c8], PT ;  /* 0x0000f2000d007a0c */ /* 0x000fe40003f26270 */
[C---:B------:R-:W-:Y:S02]  /*f990*/  IADD3 R9, R250.reuse, 0x18, RZ ;  /* 0x00000018fa097810 */ /* 0x040fe40007ffe0ff */
[----:B------:R-:W-:Y:S02]  /*f9a0*/  SHF.R.S32.HI R6, RZ, 0x1f, R250 ;  /* 0x0000001fff067819 */ /* 0x000fe400000114fa */
[C---:B----4-:R-:W-:Y:S02]  /*f9b0*/  @!P2 LEA R2, P3, R250.reuse, R0, 0x2 ;  /* 0x00000000fa02a211 */ /* 0x050fe400078610ff */
[----:B------:R-:W-:Y:S02]  /*f9c0*/  IADD3 R11, R250, 0x8, RZ ;  /* 0x00000008fa0b7810 */ /* 0x000fe40007ffe0ff */
[----:B------:R-:W-:-:S02]  /*f9d0*/  ISETP.GE.AND P0, PT, R9, c[0x0][0x3c8], PT ;  /* 0x0000f20009007a0c */ /* 0x000fc40003f06270 */
[----:B-1----:R-:W-:Y:S02]  /*f9e0*/  @!P2 LEA.HI.X R3, R250, R4, R6, 0x2, P3 ;  /* 0x00000004fa03a211 */ /* 0x002fe400018f1406 */
[----:B------:R-:W-:Y:S02]  /*f9f0*/  SHF.R.S32.HI R11, RZ, 0x1f, R11 ;  /* 0x0000001fff0b7819 */ /* 0x000fe4000001140b */
[----:B------:R-:W-:Y:S01]  /*fa00*/  @!P6 LEA R6, P3, R10, R0, 0x2 ;  /* 0x000000000a06e211 */ /* 0x000fe200078610ff */
[----:B------:R1:W-:Y:S01]  /*fa10*/  @!P2 ST.E.64 [R2.64], R140 ;  /* 0x0000008c0200a985 */ /* 0x0003e2000c101b06 */
[C---:B------:R-:W-:Y:S02]  /*fa20*/  IADD3 R14, R250.reuse, 0x10, RZ ;  /* 0x00000010fa0e7810 */ /* 0x040fe40007ffe0ff */
[----:B------:R-:W-:Y:S02]  /*fa30*/  IADD3 R8, R250, 0x20, RZ ;  /* 0x00000020fa087810 */ /* 0x000fe40007ffe0ff */
[----:B------:R-:W-:-:S02]  /*fa40*/  @!P6 LEA.HI.X R7, R10, R4, R11, 0x2, P3 ;  /* 0x000000040a07e211 */ /* 0x000fc400018f140b */
[----:B------:R-:W-:Y:S02]  /*fa50*/  SHF.R.S32.HI R14, RZ, 0x1f, R14 ;  /* 0x0000001fff0e7819 */ /* 0x000fe4000001140e */
[----:B------:R-:W-:Y:S01]  /*fa60*/  ISETP.GE.AND P2, PT, R8, c[0x0][0x3c8], PT ;  /* 0x0000f20008007a0c */ /* 0x000fe20003f46270 */
[----:B------:R4:W-:Y:S01]  /*fa70*/  @!P6 ST.E.64 [R6.64], R144 ;  /* 0x000000900600e985 */ /* 0x0009e2000c101b06 */
[C---:B------:R-:W-:Y:S02]  /*fa80*/  IADD3 R10, R250.reuse, 0x18, RZ ;  /* 0x00000018fa0a7810 */ /* 0x040fe40007ffe0ff */
[----:B------:R-:W-:Y:S02]  /*fa90*/  IADD3 R11, R250, 0x28, RZ ;  /* 0x00000028fa0b7810 */ /* 0x000fe40007ffe0ff */
        /* <DEDUP_REMOVED lines=11> */
[----:B------:R-:W-:Y:S01]  /*fb50*/  IADD3 R14, R250, 0x28, RZ ;  /* 0x00000028fa0e7810 */ /* 0x000fe20007ffe0ff */
[----:B------:R1:W-:Y:S01]  /*fb60*/  @!P1 ST.E.64 [R2.64], R142 ;  /* 0x0000008e02009985 */ /* 0x0003e2000c101b06 */
        /* <DEDUP_REMOVED lines=9> */
[----:B------:R-:W-:Y:S02]  /*fc00*/  SHF.R.S32.HI R16, RZ, 0x1f, R16 ;  /* 0x0000001fff107819 */ /* 0x000fe40000011410 */
[----:B-1----:R-:W-:-:S04]  /*fc10*/  @!P2 LEA R2, P3, R8, R0, 0x2 ;  /* 0x000000000802a211 */ /* 0x002fc800078610ff */
[----:B------:R-:W-:Y:S02]  /*fc20*/  @!P2 LEA.HI.X R3, R8, R4, R9, 0x2, P3 ;  /* 0x000000040803a211 */ /* 0x000fe400018f1409 */
[----:B------:R-:W-:-:S03]  /*fc30*/  @!P6 LEA R8, P3, R11, R0, 0x2 ;  /* 0x000000000b08e211 */ /* 0x000fc600078610ff */
[----:B------:R1:W-:Y:S01]  /*fc40*/  @!P2 ST.E.64 [R2.64], R132 ;  /* 0x000000840200a985 */ /* 0x0003e2000c101b06 */
[----:B------:R-:W-:Y:S02]  /*fc50*/  @!P6 LEA.HI.X R9, R11, R4, R14, 0x2, P3 ;  /* 0x000000040b09e211 */ /* 0x000fe400018f140e */
[----:B------:R-:W-:Y:S02]  /*fc60*/  ISETP.GE.AND P3, PT, R17, c[0x0][0x3c8], PT ;  /* 0x0000f20011007a0c */ /* 0x000fe40003f66270 */
[C---:B----4-:R-:W-:Y:S01]  /*fc70*/  @!P1 LEA R6, P2, R13.reuse, R0, 0x2 ;  /* 0x000000000d069211 */ /* 0x050fe200078410ff */
[----:B------:R4:W-:Y:S01]  /*fc80*/  @!P6 ST.E.64 [R8.64], R134 ;  /* 0x000000860800e985 */ /* 0x0009e2000c101b06 */
[C---:B------:R-:W-:Y:S02]  /*fc90*/  IADD3 R14, R250.reuse, 0x48, RZ ;  /* 0x00000048fa0e7810 */ /* 0x040fe40007ffe0ff */
[----:B------:R-:W-:Y:S02]  /*fca0*/  IADD3 R11, R250, 0x38, RZ ;  /* 0x00000038fa0b7810 */ /* 0x000fe40007ffe0ff */
[----:B------:R-:W-:-:S02]  /*fcb0*/  @!P1 LEA.HI.X R7, R13, R4, R15, 0x2, P2 ;  /* 0x000000040d079211 */ /* 0x000fc400010f140f */
[----:B------:R-:W-:Y:S02]  /*fcc0*/  ISETP.GE.AND P2, PT, R14, c[0x0][0x3c8], PT ;  /* 0x0000f2000e007a0c */ /* 0x000fe40003f46270 */
[----:B------:R-:W-:Y:S01]  /*fcd0*/  SHF.R.S32.HI R11, RZ, 0x1f, R11 ;  /* 0x0000001fff0b7819 */ /* 0x000fe2000001140b */
[----:B------:R5:W-:Y:S01]  /*fce0*/  @!P1 ST.E.64 [R6.64], R136 ;  /* 0x0000008806009985 */ /* 0x000be2000c101b06 */
[C---:B------:R-:W-:Y:S02]  /*fcf0*/  IADD3 R15, R250.reuse, 0x50, RZ ;  /* 0x00000050fa0f7810 */ /* 0x040fe40007ffe0ff */
[----:B------:R-:W-:Y:S02]  /*fd00*/  IADD3 R13, R250, 0x58, RZ ;  /* 0x00000058fa0d7810 */ /* 0x000fe40007ffe0ff */
[----:B------:R-:W-:Y:S02]  /*fd10*/  ISETP.GE.AND P1, PT, R15, c[0x0][0x3c8], PT ;  /* 0x0000f2000f007a0c */ /* 0x000fe40003f26270 */
[----:B-1----:R-:W-:-:S04]  /*fd20*/  @!P0 LEA R2, P6, R10, R0, 0x2 ;  /* 0x000000000a028211 */ /* 0x002fc800078c10ff */
[----:B------:R-:W-:Y:S02]  /*fd30*/  @!P0 LEA.HI.X R3, R10, R4, R11, 0x2, P6 ;  /* 0x000000040a038211 */ /* 0x000fe400030f140b */
[----:B------:R-:W-:-:S03]  /*fd40*/  @!P3 LEA R10, P6, R17, R0, 0x2 ;  /* 0x00000000110ab211 */ /* 0x000fc600078c10ff */
[----:B------:R1:W-:Y:S01]  /*fd50*/  @!P0 ST.E.64 [R2.64], R138 ;  /* 0x0000008a02008985 */ /* 0x0003e2000c101b06 */
[----:B------:R-:W-:Y:S02]  /*fd60*/  @!P3 LEA.HI.X R11, R17, R4, R18, 0x2, P6 ;  /* 0x00000004110bb211 */ /* 0x000fe400030f1412 */
[C---:B----4-:R-:W-:Y:S02]  /*fd70*/  @!P2 LEA R8, P6, R14.reuse, R0, 0x2 ;  /* 0x000000000e08a211 */ /* 0x050fe400078c10ff */
[----:B------:R-:W-:Y:S01]  /*fd80*/  ISETP.GE.AND P0, PT, R13, c[0x0][0x3c8], PT ;  /* 0x0000f2000d007a0c */ /* 0x000fe20003f06270 */
[----:B------:R4:W-:Y:S01]  /*fd90*/  @!P3 ST.E.64 [R10.64], R150 ;  /* 0x000000960a00b985 */ /* 0x0009e2000c101b06 */
[----:B------:R-:W-:Y:S02]  /*fda0*/  @!P2 LEA.HI.X R9, R14, R4, R16, 0x2, P6 ;  /* 0x000000040e09a211 */ /* 0x000fe400030f1410 */
[----:B------:R-:W-:Y:S02]  /*fdb0*/  IADD3 R16, R250, 0x50, RZ ;  /* 0x00000050fa107810 */ /* 0x000fe40007ffe0ff */
[----:B-----5:R-:W-:Y:S01]  /*fdc0*/  @!P1 LEA R6, P6, R15, R0, 0x2 ;  /* 0x000000000f069211 */ /* 0x020fe200078c10ff */
[----:B------:R4:W-:Y:S01]  /*fdd0*/  @!P2 ST.E.64 [R8.64], R146 ;  /* 0x000000920800a985 */ /* 0x0009e2000c101b06 */
[----:B------:R-:W-:-:S02]  /*fde0*/  SHF.R.S32.HI R16, RZ, 0x1f, R16 ;  /* 0x0000001fff107819 */ /* 0x000fc40000011410 */
[----:B------:R-:W-:Y:S02]  /*fdf0*/  IADD3 R14, R250, 0x58, RZ ;  /* 0x00000058fa0e7810 */ /* 0x000fe40007ffe0ff */
[----:B------:R-:W-:Y:S02]  /*fe00*/  @!P1 LEA.HI.X R7, R15, R4, R16, 0x2, P6 ;  /* 0x000000040f079211 */ /* 0x000fe400030f1410 */
[----:B------:R-:W-:-:S03]  /*fe10*/  SHF.R.S32.HI R14, RZ, 0x1f, R14 ;  /* 0x0000001fff0e7819 */ /* 0x000fc6000001140e */
[----:B------:R4:W-:Y:S01]  /*fe20*/  @!P1 ST.E.64 [R6.64], R82 ;  /* 0x0000005206009985 */ /* 0x0009e2000c101b06 */
[----:B-1----:R-:W-:-:S04]  /*fe30*/  @!P0 LEA R2, P6, R13, R0, 0x2 ;  /* 0x000000000d028211 */ /* 0x002fc800078c10ff */
[----:B------:R-:W-:-:S05]  /*fe40*/  @!P0 LEA.HI.X R3, R13, R4, R14, 0x2, P6 ;  /* 0x000000040d038211 */ /* 0x000fca00030f140e */
[----:B------:R4:W-:Y:S04]  /*fe50*/  @!P0 ST.E.64 [R2.64], R80 ;  /* 0x0000005002008985 */ /* 0x0009e8000c101b06 */
.L_x_1435:
[----:B------:R-:W-:Y:S05]  /*fe60*/  BSYNC B0 ;  /* 0x0000000000007941 */ /* 0x000fea0003800000 */
.L_x_1434:
[----:B------:R-:W-:Y:S05]  /*fe70*/  BRA.DIV ~URZ, `(.L_x_1436) ;  /* 0x000058027f007947 */ /* 0x000fea000b800000 */
[----:B-1----:R1:W2:Y:S02]  /*fe80*/  SHFL.IDX PT, R4, R5, 0x2, 0x1c1f ;  /* 0x005c1f0005047f89 */ /* 0x0022a400000e0000 */
.L_x_1520:
[----:B------:R-:W-:Y:S05]  /*fe90*/  BRA.DIV ~URZ, `(.L_x_1437) ;  /* 0x000058527f007947 */ /* 0x000fea000b800000 */
[----:B----4-:R4:W1:Y:S02]  /*fea0*/  SHFL.IDX PT, R0, R12, 0x2, 0x1c1f ;  /* 0x005c1f000c007f89 */ /* 0x01086400000e0000 */
.L_x_1521:
[----:B------:R-:W-:Y:S01]  /*feb0*/  BSSY B0, `(.L_x_1438) ;  /* 0x0000054000007945 */ /* 0x000fe20003800000 */
[----:B------:R-:W-:Y:S05]  /*fec0*/  @P4 BRA `(.L_x_1439) ;  /* 0x0000052000004947 */ /* 0x000fea0003800000 */
[C---:B------:R-:W-:Y:S02]  /*fed0*/  IADD3 R6, R250.reuse, 0x8, RZ ;  /* 0x00000008fa067810 */ /* 0x040fe40007ffe0ff */
[----:B------:R-:W-:Y:S02]  /*fee0*/  ISETP.GE.AND P0, PT, R250, c[0x0][0x3c8], PT ;  /* 0x0000f200fa007a0c */ /* 0x000fe40003f06270 */
[----:B------:R-:W-:Y:S02]  /*fef0*/  ISETP.GE.AND P1, PT, R6, c[0x0][0x3c8], PT ;  /* 0x0000f20006007a0c */ /* 0x000fe40003f26270 */
[C---:B------:R-:W-:Y:S02]  /*ff00*/  IADD3 R16, R250.reuse, 0x10, RZ ;  /* 0x00000010fa107810 */ /* 0x040fe40007ffe0ff */
[C---:B------:R-:W-:Y:S02]  /*ff10*/  IADD3 R10, R250.reuse, 0x18, RZ ;  /* 0x00000018fa0a7810 */ /* 0x040fe40007ffe0ff */
[----:B------:R-:W-:-:S02]  /*ff20*/  IADD3 R7, R250, 0x8, RZ ;  /* 0x00000008fa077810 */ /* 0x000fc40007ffe0ff */
[----:B------:R-:W-:Y:S02]  /*ff30*/  ISETP.GE.AND P2, PT, R16, c[0x0][0x3c8], PT ;  /* 0x0000f20010007a0c */ /* 0x000fe40003f46270 */
[----:B------:R-:W-:Y:S02]  /*ff40*/  SHF.R.S32.HI R11, RZ, 0x1f, R250 ;  /* 0x0000001fff0b7819 */ /* 0x000fe400000114fa */
[-C--:B-1----:R-:W-:Y:S02]  /*ff50*/  @!P0 LEA R2, P6, R250, R0.reuse, 0x2 ;  /* 0x00000000fa028211 */ /* 0x082fe400078c10ff */
[----:B------:R-:W-:Y:S02]  /*ff60*/  ISETP.GE.AND P4, PT, R10, c[0x0][0x3c8], PT ;  /* 0x0000f2000a007a0c */ /* 0x000fe40003f86270 */
[----:B------:R-:W-:Y:S02]  /*ff70*/  SHF.R.S32.HI R7, RZ, 0x1f, R7 ;  /* 0x0000001fff077819 */ /* 0x000fe40000011407 */
[----:B------:R-:W-:-:S02]  /*ff80*/  @!P1 LEA R8, P3, R6, R0, 0x2 ;  /* 0x0000000006089211 */ /* 0x000fc400078610ff */
[-C--:B--2---:R-:W-:Y:S02]  /*ff90*/  @!P0 LEA.HI.X R3, R250, R4.reuse, R11, 0x2, P6 ;  /* 0x00000004fa038211 */ /* 0x084fe400030f140b */
[----:B------:R-:W-:Y:S02]  /*ffa0*/  @!P1 LEA.HI.X R9, R6, R4, R7, 0x2, P3 ;  /* 0x0000000406099211 */ /* 0x000fe400018f1407 */
[C---:B------:R-:W-:Y:S01]  /*ffb0*/  IADD3 R14, R250.reuse, 0x20, RZ ;  /* 0x00000020fa0e7810 */ /* 0x040fe20007ffe0ff */
[----:B------:R1:W-:Y:S01]  /*ffc0*/  @!P0 ST.E.64 [R2.64], R36 ;  /* 0x0000002402008985 */ /* 0x0003e2000c101b06 */
[C---:B------:R-:W-:Y:S02]  /*ffd0*/  IADD3 R13, R250.reuse, 0x28, RZ ;  /* 0x00000028fa0d7810 */ /* 0x040fe40007ffe0ff */
[C---:B------:R-:W-:Y:S01]  /*ffe0*/  IADD3 R17, R250.reuse, 0x10, RZ ;  /* 0x00000010fa117810 */ /* 0x040fe20007ffe0ff */
[----:B------:R2:W-:Y:S01]  /*fff0*/  @!P1 ST.E.64 [R8.64], R38 ;  /* 0x0000002608009985 */ /* 0x0005e2000c101b06 */
[----:B------:R-:W-:-:S02]  /*10000*/  IADD3 R15, R250, 0x18, RZ ;  /* 0x00000018fa0f7810 */ /* 0x000fc40007ffe0ff */
[----:B------:R-:W-:Y:S02]  /*10010*/  ISETP.GE.AND P3, PT, R14, c[0x0][0x3c8], PT ;  /* 0x0000f2000e007a0c */ /* 0x000fe40003f66270 */
[----:B------:R-:W-:Y:S02]  /*10020*/  ISETP.GE.AND P1, PT, R13, c[0x0][0x3c8], PT ;  /* 0x0000f2000d007a0c */ /* 0x000fe40003f26270 */
[----:B------:R-:W-:Y:S02]  /*10030*/  @!P2 LEA R6, P0, R16, R0, 0x2 ;  /* 0x000000001006a211 */ /* 0x000fe400078010ff */
[----:B------:R-:W-:Y:S02]  /*10040*/  SHF.R.S32.HI R17, RZ, 0x1f, R17 ;  /* 0x0000001fff117819 */ /* 0x000fe40000011411 */
[----:B------:R-:W-:Y:S02]  /*10050*/  SHF.R.S32.HI R15, RZ, 0x1f, R15 ;  /* 0x0000001fff0f7819 */ /* 0x000fe4000001140f */
[----:B------:R-:W-:-:S02]  /*10060*/  IADD3 R11, R250, 0x30, RZ ;  /* 0x00000030fa0b7810 */ /* 0x000fc40007ffe0ff */
[----:B------:R-:W-:Y:S02]  /*10070*/  @!P2 LEA.HI.X R7, R16, R4, R17, 0x2, P0 ;  /* 0x000000041007a211 */ /* 0x000fe400000f1411 */
[----:B------:R-:W-:Y:S02]  /*10080*/  ISETP.GE.AND P0, PT, R11, c[0x0][0x3c8], PT ;  /* 0x0000f2000b007a0c */ /* 0x000fe40003f06270 */
[C---:B------:R-:W-:Y:S01]  /*10090*/  IADD3 R16, R250.reuse, 0x20, RZ ;  /* 0x00000020fa107810 */ /* 0x040fe20007ffe0ff */
[----:B------:R5:W-:Y:S01]  /*100a0*/  @!P2 ST.E.64 [R6.64], R40 ;  /* 0x000000280600a985 */ /* 0x000be2000c101b06 */
[----:B------:R-:W-:Y:S02]  /*100b0*/  IADD3 R17, R250, 0x48, RZ ;  /* 0x00000048fa117810 */ /* 0x000fe40007ffe0ff */
[----:B------:R-:W-:Y:S02]  /*100c0*/  SHF.R.S32.HI R16, RZ, 0x1f, R16 ;  /* 0x0000001fff107819 */ /* 0x000fe40000011410 */
[----:B-1----:R-:W-:-:S02]  /*100d0*/  @!P4 LEA R2, P6, R10, R0, 0x2 ;  /* 0x000000000a02c211 */ /* 0x002fc400078c10ff */
[----:B------:R-:W-:Y:S02]  /*100e0*/  IADD3 R18, R250, 0x48, RZ ;  /* 0x00000048fa127810 */ /* 0x000fe40007ffe0ff */
[----:B------:R-:W-:Y:S02]  /*100f0*/  @!P4 LEA.HI.X R3, R10, R4, R15, 0x2, P6 ;  /* 0x000000040a03c211 */ /* 0x000fe400030f140f */
[----:B------:R-:W-:Y:S02]  /*10100*/  IADD3 R15, R250, 0x28, RZ ;  /* 0x00000028fa0f7810 */ /* 0x000fe40007ffe0ff */
[----:B--2---:R-:W-:Y:S01]  /*10110*/  @!P3 LEA R8, P2, R14, R0, 0x2 ;  /* 0x000000000e08b211 */ /* 0x004fe200078410ff */
[----:B------:R1:W-:Y:S01]  /*10120*/  @!P4 ST.E.64 [R2.64], R42 ;  /* 0x0000002a0200c985 */ /* 0x0003e2000c101b06 */
[----:B------:R-:W-:Y:S02]  /*10130*/  SHF.R.S32.HI R15, RZ, 0x1f, R15 ;  /* 0x0000001fff0f7819 */ /* 0x000fe4000001140f */
[----:B------:R-:W-:-:S02]  /*10140*/  IADD3 R10, R250, 0x38, RZ ;  /* 0x00000038fa0a7810 */ /* 0x000fc40007ffe0ff */
[----:B------:R-:W-:Y:S02]  /*10150*/  @!P3 LEA.HI.X R9, R14, R4, R16, 0x2, P2 ;  /* 0x000000040e09b211 */ /* 0x000fe400010f1410 */
[----:B------:R-:W-:Y:S02]  /*10160*/  ISETP.GE.AND P4, PT, R10, c[0x0][0x3c8], PT ;  /* 0x0000f2000a007a0c */ /* 0x000fe40003f86270 */
[C---:B------:R-:W-:Y:S01]  /*10170*/  IADD3 R14, R250.reuse, 0x40, RZ ;  /* 0x00000040fa0e7810 */ /* 0x040fe20007ffe0ff */
[----:B------:R-:W-:Y:S01]  /*10180*/  @!P3 ST.E.64 [R8.64], R66 ;  /* 0x000000420800b985 */ /* 0x000fe2000c101b06 */
[----:B------:R-:W-:Y:S02]  /*10190*/  IADD3 R16, R250, 0x40, RZ ;  /* 0x00000040fa107810 */ /* 0x000fe40007ffe0ff */
[----:B------:R-:W-:Y:S02]  /*101a0*/  ISETP.GE.AND P3, PT, R14, c[0x0][0x3c8], PT ;  /* 0x0000f2000e007a0c */ /* 0x000fe40003f66270 */
[----:B-----5:R-:W-:-:S02]  /*101b0*/  @!P0 LEA R6, P2, R11, R0, 0x2 ;  /* 0x000000000b068211 */ /* 0x020fc400078410ff */
[----:B------:R-:W-:Y:S02]  /*101c0*/  SHF.R.S32.HI R16, RZ, 0x1f, R16 ;  /* 0x0000001fff107819 */ /* 0x000fe40000011410 */
        /* <DEDUP_REMOVED lines=10> */
[----:B------:R-:W-:Y:S01]  /*10270*/  ISETP.GE.AND P2, PT, R17, c[0x0][0x3c8], PT ;  /* 0x0000f20011007a0c */ /* 0x000fe20003f46270 */
[----:B------:R2:W-:Y:S01]  /*10280*/  @!P0 ST.E.64 [R6.64], R48 ;  /* 0x0000003006008985 */ /* 0x0005e2000c101b06 */
[----:B------:R-:W-:Y:S02]  /*10290*/  IADD3 R13, R250, 0x58, RZ ;  /* 0x00000058fa0d7810 */ /* 0x000fe40007ffe0ff */
[----:B------:R-:W-:Y:S02]  /*102a0*/  SHF.R.S32.HI R11, RZ, 0x1f, R11 ;  /* 0x0000001fff0b7819 */ /* 0x000fe4000001140b */
        /* <DEDUP_REMOVED lines=20> */
.L_x_1439:
[----:B------:R-:W-:Y:S05]  /*103f0*/  BSYNC B0 ;  /* 0x0000000000007941 */ /* 0x000fea0003800000 */
.L_x_1438:
[----:B------:R-:W-:Y:S05]  /*10400*/  BRA.DIV ~URZ, `(.L_x_1440) ;  /* 0x000053427f007947 */ /* 0x000fea000b800000 */
[----:B--2---:R2:W3:Y:S04]  /*10410*/  SHFL.IDX PT, R4, R5, 0x3, 0x1c1f ;  /* 0x007c1f0005047f89 */ /* 0x0044e800000e0000 */
[----:B-1----:R2:W1:Y:S02]  /*10420*/  SHFL.IDX PT, R0, R12, 0x3, 0x1c1f ;  /* 0x007c1f000c007f89 */ /* 0x00246400000e0000 */
.L_x_1522:
[----:B------:R-:W-:Y:S05]  /*10430*/  @P5 BRA `(.L_x_1428) ;  /* 0x0000122000005947 */ /* 0x000fea0003800000 */
[C---:B---3--:R-:W-:Y:S02]  /*10440*/  IADD3 R8, R250.reuse, 0x8, RZ ;  /* 0x00000008fa087810 */ /* 0x048fe40007ffe0ff */
[----:B------:R-:W-:Y:S02]  /*10450*/  ISETP.GE.AND P4, PT, R250, c[0x0][0x3c8], PT ;  /* 0x0000f200fa007a0c */ /* 0x000fe40003f86270 */
[----:B------:R-:W-:Y:S02]  /*10460*/  ISETP.GE.AND P3, PT, R8, c[0x0][0x3c8], PT ;  /* 0x0000f20008007a0c */ /* 0x000fe40003f66270 */
[----:B------:R-:W-:-:S02]  /*10470*/  IADD3 R15, R250, 0x10, RZ ;  /* 0x00000010fa0f7810 */ /* 0x000fc40007ffe0ff */
[C---:B--2-4-:R-:W-:Y:S02]  /*10480*/  IADD3 R12, R250.reuse, 0x18, RZ ;  /* 0x00000018fa0c7810 */ /* 0x054fe40007ffe0ff */
[----:B------:R-:W-:Y:S02]  /*10490*/  IADD3 R5, R250, 0x20, RZ ;  /* 0x00000020fa057810 */ /* 0x000fe40007ffe0ff */
[----:B------:R-:W-:Y:S02]  /*104a0*/  ISETP.GE.AND P2, PT, R15, c[0x0][0x3c8], PT ;  /* 0x0000f2000f007a0c */ /* 0x000fe40003f46270 */
[----:B------:R-:W-:Y:S02]  /*104b0*/  ISETP.GE.AND P1, PT, R12, c[0x0][0x3c8], PT ;  /* 0x0000f2000c007a0c */ /* 0x000fe40003f26270 */
[C---:B------:R-:W-:Y:S02]  /*104c0*/  IADD3 R9, R250.reuse, 0x8, RZ ;  /* 0x00000008fa097810 */ /* 0x040fe40007ffe0ff */
[----:B-1----:R-:W-:-:S02]  /*104d0*/  @!P4 LEA R6, P6, R250, R0, 0x2 ;  /* 0x00000000fa06c211 */ /* 0x002fc400078c10ff */
[----:B------:R-:W-:Y:S02]  /*104e0*/  SHF.R.S32.HI R10, RZ, 0x1f, R250 ;  /* 0x0000001fff0a7819 */ /* 0x000fe400000114fa */
[----:B------:R-:W-:Y:S02]  /*104f0*/  ISETP.GE.AND P0, PT, R5, c[0x0][0x3c8], PT ;  /* 0x0000f20005007a0c */ /* 0x000fe40003f06270 */
[----:B------:R-:W-:Y:S02]  /*10500*/  SHF.R.S32.HI R9, RZ, 0x1f, R9 ;  /* 0x0000001fff097819 */ /* 0x000fe40000011409 */
[----:B------:R-:W-:Y:S02]  /*10510*/  @!P3 LEA R2, P5, R8, R0, 0x2 ;  /* 0x000000000802b211 */ /* 0x000fe400078a10ff */
[C---:B------:R-:W-:Y:S02]  /*10520*/  @!P4 LEA.HI.X R7, R250.reuse, R4, R10, 0x2, P6 ;  /* 0x00000004fa07c211 */ /* 0x040fe400030f140a */
[----:B------:R-:W-:-:S02]  /*10530*/  IADD3 R14, R250, 0x28, RZ ;  /* 0x00000028fa0e7810 */ /* 0x000fc40007ffe0ff */
[----:B------:R-:W-:Y:S01]  /*10540*/  IADD3 R16, R250, 0x10, RZ ;  /* 0x00000010fa107810 */ /* 0x000fe20007ffe0ff */
[----:B------:R1:W-:Y:S01]  /*10550*/  @!P4 ST.E.64 [R6.64], R60 ;  /* 0x0000003c0600c985 */ /* 0x0003e2000c101b06 */
[----:B------:R-:W-:Y:S02]  /*10560*/  @!P3 LEA.HI.X R3, R8, R4, R9, 0x2, P5 ;  /* 0x000000040803b211 */ /* 0x000fe400028f1409 */
[C---:B------:R-:W-:Y:S02]  /*10570*/  IADD3 R13, R250.reuse, 0x18, RZ ;  /* 0x00000018fa0d7810 */ /* 0x040fe40007ffe0ff */
[----:B------:R-:W-:Y:S01]  /*10580*/  IADD3 R11, R250, 0x20, RZ ;  /* 0x00000020fa0b7810 */ /* 0x000fe20007ffe0ff */
[----:B------:R2:W-:Y:S01]  /*10590*/  @!P3 ST.E.64 [R2.64], R34 ;  /* 0x000000220200b985 */ /* 0x0005e2000c101b06 */
[----:B------:R-:W-:Y:S02]  /*105a0*/  @!P2 LEA R8, P5, R15, R0, 0x2 ;  /* 0x000000000f08a211 */ /* 0x000fe400078a10ff */
[----:B------:R-:W-:-:S02]  /*105b0*/  ISETP.GE.AND P4, PT, R14, c[0x0][0x3c8], PT ;  /* 0x0000f2000e007a0c */ /* 0x000fc40003f86270 */
[----:B------:R-:W-:Y:S02]  /*105c0*/  SHF.R.S32.HI R16, RZ, 0x1f, R16 ;  /* 0x0000001fff107819 */ /* 0x000fe40000011410 */
[----:B------:R-:W-:Y:S02]  /*105d0*/  IADD3 R10, R250, 0x30, RZ ;  /* 0x00000030fa0a7810 */ /* 0x000fe40007ffe0ff */
[----:B------:R-:W-:Y:S02]  /*105e0*/  SHF.R.S32.HI R13, RZ, 0x1f, R13 ;  /* 0x0000001fff0d7819 */ /* 0x000fe4000001140d */
[----:B------:R-:W-:Y:S02]  /*105f0*/  SHF.R.S32.HI R11, RZ, 0x1f, R11 ;  /* 0x0000001fff0b7819 */ /* 0x000fe4000001140b */
[----:B------:R-:W-:Y:S02]  /*10600*/  @!P2 LEA.HI.X R9, R15, R4, R16, 0x2, P5 ;  /* 0x000000040f09a211 */ /* 0x000fe400028f1410 */
[----:B------:R-:W-:-:S02]  /*10610*/  ISETP.GE.AND P5, PT, R10, c[0x0][0x3c8], PT ;  /* 0x0000f2000a007a0c */ /* 0x000fc40003fa6270 */
[C---:B------:R-:W-:Y:S01]  /*10620*/  IADD3 R16, R250.reuse, 0x28, RZ ;  /* 0x00000028fa107810 */ /* 0x040fe20007ffe0ff */
[----:B------:R-:W-:Y:S01]  /*10630*/  @!P2 ST.E.64 [R8.64], R70 ;  /* 0x000000460800a985 */ /* 0x000fe2000c101b06 */
[----:B------:R-:W-:Y:S02]  /*10640*/  IADD3 R15, R250, 0x40, RZ ;  /* 0x00000040fa0f7810 */ /* 0x000fe40007ffe0ff */
[----:B------:R-:W-:Y:S02]  /*10650*/  SHF.R.S32.HI R16, RZ, 0x1f, R16 ;  /* 0x0000001fff107819 */ /* 0x000fe40000011410 */
[C---:B-1----:R-:W-:Y:S02]  /*10660*/  @!P1 LEA R6, P6, R12.reuse, R0, 0x2 ;  /* 0x000000000c069211 */ /* 0x042fe400078c10ff */
[----:B------:R-:W-:Y:S02]  /*10670*/  ISETP.GE.AND P2, PT, R15, c[0x0][0x3c8], PT ;  /* 0x0000f2000f007a0c */ /* 0x000fe40003f46270 */
[----:B------:R-:W-:-:S02]  /*10680*/  @!P1 LEA.HI.X R7, R12, R4, R13, 0x2, P6 ;  /* 0x000000040c079211 */ /* 0x000fc400030f140d */
[C---:B--2---:R-:W-:Y:S02]  /*10690*/  @!P0 LEA R2, P3, R5.reuse, R0, 0x2 ;  /* 0x0000000005028211 */ /* 0x044fe400078610ff */
[----:B------:R-:W-:Y:S01]  /*106a0*/  IADD3 R12, R250, 0x38, RZ ;  /* 0x00000038fa0c7810 */ /* 0x000fe20007ffe0ff */
[----:B------:R1:W-:Y:S01]  /*106b0*/  @!P1 ST.E.64 [R6.64], R64 ;  /* 0x0000004006009985 */ /* 0x0003e2000c101b06 */
[----:B------:R-:W-:Y:S02]  /*106c0*/  @!P0 LEA.HI.X R3, R5, R4, R11, 0x2, P3 ;  /* 0x0000000405038211 */ /* 0x000fe400018f140b */
[----:B------:R-:W-:Y:S02]  /*106d0*/  ISETP.GE.AND P3, PT, R12, c[0x0][0x3c8], PT ;  /* 0x0000f2000c007a0c */ /* 0x000fe40003f66270 */
[C---:B------:R-:W-:Y:S01]  /*106e0*/  IADD3 R11, R250.reuse, 0x30, RZ ;  /* 0x00000030fa0b7810 */ /* 0x040fe20007ffe0ff */
[----:B------:R2:W-:Y:S01]  /*106f0*/  @!P0 ST.E.64 [R2.64], R30 ;  /* 0x0000001e02008985 */ /* 0x0005e2000c101b06 */
[----:B------:R-:W-:-:S02]  /*10700*/  IADD3 R13, R250, 0x48, RZ ;  /* 0x00000048fa0d7810 */ /* 0x000fc40007ffe0ff */
[----:B------:R-:W-:Y:S02]  /*10710*/  IADD3 R5, R250, 0x50, RZ ;  /* 0x00000050fa057810 */ /* 0x000fe40007ffe0ff */
[----:B------:R-:W-:Y:S02]  /*10720*/  SHF.R.S32.HI R11, RZ, 0x1f, R11 ;  /* 0x0000001fff0b7819 */ /* 0x000fe4000001140b */
[----:B------:R-:W-:Y:S02]  /*10730*/  ISETP.GE.AND P1, PT, R13, c[0x0][0x3c8], PT ;  /* 0x0000f2000d007a0c */ /* 0x000fe40003f26270 */
[----:B-1----:R-:W-:-:S04]  /*10740*/  @!P4 LEA R6, P0, R14, R0, 0x2 ;  /* 0x000000000e06c211 */ /* 0x002fc800078010ff */
[----:B------:R-:W-:Y:S02]  /*10750*/  @!P4 LEA.HI.X R7, R14, R4, R16, 0x2, P0 ;  /* 0x000000040e07c211 */ /* 0x000fe400000f1410 */
[----:B--2---:R-:W-:Y:S02]  /*10760*/  @!P5 LEA R2, P6, R10, R0, 0x2 ;  /* 0x000000000a02d211 */ /* 0x004fe400078c10ff */
[----:B------:R-:W-:Y:S01]  /*10770*/  IADD3 R14, R250, 0x38, RZ ;  /* 0x00000038fa0e7810 */ /* 0x000fe20007ffe0ff */
[----:B------:R1:W-:Y:S01]  /*10780*/  @!P4 ST.E.64 [R6.64], R46 ;  /* 0x0000002e0600c985 */ /* 0x0003e2000c101b06 */
[----:B------:R-:W-:Y:S02]  /*10790*/  ISETP.GE.AND P0, PT, R5, c[0x0][0x3c8], PT ;  /* 0x0000f20005007a0c */ /* 0x000fe40003f06270 */
[----:B------:R-:W-:Y:S02]  /*107a0*/  @!P5 LEA.HI.X R3, R10, R4, R11, 0x2, P6 ;  /* 0x000000040a03d211 */ /* 0x000fe400030f140b */
[----:B------:R-:W-:-:S02]  /*107b0*/  @!P3 LEA R10, P4, R12, R0, 0x2 ;  /* 0x000000000c0ab211 */ /* 0x000fc400078810ff */
[----:B------:R-:W-:Y:S01]  /*107c0*/  SHF.R.S32.HI R14, RZ, 0x1f, R14 ;  /* 0x0000001fff0e7819 */ /* 0x000fe2000001140e */
[----:B------:R2:W-:Y:S01]  /*107d0*/  @!P5 ST.E.64 [R2.64], R50 ;  /* 0x000000320200d985 */ /* 0x0005e2000c101b06 */
[----:B------:R-:W-:Y:S02]  /*107e0*/  IADD3 R16, R250, 0x40, RZ ;  /* 0x00000040fa107810 */ /* 0x000fe40007ffe0ff */
[----:B------:R-:W-:Y:S02]  /*107f0*/  @!P3 LEA.HI.X R11, R12, R4, R14, 0x2, P4 ;  /* 0x000000040c0bb211 */ /* 0x000fe400020f140e */
[C---:B------:R-:W-:Y:S02]  /*10800*/  IADD3 R14, R250.reuse, 0x48, RZ ;  /* 0x00000048fa0e7810 */ /* 0x040fe40007ffe0ff */
[----:B------:R-:W-:Y:S01]  /*10810*/  IADD3 R12, R250, 0x50, RZ ;  /* 0x00000050fa0c7810 */ /* 0x000fe20007ffe0ff */
[----:B------:R3:W-:Y:S01]  /*10820*/  @!P3 ST.E.64 [R10.64], R62 ;  /* 0x0000003e0a00b985 */ /* 0x0007e2000c101b06 */
[----:B------:R-:W-:-:S02]  /*10830*/  @!P2 LEA R8, P6, R15, R0, 0x2 ;  /* 0x000000000f08a211 */ /* 0x000fc400078c10ff */
[----:B------:R-:W-:Y:S02]  /*10840*/  SHF.R.S32.HI R16, RZ, 0x1f, R16 ;  /* 0x0000001fff107819 */ /* 0x000fe40000011410 */
[----:B------:R-:W-:Y:S02]  /*10850*/  SHF.R.S32.HI R14, RZ, 0x1f, R14 ;  /* 0x0000001fff0e7819 */ /* 0x000fe4000001140e */
[----:B------:R-:W-:Y:S02]  /*10860*/  SHF.R.S32.HI R12, RZ, 0x1f, R12 ;  /* 0x0000001fff0c7819 */ /* 0x000fe4000001140c */
[----:B------:R-:W-:Y:S02]  /*10870*/  @!P2 LEA.HI.X R9, R15, R4, R16, 0x2, P6 ;  /* 0x000000040f09a211 */ /* 0x000fe400030f1410 */
[----:B-1----:R-:W-:-:S03]  /*10880*/  @!P1 LEA R6, P5, R13, R0, 0x2 ;  /* 0x000000000d069211 */ /* 0x002fc600078a10ff */
[----:B------:R3:W-:Y:S01]  /*10890*/  @!P2 ST.E.64 [R8.64], R58 ;  /* 0x0000003a0800a985 */ /* 0x0007e2000c101b06 */
[----:B------:R-:W-:Y:S02]  /*108a0*/  @!P1 LEA.HI.X R7, R13, R4, R14, 0x2, P5 ;  /* 0x000000040d079211 */ /* 0x000fe400028f140e */
[----:B--2---:R-:W-:-:S03]  /*108b0*/  @!P0 LEA R2, P4, R5, R0, 0x2 ;  /* 0x0000000005028211 */ /* 0x004fc600078810ff */
[----:B------:R3:W-:Y:S01]  /*108c0*/  @!P1 ST.E.64 [R6.64], R54 ;  /* 0x0000003606009985 */ /* 0x0007e2000c101b06 */
[----:B------:R-:W-:Y:S02]  /*108d0*/  @!P0 LEA.HI.X R3, R5, R4, R12, 0x2, P4 ;  /* 0x0000000405038211 */ /* 0x000fe400020f140c */
[----:B------:R-:W-:-:S03]  /*108e0*/  IADD3 R5, R250, 0x58, RZ ;  /* 0x00000058fa057810 */ /* 0x000fc60007ffe0ff */
[----:B------:R3:W-:Y:S01]  /*108f0*/  @!P0 ST.E.64 [R2.64], R32 ;  /* 0x0000002002008985 */ /* 0x0007e2000c101b06 */
[----:B------:R-:W-:-:S13]  /*10900*/  ISETP.GE.AND P0, PT, R5, c[0x0][0x3c8], PT ;  /* 0x0000f20005007a0c */ /* 0x000fda0003f06270 */
[----:B------:R-:W-:Y:S05]  /*10910*/  @P0 BRA `(.L_x_1428) ;  /* 0x00000d4000000947 */ /* 0x000fea0003800000 */
[----:B------:R-:W-:Y:S02]  /*10920*/  IADD3 R12, R250, 0x58, RZ ;  /* 0x00000058fa0c7810 */ /* 0x000fe40007ffe0ff */
[----:B---3--:R-:W-:Y:S02]  /*10930*/  LEA R2, P0, R5, R0, 0x2 ;  /* 0x0000000005027211 */ /* 0x008fe400078010ff */
[----:B------:R-:W-:-:S04]  /*10940*/  SHF.R.S32.HI R12, RZ, 0x1f, R12 ;  /* 0x0000001fff0c7819 */ /* 0x000fc8000001140c */
[----:B------:R-:W-:-:S05]  /*10950*/  LEA.HI.X R3, R5, R4, R12, 0x2, P0 ;  /* 0x0000000405037211 */ /* 0x000fca00000f140c */
[----:B------:R1:W-:Y:S01]  /*10960*/  ST.E.64 [R2.64], R26 ;  /* 0x0000001a02007985 */ /* 0x0003e2000c101b06 */
[----:B------:R-:W-:Y:S05]  /*10970*/  BRA `(.L_x_1428) ;  /* 0x00000ce000007947 */ /* 0x000fea0003800000 */
.L_x_1413:
        /* <DEDUP_REMOVED lines=22> */
.L_x_1441:
        /* <DEDUP_REMOVED lines=58> */
.L_x_1443:
[----:B------:R-:W-:Y:S05]  /*10e80*/  BSYNC B0 ;  /* 0x0000000000007941 */ /* 0x000fea0003800000 */
.L_x_1442:
[----:B------:R-:W-:-:S13]  /*10e90*/  ISETP.GT.AND P0, PT, R19, 0x1, PT ;  /* 0x000000011300780c */ /* 0x000fda0003f04270 */
[----:B------:R-:W-:Y:S05]  /*10ea0*/  @P0 BRA `(.L_x_1428) ;  /* 0x000007b000000947 */ /* 0x000fea0003800000 */
[----:B------:R-:W-:Y:S01]  /*10eb0*/  MOV R2, c[0x0][0x4e8] ;  /* 0x00013a0000027a02 */ /* 0x000fe20000000f00 */
[----:B-1----:R-:W-:Y:S01]  /*10ec0*/  IMAD R0, R18, c[0x0][0x3a0], RZ ;  /* 0x0000e80012007a24 */ /* 0x002fe200078e02ff */
[----:B------:R-:W-:Y:S01]  /*10ed0*/  IADD3 R4, R231, R249, RZ ;  /* 0x000000f9e7047210 */ /* 0x000fe20007ffe0ff */
[----:B------:R-:W-:Y:S01]  /*10ee0*/  IMAD R5, R21, c[0x0][0x3f0], RZ ;  /* 0x0000fc0015057a24 */ /* 0x000fe200078e02ff */
[----:B------:R-:W-:Y:S01]  /*10ef0*/  ISETP.NE.AND P0, PT, R2, 0x1, PT ;  /* 0x000000010200780c */ /* 0x000fe20003f05270 */
[----:B------:R-:W-:-:S04]  /*10f00*/  IMAD.WIDE.U32 R2, R6, c[0x0][0x3a0], RZ ;  /* 0x0000e80006027a25 */ /* 0x000fc800078e00ff */
[----:B------:R-:W-:Y:S01]  /*10f10*/  IMAD R6, R6, c[0x0][0x3a4], R0 ;  /* 0x0000e90006067a24 */ /* 0x000fe200078e0200 */
[----:B------:R-:W-:Y:S01]  /*10f20*/  MOV R0, R4 ;  /* 0x0000000400007202 */ /* 0x000fe20000000f00 */
[----:B------:R-:W-:-:S03]  /*10f30*/  IMAD R7, R13, c[0x0][0x3f4], R5 ;  /* 0x0000fd000d077a24 */ /* 0x000fc600078e0205 */
[----:B------:R-:W-:-:S03]  /*10f40*/  IADD3 R3, R3, R6, RZ ;  /* 0x0000000603037210 */ /* 0x000fc60007ffe0ff */
        /* <DEDUP_REMOVED lines=22> */
.L_x_1523:
[----:B------:R-:W-:Y:S05]  /*110b0*/  BRA.DIV ~URZ, `(.L_x_1445) ;  /* 0x000047c27f007947 */ /* 0x000fea000b800000 */
[----:B------:R3:W4:Y:S02]  /*110c0*/  SHFL.IDX PT, R0, R12, RZ, 0x1c1f ;  /* 0x001c1fff0c007589 */ /* 0x00072400000e0000 */
.L_x_1524:
        /* <DEDUP_REMOVED lines=20> */
.L_x_1447:
[----:B------:R-:W-:Y:S05]  /*11210*/  BSYNC B0 ;  /* 0x0000000000007941 */ /* 0x000fea0003800000 */
.L_x_1446:
[----:B------:R-:W-:Y:S05]  /*11220*/  BRA.DIV ~URZ, `(.L_x_1448) ;  /* 0x000046b27f007947 */ /* 0x000fea000b800000 */
[----:B--2---:R2:W1:Y:S04]  /*11230*/  SHFL.IDX PT, R4, R5, 0x1, 0x1c1f ;  /* 0x003c1f0005047f89 */ /* 0x00446800000e0000 */
[----:B----4-:R2:W4:Y:S02]  /*11240*/  SHFL.IDX PT, R0, R12, 0x1, 0x1c1f ;  /* 0x003c1f000c007f89 */ /* 0x01052400000e0000 */
.L_x_1525:
        /* <DEDUP_REMOVED lines=19> */
.L_x_1450:
[----:B------:R-:W-:Y:S05]  /*11380*/  BSYNC B0 ;  /* 0x0000000000007941 */ /* 0x000fea0003800000 */
.L_x_1449:
[----:B------:R-:W-:Y:S05]  /*11390*/  BRA.DIV ~URZ, `(.L_x_1451) ;  /* 0x000046027f007947 */ /* 0x000fea000b800000 */
[----:B-1----:R1:W2:Y:S02]  /*113a0*/  SHFL.IDX PT, R4, R5, 0x2, 0x1c1f ;  /* 0x005c1f0005047f89 */ /* 0x0022a400000e0000 */
.L_x_1526:
[----:B------:R-:W-:Y:S05]  /*113b0*/  BRA.DIV ~URZ, `(.L_x_1452) ;  /* 0x000046527f007947 */ /* 0x000fea000b800000 */
[----:B----4-:R4:W1:Y:S02]  /*113c0*/  SHFL.IDX PT, R0, R12, 0x2, 0x1c1f ;  /* 0x005c1f000c007f89 */ /* 0x01086400000e0000 */
.L_x_1527:
        /* <DEDUP_REMOVED lines=19> */
.L_x_1454:
[----:B------:R-:W-:Y:S05]  /*11500*/  BSYNC B0 ;  /* 0x0000000000007941 */ /* 0x000fea0003800000 */
.L_x_1453:
[----:B------:R-:W-:Y:S05]  /*11510*/  BRA.DIV ~URZ, `(.L_x_1455) ;  /* 0x000045527f007947 */ /* 0x000fea000b800000 */
[----:B--2---:R2:W3:Y:S04]  /*11520*/  SHFL.IDX PT, R4, R5, 0x3, 0x1c1f ;  /* 0x007c1f0005047f89 */ /* 0x0044e800000e0000 */
[----:B-1----:R2:W1:Y:S02]  /*11530*/  SHFL.IDX PT, R0, R12, 0x3, 0x1c1f ;  /* 0x007c1f000c007f89 */ /* 0x00246400000e0000 */
.L_x_1528:
        /* <DEDUP_REMOVED lines=18> */
.L_x_1428:
[----:B------:R-:W-:Y:S05]  /*11660*/  BSYNC B1 ;  /* 0x0000000000017941 */ /* 0x000fea0003800000 */
.L_x_1412:
[----:B-1--4-:R-:W4:Y:S02]  /*11670*/  LDL R0, [R1+0x38] ;  /* 0x0000380001007983 */ /* 0x012f240000100800 */
        /* <DEDUP_REMOVED lines=14> */
.L_x_1529:
[----:B------:R-:W-:Y:S05]  /*11760*/  BRA.DIV ~URZ, `(.L_x_1458) ;  /* 0x000044327f007947 */ /* 0x000fea000b800000 */
[----:B------:R3:W4:Y:S02]  /*11770*/  SHFL.IDX PT, R8, R74, 0x1, 0x1f ;  /* 0x00201f004a087f89 */ /* 0x00072400000e0000 */
.L_x_1530:
        /* <DEDUP_REMOVED lines=19> */
.L_x_1531:
        /* <DEDUP_REMOVED lines=16> */
.L_x_1532:
[----:B---3--:R-:W-:Y:S01]  /*119b0*/  IMAD R0, R0, c[0x0][0x538], RZ ;  /* 0x00014e0000007a24 */ /* 0x008fe200078e02ff */
[----:B------:R-:W-:Y:S04]  /*119c0*/  BSSY B1, `(.L_x_1461) ;  /* 0x00000ce000017945 */ /* 0x000fe80003800000 */
[----:B----4-:R-:W-:-:S04]  /*119d0*/  IADD3 R8, R0, R8, RZ ;  /* 0x0000000800087210 */ /* 0x010fc80007ffe0ff */
[----:B--2---:R-:W-:-:S13]  /*119e0*/  ISETP.GT.AND P6, PT, R8, R9, PT ;  /* 0x000000090800720c */ /* 0x004fda0003fc4270 */
[----:B------:R-:W-:Y:S05]  /*119f0*/  @P6 BRA `(.L_x_1462) ;  /* 0x0000025000006947 */ /* 0x000fea0003800000 */
.L_x_1466:
        /* <DEDUP_REMOVED lines=17> */
.L_x_1533:
        /* <DEDUP_REMOVED lines=16> */
.L_x_1534:
[----:B--2---:R-:W-:-:S05]  /*11c10*/  IMAD R0, R0, c[0x0][0x538], RZ ;  /* 0x00014e0000007a24 */ /* 0x004fca00078e02ff */
[----:B------:R-:W-:-:S04]  /*11c20*/  IADD3 R8, R0, R8, RZ ;  /* 0x0000000800087210 */ /* 0x000fc80007ffe0ff */
[----:B------:R-:W-:-:S13]  /*11c30*/  ISETP.GT.AND P6, PT, R8, R9, PT ;  /* 0x000000090800720c */ /* 0x000fda0003fc4270 */
[----:B-1----:R-:W-:Y:S05]  /*11c40*/  @!P6 BRA `(.L_x_1466) ;  /* 0xfffffdb00000e947 */ /* 0x002fea000383ffff */
.L_x_1462:
[----:B------:R-:W-:-:S05]  /*11c50*/  IADD3 R10, -R0, R8, RZ ;  /* 0x00000008000a7210 */ /* 0x000fca0007ffe1ff */
[----:B------:R-:W-:-:S05]  /*11c60*/  IMAD R0, R4, c[0x0][0x538], R10 ;  /* 0x00014e0004007a24 */ /* 0x000fca00078e020a */
[----:B------:R-:W-:Y:S01]  /*11c70*/  ISETP.GT.AND P0, PT, R0, R9, PT ;  /* 0x000000090000720c */ /* 0x000fe20003f04270 */
[----:B------:R-:W-:-:S12]  /*11c80*/  BRA.DIV ~URZ, `(.L_x_1467) ;  /* 0x000043527f007947 */ /* 0x000fd8000b800000 */
[----:B------:R-:W-:-:S03]  /*11c90*/  VOTE.ANY R11, PT, !P0 ;  /* 0x00000000000b7806 */ /* 0x000fc600040e0100 */
.L_x_1535:
[----:B------:R-:W2:Y:S01]  /*11ca0*/  LDL.LU R0, [R1+0xc] ;  /* 0x00000c0001007983 */ /* 0x000ea20000300800 */
[----:B------:R-:W2:Y:S02]  /*11cb0*/  POPC R5, R11 ;  /* 0x0000000b00057309 */ /* 0x000ea40000000000 */
[----:B--2---:R-:W-:-:S05]  /*11cc0*/  IADD3 R0, R5, R0, RZ ;  /* 0x0000000005007210 */ /* 0x004fca0007ffe0ff */
[----:B------:R2:W-:Y:S01]  /*11cd0*/  STL [R1+0xc], R0 ;  /* 0x00000c0001007387 */ /* 0x0005e20000100800 */
[----:B------:R-:W-:Y:S05]  /*11ce0*/  BRA.DIV ~URZ, `(.L_x_1468) ;  /* 0x000043427f007947 */ /* 0x000fea000b800000 */
[----:B------:R3:W4:Y:S04]  /*11cf0*/  SHFL.IDX PT, R8, R6, R5, 0x1f ;  /* 0x00001f0506087589 */ /* 0x00072800000e0000 */
[----:B------:R3:W1:Y:S02]  /*11d00*/  SHFL.IDX PT, R7, R7, R5, 0x1f ;  /* 0x00001f0507077589 */ /* 0x00066400000e0000 */
.L_x_1536:
[----:B------:R-:W-:Y:S01]  /*11d10*/  ISETP.NE.AND P0, PT, R11, RZ, PT ;  /* 0x000000ff0b00720c */ /* 0x000fe20003f05270 */
[----:B------:R-:W-:-:S12]  /*11d20*/  BSSY B0, `(.L_x_1469) ;  /* 0x0000005000007945 */ /* 0x000fd80003800000 */
[----:B------:R-:W-:Y:S05]  /*11d30*/  @!P0 BRA `(.L_x_1470) ;  /* 0x0000003000008947 */ /* 0x000fea0003800000 */
[----:B---3--:R-:W-:Y:S01]  /*11d40*/  IADD3 R5, R5, -0x1, RZ ;  /* 0xffffffff05057810 */ /* 0x008fe20007ffe0ff */
[----:B------:R-:W-:Y:S05]  /*11d50*/  BRA.DIV ~URZ, `(.L_x_1471) ;  /* 0x000043a27f007947 */ /* 0x000fea000b800000 */
[----:B------:R3:W2:Y:S02]  /*11d60*/  SHFL.IDX PT, R12, R4, R5, 0x1f ;  /* 0x00001f05040c7589 */ /* 0x0006a400000e0000 */
.L_x_1470:
[----:B------:R-:W-:Y:S05]  /*11d70*/  BSYNC B0 ;  /* 0x0000000000007941 */ /* 0x000fea0003800000 */
.L_x_1469:
[----:B--2---:R-:W-:Y:S01]  /*11d80*/  IMAD R0, R12, c[0x0][0x538], R10 ;  /* 0x00014e000c007a24 */ /* 0x004fe200078e020a */
        /* <DEDUP_REMOVED lines=10> */
[----:B---3--:R-:W1:Y:S02]  /*11e30*/  F2I.FTZ.U32.TRUNC.NTZ R5, R0 ;  /* 0x0000000000057305 */ /* 0x008e64000021f000 */
        /* <DEDUP_REMOVED lines=56> */
.L_x_1473:
[----:B-1----:R-:W2:Y:S01]  /*121c0*/  LDL R0, [R1+0xc] ;  /* 0x00000c0001007983 */ /* 0x002ea20000100800 */
[----:B------:R-:W-:-:S04]  /*121d0*/  IMAD.MOV.U32 R2, RZ, RZ, 0x4 ;  /* 0x00000004ff027424 */ /* 0x000fc800078e00ff */
        /* <DEDUP_REMOVED lines=66> */
.L_x_1474:
[----:B------:R-:W-:Y:S05]  /*12600*/  BSYNC B0 ;  /* 0x0000000000007941 */ /* 0x000fea0003800000 */
.L_x_1472:
[----:B------:R-:W-:-:S04]  /*12610*/  LOP3.LUT R2, RZ, R2, RZ, 0x33, !PT ;  /* 0x00000002ff027212 */ /* 0x000fc800078e33ff */
[----:B-1----:R-:W-:-:S05]  /*12620*/  IADD3 R0, R2, R8, RZ ;  /* 0x0000000802007210 */ /* 0x002fca0007ffe0ff */
[----:B------:R1:W-:Y:S01]  /*12630*/  STL [R1+0x4], R0 ;  /* 0x0000040001007387 */ /* 0x0003e20000100800 */
[----:B------:R-:W-:Y:S05]  /*12640*/  BRA `(.L_x_1475) ;  /* 0x0000005000007947 */ /* 0x000fea0003800000 */
.L_x_1463:
[----:B------:R-:W-:Y:S01]  /*12650*/  MOV R0, c[0x0][0x53c] ;  /* 0x00014f0000007a02 */ /* 0x000fe20000000f00 */
[----:B------:R2:W-:Y:S04]  /*12660*/  STL [R1], R9 ;  /* 0x0000000901007387 */ /* 0x0005e80000100800 */
[----:B------:R2:W-:Y:S04]  /*12670*/  STL [R1+0x4], RZ ;  /* 0x000004ff01007387 */ /* 0x0005e80000100800 */
[----:B------:R2:W-:Y:S04]  /*12680*/  STL [R1+0x8], RZ ;  /* 0x000008ff01007387 */ /* 0x0005e80000100800 */
[----:B------:R2:W-:Y:S02]  /*12690*/  STL [R1+0xc], R0 ;  /* 0x00000c0001007387 */ /* 0x0005e40000100800 */
.L_x_1475:
[----:B------:R-:W-:Y:S05]  /*126a0*/  BSYNC B1 ;  /* 0x0000000000017941 */ /* 0x000fea0003800000 */
.L_x_1461:
        /* <DEDUP_REMOVED lines=9> */
.L_x_1456:
[----:B--2---:R-:W2:Y:S02]  /*12740*/  LDL R0, [R1+0xc] ;  /* 0x00000c0001007983 */ /* 0x004ea40000100800 */
[----:B--2---:R-:W-:-:S13]  /*12750*/  ISETP.GE.AND P0, PT, R0, c[0x0][0x53c], PT ;  /* 0x00014f0000007a0c */ /* 0x004fda0003f06270 */
[----:B-1----:R-:W-:Y:S01]  /*12760*/  @P0 CALL.REL.NOINC `(.L_x_1476) ;  /* 0x0000001000000944 */ /* 0x002fe20003c00000 */
[----:B------:R-:W-:Y:S05]  /*12770*/  BRA `(.L_x_1477) ;  /* 0xfffef3c000007947 */ /* 0x000fea000383ffff */
.L_x_1476:
[----:B------:R-:W-:Y:S05]  /*12780*/  EXIT ;  /* 0x000000000000794d */ /* 0x000fea0003800000 */
.L_x_1339:
[----:B------:R-:W-:Y:S01]  /*12790*/  IMAD.MOV.U32 R0, RZ, RZ, R5 ;  /* 0x000000ffff007224 */ /* 0x000fe200078e0005 */
[----:B------:R-:W-:Y:S02]  /*127a0*/  MOV R2, 0x1 ;  /* 0x0000000100027802 */ /* 0x000fe40000000f00 */
[----:B------:R-:W-:Y:S02]  /*127b0*/  MOV R3, 0x127d0 ;  /* 0x000127d000037802 */ /* 0x000fe40000000f00 */
[----:B------:R-:W-:Y:S05]  /*127c0*/  CALL.REL.NOINC `($__internal_21_$__cuda_sm70_shflsync_up_p) ;  /* 0x00003a5000007944 */ /* 0x000fea0003c00000 */
[----:B------:R-:W-:Y:S01]  /*127d0*/  MOV R0, R4 ;  /* 0x0000000400007202 */ /* 0x000fe20000000f00 */
[----:B------:R-:W-:Y:S05]  /*127e0*/  BRA `(.L_x_1478) ;  /* 0xfffedc7000007947 */ /* 0x000fea000383ffff */
.L_x_1340:
[----:B------:R-:W-:Y:S01]  /*127f0*/  IMAD.MOV.U32 R0, RZ, RZ, R5 ;  /* 0x000000ffff007224 */ /* 0x000fe200078e0005 */
[----:B------:R-:W-:Y:S02]  /*12800*/  MOV R2, 0x2 ;  /* 0x0000000200027802 */ /* 0x000fe40000000f00 */
[----:B------:R-:W-:Y:S02]  /*12810*/  MOV R3, 0x12830 ;  /* 0x0001283000037802 */ /* 0x000fe40000000f00 */
[----:B------:R-:W-:Y:S05]  /*12820*/  CALL.REL.NOINC `($__internal_21_$__cuda_sm70_shflsync_up_p) ;  /* 0x000039f000007944 */ /* 0x000fea0003c00000 */
[----:B------:R-:W-:Y:S01]  /*12830*/  SEL R0, R4, RZ, P4 ;  /* 0x000000ff04007207 */ /* 0x000fe20002000000 */
[----:B------:R-:W-:Y:S01]  /*12840*/  IMAD.MOV.U32 R2, RZ, RZ, 0x4 ;  /* 0x00000004ff027424 */ /* 0x000fe200078e00ff */
[----:B------:R-:W-:-:S03]  /*12850*/  MOV R3, 0x12880 ;  /* 0x0001288000037802 */ /* 0x000fc60000000f00 */
[----:B------:R-:W-:Y:S02]  /*12860*/  IMAD.IADD R0, R5, 0x1, R0 ;  /* 0x0000000105007824 */ /* 0x000fe400078e0200 */
        /* <DEDUP_REMOVED lines=11> */
[----:B------:R-:W-:Y:S02]  /*12920*/  SEL R4, R4, RZ, P1 ;  /* 0x000000ff04047207 */ /* 0x000fe40000800000 */
[----:B------:R-:W-:Y:S02]  /*12930*/  MOV R3, 0x1f ;  /* 0x0000001f00037802 */ /* 0x000fe40000000f00 */
[----:B------:R-:W-:Y:S01]  /*12940*/  MOV R2, 0x12990 ;  /* 0x0001299000027802 */ /* 0x000fe20000000f00 */
[----:B------:R-:W-:Y:S02]  /*12950*/  IMAD.IADD R4, R0, 0x1, R4 ;  /* 0x0000000100047824 */ /* 0x000fe400078e0204 */
[----:B------:R-:W-:Y:S02]  /*12960*/  IMAD.MOV.U32 R0, RZ, RZ, 0x1f ;  /* 0x0000001fff007424 */ /* 0x000fe400078e00ff */
[----:B------:R-:W-:Y:S02]  /*12970*/  IMAD.MOV.U32 R209, RZ, RZ, R4 ;  /* 0x000000ffffd17224 */ /* 0x000fe400078e0004 */
[----:B------:R-:W-:Y:S05]  /*12980*/  CALL.REL.NOINC `($__internal_20_$__cuda_sm70_shflsync_idx_p) ;  /* 0x0000384000007944 */ /* 0x000fea0003c00000 */
[----:B------:R-:W-:Y:S05]  /*12990*/  BRA `(.L_x_1479) ;  /* 0xfffedbc000007947 */ /* 0x000fea000383ffff */
.L_x_1342:
[----:B------:R-:W-:Y:S02]  /*129a0*/  SEL R0, RZ, 0x1, P0 ;  /* 0x00000001ff007807 */ /* 0x000fe40000000000 */
[----:B------:R-:W-:-:S02]  /*129b0*/  MOV R2, 0x129d0 ;  /* 0x000129d000027802 */ /* 0x000fc40000000f00 */
[----:B------:R-:W-:Y:S05]  /*129c0*/  CALL.REL.NOINC `($__internal_22_$__cuda_sm70_votesync_ballot) ;  /* 0x000038c000007944 */ /* 0x000fea0003c00000 */
[----:B------:R-:W-:Y:S01]  /*129d0*/  MOV R10, R0 ;  /* 0x00000000000a7202 */ /* 0x000fe20000000f00 */
[----:B------:R-:W-:Y:S05]  /*129e0*/  BRA `(.L_x_1480) ;  /* 0xfffedc0000007947 */ /* 0x000fea000383ffff */
.L_x_1343:
[----:B------:R-:W-:Y:S01]  /*129f0*/  IMAD.MOV.U32 R209, RZ, RZ, R9 ;  /* 0x000000ffffd17224 */ /* 0x000fe200078e0009 */
[----:B-1----:R-:W-:Y:S01]  /*12a00*/  MOV R0, R5 ;  /* 0x0000000500007202 */ /* 0x002fe20000000f00 */
[----:B------:R-:W-:Y:S01]  /*12a10*/  IMAD.MOV.U32 R3, RZ, RZ, 0x1f ;  /* 0x0000001fff037424 */ /* 0x000fe200078e00ff */
[----:B------:R-:W-:-:S02]  /*12a20*/  MOV R2, 0x12a40 ;  /* 0x00012a4000027802 */ /* 0x000fc40000000f00 */
[----:B------:R-:W-:Y:S05]  /*12a30*/  CALL.REL.NOINC `($__internal_20_$__cuda_sm70_shflsync_idx_p) ;  /* 0x0000379000007944 */ /* 0x000fea0003c00000 */
[----:B------:R-:W-:Y:S01]  /*12a40*/  IMAD.MOV.U32 R12, RZ, RZ, R0 ;  /* 0x000000ffff0c7224 */ /* 0x000fe200078e0000 */
[----:B------:R-:W-:Y:S01]  /*12a50*/  MOV R209, R8 ;  /* 0x0000000800d17202 */ /* 0x000fe20000000f00 */
[----:B------:R-:W-:Y:S01]  /*12a60*/  IMAD.MOV.U32 R6, RZ, RZ, RZ ;  /* 0x000000ffff067224 */ /* 0x000fe200078e00ff */
[----:B------:R-:W-:Y:S01]  /*12a70*/  MOV R0, R5 ;  /* 0x0000000500007202 */ /* 0x000fe20000000f00 */
[----:B------:R-:W-:Y:S01]  /*12a80*/  IMAD.MOV.U32 R3, RZ, RZ, 0x1f ;  /* 0x0000001fff037424 */ /* 0x000fe200078e00ff */
[----:B------:R-:W-:-:S02]  /*12a90*/  MOV R2, 0x12ab0 ;  /* 0x00012ab000027802 */ /* 0x000fc40000000f00 */
[----:B------:R-:W-:Y:S05]  /*12aa0*/  CALL.REL.NOINC `($__internal_20_$__cuda_sm70_shflsync_idx_p) ;  /* 0x0000372000007944 */ /* 0x000fea0003c00000 */
[----:B------:R-:W-:Y:S01]  /*12ab0*/  MOV R9, R0 ;  /* 0x0000000000097202 */ /* 0x000fe20000000f00 */
[----:B------:R-:W-:Y:S05]  /*12ac0*/  BRA `(.L_x_1481) ;  /* 0xfffedb9000007947 */ /* 0x000fea000383ffff */
.L_x_1346:
[----:B------:R-:W-:Y:S01]  /*12ad0*/  IMAD.MOV.U32 R209, RZ, RZ, R4 ;  /* 0x000000ffffd17224 */ /* 0x000fe200078e0004 */
[----:B------:R-:W-:-:S02]  /*12ae0*/  MOV R3, 0x1f ;  /* 0x0000001f00037802 */ /* 0x000fc40000000f00 */
[----:B------:R-:W-:Y:S02]  /*12af0*/  MOV R2, 0x12b10 ;  /* 0x00012b1000027802 */ /* 0x000fe40000000f00 */
[----:B--234-:R-:W-:Y:S05]  /*12b00*/  CALL.REL.NOINC `($__internal_20_$__cuda_sm70_shflsync_idx_p) ;  /* 0x000036c000007944 */ /* 0x01cfea0003c00000 */
[----:B------:R-:W-:Y:S01]  /*12b10*/  MOV R6, R0 ;  /* 0x0000000000067202 */ /* 0x000fe20000000f00 */
[----:B------:R-:W-:Y:S05]  /*12b20*/  BRA `(.L_x_1345) ;  /* 0xfffedb9000007947 */ /* 0x000fea000383ffff */
.L_x_1357:
[----:B------:R-:W-:Y:S01]  /*12b30*/  IMAD.MOV.U32 R209, RZ, RZ, R5 ;  /* 0x000000ffffd17224 */ /* 0x000fe200078e0005 */
[----:B------:R-:W-:Y:S01]  /*12b40*/  MOV R0, RZ ;  /* 0x000000ff00007202 */ /* 0x000fe20000000f00 */
[----:B------:R-:W-:Y:S01]  /*12b50*/  IMAD.MOV.U32 R3, RZ, RZ, 0x1c1f ;  /* 0x00001c1fff037424 */ /* 0x000fe200078e00ff */
[----:B------:R-:W-:Y:S02]  /*12b60*/  MOV R2, 0x12b80 ;  /* 0x00012b8000027802 */ /* 0x000fe40000000f00 */
[----:B-----5:R-:W-:Y:S05]  /*12b70*/  CALL.REL.NOINC `($__internal_20_$__cuda_sm70_shflsync_idx_p) ;  /* 0x0000365000007944 */ /* 0x020fea0003c00000 */
[----:B------:R-:W-:Y:S01]  /*12b80*/  MOV R4, R0 ;  /* 0x0000000000047202 */ /* 0x000fe20000000f00 */
[----:B------:R-:W-:Y:S05]  /*12b90*/  BRA `(.L_x_1482) ;  /* 0xfffefcf000007947 */ /* 0x000fea000383ffff */
.L_x_1358:
[----:B------:R-:W-:Y:S01]  /*12ba0*/  IMAD.MOV.U32 R209, RZ, RZ, R12 ;  /* 0x000000ffffd17224 */ /* 0x000fe200078e000c */
[----:B------:R-:W-:Y:S01]  /*12bb0*/  MOV R0, RZ ;  /* 0x000000ff00007202 */ /* 0x000fe20000000f00 */
[----:B------:R-:W-:Y:S01]  /*12bc0*/  IMAD.MOV.U32 R3, RZ, RZ, 0x1c1f ;  /* 0x00001c1fff037424 */ /* 0x000fe200078e00ff */
[----:B------:R-:W-:Y:S02]  /*12bd0*/  MOV R2, 0x12bf0 ;  /* 0x00012bf000027802 */ /* 0x000fe40000000f00 */
[----:B-12--5:R-:W-:Y:S05]  /*12be0*/  CALL.REL.NOINC `($__internal_20_$__cuda_sm70_shflsync_idx_p) ;  /* 0x000035e000007944 */ /* 0x026fea0003c00000 */
[----:B------:R-:W-:Y:S05]  /*12bf0*/  BRA `(.L_x_1483) ;  /* 0xfffefcb000007947 */ /* 0x000fea000383ffff */
.L_x_1361:
[----:B------:R-:W-:Y:S01]  /*12c00*/  IMAD.MOV.U32 R209, RZ, RZ, R5 ;  /* 0x000000ffffd17224 */ /* 0x000fe200078e0005 */
[----:B--2-4-:R-:W-:Y:S01]  /*12c10*/  MOV R0, 0x1 ;  /* 0x0000000100007802 */ /* 0x014fe20000000f00 */
[----:B------:R-:W-:Y:S01]  /*12c20*/  IMAD.MOV.U32 R3, RZ, RZ, 0x1c1f ;  /* 0x00001c1fff037424 */ /* 0x000fe200078e00ff */
[----:B------:R-:W-:-:S02]  /*12c30*/  MOV R2, 0x12c50 ;  /* 0x00012c5000027802 */ /* 0x000fc40000000f00 */
[----:B-1-3-5:R-:W-:Y:S05]  /*12c40*/  CALL.REL.NOINC `($__internal_20_$__cuda_sm70_shflsync_idx_p) ;  /* 0x0000358000007944 */ /* 0x02afea0003c00000 */
[----:B------:R-:W-:Y:S01]  /*12c50*/  IMAD.MOV.U32 R4, RZ, RZ, R0 ;  /* 0x000000ffff047224 */ /* 0x000fe200078e0000 */
[----:B------:R-:W-:Y:S01]  /*12c60*/  MOV R0, 0x1 ;  /* 0x0000000100007802 */ /* 0x000fe20000000f00 */
[----:B------:R-:W-:Y:S01]  /*12c70*/  IMAD.MOV.U32 R209, RZ, RZ, R12 ;  /* 0x000000ffffd17224 */ /* 0x000fe200078e000c */
[----:B------:R-:W-:-:S02]  /*12c80*/  MOV R3, 0x1c1f ;  /* 0x00001c1f00037802 */ /* 0x000fc40000000f00 */
[----:B------:R-:W-:Y:S02]  /*12c90*/  MOV R2, 0x12cb0 ;  /* 0x00012cb000027802 */ /* 0x000fe40000000f00 */
[----:B------:R-:W-:Y:S05]  /*12ca0*/  CALL.REL.NOINC `($__internal_20_$__cuda_sm70_shflsync_idx_p) ;  /* 0x0000352000007944 */ /* 0x000fea0003c00000 */
[----:B------:R-:W-:Y:S05]  /*12cb0*/  BRA `(.L_x_1484) ;  /* 0xfffefd9000007947 */ /* 0x000fea000383ffff */
.L_x_1364:
[----:B------:R-:W-:Y:S01]  /*12cc0*/  IMAD.MOV.U32 R209, RZ, RZ, R5 ;  /* 0x000000ffffd17224 */ /* 0x000fe200078e0005 */
[----:B-1--4-:R-:W-:Y:S01]  /*12cd0*/  MOV R0, 0x2 ;  /* 0x0000000200007802 */ /* 0x012fe20000000f00 */
[----:B------:R-:W-:Y:S01]  /*12ce0*/  IMAD.MOV.U32 R3, RZ, RZ, 0x1c1f ;  /* 0x00001c1fff037424 */ /* 0x000fe200078e00ff */
[----:B------:R-:W-:Y:S02]  /*12cf0*/  MOV R2, 0x12d10 ;  /* 0x00012d1000027802 */ /* 0x000fe40000000f00 */
[----:B--23-5:R-:W-:Y:S05]  /*12d00*/  CALL.REL.NOINC `($__internal_20_$__cuda_sm70_shflsync_idx_p) ;  /* 0x000034c000007944 */ /* 0x02cfea0003c00000 */
[----:B------:R-:W-:Y:S01]  /*12d10*/  MOV R4, R0 ;  /* 0x0000000000047202 */ /* 0x000fe20000000f00 */
[----:B------:R-:W-:Y:S05]  /*12d20*/  BRA `(.L_x_1485) ;  /* 0xfffefea000007947 */ /* 0x000fea000383ffff */
.L_x_1365:
[----:B------:R-:W-:Y:S01]  /*12d30*/  IMAD.MOV.U32 R209, RZ, RZ, R12 ;  /* 0x000000ffffd17224 */ /* 0x000fe200078e000c */
[----:B----4-:R-:W-:Y:S01]  /*12d40*/  MOV R0, 0x2 ;  /* 0x0000000200007802 */ /* 0x010fe20000000f00 */
[----:B------:R-:W-:Y:S01]  /*12d50*/  IMAD.MOV.U32 R3, RZ, RZ, 0x1c1f ;  /* 0x00001c1fff037424 */ /* 0x000fe200078e00ff */
[----:B------:R-:W-:Y:S02]  /*12d60*/  MOV R2, 0x12d80 ;  /* 0x00012d8000027802 */ /* 0x000fe40000000f00 */
[----:B-123-5:R-:W-:Y:S05]  /*12d70*/  CALL.REL.NOINC `($__internal_20_$__cuda_sm70_shflsync_idx_p) ;  /* 0x0000345000007944 */ /* 0x02efea0003c00000 */
[----:B------:R-:W-:Y:S05]  /*12d80*/  BRA `(.L_x_1486) ;  /* 0xfffefe6000007947 */ /* 0x000fea000383ffff */
.L_x_1368:
[----:B------:R-:W-:Y:S01]  /*12d90*/  IMAD.MOV.U32 R209, RZ, RZ, R5 ;  /* 0x000000ffffd17224 */ /* 0x000fe200078e0005 */
[----:B-1----:R-:W-:Y:S01]  /*12da0*/  MOV R0, 0x3 ;  /* 0x0000000300007802 */ /* 0x002fe20000000f00 */
[----:B------:R-:W-:Y:S01]  /*12db0*/  IMAD.MOV.U32 R3, RZ, RZ, 0x1c1f ;  /* 0x00001c1fff037424 */ /* 0x000fe200078e00ff */
[----:B------:R-:W-:-:S02]  /*12dc0*/  MOV R2, 0x12de0 ;  /* 0x00012de000027802 */ /* 0x000fc40000000f00 */
[----:B--2345:R-:W-:Y:S05]  /*12dd0*/  CALL.REL.NOINC `($__internal_20_$__cuda_sm70_shflsync_idx_p) ;  /* 0x000033f000007944 */ /* 0x03cfea0003c00000 */
[----:B------:R-:W-:Y:S01]  /*12de0*/  IMAD.MOV.U32 R4, RZ, RZ, R0 ;  /* 0x000000ffff047224 */ /* 0x000fe200078e0000 */
[----:B------:R-:W-:Y:S01]  /*12df0*/  MOV R0, 0x3 ;  /* 0x0000000300007802 */ /* 0x000fe20000000f00 */
[----:B------:R-:W-:Y:S01]  /*12e00*/  IMAD.MOV.U32 R209, RZ, RZ, R12 ;  /* 0x000000ffffd17224 */ /* 0x000fe200078e000c */
[----:B------:R-:W-:-:S02]  /*12e10*/  MOV R3, 0x1c1f ;  /* 0x00001c1f00037802 */ /* 0x000fc40000000f00 */
[----:B------:R-:W-:Y:S02]  /*12e20*/  MOV R2, 0x12e40 ;  /* 0x00012e4000027802 */ /* 0x000fe40000000f00 */
[----:B------:R-:W-:Y:S05]  /*12e30*/  CALL.REL.NOINC `($__internal_20_$__cuda_sm70_shflsync_idx_p) ;  /* 0x0000339000007944 */ /* 0x000fea0003c00000 */
[----:B------:R-:W-:Y:S05]  /*12e40*/  BRA `(.L_x_1487) ;  /* 0xfffeff3000007947 */ /* 0x000fea000383ffff */
.L_x_1371:
[----:B------:R-:W-:Y:S01]  /*12e50*/  IMAD.MOV.U32 R209, RZ, RZ, R18 ;  /* 0x000000ffffd17224 */ /* 0x000fe200078e0012 */
[----:B------:R-:W-:Y:S01]  /*12e60*/  MOV R0, 0x1 ;  /* 0x0000000100007802 */ /* 0x000fe20000000f00 */
[----:B-1----:R-:W-:Y:S01]  /*12e70*/  IMAD.MOV.U32 R3, RZ, RZ, 0x1c1f ;  /* 0x00001c1fff037424 */ /* 0x002fe200078e00ff */
[----:B------:R-:W-:Y:S02]  /*12e80*/  MOV R2, 0x12ea0 ;  /* 0x00012ea000027802 */ /* 0x000fe40000000f00 */
[----:B------:R-:W-:Y:S05]  /*12e90*/  CALL.REL.NOINC `($__internal_20_$__cuda_sm70_shflsync_idx_p) ;  /* 0x0000333000007944 */ /* 0x000fea0003c00000 */
[----:B------:R-:W-:Y:S01]  /*12ea0*/  IMAD.MOV.U32 R5, RZ, RZ, R0 ;  /* 0x000000ffff057224 */ /* 0x000fe200078e0000 */
[----:B------:R-:W-:Y:S01]  /*12eb0*/  MOV R0, 0x1 ;  /* 0x0000000100007802 */ /* 0x000fe20000000f00 */
[----:B------:R-:W-:Y:S01]  /*12ec0*/  IMAD.MOV.U32 R209, RZ, RZ, R19 ;  /* 0x000000ffffd17224 */ /* 0x000fe200078e0013 */
[----:B------:R-:W-:Y:S02]  /*12ed0*/  MOV R3, 0x1c1f ;  /* 0x00001c1f00037802 */ /* 0x000fe40000000f00 */
[----:B------:R-:W-:Y:S02]  /*12ee0*/  MOV R2, 0x12f00 ;  /* 0x00012f0000027802 */ /* 0x000fe40000000f00 */
[----:B------:R-:W-:Y:S05]  /*12ef0*/  CALL.REL.NOINC `($__internal_20_$__cuda_sm70_shflsync_idx_p) ;  /* 0x000032d000007944 */ /* 0x000fea0003c00000 */
[----:B------:R-:W-:Y:S05]  /*12f00*/  BRA `(.L_x_1488) ;  /* 0xffff085000007947 */ /* 0x000fea000383ffff */
.L_x_1374:
[----:B------:R-:W-:Y:S01]  /*12f10*/  IMAD.MOV.U32 R209, RZ, RZ, R5 ;  /* 0x000000ffffd17224 */ /* 0x000fe200078e0005 */
[----:B------:R-:W-:Y:S01]  /*12f20*/  MOV R0, RZ ;  /* 0x000000ff00007202 */ /* 0x000fe20000000f00 */
[----:B------:R-:W-:Y:S01]  /*12f30*/  IMAD.MOV.U32 R3, RZ, RZ, 0x1c1f ;  /* 0x00001c1fff037424 */ /* 0x000fe200078e00ff */
[----:B------:R-:W-:-:S02]  /*12f40*/  MOV R2, 0x12f60 ;  /* 0x00012f6000027802 */ /* 0x000fc40000000f00 */
[----:B------:R-:W-:Y:S05]  /*12f50*/  CALL.REL.NOINC `($__internal_20_$__cuda_sm70_shflsync_idx_p) ;  /* 0x0000327000007944 */ /* 0x000fea0003c00000 */
[----:B------:R-:W-:Y:S01]  /*12f60*/  MOV R4, R0 ;  /* 0x0000000000047202 */ /* 0x000fe20000000f00 */
[----:B------:R-:W-:Y:S05]  /*12f70*/  BRA `(.L_x_1489) ;  /* 0xffff172000007947 */ /* 0x000fea000383ffff */
.L_x_1375:
[----:B------:R-:W-:Y:S01]  /*12f80*/  IMAD.MOV.U32 R209, RZ, RZ, R10 ;  /* 0x000000ffffd17224 */ /* 0x000fe200078e000a */
[----:B------:R-:W-:Y:S01]  /*12f90*/  MOV R0, RZ ;  /* 0x000000ff00007202 */ /* 0x000fe20000000f00 */
[----:B------:R-:W-:Y:S01]  /*12fa0*/  IMAD.MOV.U32 R3, RZ, RZ, 0x1c1f ;  /* 0x00001c1fff037424 */ /* 0x000fe200078e00ff */
[----:B------:R-:W-:-:S02]  /*12fb0*/  MOV R2, 0x12fd0 ;  /* 0x00012fd000027802 */ /* 0x000fc40000000f00 */
[----:B-12---:R-:W-:Y:S05]  /*12fc0*/  CALL.REL.NOINC `($__internal_20_$__cuda_sm70_shflsync_idx_p) ;  /* 0x0000320000007944 */ /* 0x006fea0003c00000 */
[----:B------:R-:W-:Y:S05]  /*12fd0*/  BRA `(.L_x_1490) ;  /* 0xffff16e000007947 */ /* 0x000fea000383ffff */
.L_x_1378:
[----:B------:R-:W-:Y:S01]  /*12fe0*/  IMAD.MOV.U32 R209, RZ, RZ, R5 ;  /* 0x000000ffffd17224 */ /* 0x000fe200078e0005 */
[----:B----4-:R-:W-:Y:S01]  /*12ff0*/  MOV R0, 0x1 ;  /* 0x0000000100007802 */ /* 0x010fe20000000f00 */
[----:B--2---:R-:W-:Y:S01]  /*13000*/  IMAD.MOV.U32 R3, RZ, RZ, 0x1c1f ;  /* 0x00001c1fff037424 */ /* 0x004fe200078e00ff */
[----:B------:R-:W-:-:S03]  /*13010*/  MOV R2, 0x13030 ;  /* 0x0001303000027802 */ /* 0x000fc60000000f00 */
[----:B-1-3--:R-:W-:Y:S05]  /*13020*/  CALL.REL.NOINC `($__internal_20_$__cuda_sm70_shflsync_idx_p) ;  /* 0x000031a000007944 */ /* 0x00afea0003c00000 */
[----:B------:R-:W-:Y:S01]  /*13030*/  IMAD.MOV.U32 R4, RZ, RZ, R0 ;  /* 0x000000ffff047224 */ /* 0x000fe200078e0000 */
[----:B------:R-:W-:Y:S01]  /*13040*/  MOV R0, 0x1 ;  /* 0x0000000100007802 */ /* 0x000fe20000000f00 */
[----:B------:R-:W-:Y:S01]  /*13050*/  IMAD.MOV.U32 R209, RZ, RZ, R10 ;  /* 0x000000ffffd17224 */ /* 0x000fe200078e000a */
[----:B------:R-:W-:-:S02]  /*13060*/  MOV R3, 0x1c1f ;  /* 0x00001c1f00037802 */ /* 0x000fc40000000f00 */
[----:B------:R-:W-:Y:S02]  /*13070*/  MOV R2, 0x13090 ;  /* 0x0001309000027802 */ /* 0x000fe40000000f00 */
[----:B------:R-:W-:Y:S05]  /*13080*/  CALL.REL.NOINC `($__internal_20_$__cuda_sm70_shflsync_idx_p) ;  /* 0x0000314000007944 */ /* 0x000fea0003c00000 */
[----:B------:R-:W-:Y:S05]  /*13090*/  BRA `(.L_x_1491) ;  /* 0xffff17b000007947 */ /* 0x000fea000383ffff */
.L_x_1379:
[----:B------:R-:W-:Y:S01]  /*130a0*/  IMAD.MOV.U32 R209, RZ, RZ, R4 ;  /* 0x000000ffffd17224 */ /* 0x000fe200078e0004 */
[----:B------:R-:W-:Y:S01]  /*130b0*/  MOV R0, RZ ;  /* 0x000000ff00007202 */ /* 0x000fe20000000f00 */
[----:B------:R-:W-:Y:S01]  /*130c0*/  IMAD.MOV.U32 R3, RZ, RZ, 0x1c1f ;  /* 0x00001c1fff037424 */ /* 0x000fe200078e00ff */
[----:B------:R-:W-:Y:S02]  /*130d0*/  MOV R2, 0x130f0 ;  /* 0x000130f000027802 */ /* 0x000fe40000000f00 */
[----:B------:R-:W-:Y:S05]  /*130e0*/  CALL.REL.NOINC `($__internal_20_$__cuda_sm70_shflsync_idx_p) ;  /* 0x000030e000007944 */ /* 0x000fea0003c00000 */
[----:B------:R-:W-:Y:S05]  /*130f0*/  BRA `(.L_x_1492) ;  /* 0xffff193000007947 */ /* 0x000fea000383ffff */
.L_x_1380:
[----:B------:R-:W-:Y:S01]  /*13100*/  IMAD.MOV.U32 R209, RZ, RZ, R4 ;  /* 0x000000ffffd17224 */ /* 0x000fe200078e0004 */
[----:B------:R-:W-:Y:S01]  /*13110*/  MOV R0, 0x1 ;  /* 0x0000000100007802 */ /* 0x000fe20000000f00 */
[----:B------:R-:W-:Y:S01]  /*13120*/  IMAD.MOV.U32 R3, RZ, RZ, 0x1c1f ;  /* 0x00001c1fff037424 */ /* 0x000fe200078e00ff */
[----:B------:R-:W-:Y:S02]  /*13130*/  MOV R2, 0x13150 ;  /* 0x0001315000027802 */ /* 0x000fe40000000f00 */
[----:B-1----:R-:W-:Y:S05]  /*13140*/  CALL.REL.NOINC `($__internal_20_$__cuda_sm70_shflsync_idx_p) ;  /* 0x0000308000007944 */ /* 0x002fea0003c00000 */
        /* <DEDUP_REMOVED lines=24> */
[----:B------:R-:W-:Y:S01]  /*132d0*/  ISETP.GT.AND P0, PT, R0, 0x29, PT ;  /* 0x000000290000780c */ /* 0x000fe20003f04270 */
[----:B------:R-:W-:Y:S01]  /*132e0*/  IMAD.MOV.U32 R0, RZ, RZ, 0x2 ;  /* 0x00000002ff007424 */ /* 0x000fe200078e00ff */
[----:B------:R-:W-:Y:S02]  /*132f0*/  FSEL R107, R44, -INF , P6 ;  /* 0xff8000002c6b7808 */ /* 0x000fe40003000000 */
[----:B------:R-:W-:Y:S02]  /*13300*/  FSEL R106, R41, -INF , P5 ;  /* 0xff800000296a7808 */ /* 0x000fe40002800000 */
[----:B------:R-:W-:Y:S02]  /*13310*/  FSEL R102, R31, -INF , P4 ;  /* 0xff8000001f667808 */ /* 0x000fe40002000000 */
[----:B------:R-:W-:-:S02]  /*13320*/  FSEL R100, R27, -INF , P0 ;  /* 0xff8000001b647808 */ /* 0x000fc40000000000 */
[----:B------:R-:W-:Y:S05]  /*13330*/  CALL.REL.NOINC `($__internal_20_$__cuda_sm70_shflsync_idx_p) ;  /* 0x00002e9000007944 */ /* 0x000fea0003c00000 */
[----:B------:R-:W-:Y:S01]  /*13340*/  IMAD.IADD R0, R5, 0x1, R0 ;  /* 0x0000000105007824 */ /* 0x000fe200078e0200 */
[----:B------:R-:W-:Y:S01]  /*13350*/  MOV R2, 0x13530 ;  /* 0x0001353000027802 */ /* 0x000fe20000000f00 */
[----:B------:R-:W-:-:S02]  /*13360*/  IMAD.MOV.U32 R209, RZ, RZ, R4 ;  /* 0x000000ffffd17224 */ /* 0x000fc400078e0004 */
        /* <DEDUP_REMOVED lines=29> */
[----:B------:R-:W-:-:S02]  /*13540*/  FMNMX.FTZ R2, R28, R30, !PT ;  /* 0x0000001e1c027209 */ /* 0x000fc40007810000 */
[----:B------:R-:W-:Y:S02]  /*13550*/  FMNMX.FTZ R4, R10, R12, !PT ;  /* 0x0000000c0a047209 */ /* 0x000fe40007810000 */
[----:B------:R-:W-:Y:S02]  /*13560*/  IMNMX R6, R6, R0, PT ;  /* 0x0000000006067217 */ /* 0x000fe40003800200 */
[----:B------:R-:W-:Y:S02]  /*13570*/  FMNMX.FTZ R0, R11, R13, !PT ;  /* 0x0000000d0b007209 */ /* 0x000fe40007810000 */
[C---:B------:R-:W-:Y:S02]  /*13580*/  ISETP.GT.AND P6, PT, R6.reuse, RZ, PT ;  /* 0x000000ff0600720c */ /* 0x040fe40003fc4270 */
[C---:B------:R-:W-:Y:S02]  /*13590*/  ISETP.GT.AND P5, PT, R6.reuse, 0x1, PT ;  /* 0x000000010600780c */ /* 0x040fe40003fa4270 */
[----:B------:R-:W-:Y:S01]  /*135a0*/  FMNMX.FTZ R3, R15, R0, !PT ;  /* 0x000000000f037209 */ /* 0x000fe20007810000 */
[----:B------:R-:W-:Y:S01]  /*135b0*/  IMAD.MOV.U32 R0, RZ, RZ, 0x2 ;  /* 0x00000002ff007424 */ /* 0x000fe200078e00ff */
[----:B------:R-:W-:-:S02]  /*135c0*/  ISETP.GT.AND P4, PT, R6, 0x8, PT ;  /* 0x000000080600780c */ /* 0x000fc40003f84270 */
[----:B------:R-:W-:Y:S02]  /*135d0*/  FSEL R22, R103, -INF , P6 ;  /* 0xff80000067167808 */ /* 0x000fe40003000000 */
[----:B------:R-:W-:Y:S02]  /*135e0*/  FSEL R27, R99, -INF , P5 ;  /* 0xff800000631b7808 */ /* 0x000fe40002800000 */
[----:B------:R-:W-:Y:S02]  /*135f0*/  FMNMX.FTZ R2, R33, R2, !PT ;  /* 0x0000000221027209 */ /* 0x000fe40007810000 */
[----:B------:R-:W-:Y:S02]  /*13600*/  FMNMX.FTZ R104, R17, R3, !PT ;  /* 0x0000000311687209 */ /* 0x000fe40007810000 */
[----:B------:R-:W-:Y:S02]  /*13610*/  ISETP.GT.AND P0, PT, R6, 0x9, PT ;  /* 0x000000090600780c */ /* 0x000fe40003f04270 */
[----:B------:R-:W-:-:S02]  /*13620*/  FSEL R31, R94, -INF , P4 ;  /* 0xff8000005e1f7808 */ /* 0x000fc40002000000 */
[----:B------:R-:W-:Y:S02]  /*13630*/  FMNMX.FTZ R4, R14, R4, !PT ;  /* 0x000000040e047209 */ /* 0x000fe40007810000 */
[----:B------:R-:W-:Y:S02]  /*13640*/  FMNMX.FTZ R3, R22, R27, !PT ;  /* 0x0000001b16037209 */ /* 0x000fe40007810000 */
[----:B------:R-:W-:Y:S02]  /*13650*/  FMNMX.FTZ R103, R35, R2, !PT ;  /* 0x0000000223677209 */ /* 0x000fe40007810000 */
[----:B------:R-:W-:Y:S02]  /*13660*/  ISETP.GT.AND P6, PT, R6, 0x10, PT ;  /* 0x000000100600780c */ /* 0x000fe40003fc4270 */
[----:B------:R-:W-:Y:S02]  /*13670*/  FSEL R32, R91, -INF , P0 ;  /* 0xff8000005b207808 */ /* 0x000fe40000000000 */
[----:B------:R-:W-:-:S02]  /*13680*/  FMNMX.FTZ R4, R16, R4, !PT ;  /* 0x0000000410047209 */ /* 0x000fc40007810000 */
[----:B------:R-:W-:Y:S02]  /*13690*/  FMNMX.FTZ R2, R31, R3, !PT ;  /* 0x000000031f027209 */ /* 0x000fe40007810000 */
[----:B------:R-:W-:Y:S02]  /*136a0*/  ISETP.GT.AND P5, PT, R6, 0x11, PT ;  /* 0x000000110600780c */ /* 0x000fe40003fa4270 */
[----:B------:R-:W-:Y:S02]  /*136b0*/  FSEL R34, R73, -INF , P6 ;  /* 0xff80000049227808 */ /* 0x000fe40003000000 */
[----:B------:R-:W-:Y:S02]  /*136c0*/  FMNMX.FTZ R105, R18, R4, !PT ;  /* 0x0000000412697209 */ /* 0x000fe40007810000 */
[----:B------:R-:W-:Y:S02]  /*136d0*/  FMNMX.FTZ R2, R32, R2, !PT ;  /* 0x0000000220027209 */ /* 0x000fe40007810000 */
[----:B------:R-:W-:-:S02]  /*136e0*/  ISETP.GT.AND P4, PT, R6, 0x18, PT ;  /* 0x000000180600780c */ /* 0x000fc40003f84270 */
[----:B------:R-:W-:Y:S02]  /*136f0*/  FSEL R40, R72, -INF , P5 ;  /* 0xff80000048287808 */ /* 0x000fe40002800000 */
[----:B------:R-:W-:Y:S02]  /*13700*/  FMNMX.FTZ R105, R21, R105, !PT ;  /* 0x0000006915697209 */ /* 0x000fe40007810000 */
[----:B------:R-:W-:Y:S02]  /*13710*/  FMNMX.FTZ R2, R34, R2, !PT ;  /* 0x0000000222027209 */ /* 0x000fe40007810000 */
        /* <DEDUP_REMOVED lines=35> */
[----:B------:R-:W-:Y:S01]  /*13950*/  FMNMX.FTZ R104, R102, R104, !PT ;  /* 0x0000006866687209 */ /* 0x000fe20007810000 */
[----:B------:R-:W-:Y:S01]  /*13960*/  IMAD.MOV.U32 R4, RZ, RZ, R105 ;  /* 0x000000ffff047224 */ /* 0x000fe200078e0069 */
[----:B------:R-:W-:Y:S02]  /*13970*/  FMNMX.FTZ R103, R129, R103, !PT ;  /* 0x0000006781677209 */ /* 0x000fe40007810000 */
[----:B------:R-:W-:Y:S02]  /*13980*/  FMNMX.FTZ R8, R124, R2, !PT ;  /* 0x000000027c087209 */ /* 0x000fe40007810000 */
[----:B------:R-:W-:-:S02]  /*13990*/  FMNMX.FTZ R104, R100, R104, !PT ;  /* 0x0000006864687209 */ /* 0x000fc40007810000 */
[----:B------:R-:W-:Y:S02]  /*139a0*/  FMNMX.FTZ R103, R128, R103, !PT ;  /* 0x0000006780677209 */ /* 0x000fe40007810000 */
[----:B------:R-:W-:Y:S02]  /*139b0*/  MOV R2, 0x139d0 ;  /* 0x000139d000027802 */ /* 0x000fe40000000f00 */
[----:B------:R-:W-:Y:S05]  /*139c0*/  CALL.REL.NOINC `($__internal_19_$__cuda_sm70_shflsync_bfly_p) ;  /* 0x000027a000007944 */ /* 0x000fea0003c00000 */
[----:B------:R-:W-:Y:S01]  /*139d0*/  FMNMX.FTZ R105, R105, R0, !PT ;  /* 0x0000000069697209 */ /* 0x000fe20007810000 */
[----:B------:R-:W-:Y:S01]  /*139e0*/  IMAD.MOV.U32 R0, RZ, RZ, 0x1 ;  /* 0x00000001ff007424 */ /* 0x000fe200078e00ff */
[----:B------:R-:W-:-:S03]  /*139f0*/  MOV R2, 0x13a20 ;  /* 0x00013a2000027802 */ /* 0x000fc60000000f00 */
[----:B------:R-:W-:Y:S02]  /*13a00*/  IMAD.MOV.U32 R4, RZ, RZ, R105 ;  /* 0x000000ffff047224 */ /* 0x000fe400078e0069 */
[----:B------:R-:W-:Y:S05]  /*13a10*/  CALL.REL.NOINC `($__internal_19_$__cuda_sm70_shflsync_bfly_p) ;  /* 0x0000275000007944 */ /* 0x000fea0003c00000 */
[----:B------:R-:W-:Y:S01]  /*13a20*/  FMNMX.FTZ R105, R105, R0, !PT ;  /* 0x0000000069697209 */ /* 0x000fe20007810000 */
[----:B------:R-:W-:Y:S01]  /*13a30*/  IMAD.MOV.U32 R4, RZ, RZ, R104 ;  /* 0x000000ffff047224 */ /* 0x000fe200078e0068 */
[----:B------:R-:W-:Y:S01]  /*13a40*/  MOV R2, 0x13a70 ;  /* 0x00013a7000027802 */ /* 0x000fe20000000f00 */
[----:B------:R-:W-:Y:S02]  /*13a50*/  IMAD.MOV.U32 R0, RZ, RZ, 0x2 ;  /* 0x00000002ff007424 */ /* 0x000fe400078e00ff */
        /* <DEDUP_REMOVED lines=26> */
[----:B------:R-:W-:Y:S01]  /*13c00*/  MOV R9, R0 ;  /* 0x0000000000097202 */ /* 0x000fe20000000f00 */
[----:B------:R-:W-:Y:S05]  /*13c10*/  BRA `(.L_x_1493) ;  /* 0xffff188000007947 */ /* 0x000fea000383ffff */
.L_x_1384:
[----:B------:R-:W-:Y:S01]  /*13c20*/  MOV R0, RZ ;  /* 0x000000ff00007202 */ /* 0x000fe20000000f00 */
[----:B------:R-:W-:Y:S01]  /*13c30*/  IMAD.MOV.U32 R209, RZ, RZ, R5 ;  /* 0x000000ffffd17224 */ /* 0x000fe200078e0005 */
[----:B------:R-:W-:Y:S01]  /*13c40*/  MOV R2, 0x13c70 ;  /* 0x00013c7000027802 */ /* 0x000fe20000000f00 */
[----:B------:R-:W-:Y:S02]  /*13c50*/  IMAD.MOV.U32 R3, RZ, RZ, 0x1c1f ;  /* 0x00001c1fff037424 */ /* 0x000fe400078e00ff */
[----:B-1234-:R-:W-:Y:S05]  /*13c60*/  CALL.REL.NOINC `($__internal_20_$__cuda_sm70_shflsync_idx_p) ;  /* 0x0000256000007944 */ /* 0x01efea0003c00000 */
[----:B------:R-:W-:Y:S01]  /*13c70*/  MOV R4, R0 ;  /* 0x0000000000047202 */ /* 0x000fe20000000f00 */
[----:B------:R-:W-:-:S05]  /*13c80*/  BRA `(.L_x_1494) ;  /* 0xffff2c7000007947 */ /* 0x000fca000383ffff */
.L_x_1385:
[----:B------:R-:W-:Y:S01]  /*13c90*/  MOV R0, RZ ;  /* 0x000000ff00007202 */ /* 0x000fe20000000f00 */
[----:B------:R-:W-:Y:S01]  /*13ca0*/  IMAD.MOV.U32 R209, RZ, RZ, R10 ;  /* 0x000000ffffd17224 */ /* 0x000fe200078e000a */
[----:B------:R-:W-:Y:S01]  /*13cb0*/  MOV R2, 0x13ce0 ;  /* 0x00013ce000027802 */ /* 0x000fe20000000f00 */
[----:B------:R-:W-:Y:S02]  /*13cc0*/  IMAD.MOV.U32 R3, RZ, RZ, 0x1c1f ;  /* 0x00001c1fff037424 */ /* 0x000fe400078e00ff */
[----:B-1234-:R-:W-:Y:S05]  /*13cd0*/  CALL.REL.NOINC `($__internal_20_$__cuda_sm70_shflsync_idx_p) ;  /* 0x000024f000007944 */ /* 0x01efea0003c00000 */
[----:B------:R-:W-:-:S05]  /*13ce0*/  BRA `(.L_x_1495) ;  /* 0xffff2c3000007947 */ /* 0x000fca000383ffff */
.L_x_1386:
[----:B------:R-:W-:Y:S01]  /*13cf0*/  MOV R0, 0x1 ;  /* 0x0000000100007802 */ /* 0x000fe20000000f00 */
[----:B------:R-:W-:Y:S01]  /*13d00*/  IMAD.MOV.U32 R209, RZ, RZ, R5 ;  /* 0x000000ffffd17224 */ /* 0x000fe200078e0005 */
[----:B---3--:R-:W-:Y:S01]  /*13d10*/  MOV R2, 0x13d40 ;  /* 0x00013d4000027802 */ /* 0x008fe20000000f00 */
[----:B------:R-:W-:Y:S02]  /*13d20*/  IMAD.MOV.U32 R3, RZ, RZ, 0x1c1f ;  /* 0x00001c1fff037424 */ /* 0x000fe400078e00ff */
[----:B-12-4-:R-:W-:Y:S05]  /*13d30*/  CALL.REL.NOINC `($__internal_20_$__cuda_sm70_shflsync_idx_p) ;  /* 0x0000249000007944 */ /* 0x016fea0003c00000 */
[----:B------:R-:W-:Y:S01]  /*13d40*/  MOV R3, 0x1c1f ;  /* 0x00001c1f00037802 */ /* 0x000fe20000000f00 */
[----:B------:R-:W-:Y:S01]  /*13d50*/  IMAD.MOV.U32 R4, RZ, RZ, R0 ;  /* 0x000000ffff047224 */ /* 0x000fe200078e0000 */
[----:B------:R-:W-:Y:S01]  /*13d60*/  MOV R0, 0x1 ;  /* 0x0000000100007802 */ /* 0x000fe20000000f00 */
[----:B------:R-:W-:Y:S01]  /*13d70*/  IMAD.MOV.U32 R209, RZ, RZ, R10 ;  /* 0x000000ffffd17224 */ /* 0x000fe200078e000a */
[----:B------:R-:W-:Y:S02]  /*13d80*/  MOV R2, 0x13da0 ;  /* 0x00013da000027802 */ /* 0x000fe40000000f00 */
[----:B------:R-:W-:Y:S05]  /*13d90*/  CALL.REL.NOINC `($__internal_20_$__cuda_sm70_shflsync_idx_p) ;  /* 0x0000243000007944 */ /* 0x000fea0003c00000 */
[----:B------:R-:W-:-:S05]  /*13da0*/  BRA `(.L_x_1496) ;  /* 0xffff2cf000007947 */ /* 0x000fca000383ffff */
.L_x_1389:
[----:B------:R-:W-:Y:S01]  /*13db0*/  MOV R0, RZ ;  /* 0x000000ff00007202 */ /* 0x000fe20000000f00 */
[----:B------:R-:W-:Y:S01]  /*13dc0*/  IMAD.MOV.U32 R209, RZ, RZ, R8 ;  /* 0x000000ffffd17224 */ /* 0x000fe200078e0008 */
[----:B------:R-:W-:Y:S01]  /*13dd0*/  MOV R2, 0x13e00 ;  /* 0x00013e0000027802 */ /* 0x000fe20000000f00 */
[----:B------:R-:W-:Y:S02]  /*13de0*/  IMAD.MOV.U32 R3, RZ, RZ, 0x1c1f ;  /* 0x00001c1fff037424 */ /* 0x000fe400078e00ff */
[----:B------:R-:W-:Y:S05]  /*13df0*/  CALL.REL.NOINC `($__internal_20_$__cuda_sm70_shflsync_idx_p) ;  /* 0x000023d000007944 */ /* 0x000fea0003c00000 */
[----:B------:R-:W-:Y:S01]  /*13e00*/  MOV R4, R0 ;  /* 0x0000000000047202 */ /* 0x000fe20000000f00 */
[----:B------:R-:W-:-:S05]  /*13e10*/  BRA `(.L_x_1497) ;  /* 0xffff3bb000007947 */ /* 0x000fca000383ffff */
.L_x_1390:
[----:B------:R-:W-:Y:S01]  /*13e20*/  MOV R0, RZ ;  /* 0x000000ff00007202 */ /* 0x000fe20000000f00 */
[----:B------:R-:W-:Y:S01]  /*13e30*/  IMAD.MOV.U32 R209, RZ, RZ, R9 ;  /* 0x000000ffffd17224 */ /* 0x000fe200078e0009 */
[----:B------:R-:W-:Y:S01]  /*13e40*/  MOV R2, 0x13e70 ;  /* 0x00013e7000027802 */ /* 0x000fe20000000f00 */
[----:B------:R-:W-:Y:S02]  /*13e50*/  IMAD.MOV.U32 R3, RZ, RZ, 0x1c1f ;  /* 0x00001c1fff037424 */ /* 0x000fe400078e00ff */
[----:B-12---:R-:W-:Y:S05]  /*13e60*/  CALL.REL.NOINC `($__internal_20_$__cuda_sm70_shflsync_idx_p) ;  /* 0x0000236000007944 */ /* 0x006fea0003c00000 */
[----:B------:R-:W-:-:S05]  /*13e70*/  BRA `(.L_x_1498) ;  /* 0xffff3b7000007947 */ /* 0x000fca000383ffff */
.L_x_1391:
[----:B------:R-:W-:Y:S01]  /*13e80*/  MOV R0, 0x1 ;  /* 0x0000000100007802 */ /* 0x000fe20000000f00 */
[----:B------:R-:W-:Y:S01]  /*13e90*/  IMAD.MOV.U32 R209, RZ, RZ, R8 ;  /* 0x000000ffffd17224 */ /* 0x000fe200078e0008 */
[----:B----4-:R-:W-:Y:S01]  /*13ea0*/  MOV R2, 0x13ed0 ;  /* 0x00013ed000027802 */ /* 0x010fe20000000f00 */
[----:B------:R-:W-:Y:S03]  /*13eb0*/  IMAD.MOV.U32 R3, RZ, RZ, 0x1c1f ;  /* 0x00001c1fff037424 */ /* 0x000fe600078e00ff */
[----:B-1-3--:R-:W-:Y:S05]  /*13ec0*/  CALL.REL.NOINC `($__internal_20_$__cuda_sm70_shflsync_idx_p) ;  /* 0x0000230000007944 */ /* 0x00afea0003c00000 */
[----:B------:R-:W-:Y:S01]  /*13ed0*/  MOV R3, 0x1c1f ;  /* 0x00001c1f00037802 */ /* 0x000fe20000000f00 */
[----:B------:R-:W-:Y:S01]  /*13ee0*/  IMAD.MOV.U32 R4, RZ, RZ, R0 ;  /* 0x000000ffff047224 */ /* 0x000fe200078e0000 */
[----:B------:R-:W-:Y:S01]  /*13ef0*/  MOV R0, 0x1 ;  /* 0x0000000100007802 */ /* 0x000fe20000000f00 */
[----:B------:R-:W-:Y:S01]  /*13f00*/  IMAD.MOV.U32 R209, RZ, RZ, R9 ;  /* 0x000000ffffd17224 */ /* 0x000fe200078e0009 */
[----:B------:R-:W-:Y:S02]  /*13f10*/  MOV R2, 0x13f30 ;  /* 0x00013f3000027802 */ /* 0x000fe40000000f00 */
[----:B------:R-:W-:Y:S05]  /*13f20*/  CALL.REL.NOINC `($__internal_20_$__cuda_sm70_shflsync_idx_p) ;  /* 0x000022a000007944 */ /* 0x000fea0003c00000 */
[----:B------:R-:W-:-:S05]  /*13f30*/  BRA `(.L_x_1499) ;  /* 0xffff3c1000007947 */ /* 0x000fca000383ffff */
.L_x_1392:
[----:B------:R-:W-:Y:S01]  /*13f40*/  MOV R0, RZ ;  /* 0x000000ff00007202 */ /* 0x000fe20000000f00 */
[----:B------:R-:W-:Y:S01]  /*13f50*/  IMAD.MOV.U32 R209, RZ, RZ, R4 ;  /* 0x000000ffffd17224 */ /* 0x000fe200078e0004 */
[----:B------:R-:W-:Y:S01]  /*13f60*/  MOV R2, 0x13f90 ;  /* 0x00013f9000027802 */ /* 0x000fe20000000f00 */
[----:B------:R-:W-:Y:S02]  /*13f70*/  IMAD.MOV.U32 R3, RZ, RZ, 0x1c1f ;  /* 0x00001c1fff037424 */ /* 0x000fe400078e00ff */
[----:B------:R-:W-:Y:S05]  /*13f80*/  CALL.REL.NOINC `($__internal_20_$__cuda_sm70_shflsync_idx_p) ;  /* 0x0000224000007944 */ /* 0x000fea0003c00000 */
[----:B------:R-:W-:-:S05]  /*13f90*/  BRA `(.L_x_1500) ;  /* 0xffff3d7000007947 */ /* 0x000fca000383ffff */
.L_x_1393:
[----:B------:R-:W-:Y:S01]  /*13fa0*/  MOV R0, 0x1 ;  /* 0x0000000100007802 */ /* 0x000fe20000000f00 */
[----:B------:R-:W-:Y:S01]  /*13fb0*/  IMAD.MOV.U32 R209, RZ, RZ, R4 ;  /* 0x000000ffffd17224 */ /* 0x000fe200078e0004 */
[----:B------:R-:W-:Y:S01]  /*13fc0*/  MOV R2, 0x13ff0 ;  /* 0x00013ff000027802 */ /* 0x000fe20000000f00 */
[----:B------:R-:W-:Y:S02]  /*13fd0*/  IMAD.MOV.U32 R3, RZ, RZ, 0x1c1f ;  /* 0x00001c1fff037424 */ /* 0x000fe400078e00ff */
[----:B-1----:R-:W-:Y:S05]  /*13fe0*/  CALL.REL.NOINC `($__internal_20_$__cuda_sm70_shflsync_idx_p) ;  /* 0x000021e000007944 */ /* 0x002fea0003c00000 */
[----:B------:R-:W-:Y:S01]  /*13ff0*/  MOV R2, 0x141d0 ;  /* 0x000141d000027802 */ /* 0x000fe20000000f00 */
[----:B------:R-:W-:Y:S02]  /*14000*/  IMAD.IADD R0, R5, 0x1, R0 ;  /* 0x0000000105007824 */ /* 0x000fe400078e0200 */
[----:B------:R-:W-:Y:S02]  /*14010*/  IMAD.MOV.U32 R209, RZ, RZ, R4 ;  /* 0x000000ffffd17224 */ /* 0x000fe400078e0004 */
[----:B------:R-:W-:Y:S01]  /*14020*/  IMAD.MOV.U32 R3, RZ, RZ, 0x1c1f ;  /* 0x00001c1fff037424 */ /* 0x000fe200078e00ff */
[C---:B------:R-:W-:Y:S02]  /*14030*/  ISETP.GT.AND P6, PT, R0.reuse, RZ, PT ;  /* 0x000000ff0000720c */ /* 0x040fe40003fc4270 */
[C---:B------:R-:W-:Y:S02]  /*14040*/  ISETP.GT.AND P5, PT, R0.reuse, 0x1, PT ;  /* 0x000000010000780c */ /* 0x040fe40003fa4270 */
[C---:B------:R-:W-:Y:S02]  /*14050*/  ISETP.GT.AND P4, PT, R0.reuse, 0x8, PT ;  /* 0x000000080000780c */ /* 0x040fe40003f84270 */
        /* <DEDUP_REMOVED lines=22> */
[----:B------:R-:W-:Y:S05]  /*141c0*/  CALL.REL.NOINC `($__internal_20_$__cuda_sm70_shflsync_idx_p) ;  /* 0x0000200000007944 */ /* 0x000fea0003c00000 */
        /* <DEDUP_REMOVED lines=30> */
[----:B------:R-:W-:Y:S01]  /*143b0*/  FMNMX.FTZ R2, R9, R100, !PT ;  /* 0x0000006409027209 */ /* 0x000fe20007810000 */
[----:B------:R-:W-:Y:S01]  /*143c0*/  IMAD.IADD R0, R5, 0x1, R0 ;  /* 0x0000000105007824 */ /* 0x000fe200078e0200 */
[----:B------:R-:W-:Y:S02]  /*143d0*/  FMNMX.FTZ R5, R40, R106, !PT ;  /* 0x0000006a28057209 */ /* 0x000fe40007810000 */
[----:B------:R-:W-:Y:S02]  /*143e0*/  FMNMX.FTZ R4, R14, R2, !PT ;  /* 0x000000020e047209 */ /* 0x000fe40007810000 */
[C---:B------:R-:W-:Y:S02]  /*143f0*/  ISETP.GT.AND P6, PT, R0.reuse, RZ, PT ;  /* 0x000000ff0000720c */ /* 0x040fe40003fc4270 */
[C---:B------:R-:W-:Y:S02]  /*14400*/  ISETP.GT.AND P5, PT, R0.reuse, 0x1, PT ;  /* 0x000000010000780c */ /* 0x040fe40003fa4270 */
[C---:B------:R-:W-:Y:S02]  /*14410*/  ISETP.GT.AND P4, PT, R0.reuse, 0x8, PT ;  /* 0x000000080000780c */ /* 0x040fe40003f84270 */
        /* <DEDUP_REMOVED lines=68> */
[----:B------:R-:W-:Y:S05]  /*14860*/  CALL.REL.NOINC `($__internal_19_$__cuda_sm70_shflsync_bfly_p) ;  /* 0x0000190000007944 */ /* 0x000fea0003c00000 */
[----:B------:R-:W-:Y:S01]  /*14870*/  FMNMX.FTZ R4, R4, R0, !PT ;  /* 0x0000000004047209 */ /* 0x000fe20007810000 */
[----:B------:R-:W-:Y:S01]  /*14880*/  IMAD.MOV.U32 R0, RZ, RZ, 0x1 ;  /* 0x00000001ff007424 */ /* 0x000fe200078e00ff */
[----:B------:R-:W-:Y:S02]  /*14890*/  MOV R2, 0x148b0 ;  /* 0x000148b000027802 */ /* 0x000fe40000000f00 */
        /* <DEDUP_REMOVED lines=28> */
[----:B------:R-:W-:-:S05]  /*14a60*/  BRA `(.L_x_1501) ;  /* 0xffff3d1000007947 */ /* 0x000fca000383ffff */
.L_x_1396:
[----:B------:R-:W-:Y:S01]  /*14a70*/  MOV R0, RZ ;  /* 0x000000ff00007202 */ /* 0x000fe20000000f00 */
[----:B------:R-:W-:Y:S01]  /*14a80*/  IMAD.MOV.U32 R209, RZ, RZ, R8 ;  /* 0x000000ffffd17224 */ /* 0x000fe200078e0008 */
[----:B------:R-:W-:Y:S01]  /*14a90*/  MOV R2, 0x14ac0 ;  /* 0x00014ac000027802 */ /* 0x000fe20000000f00 */
[----:B------:R-:W-:Y:S02]  /*14aa0*/  IMAD.MOV.U32 R3, RZ, RZ, 0x1c1f ;  /* 0x00001c1fff037424 */ /* 0x000fe400078e00ff */
[----:B-1234-:R-:W-:Y:S05]  /*14ab0*/  CALL.REL.NOINC `($__internal_20_$__cuda_sm70_shflsync_idx_p) ;  /* 0x0000171000007944 */ /* 0x01efea0003c00000 */
[----:B------:R-:W-:-:S05]  /*14ac0*/  BRA `(.L_x_1502) ;  /* 0xffff573000007947 */ /* 0x000fca000383ffff */
.L_x_1399:
[----:B------:R-:W-:Y:S01]  /*14ad0*/  MOV R0, 0x1 ;  /* 0x0000000100007802 */ /* 0x000fe20000000f00 */
[----:B------:R-:W-:Y:S01]  /*14ae0*/  IMAD.MOV.U32 R209, RZ, RZ, R8 ;  /* 0x000000ffffd17224 */ /* 0x000fe200078e0008 */
[----:B---3--:R-:W-:Y:S01]  /*14af0*/  MOV R2, 0x14b20 ;  /* 0x00014b2000027802 */ /* 0x008fe20000000f00 */
[----:B------:R-:W-:Y:S02]  /*14b00*/  IMAD.MOV.U32 R3, RZ, RZ, 0x1c1f ;  /* 0x00001c1fff037424 */ /* 0x000fe400078e00ff */
[----:B-12---:R-:W-:Y:S05]  /*14b10*/  CALL.REL.NOINC `($__internal_20_$__cuda_sm70_shflsync_idx_p) ;  /* 0x000016b000007944 */ /* 0x006fea0003c00000 */
[----:B------:R-:W-:Y:S01]  /*14b20*/  MOV R3, 0x1c1f ;  /* 0x00001c1f00037802 */ /* 0x000fe20000000f00 */
[----:B------:R-:W-:Y:S01]  /*14b30*/  IMAD.MOV.U32 R4, RZ, RZ, R0 ;  /* 0x000000ffff047224 */ /* 0x000fe200078e0000 */
[----:B------:R-:W-:Y:S01]  /*14b40*/  MOV R0, 0x1 ;  /* 0x0000000100007802 */ /* 0x000fe20000000f00 */
[----:B------:R-:W-:Y:S01]  /*14b50*/  IMAD.MOV.U32 R209, RZ, RZ, R9 ;  /* 0x000000ffffd17224 */ /* 0x000fe200078e0009 */
[----:B------:R-:W-:Y:S02]  /*14b60*/  MOV R2, 0x14b80 ;  /* 0x00014b8000027802 */ /* 0x000fe40000000f00 */
[----:B------:R-:W-:Y:S05]  /*14b70*/  CALL.REL.NOINC `($__internal_20_$__cuda_sm70_shflsync_idx_p) ;  /* 0x0000165000007944 */ /* 0x000fea0003c00000 */
[----:B------:R-:W-:-:S05]  /*14b80*/  BRA `(.L_x_1503) ;  /* 0xffff580000007947 */ /* 0x000fca000383ffff */
.L_x_1402:
[----:B------:R-:W-:Y:S01]  /*14b90*/  MOV R0, RZ ;  /* 0x000000ff00007202 */ /* 0x000fe20000000f00 */
[----:B------:R-:W-:Y:S01]  /*14ba0*/  IMAD.MOV.U32 R209, RZ, RZ, R8 ;  /* 0x000000ffffd17224 */ /* 0x000fe200078e0008 */
[----:B------:R-:W-:Y:S01]  /*14bb0*/  MOV R2, 0x14be0 ;  /* 0x00014be000027802 */ /* 0x000fe20000000f00 */
[----:B------:R-:W-:Y:S02]  /*14bc0*/  IMAD.MOV.U32 R3, RZ, RZ, 0x1c1f ;  /* 0x00001c1fff037424 */ /* 0x000fe400078e00ff */
[----:B------:R-:W-:Y:S05]  /*14bd0*/  CALL.REL.NOINC `($__internal_20_$__cuda_sm70_shflsync_idx_p) ;  /* 0x000015f000007944 */ /* 0x000fea0003c00000 */
[----:B------:R-:W-:Y:S01]  /*14be0*/  MOV R4, R0 ;  /* 0x0000000000047202 */ /* 0x000fe20000000f00 */
[----:B------:R-:W-:-:S05]  /*14bf0*/  BRA `(.L_x_1504) ;  /* 0xffff66c000007947 */ /* 0x000fca000383ffff */
.L_x_1403:
[----:B------:R-:W-:Y:S01]  /*14c00*/  MOV R0, RZ ;  /* 0x000000ff00007202 */ /* 0x000fe20000000f00 */
[----:B------:R-:W-:Y:S01]  /*14c10*/  IMAD.MOV.U32 R209, RZ, RZ, R9 ;  /* 0x000000ffffd17224 */ /* 0x000fe200078e0009 */
[----:B------:R-:W-:Y:S01]  /*14c20*/  MOV R2, 0x14c50 ;  /* 0x00014c5000027802 */ /* 0x000fe20000000f00 */
[----:B------:R-:W-:Y:S02]  /*14c30*/  IMAD.MOV.U32 R3, RZ, RZ, 0x1c1f ;  /* 0x00001c1fff037424 */ /* 0x000fe400078e00ff */
[----:B-12---:R-:W-:Y:S05]  /*14c40*/  CALL.REL.NOINC `($__internal_20_$__cuda_sm70_shflsync_idx_p) ;  /* 0x0000158000007944 */ /* 0x006fea0003c00000 */
[----:B------:R-:W-:-:S05]  /*14c50*/  BRA `(.L_x_1505) ;  /* 0xffff668000007947 */ /* 0x000fca000383ffff */
.L_x_1404:
        /* <DEDUP_REMOVED lines=12> */
.L_x_1405:
[----:B------:R-:W-:Y:S02]  /*14d20*/  MOV R0, 0x2 ;  /* 0x0000000200007802 */ /* 0x000fe40000000f00 */
[----:B------:R-:W-:Y:S02]  /*14d30*/  MOV R2, 0x14d50 ;  /* 0x00014d5000027802 */ /* 0x000fe40000000f00 */
[----:B------:R-:W-:Y:S05]  /*14d40*/  CALL.REL.NOINC `($__internal_19_$__cuda_sm70_shflsync_bfly_p) ;  /* 0x0000142000007944 */ /* 0x000fea0003c00000 */
[----:B------:R-:W-:-:S05]  /*14d50*/  BRA `(.L_x_1507) ;  /* 0xffff6ae000007947 */ /* 0x000fca000383ffff */
.L_x_1406:
[----:B------:R-:W-:Y:S02]  /*14d60*/  MOV R0, 0x1 ;  /* 0x0000000100007802 */ /* 0x000fe40000000f00 */
        /* <DEDUP_REMOVED lines=30> */
.L_x_1408:
[----:B------:R-:W-:Y:S01]  /*14f50*/  IMAD.MOV.U32 R4, RZ, RZ, R230 ;  /* 0x000000ffff047224 */ /* 0x000fe200078e00e6 */
[----:B------:R-:W-:-:S02]  /*14f60*/  MOV R0, 0x2 ;  /* 0x0000000200007802 */ /* 0x000fc40000000f00 */
[----:B------:R-:W-:Y:S02]  /*14f70*/  MOV R2, 0x14f90 ;  /* 0x00014f9000027802 */ /* 0x000fe40000000f00 */
[----:B------:R-:W-:Y:S05]  /*14f80*/  CALL.REL.NOINC `($__internal_19_$__cuda_sm70_shflsync_bfly_p) ;  /* 0x000011e000007944 */ /* 0x000fea0003c00000 */
[----:B------:R-:W-:Y:S05]  /*14f90*/  BRA `(.L_x_1509) ;  /* 0xffff815000007947 */ /* 0x000fea000383ffff */
.L_x_1409:
[----:B------:R-:W-:Y:S01]  /*14fa0*/  IMAD.MOV.U32 R4, RZ, RZ, R7 ;  /* 0x000000ffff047224 */ /* 0x000fe200078e0007 */
[----:B------:R-:W-:Y:S02]  /*14fb0*/  MOV R0, 0x1 ;  /* 0x0000000100007802 */ /* 0x000fe40000000f00 */
[----:B------:R-:W-:Y:S02]  /*14fc0*/  MOV R2, 0x14fe0 ;  /* 0x00014fe000027802 */ /* 0x000fe40000000f00 */
[----:B-1----:R-:W-:Y:S05]  /*14fd0*/  CALL.REL.NOINC `($__internal_19_$__cuda_sm70_shflsync_bfly_p) ;  /* 0x0000119000007944 */ /* 0x002fea0003c00000 */
[----:B------:R-:W-:Y:S01]  /*14fe0*/  FADD.FTZ R7, R7, R0 ;  /* 0x0000000007077221 */ /* 0x000fe20000010000 */
[----:B------:R-:W-:Y:S02]  /*14ff0*/  MOV R4, R223 ;  /* 0x000000df00047202 */ /* 0x000fe40000000f00 */
[----:B------:R-:W-:Y:S02]  /*15000*/  MOV R0, 0x2 ;  /* 0x0000000200007802 */ /* 0x000fe40000000f00 */
[----:B------:R-:W-:Y:S02]  /*15010*/  MOV R2, 0x15030 ;  /* 0x0001503000027802 */ /* 0x000fe40000000f00 */
[----:B------:R-:W-:Y:S05]  /*15020*/  CALL.REL.NOINC `($__internal_19_$__cuda_sm70_shflsync_bfly_p) ;  /* 0x0000114000007944 */ /* 0x000fea0003c00000 */
[----:B------:R-:W-:Y:S01]  /*15030*/  FADD.FTZ R6, R223, R0 ;  /* 0x00000000df067221 */ /* 0x000fe20000010000 */
[----:B------:R-:W-:Y:S02]  /*15040*/  MOV R0, 0x1 ;  /* 0x0000000100007802 */ /* 0x000fe40000000f00 */
[----:B------:R-:W-:-:S02]  /*15050*/  MOV R2, 0x15080 ;  /* 0x0001508000027802 */ /* 0x000fc40000000f00 */
[----:B------:R-:W-:Y:S02]  /*15060*/  MOV R4, R6 ;  /* 0x0000000600047202 */ /* 0x000fe40000000f00 */
[----:B------:R-:W-:Y:S05]  /*15070*/  CALL.REL.NOINC `($__internal_19_$__cuda_sm70_shflsync_bfly_p) ;  /* 0x000010f000007944 */ /* 0x000fea0003c00000 */
[----:B------:R-:W-:Y:S01]  /*15080*/  FADD.FTZ R6, R6, R0 ;  /* 0x0000000006067221 */ /* 0x000fe20000010000 */
[----:B------:R-:W-:Y:S02]  /*15090*/  MOV R4, R224 ;  /* 0x000000e000047202 */ /* 0x000fe40000000f00 */
[----:B------:R-:W-:Y:S02]  /*150a0*/  MOV R0, 0x2 ;  /* 0x0000000200007802 */ /* 0x000fe40000000f00 */
[----:B------:R-:W-:Y:S02]  /*150b0*/  MOV R2, 0x150d0 ;  /* 0x000150d000027802 */ /* 0x000fe40000000f00 */
[----:B------:R-:W-:Y:S05]  /*150c0*/  CALL.REL.NOINC `($__internal_19_$__cuda_sm70_shflsync_bfly_p) ;  /* 0x000010a000007944 */ /* 0x000fea0003c00000 */
[----:B------:R-:W-:Y:S01]  /*150d0*/  FADD.FTZ R5, R224, R0 ;  /* 0x00000000e0057221 */ /* 0x000fe20000010000 */
[----:B------:R-:W-:Y:S02]  /*150e0*/  MOV R0, 0x1 ;  /* 0x0000000100007802 */ /* 0x000fe40000000f00 */
[----:B------:R-:W-:Y:S02]  /*150f0*/  MOV R2, 0x15120 ;  /* 0x0001512000027802 */ /* 0x000fe40000000f00 */
[----:B------:R-:W-:-:S02]  /*15100*/  MOV R4, R5 ;  /* 0x0000000500047202 */ /* 0x000fc40000000f00 */
[----:B------:R-:W-:Y:S05]  /*15110*/  CALL.REL.NOINC `($__internal_19_$__cuda_sm70_shflsync_bfly_p) ;  /* 0x0000105000007944 */ /* 0x000fea0003c00000 */
[----:B------:R-:W-:Y:S01]  /*15120*/  FADD.FTZ R5, R5, R0 ;  /* 0x0000000005057221 */ /* 0x000fe20000010000 */
[----:B------:R-:W-:-:S02]  /*15130*/  MOV R4, R225 ;  /* 0x000000e100047202 */ /* 0x000fc40000000f00 */
[----:B------:R-:W-:Y:S02]  /*15140*/  MOV R0, 0x2 ;  /* 0x0000000200007802 */ /* 0x000fe40000000f00 */
[----:B------:R-:W-:Y:S02]  /*15150*/  MOV R2, 0x15170 ;  /* 0x0001517000027802 */ /* 0x000fe40000000f00 */
[----:B------:R-:W-:Y:S05]  /*15160*/  CALL.REL.NOINC `($__internal_19_$__cuda_sm70_shflsync_bfly_p) ;  /* 0x0000100000007944 */ /* 0x000fea0003c00000 */
[----:B------:R-:W-:Y:S01]  /*15170*/  FADD.FTZ R4, R225, R0 ;  /* 0x00000000e1047221 */ /* 0x000fe20000010000 */
[----:B------:R-:W-:Y:S02]  /*15180*/  MOV R0, 0x1 ;  /* 0x0000000100007802 */ /* 0x000fe40000000f00 */
[----:B------:R-:W-:Y:S02]  /*15190*/  MOV R2, 0x151b0 ;  /* 0x000151b000027802 */ /* 0x000fe40000000f00 */
[----:B------:R-:W-:Y:S05]  /*151a0*/  CALL.REL.NOINC `($__internal_19_$__cuda_sm70_shflsync_bfly_p) ;  /* 0x00000fc000007944 */ /* 0x000fea0003c00000 */
[----:B------:R-:W-:Y:S01]  /*151b0*/  MOV R8, R0 ;  /* 0x0000000000087202 */ /* 0x000fe20000000f00 */
[----:B------:R-:W-:Y:S05]  /*151c0*/  BRA `(.L_x_1510) ;  /* 0xffff801000007947 */ /* 0x000fea000383ffff */
.L_x_1416:
[----:B-1234-:R-:W-:Y:S01]  /*151d0*/  IMAD.MOV.U32 R209, RZ, RZ, R10 ;  /* 0x000000ffffd17224 */ /* 0x01efe200078e000a */
[----:B------:R-:W-:Y:S01]  /*151e0*/  MOV R0, RZ ;  /* 0x000000ff00007202 */ /* 0x000fe20000000f00 */
[----:B------:R-:W-:Y:S01]  /*151f0*/  IMAD.MOV.U32 R3, RZ, RZ, 0x1c1f ;  /* 0x00001c1fff037424 */ /* 0x000fe200078e00ff */
[----:B------:R-:W-:Y:S02]  /*15200*/  MOV R2, 0x15220 ;  /* 0x0001522000027802 */ /* 0x000fe40000000f00 */
[----:B------:R-:W-:Y:S05]  /*15210*/  CALL.REL.NOINC `($__internal_20_$__cuda_sm70_shflsync_idx_p) ;  /* 0x00000fb000007944 */ /* 0x000fea0003c00000 */
[----:B------:R-:W-:Y:S01]  /*15220*/  MOV R5, R0 ;  /* 0x0000000000057202 */ /* 0x000fe20000000f00 */
[----:B------:R-:W-:Y:S05]  /*15230*/  BRA `(.L_x_1511) ;  /* 0xffff997000007947 */ /* 0x000fea000383ffff */
.L_x_1417:
[----:B------:R-:W-:Y:S01]  /*15240*/  IMAD.MOV.U32 R209, RZ, RZ, R12 ;  /* 0x000000ffffd17224 */ /* 0x000fe200078e000c */
[----:B------:R-:W-:Y:S01]  /*15250*/  MOV R0, RZ ;  /* 0x000000ff00007202 */ /* 0x000fe20000000f00 */
[----:B------:R-:W-:Y:S01]  /*15260*/  IMAD.MOV.U32 R3, RZ, RZ, 0x1c1f ;  /* 0x00001c1fff037424 */ /* 0x000fe200078e00ff */
[----:B------:R-:W-:-:S02]  /*15270*/  MOV R2, 0x15290 ;  /* 0x0001529000027802 */ /* 0x000fc40000000f00 */
[----:B-12---:R-:W-:Y:S05]  /*15280*/  CALL.REL.NOINC `($__internal_20_$__cuda_sm70_shflsync_idx_p) ;  /* 0x00000f4000007944 */ /* 0x006fea0003c00000 */
[----:B------:R-:W-:Y:S05]  /*15290*/  BRA `(.L_x_1512) ;  /* 0xffff993000007947 */ /* 0x000fea000383ffff */
.L_x_1420:
[----:B------:R-:W-:Y:S01]  /*152a0*/  IMAD.MOV.U32 R209, RZ, RZ, R10 ;  /* 0x000000ffffd17224 */ /* 0x000fe200078e000a */
[----:B----4-:R-:W-:Y:S01]  /*152b0*/  MOV R0, 0x1 ;  /* 0x0000000100007802 */ /* 0x010fe20000000f00 */
[----:B--2---:R-:W-:Y:S01]  /*152c0*/  IMAD.MOV.U32 R3, RZ, RZ, 0x1c1f ;  /* 0x00001c1fff037424 */ /* 0x004fe200078e00ff */
[----:B------:R-:W-:-:S02]  /*152d0*/  MOV R2, 0x152f0 ;  /* 0x000152f000027802 */ /* 0x000fc40000000f00 */
        /* <DEDUP_REMOVED lines=8> */
.L_x_1423:
[----:B------:R-:W-:Y:S01]  /*15360*/  IMAD.MOV.U32 R209, RZ, RZ, R10 ;  /* 0x000000ffffd17224 */ /* 0x000fe200078e000a */
[----:B----4-:R-:W-:Y:S01]  /*15370*/  MOV R0, 0x2 ;  /* 0x0000000200007802 */ /* 0x010fe20000000f00 */
[----:B-1----:R-:W-:Y:S01]  /*15380*/  IMAD.MOV.U32 R3, RZ, RZ, 0x1c1f ;  /* 0x00001c1fff037424 */ /* 0x002fe200078e00ff */
[----:B------:R-:W-:Y:S02]  /*15390*/  MOV R2, 0x153b0 ;  /* 0x000153b000027802 */ /* 0x000fe40000000f00 */
[----:B--23--:R-:W-:Y:S05]  /*153a0*/  CALL.REL.NOINC `($__internal_20_$__cuda_sm70_shflsync_idx_p) ;  /* 0x00000e2000007944 */ /* 0x00cfea0003c00000 */
[----:B------:R-:W-:Y:S01]  /*153b0*/  MOV R5, R0 ;  /* 0x0000000000057202 */ /* 0x000fe20000000f00 */
[----:B------:R-:W-:Y:S05]  /*153c0*/  BRA `(.L_x_1514) ;  /* 0xffff9ad000007947 */ /* 0x000fea000383ffff */
.L_x_1424:
[----:B------:R-:W-:Y:S01]  /*153d0*/  IMAD.MOV.U32 R209, RZ, RZ, R12 ;  /* 0x000000ffffd17224 */ /* 0x000fe200078e000c */
[----:B----4-:R-:W-:Y:S01]  /*153e0*/  MOV R0, 0x2 ;  /* 0x0000000200007802 */ /* 0x010fe20000000f00 */
[----:B------:R-:W-:Y:S01]  /*153f0*/  IMAD.MOV.U32 R3, RZ, RZ, 0x1c1f ;  /* 0x00001c1fff037424 */ /* 0x000fe200078e00ff */
[----:B------:R-:W-:Y:S02]  /*15400*/  MOV R2, 0x15420 ;  /* 0x0001542000027802 */ /* 0x000fe40000000f00 */
[----:B-123--:R-:W-:Y:S05]  /*15410*/  CALL.REL.NOINC `($__internal_20_$__cuda_sm70_shflsync_idx_p) ;  /* 0x00000db000007944 */ /* 0x00efea0003c00000 */
[----:B------:R-:W-:Y:S05]  /*15420*/  BRA `(.L_x_1515) ;  /* 0xffff9a9000007947 */ /* 0x000fea000383ffff */
.L_x_1427:
[----:B------:R-:W-:Y:S01]  /*15430*/  IMAD.MOV.U32 R209, RZ, RZ, R10 ;  /* 0x000000ffffd17224 */ /* 0x000fe200078e000a */
[----:B-1----:R-:W-:Y:S01]  /*15440*/  MOV R0, 0x3 ;  /* 0x0000000300007802 */ /* 0x002fe20000000f00 */
[----:B------:R-:W-:Y:S01]  /*15450*/  IMAD.MOV.U32 R3, RZ, RZ, 0x1c1f ;  /* 0x00001c1fff037424 */ /* 0x000fe200078e00ff */
[----:B------:R-:W-:-:S02]  /*15460*/  MOV R2, 0x15480 ;  /* 0x0001548000027802 */ /* 0x000fc40000000f00 */
[----:B--234-:R-:W-:Y:S05]  /*15470*/  CALL.REL.NOINC `($__internal_20_$__cuda_sm70_shflsync_idx_p) ;  /* 0x00000d5000007944 */ /* 0x01cfea0003c00000 */
[----:B------:R-:W-:Y:S01]  /*15480*/  IMAD.MOV.U32 R6, RZ, RZ, R0 ;  /* 0x000000ffff067224 */ /* 0x000fe200078e0000 */
[----:B------:R-:W-:Y:S01]  /*15490*/  MOV R0, 0x3 ;  /* 0x0000000300007802 */ /* 0x000fe20000000f00 */
[----:B------:R-:W-:Y:S01]  /*154a0*/  IMAD.MOV.U32 R209, RZ, RZ, R12 ;  /* 0x000000ffffd17224 */ /* 0x000fe200078e000c */
[----:B------:R-:W-:-:S02]  /*154b0*/  MOV R3, 0x1c1f ;  /* 0x00001c1f00037802 */ /* 0x000fc40000000f00 */
[----:B------:R-:W-:Y:S02]  /*154c0*/  MOV R2, 0x154e0 ;  /* 0x000154e000027802 */ /* 0x000fe40000000f00 */
[----:B------:R-:W-:Y:S05]  /*154d0*/  CALL.REL.NOINC `($__internal_20_$__cuda_sm70_shflsync_idx_p) ;  /* 0x00000cf000007944 */ /* 0x000fea0003c00000 */
[----:B------:R-:W-:Y:S05]  /*154e0*/  BRA `(.L_x_1516) ;  /* 0xffff9b4000007947 */ /* 0x000fea000383ffff */
.L_x_1429:
[----:B------:R-:W-:Y:S01]  /*154f0*/  IMAD.MOV.U32 R209, RZ, RZ, R5 ;  /* 0x000000ffffd17224 */ /* 0x000fe200078e0005 */
[----:B------:R-:W-:Y:S01]  /*15500*/  MOV R0, RZ ;  /* 0x000000ff00007202 */ /* 0x000fe20000000f00 */
[----:B------:R-:W-:Y:S01]  /*15510*/  IMAD.MOV.U32 R3, RZ, RZ, 0x1c1f ;  /* 0x00001c1fff037424 */ /* 0x000fe200078e00ff */
[----:B------:R-:W-:Y:S02]  /*15520*/  MOV R2, 0x15540 ;  /* 0x0001554000027802 */ /* 0x000fe40000000f00 */
[----:B------:R-:W-:Y:S05]  /*15530*/  CALL.REL.NOINC `($__internal_20_$__cuda_sm70_shflsync_idx_p) ;  /* 0x00000c9000007944 */ /* 0x000fea0003c00000 */
[----:B------:R-:W-:Y:S01]  /*15540*/  MOV R4, R0 ;  /* 0x0000000000047202 */ /* 0x000fe20000000f00 */
[----:B------:R-:W-:Y:S05]  /*15550*/  BRA `(.L_x_1517) ;  /* 0xffff9e2000007947 */ /* 0x000fea000383ffff */
.L_x_1430:
[----:B------:R-:W-:Y:S01]  /*15560*/  IMAD.MOV.U32 R209, RZ, RZ, R12 ;  /* 0x000000ffffd17224 */ /* 0x000fe200078e000c */
[----:B------:R-:W-:Y:S01]  /*15570*/  MOV R0, RZ ;  /* 0x000000ff00007202 */ /* 0x000fe20000000f00 */
[----:B------:R-:W-:Y:S01]  /*15580*/  IMAD.MOV.U32 R3, RZ, RZ, 0x1c1f ;  /* 0x00001c1fff037424 */ /* 0x000fe200078e00ff */
[----:B------:R-:W-:Y:S02]  /*15590*/  MOV R2, 0x155b0 ;  /* 0x000155b000027802 */ /* 0x000fe40000000f00 */
[----:B-12---:R-:W-:Y:S05]  /*155a0*/  CALL.REL.NOINC `($__internal_20_$__cuda_sm70_shflsync_idx_p) ;  /* 0x00000c2000007944 */ /* 0x006fea0003c00000 */
[----:B------:R-:W-:Y:S05]  /*155b0*/  BRA `(.L_x_1518) ;  /* 0xffff9de000007947 */ /* 0x000fea000383ffff */
.L_x_1433:
[----:B------:R-:W-:Y:S01]  /*155c0*/  IMAD.MOV.U32 R209, RZ, RZ, R5 ;  /* 0x000000ffffd17224 */ /* 0x000fe200078e0005 */
[----:B----4-:R-:W-:Y:S01]  /*155d0*/  MOV R0, 0x1 ;  /* 0x0000000100007802 */ /* 0x010fe20000000f00 */
[----:B------:R-:W-:Y:S01]  /*155e0*/  IMAD.MOV.U32 R3, RZ, RZ, 0x1c1f ;  /* 0x00001c1fff037424 */ /* 0x000fe200078e00ff */
[----:B------:R-:W-:-:S02]  /*155f0*/  MOV R2, 0x15610 ;  /* 0x0001561000027802 */ /* 0x000fc40000000f00 */
[----:B-123--:R-:W-:Y:S05]  /*15600*/  CALL.REL.NOINC `($__internal_20_$__cuda_sm70_shflsync_idx_p) ;  /* 0x00000bc000007944 */ /* 0x00efea0003c00000 */
[----:B------:R-:W-:Y:S01]  /*15610*/  IMAD.MOV.U32 R4, RZ, RZ, R0 ;  /* 0x000000ffff047224 */ /* 0x000fe200078e0000 */
[----:B------:R-:W-:Y:S01]  /*15620*/  MOV R0, 0x1 ;  /* 0x0000000100007802 */ /* 0x000fe20000000f00 */
[----:B------:R-:W-:Y:S01]  /*15630*/  IMAD.MOV.U32 R209, RZ, RZ, R12 ;  /* 0x000000ffffd17224 */ /* 0x000fe200078e000c */
[----:B------:R-:W-:-:S02]  /*15640*/  MOV R3, 0x1c1f ;  /* 0x00001c1f00037802 */ /* 0x000fc40000000f00 */
[----:B------:R-:W-:Y:S02]  /*15650*/  MOV R2, 0x15670 ;  /* 0x0001567000027802 */ /* 0x000fe40000000f00 */
[----:B------:R-:W-:Y:S05]  /*15660*/  CALL.REL.NOINC `($__internal_20_$__cuda_sm70_shflsync_idx_p) ;  /* 0x00000b6000007944 */ /* 0x000fea0003c00000 */
[----:B------:R-:W-:Y:S05]  /*15670*/  BRA `(.L_x_1519) ;  /* 0xffffa2a000007947 */ /* 0x000fea000383ffff */
.L_x_1436:
[----:B------:R-:W-:Y:S01]  /*15680*/  IMAD.MOV.U32 R209, RZ, RZ, R5 ;  /* 0x000000ffffd17224 */ /* 0x000fe200078e0005 */
[----:B----4-:R-:W-:Y:S01]  /*15690*/  MOV R0, 0x2 ;  /* 0x0000000200007802 */ /* 0x010fe20000000f00 */
[----:B------:R-:W-:Y:S01]  /*156a0*/  IMAD.MOV.U32 R3, RZ, RZ, 0x1c1f ;  /* 0x00001c1fff037424 */ /* 0x000fe200078e00ff */
[----:B------:R-:W-:Y:S02]  /*156b0*/  MOV R2, 0x156d0 ;  /* 0x000156d000027802 */ /* 0x000fe40000000f00 */
[----:B-123--:R-:W-:Y:S05]  /*156c0*/  CALL.REL.NOINC `($__internal_20_$__cuda_sm70_shflsync_idx_p) ;  /* 0x00000b0000007944 */ /* 0x00efea0003c00000 */
[----:B------:R-:W-:Y:S01]  /*156d0*/  MOV R4, R0 ;  /* 0x0000000000047202 */ /* 0x000fe20000000f00 */
[----:B------:R-:W-:Y:S05]  /*156e0*/  BRA `(.L_x_1520) ;  /* 0xffffa7a000007947 */ /* 0x000fea000383ffff */
.L_x_1437:
[----:B------:R-:W-:Y:S01]  /*156f0*/  IMAD.MOV.U32 R209, RZ, RZ, R12 ;  /* 0x000000ffffd17224 */ /* 0x000fe200078e000c */
[----:B----4-:R-:W-:Y:S01]  /*15700*/  MOV R0, 0x2 ;  /* 0x0000000200007802 */ /* 0x010fe20000000f00 */
[----:B------:R-:W-:Y:S01]  /*15710*/  IMAD.MOV.U32 R3, RZ, RZ, 0x1c1f ;  /* 0x00001c1fff037424 */ /* 0x000fe200078e00ff */
[----:B------:R-:W-:Y:S02]  /*15720*/  MOV R2, 0x15740 ;  /* 0x0001574000027802 */ /* 0x000fe40000000f00 */
[----:B-123--:R-:W-:Y:S05]  /*15730*/  CALL.REL.NOINC `($__internal_20_$__cuda_sm70_shflsync_idx_p) ;  /* 0x00000a9000007944 */ /* 0x00efea0003c00000 */
[----:B------:R-:W-:Y:S05]  /*15740*/  BRA `(.L_x_1521) ;  /* 0xffffa76000007947 */ /* 0x000fea000383ffff */
.L_x_1440:
[----:B------:R-:W-:Y:S01]  /*15750*/  IMAD.MOV.U32 R209, RZ, RZ, R5 ;  /* 0x000000ffffd17224 */ /* 0x000fe200078e0005 */
[----:B-1----:R-:W-:Y:S01]  /*15760*/  MOV R0, 0x3 ;  /* 0x0000000300007802 */ /* 0x002fe20000000f00 */
[----:B---3--:R-:W-:Y:S01]  /*15770*/  IMAD.MOV.U32 R3, RZ, RZ, 0x1c1f ;  /* 0x00001c1fff037424 */ /* 0x008fe200078e00ff */
[----:B------:R-:W-:-:S02]  /*15780*/  MOV R2, 0x157a0 ;  /* 0x000157a000027802 */ /* 0x000fc40000000f00 */
[----:B--2-4-:R-:W-:Y:S05]  /*15790*/  CALL.REL.NOINC `($__internal_20_$__cuda_sm70_shflsync_idx_p) ;  /* 0x00000a3000007944 */ /* 0x014fea0003c00000 */
[----:B------:R-:W-:Y:S01]  /*157a0*/  IMAD.MOV.U32 R4, RZ, RZ, R0 ;  /* 0x000000ffff047224 */ /* 0x000fe200078e0000 */
[----:B------:R-:W-:Y:S01]  /*157b0*/  MOV R0, 0x3 ;  /* 0x0000000300007802 */ /* 0x000fe20000000f00 */
[----:B------:R-:W-:Y:S01]  /*157c0*/  IMAD.MOV.U32 R209, RZ, RZ, R12 ;  /* 0x000000ffffd17224 */ /* 0x000fe200078e000c */
[----:B------:R-:W-:-:S02]  /*157d0*/  MOV R3, 0x1c1f ;  /* 0x00001c1f00037802 */ /* 0x000fc40000000f00 */
[----:B------:R-:W-:Y:S02]  /*157e0*/  MOV R2, 0x15800 ;  /* 0x0001580000027802 */ /* 0x000fe40000000f00 */
[----:B------:R-:W-:Y:S05]  /*157f0*/  CALL.REL.NOINC `($__internal_20_$__cuda_sm70_shflsync_idx_p) ;  /* 0x000009d000007944 */ /* 0x000fea0003c00000 */
[----:B------:R-:W-:Y:S05]  /*15800*/  BRA `(.L_x_1522) ;  /* 0xffffac2000007947 */ /* 0x000fea000383ffff */
.L_x_1444:
[----:B------:R-:W-:Y:S01]  /*15810*/  IMAD.MOV.U32 R209, RZ, RZ, R5 ;  /* 0x000000ffffd17224 */ /* 0x000fe200078e0005 */
[----:B------:R-:W-:Y:S01]  /*15820*/  MOV R0, RZ ;  /* 0x000000ff00007202 */ /* 0x000fe20000000f00 */
[----:B------:R-:W-:Y:S01]  /*15830*/  IMAD.MOV.U32 R3, RZ, RZ, 0x1c1f ;  /* 0x00001c1fff037424 */ /* 0x000fe200078e00ff */
[----:B------:R-:W-:Y:S02]  /*15840*/  MOV R2, 0x15860 ;  /* 0x0001586000027802 */ /* 0x000fe40000000f00 */
[----:B------:R-:W-:Y:S05]  /*15850*/  CALL.REL.NOINC `($__internal_20_$__cuda_sm70_shflsync_idx_p) ;  /* 0x0000097000007944 */ /* 0x000fea0003c00000 */
[----:B------:R-:W-:Y:S01]  /*15860*/  MOV R4, R0 ;  /* 0x0000000000047202 */ /* 0x000fe20000000f00 */
[----:B------:R-:W-:Y:S05]  /*15870*/  BRA `(.L_x_1523) ;  /* 0xffffb83000007947 */ /* 0x000fea000383ffff */
.L_x_1445:
[----:B------:R-:W-:Y:S01]  /*15880*/  IMAD.MOV.U32 R209, RZ, RZ, R12 ;  /* 0x000000ffffd17224 */ /* 0x000fe200078e000c */
[----:B------:R-:W-:Y:S01]  /*15890*/  MOV R0, RZ ;  /* 0x000000ff00007202 */ /* 0x000fe20000000f00 */
[----:B------:R-:W-:Y:S01]  /*158a0*/  IMAD.MOV.U32 R3, RZ, RZ, 0x1c1f ;  /* 0x00001c1fff037424 */ /* 0x000fe200078e00ff */
[----:B------:R-:W-:Y:S02]  /*158b0*/  MOV R2, 0x158d0 ;  /* 0x000158d000027802 */ /* 0x000fe40000000f00 */
[----:B-12---:R-:W-:Y:S05]  /*158c0*/  CALL.REL.NOINC `($__internal_20_$__cuda_sm70_shflsync_idx_p) ;  /* 0x0000090000007944 */ /* 0x006fea0003c00000 */
[----:B------:R-:W-:Y:S05]  /*158d0*/  BRA `(.L_x_1524) ;  /* 0xffffb7f000007947 */ /* 0x000fea000383ffff */
.L_x_1448:
        /* <DEDUP_REMOVED lines=12> */
.L_x_1451:
[----:B------:R-:W-:Y:S01]  /*159a0*/  IMAD.MOV.U32 R209, RZ, RZ, R5 ;  /* 0x000000ffffd17224 */ /* 0x000fe200078e0005 */
[----:B----4-:R-:W-:Y:S01]  /*159b0*/  MOV R0, 0x2 ;  /* 0x0000000200007802 */ /* 0x010fe20000000f00 */
[----:B-1----:R-:W-:Y:S01]  /*159c0*/  IMAD.MOV.U32 R3, RZ, RZ, 0x1c1f ;  /* 0x00001c1fff037424 */ /* 0x002fe200078e00ff */
[----:B------:R-:W-:Y:S02]  /*159d0*/  MOV R2, 0x159f0 ;  /* 0x000159f000027802 */ /* 0x000fe40000000f00 */
[----:B--23--:R-:W-:Y:S05]  /*159e0*/  CALL.REL.NOINC `($__internal_20_$__cuda_sm70_shflsync_idx_p) ;  /* 0x000007e000007944 */ /* 0x00cfea0003c00000 */
[----:B------:R-:W-:Y:S01]  /*159f0*/  MOV R4, R0 ;  /* 0x0000000000047202 */ /* 0x000fe20000000f00 */
[----:B------:R-:W-:Y:S05]  /*15a00*/  BRA `(.L_x_1526) ;  /* 0xffffb9a000007947 */ /* 0x000fea000383ffff */
.L_x_1452:
[----:B------:R-:W-:Y:S01]  /*15a10*/  IMAD.MOV.U32 R209, RZ, RZ, R12 ;  /* 0x000000ffffd17224 */ /* 0x000fe200078e000c */
[----:B----4-:R-:W-:Y:S01]  /*15a20*/  MOV R0, 0x2 ;  /* 0x0000000200007802 */ /* 0x010fe20000000f00 */
[----:B------:R-:W-:Y:S01]  /*15a30*/  IMAD.MOV.U32 R3, RZ, RZ, 0x1c1f ;  /* 0x00001c1fff037424 */ /* 0x000fe200078e00ff */
[----:B------:R-:W-:Y:S02]  /*15a40*/  MOV R2, 0x15a60 ;  /* 0x00015a6000027802 */ /* 0x000fe40000000f00 */
[----:B-123--:R-:W-:Y:S05]  /*15a50*/  CALL.REL.NOINC `($__internal_20_$__cuda_sm70_shflsync_idx_p) ;  /* 0x0000077000007944 */ /* 0x00efea0003c00000 */
[----:B------:R-:W-:Y:S05]  /*15a60*/  BRA `(.L_x_1527) ;  /* 0xffffb96000007947 */ /* 0x000fea000383ffff */
.L_x_1455:
        /* <DEDUP_REMOVED lines=12> */
.L_x_1457:
[----:B------:R-:W-:Y:S01]  /*15b30*/  IMAD.MOV.U32 R209, RZ, RZ, R74 ;  /* 0x000000ffffd17224 */ /* 0x000fe200078e004a */
[----:B------:R-:W-:Y:S01]  /*15b40*/  MOV R0, RZ ;  /* 0x000000ff00007202 */ /* 0x000fe20000000f00 */
[----:B------:R-:W-:Y:S01]  /*15b50*/  IMAD.MOV.U32 R3, RZ, RZ, 0x1f ;  /* 0x0000001fff037424 */ /* 0x000fe200078e00ff */
[----:B------:R-:W-:Y:S02]  /*15b60*/  MOV R2, 0x15b80 ;  /* 0x00015b8000027802 */ /* 0x000fe40000000f00 */
[----:B------:R-:W-:Y:S05]  /*15b70*/  CALL.REL.NOINC `($__internal_20_$__cuda_sm70_shflsync_idx_p) ;  /* 0x0000065000007944 */ /* 0x000fea0003c00000 */
[----:B------:R-:W-:Y:S01]  /*15b80*/  MOV R9, R0 ;  /* 0x0000000000097202 */ /* 0x000fe20000000f00 */
[----:B------:R-:W-:Y:S05]  /*15b90*/  BRA `(.L_x_1529) ;  /* 0xffffbbc000007947 */ /* 0x000fea000383ffff */
.L_x_1458:
[----:B------:R-:W-:Y:S01]  /*15ba0*/  IMAD.MOV.U32 R209, RZ, RZ, R74 ;  /* 0x000000ffffd17224 */ /* 0x000fe200078e004a */
[----:B------:R-:W-:Y:S01]  /*15bb0*/  MOV R0, 0x1 ;  /* 0x0000000100007802 */ /* 0x000fe20000000f00 */
[----:B------:R-:W-:Y:S01]  /*15bc0*/  IMAD.MOV.U32 R3, RZ, RZ, 0x1f ;  /* 0x0000001fff037424 */ /* 0x000fe200078e00ff */
[----:B------:R-:W-:Y:S02]  /*15bd0*/  MOV R2, 0x15bf0 ;  /* 0x00015bf000027802 */ /* 0x000fe40000000f00 */
[----:B-12---:R-:W-:Y:S05]  /*15be0*/  CALL.REL.NOINC `($__internal_20_$__cuda_sm70_shflsync_idx_p) ;  /* 0x000005e000007944 */ /* 0x006fea0003c00000 */
[----:B------:R-:W-:Y:S01]  /*15bf0*/  MOV R8, R0 ;  /* 0x0000000000087202 */ /* 0x000fe20000000f00 */
[----:B------:R-:W-:Y:S05]  /*15c00*/  BRA `(.L_x_1530) ;  /* 0xffffbb7000007947 */ /* 0x000fea000383ffff */
.L_x_1459:
[----:B------:R-:W-:Y:S02]  /*15c10*/  MOV R2, 0x1 ;  /* 0x0000000100027802 */ /* 0x000fe40000000f00 */
[----:B------:R-:W-:-:S02]  /*15c20*/  MOV R3, 0x15c40 ;  /* 0x00015c4000037802 */ /* 0x000fc40000000f00 */
[----:B-1234-:R-:W-:Y:S05]  /*15c30*/  CALL.REL.NOINC `($__internal_21_$__cuda_sm70_shflsync_up_p) ;  /* 0x000005e000007944 */ /* 0x01efea0003c00000 */
[----:B------:R-:W-:Y:S05]  /*15c40*/  BRA `(.L_x_1531) ;  /* 0xffffbc6000007947 */ /* 0x000fea000383ffff */
.L_x_1460:
[----:B------:R-:W-:Y:S02]  /*15c50*/  MOV R2, 0x2 ;  /* 0x0000000200027802 */ /* 0x000fe40000000f00 */
[----:B------:R-:W-:-:S02]  /*15c60*/  MOV R3, 0x15c80 ;  /* 0x00015c8000037802 */ /* 0x000fc40000000f00 */
[----:B--2-4-:R-:W-:Y:S05]  /*15c70*/  CALL.REL.NOINC `($__internal_21_$__cuda_sm70_shflsync_up_p) ;  /* 0x000005a000007944 */ /* 0x014fea0003c00000 */
        /* <DEDUP_REMOVED lines=23> */
.L_x_1464:
[----:B------:R-:W-:Y:S02]  /*15df0*/  MOV R2, 0x1 ;  /* 0x0000000100027802 */ /* 0x000fe40000000f00 */
[----:B------:R-:W-:-:S02]  /*15e00*/  MOV R3, 0x15e20 ;  /* 0x00015e2000037802 */ /* 0x000fc40000000f00 */
[----:B------:R-:W-:Y:S05]  /*15e10*/  CALL.REL.NOINC `($__internal_21_$__cuda_sm70_shflsync_up_p) ;  /* 0x0000040000007944 */ /* 0x000fea0003c00000 */
[----:B------:R-:W-:Y:S01]  /*15e20*/  MOV R2, R4 ;  /* 0x0000000400027202 */ /* 0x000fe20000000f00 */
[----:B------:R-:W-:Y:S05]  /*15e30*/  BRA `(.L_x_1533) ;  /* 0xffffbcd000007947 */ /* 0x000fea000383ffff */
.L_x_1465:
[----:B------:R-:W-:Y:S02]  /*15e40*/  MOV R2, 0x2 ;  /* 0x0000000200027802 */ /* 0x000fe40000000f00 */
[----:B------:R-:W-:-:S02]  /*15e50*/  MOV R3, 0x15e70 ;  /* 0x00015e7000037802 */ /* 0x000fc40000000f00 */
        /* <DEDUP_REMOVED lines=24> */
.L_x_1467:
[----:B------:R-:W-:Y:S02]  /*15fe0*/  SEL R0, RZ, 0x1, P0 ;  /* 0x00000001ff007807 */ /* 0x000fe40000000000 */
[----:B------:R-:W-:-:S02]  /*15ff0*/  MOV R2, 0x16010 ;  /* 0x0001601000027802 */ /* 0x000fc40000000f00 */
[----:B-1----:R-:W-:Y:S05]  /*16000*/  CALL.REL.NOINC `($__internal_22_$__cuda_sm70_votesync_ballot) ;  /* 0x0000028000007944 */ /* 0x002fea0003c00000 */
[----:B------:R-:W-:Y:S01]  /*16010*/  MOV R11, R0 ;  /* 0x00000000000b7202 */ /* 0x000fe20000000f00 */
[----:B------:R-:W-:Y:S05]  /*16020*/  BRA `(.L_x_1535) ;  /* 0xffffbc7000007947 */ /* 0x000fea000383ffff */
.L_x_1468:
[----:B------:R-:W-:Y:S01]  /*16030*/  IMAD.MOV.U32 R209, RZ, RZ, R6 ;  /* 0x000000ffffd17224 */ /* 0x000fe200078e0006 */
[----:B--2---:R-:W-:Y:S01]  /*16040*/  MOV R0, R5 ;  /* 0x0000000500007202 */ /* 0x004fe20000000f00 */
[----:B------:R-:W-:Y:S01]  /*16050*/  IMAD.MOV.U32 R3, RZ, RZ, 0x1f ;  /* 0x0000001fff037424 */ /* 0x000fe200078e00ff */
[----:B------:R-:W-:-:S02]  /*16060*/  MOV R2, 0x16080 ;  /* 0x0001608000027802 */ /* 0x000fc40000000f00 */
[----:B-1----:R-:W-:Y:S05]  /*16070*/  CALL.REL.NOINC `($__internal_20_$__cuda_sm70_shflsync_idx_p) ;  /* 0x0000015000007944 */ /* 0x002fea0003c00000 */
[----:B------:R-:W-:Y:S01]  /*16080*/  IMAD.MOV.U32 R8, RZ, RZ, R0 ;  /* 0x000000ffff087224 */ /* 0x000fe200078e0000 */
[----:B------:R-:W-:Y:S01]  /*16090*/  MOV R0, R5 ;  /* 0x0000000500007202 */ /* 0x000fe20000000f00 */
[----:B------:R-:W-:Y:S01]  /*160a0*/  IMAD.MOV.U32 R209, RZ, RZ, R7 ;  /* 0x000000ffffd17224 */ /* 0x000fe200078e0007 */
[----:B------:R-:W-:-:S02]  /*160b0*/  MOV R3, 0x1f ;  /* 0x0000001f00037802 */ /* 0x000fc40000000f00 */
[----:B------:R-:W-:Y:S02]  /*160c0*/  MOV R2, 0x160e0 ;  /* 0x000160e000027802 */ /* 0x000fe40000000f00 */
[----:B------:R-:W-:Y:S05]  /*160d0*/  CALL.REL.NOINC `($__internal_20_$__cuda_sm70_shflsync_idx_p) ;  /* 0x000000f000007944 */ /* 0x000fea0003c00000 */
[----:B------:R-:W-:Y:S01]  /*160e0*/  MOV R7, R0 ;  /* 0x0000000000077202 */ /* 0x000fe20000000f00 */
[----:B------:R-:W-:Y:S05]  /*160f0*/  BRA `(.L_x_1536) ;  /* 0xffffbc1000007947 */ /* 0x000fea000383ffff */
.L_x_1471:
[----:B------:R-:W-:Y:S01]  /*16100*/  IMAD.MOV.U32 R209, RZ, RZ, R4 ;  /* 0x000000ffffd17224 */ /* 0x000fe200078e0004 */
[----:B--2---:R-:W-:Y:S01]  /*16110*/  MOV R0, R5 ;  /* 0x0000000500007202 */ /* 0x004fe20000000f00 */
[----:B------:R-:W-:Y:S01]  /*16120*/  IMAD.MOV.U32 R3, RZ, RZ, 0x1f ;  /* 0x0000001fff037424 */ /* 0x000fe200078e00ff */
[----:B------:R-:W-:Y:S02]  /*16130*/  MOV R2, 0x16150 ;  /* 0x0001615000027802 */ /* 0x000fe40000000f00 */
[----:B-1--4-:R-:W-:Y:S05]  /*16140*/  CALL.REL.NOINC `($__internal_20_$__cuda_sm70_shflsync_idx_p) ;  /* 0x0000008000007944 */ /* 0x012fea0003c00000 */
[----:B------:R-:W-:Y:S01]  /*16150*/  MOV R12, R0 ;  /* 0x00000000000c7202 */ /* 0x000fe20000000f00 */
[----:B------:R-:W-:Y:S05]  /*16160*/  BRA `(.L_x_1470) ;  /* 0xffffbc0000007947 */ /* 0x000fea000383ffff */
        .weak           $__internal_19_$__cuda_sm70_shflsync_bfly_p
        .type           $__internal_19_$__cuda_sm70_shflsync_bfly_p,@function
        .size           $__internal_19_$__cuda_sm70_shflsync_bfly_p,($__internal_20_$__cuda_sm70_shflsync_idx_p - $__internal_19_$__cuda_sm70_shflsync_bfly_p)
$__internal_19_$__cuda_sm70_shflsync_bfly_p:
[----:B------:R-:W-:Y:S02]  /*16170*/  MOV R160, 0xffffffff ;  /* 0xffffffff00a07802 */ /* 0x000fe40000000f00 */
[----:B------:R-:W-:Y:S02]  /*16180*/  MOV R3, 0x1f ;  /* 0x0000001f00037802 */ /* 0x000fe40000000f00 */
[----:B------:R-:W-:Y:S04]  /*16190*/  WARPSYNC R160 ;  /* 0x000000a000007348 */ /* 0x000fe80003800000 */
[----:B------:R1:W2:Y:S02]  /*161a0*/  SHFL.BFLY PT, R0, R4, R0, R3 ;  /* 0x0c00000004007389 */ /* 0x0002a400000e0003 */
[----:B-1----:R-:W-:-:S04]  /*161b0*/  MOV R3, 0x0 ;  /* 0x0000000000037802 */ /* 0x002fc80000000f00 */
[----:B--2---:R-:W-:Y:S05]  /*161c0*/  RET.REL.NODEC R2 `(_ZN7cutlass13device_kernelIN5flash19enable_sm80_to_sm89INS1_16FlashAttnFwdSm80INS1_25CollectiveMainloopFwdSm80ILi4ELi1ELb0EN4cute5tupleIJNS5_1CILi128EEENS7_ILi48EEENS7_ILi96EEEEEELi96ENS_10bfloat16_tEfNS_4arch4Sm80ELb1ELb0ELb1ELb1ELb1ELb0ELb1ELb1EEENS1_21CollectiveEpilogueFwdINS6_IJS8_SA_S9_EEENS6_IJNS7_ILi1EEESI_SI_EEESC_SE_Li128ELb1ELb1ELb1ELb0EEENS1_36VarlenDynamicPersistentTileSchedulerILi128ELi48ELi128ELi128ELb1ELb1ELb0ELb1ELb1ELb1EEEEEEEEEvNT_6ParamsE) ;  /* 0xfffe9e3002007950 */ /* 0x004fea0003c3ffff */
        .weak           $__internal_20_$__cuda_sm70_shflsync_idx_p
        .type           $__internal_20_$__cuda_sm70_shflsync_idx_p,@function
        .size           $__internal_20_$__cuda_sm70_shflsync_idx_p,($__internal_21_$__cuda_sm70_shflsync_up_p - $__internal_20_$__cuda_sm70_shflsync_idx_p)
$__internal_20_$__cuda_sm70_shflsync_idx_p:
[----:B------:R-:W-:-:S04]  /*161d0*/  MOV R211, 0xffffffff ;  /* 0xffffffff00d37802 */ /* 0x000fc80000000f00 */
[----:B------:R-:W-:Y:S04]  /*161e0*/  WARPSYNC R211 ;  /* 0x000000d300007348 */ /* 0x000fe80003800000 */
[----:B------:R1:W2:Y:S02]  /*161f0*/  SHFL.IDX PT, R0, R209, R0, R3 ;  /* 0x00000000d1007389 */ /* 0x0002a400000e0003 */
[----:B-1----:R-:W-:-:S04]  /*16200*/  MOV R3, 0x0 ;  /* 0x0000000000037802 */ /* 0x002fc80000000f00 */
[----:B--2---:R-:W-:Y:S05]  /*16210*/  RET.REL.NODEC R2 `(_ZN7cutlass13device_kernelIN5flash19enable_sm80_to_sm89INS1_16FlashAttnFwdSm80INS1_25CollectiveMainloopFwdSm80ILi4ELi1ELb0EN4cute5tupleIJNS5_1CILi128EEENS7_ILi48EEENS7_ILi96EEEEEELi96ENS_10bfloat16_tEfNS_4arch4Sm80ELb1ELb0ELb1ELb1ELb1ELb0ELb1ELb1EEENS1_21CollectiveEpilogueFwdINS6_IJS8_SA_S9_EEENS6_IJNS7_ILi1EEESI_SI_EEESC_SE_Li128ELb1ELb1ELb1ELb0EEENS1_36VarlenDynamicPersistentTileSchedulerILi128ELi48ELi128ELi128ELb1ELb1ELb0ELb1ELb1ELb1EEEEEEEEEvNT_6ParamsE) ;  /* 0xfffe9de002007950 */ /* 0x004fea0003c3ffff */
        .weak           $__internal_21_$__cuda_sm70_shflsync_up_p
        .type           $__internal_21_$__cuda_sm70_shflsync_up_p,@function
        .size           $__internal_21_$__cuda_sm70_shflsync_up_p,($__internal_22_$__cuda_sm70_votesync_ballot - $__internal_21_$__cuda_sm70_shflsync_up_p)
$__internal_21_$__cuda_sm70_shflsync_up_p:
[----:B------:R-:W-:Y:S02]  /*16220*/  IMAD.MOV.U32 R4, RZ, RZ, RZ ;  /* 0x000000ffff047224 */ /* 0x000fe400078e00ff */
[----:B------:R-:W-:-:S04]  /*16230*/  IMAD.MOV.U32 R10, RZ, RZ, -0x1 ;  /* 0xffffffffff0a7424 */ /* 0x000fc800078e00ff */
[----:B------:R-:W-:Y:S04]  /*16240*/  WARPSYNC R10 ;  /* 0x0000000a00007348 */ /* 0x000fe80003800000 */
[----:B------:R1:W2:Y:S02]  /*16250*/  SHFL.UP PT, R4, R0, R2, R4 ;  /* 0x0400000200047389 */ /* 0x0002a400000e0004 */
[----:B-1----:R-:W-:Y:S02]  /*16260*/  MOV R2, R3 ;  /* 0x0000000300027202 */ /* 0x002fe40000000f00 */
[----:B------:R-:W-:-:S04]  /*16270*/  MOV R3, 0x0 ;  /* 0x0000000000037802 */ /* 0x000fc80000000f00 */
[----:B--2---:R-:W-:Y:S05]  /*16280*/  RET.REL.NODEC R2 `(_ZN7cutlass13device_kernelIN5flash19enable_sm80_to_sm89INS1_16FlashAttnFwdSm80INS1_25CollectiveMainloopFwdSm80ILi4ELi1ELb0EN4cute5tupleIJNS5_1CILi128EEENS7_ILi48EEENS7_ILi96EEEEEELi96ENS_10bfloat16_tEfNS_4arch4Sm80ELb1ELb0ELb1ELb1ELb1ELb0ELb1ELb1EEENS1_21CollectiveEpilogueFwdINS6_IJS8_SA_S9_EEENS6_IJNS7_ILi1EEESI_SI_EEESC_SE_Li128ELb1ELb1ELb1ELb0EEENS1_36VarlenDynamicPersistentTileSchedulerILi128ELi48ELi128ELi128ELb1ELb1ELb0ELb1ELb1ELb1EEEEEEEEEvNT_6ParamsE) ;  /* 0xfffe9d7002007950 */ /* 0x004fea0003c3ffff */
        .weak           $__internal_22_$__cuda_sm70_votesync_ballot
        .type           $__internal_22_$__cuda_sm70_votesync_ballot,@function
        .size           $__internal_22_$__cuda_sm70_votesync_ballot,(.L_x_3654 - $__internal_22_$__cuda_sm70_votesync_ballot)
$__internal_22_$__cuda_sm70_votesync_ballot:
[----:B------:R-:W-:Y:S01]  /*16290*/  ISETP.NE.U32.AND P0, PT, R0, 0x1, PT ;  /* 0x000000010000780c */ /* 0x000fe20003f05070 */
[----:B------:R-:W-:-:S04]  /*162a0*/  IMAD.MOV.U32 R3, RZ, RZ, -0x1 ;  /* 0xffffffffff037424 */ /* 0x000fc800078e00ff */
[----:B------:R-:W-:Y:S08]  /*162b0*/  WARPSYNC R3 ;  /* 0x0000000300007348 */ /* 0x000ff00003800000 */
[----:B------:R-:W-:-:S04]  /*162c0*/  VOTE.ANY R0, PT, !P0 ;  /* 0x0000000000007806 */ /* 0x000fc800040e0100 */
[----:B------:R-:W-:Y:S01]  /*162d0*/  LOP3.LUT R0, R0, R3, RZ, 0xc0, !PT ;  /* 0x0000000300007212 */ /* 0x000fe200078ec0ff */
[----:B------:R-:W-:-:S04]  /*162e0*/  IMAD.MOV.U32 R3, RZ, RZ, 0x0 ;  /* 0x00000000ff037424 */ /* 0x000fc800078e00ff */
[----:B------:R-:W-:Y:S05]  /*162f0*/  RET.REL.NODEC R2 `(_ZN7cutlass13device_kernelIN5flash19enable_sm80_to_sm89INS1_16FlashAttnFwdSm80INS1_25CollectiveMainloopFwdSm80ILi4ELi1ELb0EN4cute5tupleIJNS5_1CILi128EEENS7_ILi48EEENS7_ILi96EEEEEELi96ENS_10bfloat16_tEfNS_4arch4Sm80ELb1ELb0ELb1ELb1ELb1ELb0ELb1ELb1EEENS1_21CollectiveEpilogueFwdINS6_IJS8_SA_S9_EEENS6_IJNS7_ILi1EEESI_SI_EEESC_SE_Li128ELb1ELb1ELb1ELb0EEENS1_36VarlenDynamicPersistentTileSchedulerILi128ELi48ELi128ELi128ELb1ELb1ELb0ELb1ELb1ELb1EEEEEEEEEvNT_6ParamsE) ;  /* 0xfffe9d0002007950 */ /* 0x000fea0003c3ffff */
.L_x_1537:
        /* <DEDUP_REMOVED lines=16> */
.L_x_3654:


//--------------------- .text._ZN7cutlass13device_kernelIN5flash19enable_sm80_to_sm89INS1_16FlashAttnFwdSm80INS1_25CollectiveMainloopFwdSm80ILi4ELi1ELb0EN4cute5tupleIJNS5_1CILi128EEENS7_ILi48EEENS7_ILi96EEEEEELi96ENS_10bfloat16_tEfNS_4arch4Sm80ELb1ELb0ELb1ELb1ELb1ELb1ELb1ELb1EEENS1_21CollectiveEpilogueFwdINS6_IJS8_SA_S9_EEENS6_IJNS7_ILi1EEESI_SI_EEESC_SE_Li128ELb1ELb1ELb1ELb0EEENS1_36VarlenDynamicPersistentTileSchedulerILi128ELi48ELi128ELi128ELb1ELb1ELb0ELb1ELb1ELb1EEEEEEEEEvNT_6ParamsE --------------------------
	.section	.text._ZN7cutlass13device_kernelIN5flash19enable_sm80_to_sm89INS1_16FlashAttnFwdSm80INS1_25CollectiveMainloopFwdSm80ILi4ELi1ELb0EN4cute5tupleIJNS5_1CILi128EEENS7_ILi48EEENS7_ILi96EEEEEELi96ENS_10bfloat16_tEfNS_4arch4Sm80ELb1ELb0ELb1ELb1ELb1ELb1ELb1ELb1EEENS1_21CollectiveEpilogueFwdINS6_IJS8_SA_S9_EEENS6_IJNS7_ILi1EEESI_SI_EEESC_SE_Li128ELb1ELb1ELb1ELb0EEENS1_36VarlenDynamicPersistentTileSchedulerILi128ELi48ELi128ELi128ELb1ELb1ELb0ELb1ELb1ELb1EEEEEEEEEvNT_6ParamsE,"ax",@progbits
	.sectioninfo	@"SHI_REGISTERS=255"
	.align	128
.text._ZN7cutlass13device_kernelIN5flash19enable_sm80_to_sm89INS1_16FlashAttnFwdSm80INS1_25CollectiveMainloopFwdSm80ILi4ELi1ELb0EN4cute5tupleIJNS5_1CILi128EEENS7_ILi48EEENS7_ILi96EEEEEELi96ENS_10bfloat16_tEfNS_4arch4Sm80ELb1ELb0ELb1ELb1ELb1ELb1ELb1ELb1EEENS1_21CollectiveEpilogueFwdINS6_IJS8_SA_S9_EEENS6_IJNS7_ILi1EEESI_SI_EEESC_SE_Li128ELb1ELb1ELb1ELb0EEENS1_36VarlenDynamicPersistentTileSchedulerILi128ELi48ELi128ELi128ELb1ELb1ELb0ELb1ELb1ELb1EEEEEEEEEvNT_6ParamsE:
        .type           _ZN7cutlass13device_kernelIN5flash19enable_sm80_to_sm89INS1_16FlashAttnFwdSm80INS1_25CollectiveMainloopFwdSm80ILi4ELi1ELb0EN4cute5tupleIJNS5_1CILi128EEENS7_ILi48EEENS7_ILi96EEEEEELi96ENS_10bfloat16_tEfNS_4arch4Sm80ELb1ELb0ELb1ELb1ELb1ELb1ELb1ELb1EEENS1_21CollectiveEpilogueFwdINS6_IJS8_SA_S9_EEENS6_IJNS7_ILi1EEESI_SI_EEESC_SE_Li128ELb1ELb1ELb1ELb0EEENS1_36VarlenDynamicPersistentTileSchedulerILi128ELi48ELi128ELi128ELb1ELb1ELb0ELb1ELb1ELb1EEEEEEEEEvNT_6ParamsE,@function
        .size           _ZN7cutlass13device_kernelIN5flash19enable_sm80_to_sm89INS1_16FlashAttnFwdSm80INS1_25CollectiveMainloopFwdSm80ILi4ELi1ELb0EN4cute5tupleIJNS5_1CILi128EEENS7_ILi48EEENS7_ILi96EEEEEELi96ENS_10bfloat16_tEfNS_4arch4Sm80ELb1ELb0ELb1ELb1ELb1ELb1ELb1ELb1EEENS1_21CollectiveEpilogueFwdINS6_IJS8_SA_S9_EEENS6_IJNS7_ILi1EEESI_SI_EEESC_SE_Li128ELb1ELb1ELb1ELb0EEENS1_36VarlenDynamicPersistentTileSchedulerILi128ELi48ELi128ELi128ELb1ELb1ELb0ELb1ELb1ELb1EEEEEEEEEvNT_6ParamsE,(.L_x_3659 - _ZN7cutlass13device_kernelIN5flash19enable_sm80_to_sm89INS1_16FlashAttnFwdSm80INS1_25CollectiveMainloopFwdSm80ILi4ELi1ELb0EN4cute5tupleIJNS5_1CILi128EEENS7_ILi48EEENS7_ILi96EEEEEELi96ENS_10bfloat16_tEfNS_4arch4Sm80ELb1ELb0ELb1ELb1ELb1ELb1ELb1ELb1EEENS1_21CollectiveEpilogueFwdINS6_IJS8_SA_S9_EEENS6_IJNS7_ILi1EEESI_SI_EEESC_SE_Li128ELb1ELb1ELb1ELb0EEENS1_36VarlenDynamicPersistentTileSchedulerILi128ELi48ELi128ELi128ELb1ELb1ELb0ELb1ELb1ELb1EEEEEEEEEvNT_6ParamsE)
        .other          _ZN7cutlass13device_kernelIN5flash19enable_sm80_to_sm89INS1_16FlashAttnFwdSm80INS1_25CollectiveMainloopFwdSm80ILi4ELi1ELb0EN4cute5tupleIJNS5_1CILi128EEENS7_ILi48EEENS7_ILi96EEEEEELi96ENS_10bfloat16_tEfNS_4arch4Sm80ELb1ELb0ELb1ELb1ELb1ELb1ELb1ELb1EEENS1_21CollectiveEpilogueFwdINS6_IJS8_SA_S9_EEENS6_IJNS7_ILi1EEESI_SI_EEESC_SE_Li128ELb1ELb1ELb1ELb0EEENS1_36VarlenDynamicPersistentTileSchedulerILi128ELi48ELi128ELi128ELb1ELb1ELb0ELb1ELb1ELb1EEEEEEEEEvNT_6ParamsE,@"STO_CUDA_ENTRY STV_DEFAULT"
_ZN7cutlass13device_kernelIN5flash19enable_sm80_to_sm89INS1_16FlashAttnFwdSm80INS1_25CollectiveMainloopFwdSm80ILi4ELi1ELb0EN4cute5tupleIJNS5_1CILi128EEENS7_ILi48EEENS7_ILi96EEEEEELi96ENS_10bfloat16_tEfNS_4arch4Sm80ELb1ELb0ELb1ELb1ELb1ELb1ELb1ELb1EEENS1_21CollectiveEpilogueFwdINS6_IJS8_SA_S9_EEENS6_IJNS7_ILi1EEESI_SI_EEESC_SE_Li128ELb1ELb1ELb1ELb0EEENS1_36VarlenDynamicPersistentTileSchedulerILi128ELi48ELi128ELi128ELb1ELb1ELb0ELb1ELb1ELb1EEEEEEEEEvNT_6ParamsE:
        /* <DEDUP_REMOVED lines=54> */
.L_x_1543:
        /* <DEDUP_REMOVED lines=16> */
.L_x_1754:
        /* <DEDUP_REMOVED lines=16> */
.L_x_1755:
[----:B--2---:R-:W-:-:S05]  /*0560*/  IMAD R0, R0, c[0x0][0x538], RZ ;  /* 0x00014e0000007a24 */ /* 0x004fca00078e02ff */
[----:B------:R-:W-:-:S04]  /*0570*/  IADD3 R7, R0, R7, RZ ;  /* 0x0000000700077210 */ /* 0x000fc80007ffe0ff */
[----:B------:R-:W-:-:S13]  /*0580*/  ISETP.GT.AND P0, PT, R7, UR4, PT ;  /* 0x0000000407007c0c */ /* 0x000fda000bf04270 */
[----:B-1----:R-:W-:Y:S05]  /*0590*/  @!P0 BRA `(.L_x_1543) ;  /* 0xfffffdc000008947 */ /* 0x002fea000383ffff */
.L_x_1539:
[----:B------:R-:W-:-:S05]  /*05a0*/  IADD3 R10, -R0, R7, RZ ;  /* 0x00000007000a7210 */ /* 0x000fca0007ffe1ff */
[----:B------:R-:W-:-:S05]  /*05b0*/  IMAD R0, R4, c[0x0][0x538], R10 ;  /* 0x00014e0004007a24 */ /* 0x000fca00078e020a */
[----:B------:R-:W-:Y:S01]  /*05c0*/  ISETP.GT.AND P0, PT, R0, UR4, PT ;  /* 0x0000000400007c0c */ /* 0x000fe2000bf04270 */
[----:B------:R-:W-:-:S12]  /*05d0*/  BRA.DIV ~URZ, `(.L_x_1544) ;  /* 0x0001f8727f007947 */ /* 0x000fd8000b800000 */
[----:B------:R-:W-:-:S04]  /*05e0*/  VOTE.ANY R7, PT, !P0 ;  /* 0x0000000000077806 */ /* 0x000fc800040e0100 */
.L_x_1756:
[----:B------:R-:W1:Y:S02]  /*05f0*/  POPC R5, R7 ;  /* 0x0000000700057309 */ /* 0x000e640000000000 */
[----:B-1----:R-:W-:-:S05]  /*0600*/  IADD3 R0, R5, R6, RZ ;  /* 0x0000000605007210 */ /* 0x002fca0007ffe0ff */
[----:B------:R1:W-:Y:S01]  /*0610*/  STL [R1+0x7c], R0 ;  /* 0x00007c0001007387 */ /* 0x0003e20000100800 */
[----:B------:R-:W-:Y:S05]  /*0620*/  BRA.DIV ~URZ, `(.L_x_1545) ;  /* 0x0001f8727f007947 */ /* 0x000fea000b800000 */
[----:B------:R2:W3:Y:S01]  /*0630*/  SHFL.IDX PT, R12, R9, R5, 0x1f ;  /* 0x00001f05090c7589 */ /* 0x0004e200000e0000 */
[----:B------:R-:W-:-:S03]  /*0640*/  MOV R6, RZ ;  /* 0x000000ff00067202 */ /* 0x000fc60000000f00 */
[----:B------:R2:W4:Y:S04]  /*0650*/  SHFL.IDX PT, R9, R8, R5, 0x1f ;  /* 0x00001f0508097589 */ /* 0x00052800000e0000 */
.L_x_1757:
[----:B------:R-:W-:Y:S01]  /*0660*/  ISETP.NE.AND P0, PT, R7, RZ, PT ;  /* 0x000000ff0700720c */ /* 0x000fe20003f05270 */
[----:B------:R-:W-:-:S12]  /*0670*/  BSSY B0, `(.L_x_1546) ;  /* 0x0000005000007945 */ /* 0x000fd80003800000 */
[----:B------:R-:W-:Y:S05]  /*0680*/  @!P0 BRA `(.L_x_1547) ;  /* 0x0000003000008947 */ /* 0x000fea0003800000 */
[----:B-1----:R-:W-:Y:S01]  /*0690*/  IADD3 R0, R5, -0x1, RZ ;  /* 0xffffffff05007810 */ /* 0x002fe20007ffe0ff */
[----:B------:R-:W-:Y:S05]  /*06a0*/  BRA.DIV ~URZ, `(.L_x_1548) ;  /* 0x0001f8d27f007947 */ /* 0x000fea000b800000 */
[----:B------:R1:W2:Y:S02]  /*06b0*/  SHFL.IDX PT, R6, R4, R0, 0x1f ;  /* 0x00001f0004067589 */ /* 0x0002a400000e0000 */
.L_x_1547:
[----:B------:R-:W-:Y:S05]  /*06c0*/  BSYNC B0 ;  /* 0x0000000000007941 */ /* 0x000fea0003800000 */
.L_x_1546:
        /* <DEDUP_REMOVED lines=69> */
.L_x_1550:
        /* <DEDUP_REMOVED lines=70> */
.L_x_1551:
[----:B------:R-:W-:Y:S05]  /*0f80*/  BSYNC B0 ;  /* 0x0000000000007941 */ /* 0x000fea0003800000 */
.L_x_1549:
[----:B------:R-:W-:-:S04]  /*0f90*/  LOP3.LUT R0, RZ, R0, RZ, 0x33, !PT ;  /* 0x00000000ff007212 */ /* 0x000fc800078e33ff */
[----:B------:R-:W-:-:S05]  /*0fa0*/  IADD3 R0, R0, R12, RZ ;  /* 0x0000000c00007210 */ /* 0x000fca0007ffe0ff */
[----:B------:R2:W-:Y:S01]  /*0fb0*/  STL [R1+0x74], R0 ;  /* 0x0000740001007387 */ /* 0x0005e20000100800 */
[----:B------:R-:W-:Y:S05]  /*0fc0*/  BRA `(.L_x_1552) ;  /* 0x0000006000007947 */ /* 0x000fea0003800000 */
.L_x_1540:
[----:B------:R-:W-:Y:S01]  /*0fd0*/  MOV R0, UR4 ;  /* 0x0000000400007c02 */ /* 0x000fe20008000f00 */
[----:B------:R-:W-:Y:S04]  /*0fe0*/  STL [R1+0x74], RZ ;  /* 0x000074ff01007387 */ /* 0x000fe80000100800 */
[----:B------:R-:W-:Y:S04]  /*0ff0*/  STL [R1+0x78], RZ ;  /* 0x000078ff01007387 */ /* 0x000fe80000100800 */
[----:B------:R1:W-:Y:S02]  /*1000*/  STL [R1+0x70], R0 ;  /* 0x0000700001007387 */ /* 0x0003e40000100800 */
[----:B-1----:R-:W-:-:S05]  /*1010*/  MOV R0, c[0x0][0x53c] ;  /* 0x00014f0000007a02 */ /* 0x002fca0000000f00 */
[----:B------:R1:W-:Y:S02]  /*1020*/  STL [R1+0x7c], R0 ;  /* 0x00007c0001007387 */ /* 0x0003e40000100800 */
.L_x_1552:
        /* <DEDUP_REMOVED lines=8> */
.L_x_1538:
        /* <DEDUP_REMOVED lines=23> */
[C---:B------:R-:W-:Y:S01]  /*1220*/  IMAD.IADD R2, R23.reuse, 0x1, -R4 ;  /* 0x0000000117027824 */ /* 0x040fe200078e0a04 */
[----:B------:R-:W-:Y:S02]  /*1230*/  SHF.R.S32.HI R4, RZ, 0x3, R20 ;  /* 0x00000003ff047819 */ /* 0x000fe40000011414 */
[----:B------:R-:W-:Y:S01]  /*1240*/  LOP3.LUT R7, R12, 0xfffffffc, RZ, 0xc0, !PT ;  /* 0xfffffffc0c077812 */ /* 0x000fe200078ec0ff */
[C---:B------:R-:W-:Y:S01]  /*1250*/  IMAD.IADD R3, R23.reuse, 0x1, -R3 ;  /* 0x0000000117037824 */ /* 0x040fe200078e0a03 */
[----:B------:R-:W-:Y:S01]  /*1260*/  LEA.HI R8, R2, R2, RZ, 0x1 ;  /* 0x0000000202087211 */ /* 0x000fe200078f08ff */
[----:B------:R-:W-:Y:S01]  /*1270*/  IMAD.SHL.U32 R4, R4, 0x40, RZ ;  /* 0x0000004004047824 */ /* 0x000fe200078e00ff */
[----:B------:R-:W-:Y:S01]  /*1280*/  SHF.R.S32.HI R6, RZ, 0x1f, R2 ;  /* 0x0000001fff067819 */ /* 0x000fe20000011402 */
[----:B------:R-:W-:Y:S01]  /*1290*/  IMAD.IADD R251, R23, 0x1, -R7 ;  /* 0x0000000117fb7824 */ /* 0x000fe200078e0a07 */
[----:B------:R-:W-:-:S02]  /*12a0*/  LOP3.LUT R5, R8, 0x7fffffe, RZ, 0xc0, !PT ;  /* 0x07fffffe08057812 */ /* 0x000fc400078ec0ff */
[----:B------:R-:W-:Y:S01]  /*12b0*/  LEA.HI R15, R6, R2, RZ, 0x3 ;  /* 0x00000002060f7211 */ /* 0x000fe200078f18ff */
[----:B------:R-:W-:Y:S01]  /*12c0*/  IMAD.SHL.U32 R30, R251, 0x8, RZ ;  /* 0x00000008fb1e7824 */ /* 0x000fe200078e00ff */
[----:B------:R-:W-:Y:S01]  /*12d0*/  LEA.HI R10, R3, R3, RZ, 0x1 ;  /* 0x00000003030a7211 */ /* 0x000fe200078f08ff */
[----:B------:R-:W-:Y:S01]  /*12e0*/  IMAD.IADD R14, R2, 0x1, -R5 ;  /* 0x00000001020e7824 */ /* 0x000fe200078e0a05 */
[----:B------:R-:W-:Y:S02]  /*12f0*/  LOP3.LUT R2, R4, 0xc0, RZ, 0xc0, !PT ;  /* 0x000000c004027812 */ /* 0x000fe400078ec0ff */
[----:B------:R-:W-:Y:S02]  /*1300*/  SHF.R.S32.HI R29, RZ, 0x2, R12 ;  /* 0x00000002ff1d7819 */ /* 0x000fe4000001140c */
[----:B------:R-:W-:Y:S02]  /*1310*/  SHF.R.U32.HI R4, RZ, 0x3, R2 ;  /* 0x00000003ff047819 */ /* 0x000fe40000011602 */
[----:B------:R-:W-:-:S02]  /*1320*/  LOP3.LUT R2, R2, 0x18, R30, 0xf8, !PT ;  /* 0x0000001802027812 */ /* 0x000fc400078ef81e */
[----:B------:R-:W-:Y:S02]  /*1330*/  LOP3.LUT R5, R10, 0x3fffffe, RZ, 0xc0, !PT ;  /* 0x03fffffe0a057812 */ /* 0x000fe400078ec0ff */
[----:B------:R-:W-:Y:S02]  /*1340*/  LEA.HI R6, R12, R29, RZ, 0x1 ;  /* 0x0000001d0c067211 */ /* 0x000fe400078f08ff */
[----:B------:R-:W-:Y:S01]  /*1350*/  LOP3.LUT R9, R2, R4, RZ, 0x3c, !PT ;  /* 0x0000000402097212 */ /* 0x000fe200078e3cff */
[----:B------:R-:W-:Y:S01]  /*1360*/  IMAD.IADD R16, R3, 0x1, -R5 ;  /* 0x0000000103107824 */ /* 0x000fe200078e0a05 */
[----:B------:R-:W-:Y:S02]  /*1370*/  LEA.HI R11, R11, R23, RZ, 0x5 ;  /* 0x000000170b0b7211 */ /* 0x000fe400078f28ff */
[----:B------:R-:W-:Y:S02]  /*1380*/  LEA.HI R2, R251, R251, RZ, 0x1 ;  /* 0x000000fbfb027211 */ /* 0x000fe400078f08ff */
[----:B------:R-:W-:-:S02]  /*1390*/  LOP3.LUT R3, R6, 0x7fffffe, RZ, 0xc0, !PT ;  /* 0x07fffffe06037812 */ /* 0x000fc400078ec0ff */
[----:B------:R-:W-:Y:S02]  /*13a0*/  LOP3.LUT R4, R11, 0xffffffe0, RZ, 0xc0, !PT ;  /* 0xffffffe00b047812 */ /* 0x000fe400078ec0ff */
[C---:B------:R-:W-:Y:S01]  /*13b0*/  LOP3.LUT R5, R2.reuse, 0x1ffffffe, RZ, 0xc0, !PT ;  /* 0x1ffffffe02057812 */ /* 0x040fe200078ec0ff */
[----:B------:R-:W-:Y:S01]  /*13c0*/  IMAD.SHL.U32 R2, R2, 0x20, RZ ;  /* 0x0000002002027824 */ /* 0x000fe200078e00ff */
[----:B------:R-:W-:Y:S01]  /*13d0*/  SHF.R.S32.HI R7, RZ, 0x5, R11 ;  /* 0x00000005ff077819 */ /* 0x000fe2000001140b */
[----:B------:R-:W-:Y:S01]  /*13e0*/  IMAD.IADD R3, R29, 0x1, -R3 ;  /* 0x000000011d037824 */ /* 0x000fe200078e0a03 */
[----:B------:R-:W-:Y:S01]  /*13f0*/  SHF.R.S32.HI R6, RZ, 0x1f, R11 ;  /* 0x0000001fff067819 */ /* 0x000fe2000001140b */
[----:B------:R-:W-:Y:S01]  /*1400*/  IMAD.IADD R28, R23, 0x1, -R4 ;  /* 0x00000001171c7824 */ /* 0x000fe200078e0a04 */
[----:B------:R-:W-:Y:S01]  /*1410*/  LOP3.LUT R2, R2, 0xffffffc0, RZ, 0xc0, !PT ;  /* 0xffffffc002027812 */ /* 0x000fe200078ec0ff */
[----:B------:R-:W-:Y:S01]  /*1420*/  IMAD R4, R7, 0x8, R3 ;  /* 0x0000000807047824 */ /* 0x000fe200078e0203 */
[----:B------:R-:W-:Y:S01]  /*1430*/  LEA.HI R3, R6, R7, RZ, 0x2 ;  /* 0x0000000706037211 */ /* 0x000fe200078f10ff */
[----:B------:R-:W-:Y:S01]  /*1440*/  IMAD.IADD R5, R251, 0x1, -R5 ;  /* 0x00000001fb057824 */ /* 0x000fe200078e0a05 */
[----:B------:R-:W-:Y:S01]  /*1450*/  SHF.R.S32.HI R6, RZ, 0x1f, R28 ;  /* 0x0000001fff067819 */ /* 0x000fe2000001141c */
[----:B------:R-:W-:Y:S01]  /*1460*/  IMAD.U32 R4, R4, 0x20, R9 ;  /* 0x0000002004047824 */ /* 0x000fe200078e0009 */
[----:B------:R-:W-:Y:S01]  /*1470*/  IADD3 R22, R114, 0x40, RZ ;  /* 0x0000004072167810 */ /* 0x000fe20007ffe0ff */
[----:B------:R-:W-:Y:S01]  /*1480*/  IMAD R21, R5, 0x8, R2 ;  /* 0x0000000805157824 */ /* 0x000fe200078e0202 */
[----:B------:R-:W-:-:S02]  /*1490*/  LOP3.LUT R2, R3, 0xffffffc, RZ, 0xc0, !PT ;  /* 0x0ffffffc03027812 */ /* 0x000fc400078ec0ff */
[----:B------:R-:W-:Y:S01]  /*14a0*/  LEA.HI R17, R6, R28, RZ, 0x2 ;  /* 0x0000001c06117211 */ /* 0x000fe200078f10ff */
[----:B------:R1:W-:Y:S01]  /*14b0*/  STL [R1+0x14], R4 ;  /* 0x0000140401007387 */ /* 0x0003e20000100800 */
[----:B------:R-:W-:Y:S01]  /*14c0*/  SHF.R.S32.HI R5, RZ, 0x1f, R22 ;  /* 0x0000001fff057819 */ /* 0x000fe20000011416 */
[----:B------:R-:W-:Y:S01]  /*14d0*/  IMAD.IADD R3, R7, 0x1, -R2 ;  /* 0x0000000107037824 */ /* 0x000fe200078e0a02 */
[----:B------:R-:W-:Y:S02]  /*14e0*/  SHF.R.S32.HI R2, RZ, 0x2, R17 ;  /* 0x00000002ff027819 */ /* 0x000fe40000011411 */
[----:B------:R-:W-:Y:S02]  /*14f0*/  SHF.R.S32.HI R11, RZ, 0x1f, R12 ;  /* 0x0000001fff0b7819 */ /* 0x000fe4000001140c */
[-C--:B------:R-:W-:Y:S01]  /*1500*/  LEA.HI R13, R22, R22.reuse, RZ, 0x1 ;  /* 0x00000016160d7211 */ /* 0x080fe200078f08ff */
[----:B------:R-:W-:Y:S01]  /*1510*/  IMAD R26, R3, 0x10, R2 ;  /* 0x00000010031a7824 */ /* 0x000fe200078e0202 */
[----:B------:R-:W-:-:S02]  /*1520*/  LEA.HI R2, R5, R22, RZ, 0x3 ;  /* 0x0000001605027211 */ /* 0x000fc400078f18ff */
[----:B------:R-:W-:Y:S02]  /*1530*/  LOP3.LUT R9, R13, 0x7fffffe, RZ, 0xc0, !PT ;  /* 0x07fffffe0d097812 */ /* 0x000fe400078ec0ff */
[--C-:B------:R-:W-:Y:S01]  /*1540*/  SHF.R.S32.HI R6, RZ, 0x1, R8.reuse ;  /* 0x00000001ff067819 */ /* 0x100fe20000011408 */
[----:B------:R-:W-:Y:S01]  /*1550*/  IMAD.SHL.U32 R2, R2, 0x20, RZ ;  /* 0x0000002002027824 */ /* 0x000fe200078e00ff */
[----:B------:R-:W-:Y:S01]  /*1560*/  SHF.R.S32.HI R5, RZ, 0x1f, R8 ;  /* 0x0000001fff057819 */ /* 0x000fe20000011408 */
[----:B------:R-:W-:Y:S01]  /*1570*/  STL [R1+0x148], R26 ;  /* 0x0001481a01007387 */ /* 0x000fe20000100800 */
[----:B------:R-:W-:Y:S02]  /*1580*/  SHF.R.S32.HI R3, RZ, 0x1, R10 ;  /* 0x00000001ff037819 */ /* 0x000fe4000001140a */
[----:B------:R-:W-:Y:S02]  /*1590*/  LEA.HI R5, R5, R6, RZ, 0x2 ;  /* 0x0000000605057211 */ /* 0x000fe400078f10ff */
[----:B------:R-:W-:-:S02]  /*15a0*/  LOP3.LUT R2, R2, 0xffffff00, RZ, 0xc0, !PT ;  /* 0xffffff0002027812 */ /* 0x000fc400078ec0ff */
[C---:B------:R-:W-:Y:S01]  /*15b0*/  LOP3.LUT P3, RZ, R3.reuse, 0x2, RZ, 0xc0, !PT ;  /* 0x0000000203ff7812 */ /* 0x040fe2000786c0ff */
[----:B------:R-:W-:Y:S01]  /*15c0*/  IMAD.SHL.U32 R3, R3, 0x40, RZ ;  /* 0x0000004003037824 */ /* 0x000fe200078e00ff */
[----:B-1----:R-:W-:Y:S02]  /*15d0*/  LEA.HI R4, R11, R29, RZ, 0x3 ;  /* 0x0000001d0b047211 */ /* 0x002fe400078f18ff */
[----:B------:R-:W-:Y:S02]  /*15e0*/  LOP3.LUT R5, R5, 0xfffffffc, RZ, 0xc0, !PT ;  /* 0xfffffffc05057812 */ /* 0x000fe400078ec0ff */
[----:B------:R-:W-:Y:S02]  /*15f0*/  LOP3.LUT R4, R4, 0xfffffff8, RZ, 0xc0, !PT ;  /* 0xfffffff804047812 */ /* 0x000fe400078ec0ff */
[----:B------:R-:W-:Y:S01]  /*1600*/  SHF.R.S32.HI R31, RZ, 0x1f, R30 ;  /* 0x0000001fff1f7819 */ /* 0x000fe2000001141e */
[----:B------:R-:W-:Y:S01]  /*1610*/  IMAD.IADD R12, R6, 0x1, -R5 ;  /* 0x00000001060c7824 */ /* 0x000fe200078e0a05 */
[----:B------:R-:W-:Y:S01]  /*1620*/  IADD3 R252, R30, 0x20, RZ ;  /* 0x000000201efc7810 */ /* 0x000fe20007ffe0ff */
[----:B------:R-:W-:-:S02]  /*1630*/  IMAD.IADD R8, R29, 0x1, -R4 ;  /* 0x000000011d087824 */ /* 0x000fc400078e0a04 */
[----:B------:R-:W-:Y:S01]  /*1640*/  IMAD.IADD R4, R22, 0x1, -R9 ;  /* 0x0000000116047824 */ /* 0x000fe200078e0a09 */
[----:B------:R-:W-:-:S03]  /*1650*/  LOP3.LUT P4, RZ, R12, 0x2, RZ, 0xc0, !PT ;  /* 0x000000020cff7812 */ /* 0x000fc6000788c0ff */
[----:B------:R-:W-:Y:S01]  /*1660*/  IMAD R22, R4, 0x20, R2 ;  /* 0x0000002004167824 */ /* 0x000fe200078e0202 */
[----:B------:R-:W-:Y:S02]  /*1670*/  LEA.HI R4, R8, R8, RZ, 0x1 ;  /* 0x0000000808047211 */ /* 0x000fe400078f08ff */
[----:B------:R-:W-:Y:S01]  /*1680*/  LOP3.LUT R2, R3, 0xc0, RZ, 0xc0, !PT ;  /* 0x000000c003027812 */ /* 0x000fe200078ec0ff */
[----:B------:R-:W-:Y:S01]  /*1690*/  IMAD.SHL.U32 R3, R15, 0x20, RZ ;  /* 0x000000200f037824 */ /* 0x000fe200078e00ff */
[----:B------:R-:W-:Y:S01]  /*16a0*/  LOP3.LUT R6, R4, 0x3fffffe, RZ, 0xc0, !PT ;  /* 0x03fffffe04067812 */ /* 0x000fe200078ec0ff */
[----:B------:R-:W-:Y:S01]  /*16b0*/  STL [R1+0x114], R22 ;  /* 0x0001141601007387 */ /* 0x000fe20000100800 */
[----:B------:R-:W-:Y:S02]  /*16c0*/  LOP3.LUT R9, R2, 0x8, R20, 0xf8, !PT ;  /* 0x0000000802097812 */ /* 0x000fe400078ef814 */
[----:B------:R-:W-:Y:S01]  /*16d0*/  SHF.R.U32.HI R5, RZ, 0x3, R2 ;  /* 0x00000003ff057819 */ /* 0x000fe20000011602 */
[----:B------:R-:W-:Y:S01]  /*16e0*/  IMAD.SHL.U32 R2, R7, 0x200, RZ ;  /* 0x0000020007027824 */ /* 0x000fe200078e00ff */
[----:B------:R-:W-:Y:S01]  /*16f0*/  LOP3.LUT R3, R3, 0xffffff00, RZ, 0xc0, !PT ;  /* 0xffffff0003037812 */ /* 0x000fe200078ec0ff */
[----:B------:R-:W-:Y:S01]  /*1700*/  IMAD.IADD R7, R8, 0x1, -R6 ;  /* 0x0000000108077824 */ /* 0x000fe200078e0a06 */
[----:B------:R-:W-:Y:S01]  /*1710*/  LOP3.LUT R9, R9, R5, RZ, 0x3c, !PT ;  /* 0x0000000509097212 */ /* 0x000fe200078e3cff */
[----:B------:R-:W-:Y:S01]  /*1720*/  IMAD.SHL.U32 R8, R18, 0x8, RZ ;  /* 0x0000000812087824 */ /* 0x000fe200078e00ff */
[----:B------:R-:W-:Y:S01]  /*1730*/  LOP3.LUT R6, R19, 0xfffffffe, RZ, 0xc0, !PT ;  /* 0xfffffffe13067812 */ /* 0x000fe200078ec0ff */
[----:B------:R-:W-:Y:S01]  /*1740*/  IMAD.IADD R5, R3, 0x1, R2 ;  /* 0x0000000103057824 */ /* 0x000fe200078e0202 */
[----:B------:R-:W-:Y:S01]  /*1750*/  SHF.R.S32.HI R4, RZ, 0x1, R4 ;  /* 0x00000001ff047819 */ /* 0x000fe20000011404 */
[----:B------:R-:W-:-:S02]  /*1760*/  IMAD R2, R251, 0x2, R2 ;  /* 0x00000002fb027824 */ /* 0x000fc400078e0202 */
[----:B------:R-:W-:Y:S01]  /*1770*/  IMAD.IADD R170, R23, 0x1, -R6 ;  /* 0x0000000117aa7824 */ /* 0x000fe200078e0a06 */
[C---:B------:R-:W-:Y:S01]  /*1780*/  LOP3.LUT P1, RZ, R4.reuse, 0x2, RZ, 0xc0, !PT ;  /* 0x0000000204ff7812 */ /* 0x040fe2000782c0ff */
[----:B------:R-:W-:Y:S01]  /*1790*/  IMAD R10, R7, 0x20, R2 ;  /* 0x00000020070a7824 */ /* 0x000fe200078e0202 */
[----:B------:R-:W-:Y:S01]  /*17a0*/  LOP3.LUT R2, R4, 0x1, RZ, 0xc0, !PT ;  /* 0x0000000104027812 */ /* 0x000fe200078ec0ff */
[C---:B------:R-:W-:Y:S02]  /*17b0*/  IMAD R15, R14.reuse, 0x20, R3 ;  /* 0x000000200e0f7824 */ /* 0x040fe400078e0203 */
[----:B------:R-:W-:Y:S01]  /*17c0*/  IMAD R14, R14, 0x20, R5 ;  /* 0x000000200e0e7824 */ /* 0x000fe200078e0205 */
[----:B------:R-:W-:Y:S01]  /*17d0*/  LEA.HI R5, R11, R29, RZ, 0x2 ;  /* 0x0000001d0b057211 */ /* 0x000fe200078f10ff */
[----:B------:R-:W-:Y:S01]  /*17e0*/  IMAD R3, R18, 0x8, R16 ;  /* 0x0000000812037824 */ /* 0x000fe200078e0210 */
[----:B------:R-:W-:Y:S01]  /*17f0*/  ISETP.NE.U32.AND P2, PT, R2, 0x1, PT ;  /* 0x000000010200780c */ /* 0x000fe20003f45070 */
[----:B------:R-:W-:-:S02]  /*1800*/  IMAD.SHL.U32 R164, R170, 0x4, RZ ;  /* 0x00000004aaa47824 */ /* 0x000fc400078e00ff */
        /* <DEDUP_REMOVED lines=16> */
[----:B------:R-:W-:Y:S01]  /*1910*/  IMAD R251, R251, 0x20, R29 ;  /* 0x00000020fbfb7824 */ /* 0x000fe200078e021d */
[----:B------:R-:W-:-:S02]  /*1920*/  LEA.HI R0, R3, R113, RZ, 0x5 ;  /* 0x0000007103007211 */ /* 0x000fc400078f28ff */
[----:B------:R-:W-:Y:S01]  /*1930*/  LOP3.LUT R25, R5, 0xc0, RZ, 0xc0, !PT ;  /* 0x000000c005197812 */ /* 0x000fe200078ec0ff */
[----:B------:R-:W-:Y:S01]  /*1940*/  IMAD.SHL.U32 R5, R4, 0x40, RZ ;  /* 0x0000004004057824 */ /* 0x000fe200078e00ff */
[----:B------:R-:W-:Y:S01]  /*1950*/  LEA.HI R9, R3, R113, RZ, 0x3 ;  /* 0x0000007103097211 */ /* 0x000fe200078f18ff */
[----:B------:R-:W-:Y:S01]  /*1960*/  IMAD.SHL.U32 R0, R0, 0x80, RZ ;  /* 0x0000008000007824 */ /* 0x000fe200078e00ff */
[----:B------:R-:W-:Y:S01]  /*1970*/  SHF.R.U32.HI R23, RZ, 0x3, R25 ;  /* 0x00000003ff177819 */ /* 0x000fe20000011619 */
[----:B------:R-:W-:Y:S01]  /*1980*/  STL [R1+0x10c], R27 ;  /* 0x00010c1b01007387 */ /* 0x000fe20000100800 */
[----:B------:R-:W-:Y:S02]  /*1990*/  LOP3.LUT R4, R25, 0x18, R9, 0xf8, !PT ;  /* 0x0000001819047812 */ /* 0x000fe400078ef809 */
[----:B------:R-:W-:Y:S01]  /*19a0*/  SHF.R.U32.HI R24, RZ, 0x3, R27 ;  /* 0x00000003ff187819 */ /* 0x000fe2000001161b */
[----:B------:R-:W-:Y:S01]  /*19b0*/  STL [R1+0x30], R25 ;  /* 0x0000301901007387 */ /* 0x000fe20000100800 */
[----:B------:R-:W-:-:S02]  /*19c0*/  LOP3.LUT R3, R27, 0x18, R9, 0xf8, !PT ;  /* 0x000000181b037812 */ /* 0x000fc400078ef809 */
[----:B------:R-:W-:Y:S01]  /*19d0*/  LOP3.LUT R6, R4, R23, RZ, 0x3c, !PT ;  /* 0x0000001704067212 */ /* 0x000fe200078e3cff */
[----:B------:R-:W-:Y:S01]  /*19e0*/  STL [R1+0x110], R24 ;  /* 0x0001101801007387 */ /* 0x000fe20000100800 */
[----:B------:R-:W-:Y:S02]  /*19f0*/  LOP3.LUT R0, R0, 0xfffff000, RZ, 0xc0, !PT ;  /* 0xfffff00000007812 */ /* 0x000fe400078ec0ff */
[----:B------:R-:W-:Y:S01]  /*1a00*/  LOP3.LUT R4, R3, R24, RZ, 0x3c, !PT ;  /* 0x0000001803047212 */ /* 0x000fe200078e3cff */
[----:B------:R-:W-:Y:S01]  /*1a10*/  STL [R1+0x34], R23 ;  /* 0x0000341701007387 */ /* 0x000fe20000100800 */
[----:B------:R-:W-:Y:S02]  /*1a20*/  LOP3.LUT R5, R5, 0xc0, RZ, 0xc0, !PT ;  /* 0x000000c005057812 */ /* 0x000fe400078ec0ff */
[----:B------:R-:W-:Y:S02]  /*1a30*/  SHF.R.S32.HI R3, RZ, 0x1f, R112 ;  /* 0x0000001fff037819 */ /* 0x000fe40000011470 */
[----:B------:R-:W-:-:S02]  /*1a40*/  IADD3 R16, R6, R0, R7 ;  /* 0x0000000006107210 */ /* 0x000fc40007ffe007 */
[----:B------:R-:W-:Y:S01]  /*1a50*/  IADD3 R13, R4, R22, R0 ;  /* 0x00000016040d7210 */ /* 0x000fe20007ffe000 */
[----:B------:R-:W-:Y:S01]  /*1a60*/  IMAD.SHL.U32 R4, R12, 0x40, RZ ;  /* 0x000000400c047824 */ /* 0x000fe200078e00ff */
[----:B------:R-:W-:Y:S01]  /*1a70*/  LEA.HI R5, R5, R5, RZ, 0x1d ;  /* 0x0000000505057211 */ /* 0x000fe200078fe8ff */
[----:B------:R-:W-:Y:S01]  /*1a80*/  IMAD.MOV.U32 R12, RZ, RZ, 0x20 ;  /* 0x00000020ff0c7424 */ /* 0x000fe200078e00ff */
[CC--:B------:R-:W-:Y:S02]  /*1a90*/  LEA.HI R0, R3.reuse, R112.reuse, RZ, 0x5 ;  /* 0x0000007003007211 */ /* 0x0c0fe400078f28ff */
[----:B------:R-:W-:Y:S01]  /*1aa0*/  LEA.HI R6, R3, R112, RZ, 0x3 ;  /* 0x0000007003067211 */ /* 0x000fe200078f18ff */
[----:B------:R-:W-:Y:S01]  /*1ab0*/  IMAD.IADD R10, R5, 0x1, R10 ;  /* 0x00000001050a7824 */ /* 0x000fe200078e020a */
[----:B------:R-:W-:Y:S01]  /*1ac0*/  LOP3.LUT R3, R4, 0xc0, RZ, 0xc0, !PT ;  /* 0x000000c004037812 */ /* 0x000fe200078ec0ff */
[----:B------:R-:W-:Y:S01]  /*1ad0*/  IMAD.SHL.U32 R0, R0, 0x80, RZ ;  /* 0x0000008000007824 */ /* 0x000fe200078e00ff */
[----:B------:R-:W-:Y:S01]  /*1ae0*/  LOP3.LUT R5, R25, 0x18, R6, 0xf8, !PT ;  /* 0x0000001819057812 */ /* 0x000fe200078ef806 */
[----:B------:R-:W-:Y:S01]  /*1af0*/  IMAD.SHL.U32 R20, R10, 0x2, RZ ;  /* 0x000000020a147824 */ /* 0x000fe200078e00ff */
[----:B------:R-:W-:-:S02]  /*1b00*/  LOP3.LUT R8, R3, 0x8, R8, 0xf8, !PT ;  /* 0x0000000803087812 */ /* 0x000fc400078ef808 */
[----:B------:R-:W-:Y:S02]  /*1b10*/  LOP3.LUT R0, R0, 0xfffff000, RZ, 0xc0, !PT ;  /* 0xfffff00000007812 */ /* 0x000fe400078ec0ff */
[----:B------:R-:W-:Y:S01]  /*1b20*/  LOP3.LUT R5, R5, R23, RZ, 0x3c, !PT ;  /* 0x0000001705057212 */ /* 0x000fe200078e3cff */
[----:B------:R-:W-:Y:S01]  /*1b30*/  STL [R1+0x98], R20 ;  /* 0x0000981401007387 */ /* 0x000fe20000100800 */
[----:B------:R-:W-:Y:S02]  /*1b40*/  LOP3.LUT R4, R27, 0x18, R6, 0xf8, !PT ;  /* 0x000000181b047812 */ /* 0x000fe400078ef806 */
[----:B------:R-:W-:Y:S02]  /*1b50*/  SHF.R.U32.HI R3, RZ, 0x3, R3 ;  /* 0x00000003ff037819 */ /* 0x000fe40000011603 */
[----:B------:R-:W-:Y:S02]  /*1b60*/  IADD3 R11, R5, R0, R7 ;  /* 0x00000000050b7210 */ /* 0x000fe40007ffe007 */
[----:B------:R-:W-:-:S02]  /*1b70*/  IADD3 R5, R20, 0x80, RZ ;  /* 0x0000008014057810 */ /* 0x000fc40007ffe0ff */
[----:B------:R-:W-:Y:S02]  /*1b80*/  LOP3.LUT R4, R4, R24, RZ, 0x3c, !PT ;  /* 0x0000001804047212 */ /* 0x000fe400078e3cff */
[----:B------:R-:W-:Y:S02]  /*1b90*/  LOP3.LUT R3, R8, R3, RZ, 0x3c, !PT ;  /* 0x0000000308037212 */ /* 0x000fe400078e3cff */
[----:B------:R-:W-:Y:S02]  /*1ba0*/  IADD3 R19, R20, 0x70, RZ ;  /* 0x0000007014137810 */ /* 0x000fe40007ffe0ff */
[----:B------:R-:W-:Y:S02]  /*1bb0*/  @P2 IADD3 R19, R5, 0x10, RZ ;  /* 0x0000001005132810 */ /* 0x000fe40007ffe0ff */
[----:B------:R-:W-:Y:S02]  /*1bc0*/  IADD3 R168, R164, 0x18, RZ ;  /* 0x00000018a4a87810 */ /* 0x000fe40007ffe0ff */
[----:B------:R-:W-:Y:S01]  /*1bd0*/  SHF.R.S32.HI R8, RZ, 0x1f, R169 ;  /* 0x0000001fff087819 */ /* 0x000fe200000114a9 */
[----:B------:R-:W-:Y:S01]  /*1be0*/  STL [R1+0x9c], R19 ;  /* 0x00009c1301007387 */ /* 0x000fe20000100800 */
[----:B------:R-:W-:Y:S01]  /*1bf0*/  IADD3 R10, R4, R22, R0 ;  /* 0x00000016040a7210 */ /* 0x000fe20007ffe000 */
[C---:B------:R-:W-:Y:S01]  /*1c00*/  IMAD.IADD R0, R3.reuse, 0x1, R14 ;  /* 0x0000000103007824 */ /* 0x040fe200078e020e */
[----:B------:R-:W-:Y:S01]  /*1c10*/  SHF.R.S32.HI R5, RZ, 0x1f, R166 ;  /* 0x0000001fff057819 */ /* 0x000fe200000114a6 */
[----:B------:R-:W-:Y:S01]  /*1c20*/  IMAD.IADD R4, R3, 0x1, R15 ;  /* 0x0000000103047824 */ /* 0x000fe200078e020f */
[----:B------:R-:W-:Y:S01]  /*1c30*/  SHF.R.S32.HI R3, RZ, 0x1f, R168 ;  /* 0x0000001fff037819 */ /* 0x000fe200000114a8 */
[----:B------:R1:W-:Y:S01]  /*1c40*/  STL [R1+0x128], R8 ;  /* 0x0001280801007387 */ /* 0x0003e20000100800 */
[----:B------:R-:W-:-:S02]  /*1c50*/  IADD3 R167, R164, 0x28, RZ ;  /* 0x00000028a4a77810 */ /* 0x000fc40007ffe0ff */
[C---:B------:R-:W-:Y:S01]  /*1c60*/  IADD3 R250, R108.reuse, 0x30, RZ ;  /* 0x000000306cfa7810 */ /* 0x040fe20007ffe0ff */
[----:B------:R-:W-:Y:S01]  /*1c70*/  STL.64 [R1], R30 ;  /* 0x0000001e01007387 */ /* 0x000fe20000100a00 */
[C---:B------:R-:W-:Y:S02]  /*1c80*/  IADD3 R249, R108.reuse, 0x40, RZ ;  /* 0x000000406cf97810 */ /* 0x040fe40007ffe0ff */
[----:B------:R-:W-:Y:S01]  /*1c90*/  SHF.R.S32.HI R14, RZ, 0x1f, R250 ;  /* 0x0000001fff0e7819 */ /* 0x000fe200000114fa */
[----:B------:R2:W-:Y:S01]  /*1ca0*/  STL [R1+0x124], R5 ;  /* 0x0001240501007387 */ /* 0x0005e20000100800 */
[----:B------:R-:W-:Y:S02]  /*1cb0*/  IADD3 R248, R108, 0x50, RZ ;  /* 0x000000506cf87810 */ /* 0x000fe40007ffe0ff */
[----:B------:R-:W-:Y:S01]  /*1cc0*/  LEA R171, R2, 0x3c80, 0x1 ;  /* 0x00003c8002ab7811 */ /* 0x000fe200078e08ff */
[----:B------:R3:W-:Y:S01]  /*1cd0*/  STL [R1+0x120], R3 ;  /* 0x0001200301007387 */ /* 0x0007e20000100800 */
[----:B------:R-:W-:-:S02]  /*1ce0*/  LEA R2, R16, 0x6080, 0x1 ;  /* 0x0000608010027811 */ /* 0x000fc400078e08ff */
[----:B------:R-:W-:Y:S02]  /*1cf0*/  LEA R198, R0, 0x6080, 0x1 ;  /* 0x0000608000c67811 */ /* 0x000fe400078e08ff */
[C---:B------:R-:W-:Y:S02]  /*1d00*/  IADD3 R200, R171.reuse, 0x20, RZ ;  /* 0x00000020abc87810 */ /* 0x040fe40007ffe0ff */
[----:B------:R-:W-:Y:S02]  /*1d10*/  LEA R196, R4, 0x1880, 0x1 ;  /* 0x0000188004c47811 */ /* 0x000fe400078e08ff */
[----:B------:R-:W-:Y:S02]  /*1d20*/  @P3 IADD3 R200, R171, -0x20, RZ ;  /* 0xffffffe0abc83810 */ /* 0x000fe40007ffe0ff */
[----:B------:R-:W-:Y:S02]  /*1d30*/  SHF.R.S32.HI R109, RZ, 0x1f, R108 ;  /* 0x0000001fff6d7819 */ /* 0x000fe4000001146c */
[----:B-1----:R-:W-:-:S02]  /*1d40*/  SHF.R.S32.HI R8, RZ, 0x1f, R249 ;  /* 0x0000001fff087819 */ /* 0x002fc400000114f9 */
[C---:B------:R-:W-:Y:S02]  /*1d50*/  IADD3 R208, R200.reuse, 0x400, RZ ;  /* 0x00000400c8d07810 */ /* 0x040fe40007ffe0ff */
[C---:B------:R-:W-:Y:S02]  /*1d60*/  IADD3 R207, R200.reuse, 0x800, RZ ;  /* 0x00000800c8cf7810 */ /* 0x040fe40007ffe0ff */
[C---:B------:R-:W-:Y:S02]  /*1d70*/  IADD3 R206, R200.reuse, 0xc00, RZ ;  /* 0x00000c00c8ce7810 */ /* 0x040fe40007ffe0ff */
[----:B--2---:R-:W-:Y:S02]  /*1d80*/  SHF.R.S32.HI R5, RZ, 0x1f, R115 ;  /* 0x0000001fff057819 */ /* 0x004fe40000011473 */
[C---:B------:R-:W-:Y:S02]  /*1d90*/  IADD3 R205, R200.reuse, 0x1000, RZ ;  /* 0x00001000c8cd7810 */ /* 0x040fe40007ffe0ff */
[----:B---3--:R-:W-:Y:S01]  /*1da0*/  SHF.R.S32.HI R3, RZ, 0x1f, R167 ;  /* 0x0000001fff037819 */ /* 0x008fe200000114a7 */
[----:B------:R1:W-:Y:S01]  /*1db0*/  STL [R1+0x11c], R5 ;  /* 0x00011c0501007387 */ /* 0x0003e20000100800 */
[----:B------:R-:W-:-:S02]  /*1dc0*/  IADD3 R204, R200, 0x1400, RZ ;  /* 0x00001400c8cc7810 */ /* 0x000fc40007ffe0ff */
[C---:B------:R-:W-:Y:S01]  /*1dd0*/  IADD3 R203, R200.reuse, 0x1800, RZ ;  /* 0x00001800c8cb7810 */ /* 0x040fe20007ffe0ff */
[----:B------:R2:W-:Y:S01]  /*1de0*/  STL [R1+0x118], R3 ;  /* 0x0001180301007387 */ /* 0x0005e20000100800 */
[C---:B------:R-:W-:Y:S02]  /*1df0*/  IADD3 R202, R200.reuse, 0x1c00, RZ ;  /* 0x00001c00c8ca7810 */ /* 0x040fe40007ffe0ff */
[----:B------:R-:W-:Y:S01]  /*1e00*/  IADD3 R201, R200, 0x2000, RZ ;  /* 0x00002000c8c97810 */ /* 0x000fe20007ffe0ff */
[----:B------:R3:W-:Y:S01]  /*1e10*/  STL [R1+0x58], R14 ;  /* 0x0000580e01007387 */ /* 0x0007e20000100800 */
[----:B-1----:R-:W-:Y:S02]  /*1e20*/  IADD3 R5, R30, 0x40, RZ ;  /* 0x000000401e057810 */ /* 0x002fe40007ffe0ff */
[----:B--2---:R-:W-:-:S03]  /*1e30*/  LOP3.LUT R3, R17, 0x7ffffffc, RZ, 0xc0, !PT ;  /* 0x7ffffffc11037812 */ /* 0x004fc600078ec0ff */
[----:B------:R-:W-:Y:S01]  /*1e40*/  STL [R1+0x8], R5 ;  /* 0x0000080501007387 */ /* 0x000fe20000100800 */
[----:B---3--:R-:W-:-:S03]  /*1e50*/  SHF.R.S32.HI R14, RZ, 0x1f, R248 ;  /* 0x0000001fff0e7819 */ /* 0x008fc600000114f8 */
[----:B------:R1:W-:Y:S01]  /*1e60*/  STL [R1+0x54], R8 ;  /* 0x0000540801007387 */ /* 0x0003e20000100800 */
[----:B------:R-:W-:-:S03]  /*1e70*/  IMAD.IADD R3, R28, 0x1, -R3 ;  /* 0x000000011c037824 */ /* 0x000fc600078e0a03 */
[----:B------:R2:W-:Y:S01]  /*1e80*/  STL [R1+0x50], R14 ;  /* 0x0000500e01007387 */ /* 0x0005e20000100800 */
[----:B-1----:R-:W-:Y:S02]  /*1e90*/  SHF.R.S32.HI R8, RZ, 0x1f, R252 ;  /* 0x0000001fff087819 */ /* 0x002fe400000114fc */
[----:B--2---:R-:W-:-:S03]  /*1ea0*/  SHF.R.S32.HI R14, RZ, 0x1f, R5 ;  /* 0x0000001fff0e7819 */ /* 0x004fc60000011405 */
[----:B------:R1:W-:Y:S01]  /*1eb0*/  STL [R1+0x88], R8 ;  /* 0x0000880801007387 */ /* 0x0003e20000100800 */
[----:B------:R-:W-:-:S03]  /*1ec0*/  LOP3.LUT R5, R27, 0x18, R108, 0xf8, !PT ;  /* 0x000000181b057812 */ /* 0x000fc600078ef86c */
[----:B------:R2:W-:Y:S01]  /*1ed0*/  STL [R1+0x84], R14 ;  /* 0x0000840e01007387 */ /* 0x0005e20000100800 */
[----:B-1----:R-:W-:Y:S02]  /*1ee0*/  IMAD.IADD R8, R26, 0x1, R21 ;  /* 0x000000011a087824 */ /* 0x002fe400078e0215 */
[----:B--2---:R-:W-:Y:S01]  /*1ef0*/  IMAD.SHL.U32 R14, R3, 0x2, RZ ;  /* 0x00000002030e7824 */ /* 0x004fe200078e00ff */
[----:B------:R-:W-:Y:S02]  /*1f00*/  SHF.R.S32.HI R3, RZ, 0x3, R9 ;  /* 0x00000003ff037819 */ /* 0x000fe40000011409 */
[----:B------:R1:W-:Y:S01]  /*1f10*/  STL [R1+0x80], R8 ;  /* 0x0000800801007387 */ /* 0x0003e20000100800 */
[----:B------:R-:W-:Y:S02]  /*1f20*/  LOP3.LUT R9, R25, 0x18, R108, 0xf8, !PT ;  /* 0x0000001819097812 */ /* 0x000fe400078ef86c */
[C---:B------:R-:W-:Y:S01]  /*1f30*/  IADD3 R27, R14.reuse, 0x8, RZ ;  /* 0x000000080e1b7810 */ /* 0x040fe20007ffe0ff */
[----:B------:R2:W-:Y:S01]  /*1f40*/  STL [R1+0x2c], R3 ;  /* 0x00002c0301007387 */ /* 0x0005e20000100800 */
[----:B------:R-:W-:-:S02]  /*1f50*/  IADD3 R26, R14, 0x10, RZ ;  /* 0x000000100e1a7810 */ /* 0x000fc40007ffe0ff */
[----:B------:R-:W-:Y:S01]  /*1f60*/  LOP3.LUT R9, R9, R23, RZ, 0x3c, !PT ;  /* 0x0000001709097212 */ /* 0x000fe200078e3cff */
[----:B------:R3:W-:Y:S01]  /*1f70*/  STL [R1+0x68], R14 ;  /* 0x0000680e01007387 */ /* 0x0007e20000100800 */
[C---:B------:R-:W-:Y:S02]  /*1f80*/  IADD3 R21, R14.reuse, 0x38, RZ ;  /* 0x000000380e157810 */ /* 0x040fe40007ffe0ff */
[C---:B------:R-:W-:Y:S01]  /*1f90*/  IADD3 R18, R14.reuse, 0x40, RZ ;  /* 0x000000400e127810 */ /* 0x040fe20007ffe0ff */
[----:B------:R-:W-:Y:S01]  /*1fa0*/  IMAD.IADD R9, R7, 0x1, R9 ;  /* 0x0000000107097824 */ /* 0x000fe200078e0209 */
[C---:B------:R-:W-:Y:S02]  /*1fb0*/  IADD3 R17, R14.reuse, 0x48, RZ ;  /* 0x000000480e117810 */ /* 0x040fe40007ffe0ff */
[----:B------:R-:W-:Y:S02]  /*1fc0*/  IADD3 R15, R14, 0x50, RZ ;  /* 0x000000500e0f7810 */ /* 0x000fe40007ffe0ff */
[----:B-1----:R-:W-:-:S02]  /*1fd0*/  LOP3.LUT R8, R25, 0x8, R108, 0xf8, !PT ;  /* 0x0000000819087812 */ /* 0x002fc400078ef86c */
[----:B------:R-:W-:Y:S02]  /*1fe0*/  IADD3 R25, R14, 0x18, RZ ;  /* 0x000000180e197810 */ /* 0x000fe40007ffe0ff */
[----:B--2---:R-:W-:Y:S02]  /*1ff0*/  LOP3.LUT R3, R5, R24, RZ, 0x3c, !PT ;  /* 0x0000001805037212 */ /* 0x004fe400078e3cff */
[----:B------:R-:W-:Y:S02]  /*2000*/  SHF.R.S32.HI R5, RZ, 0x3, R6 ;  /* 0x00000003ff057819 */ /* 0x000fe40000011406 */
[----:B------:R-:W-:Y:S01]  /*2010*/  LOP3.LUT R8, R8, R23, RZ, 0x3c, !PT ;  /* 0x0000001708087212 */ /* 0x000fe200078e3cff */
[----:B------:R-:W-:Y:S01]  /*2020*/  IMAD.IADD R6, R22, 0x1, R3 ;  /* 0x0000000116067824 */ /* 0x000fe200078e0203 */
[----:B------:R-:W-:Y:S01]  /*2030*/  SHF.R.S32.HI R3, RZ, 0x1f, R14 ;  /* 0x0000001fff037819 */ /* 0x000fe2000001140e */
[----:B------:R1:W-:Y:S01]  /*2040*/  STL [R1+0x28], R5 ;  /* 0x0000280501007387 */ /* 0x0003e20000100800 */
[C---:B------:R-:W-:Y:S01]  /*2050*/  IADD3 R24, R14.reuse, 0x20, RZ ;  /* 0x000000200e187810 */ /* 0x040fe20007ffe0ff */
[----:B------:R-:W-:Y:S01]  /*2060*/  IMAD.IADD R8, R7, 0x1, R8 ;  /* 0x0000000107087824 */ /* 0x000fe200078e0208 */
[C---:B------:R-:W-:Y:S01]  /*2070*/  IADD3 R23, R14.reuse, 0x28, RZ ;  /* 0x000000280e177810 */ /* 0x040fe20007ffe0ff */
[----:B------:R2:W-:Y:S01]  /*2080*/  STL [R1+0x108], R3 ;  /* 0x0001080301007387 */ /* 0x0005e20000100800 */
[----:B------:R-:W-:-:S02]  /*2090*/  IADD3 R22, R14, 0x30, RZ ;  /* 0x000000300e167810 */ /* 0x000fc40007ffe0ff */
[----:B---3--:R-:W-:Y:S01]  /*20a0*/  IADD3 R14, R14, 0x58, RZ ;  /* 0x000000580e0e7810 */ /* 0x008fe20007ffe0ff */
[----:B------:R-:W-:Y:S01]  /*20b0*/  STL [R1+0xc8], R27 ;  /* 0x0000c81b01007387 */ /* 0x000fe20000100800 */
[----:B------:R-:W-:Y:S02]  /*20c0*/  LEA R28, R6, 0x6080, 0x1 ;  /* 0x00006080061c7811 */ /* 0x000fe400078e08ff */
[----:B------:R-:W-:Y:S01]  /*20d0*/  SHF.R.S32.HI R6, RZ, 0x1f, R26 ;  /* 0x0000001fff067819 */ /* 0x000fe2000001141a */
[----:B------:R-:W-:Y:S01]  /*20e0*/  STL [R1+0xc4], R26 ;  /* 0x0000c41a01007387 */ /* 0x000fe20000100800 */
[----:B------:R-:W-:-:S03]  /*20f0*/  LEA R246, R8, 0x1880, 0x1 ;  /* 0x0000188008f67811 */ /* 0x000fc600078e08ff */
[----:B------:R3:W-:Y:S01]  /*2100*/  STL [R1+0xc0], R25 ;  /* 0x0000c01901007387 */ /* 0x0007e20000100800 */
[C---:B------:R-:W-:Y:S02]  /*2110*/  IADD3 R247, R246.reuse, 0x20, RZ ;  /* 0x00000020f6f77810 */ /* 0x040fe40007ffe0ff */
[----:B------:R-:W-:Y:S01]  /*2120*/  @P0 IADD3 R247, R246, -0x20, RZ ;  /* 0xffffffe0f6f70810 */ /* 0x000fe20007ffe0ff */
[----:B------:R-:W-:Y:S04]  /*2130*/  STL [R1+0xbc], R24 ;  /* 0x0000bc1801007387 */ /* 0x000fe80000100800 */
[----:B------:R-:W-:Y:S01]  /*2140*/  STL [R1+0xb8], R23 ;  /* 0x0000b81701007387 */ /* 0x000fe20000100800 */
[----:B-1----:R-:W-:-:S03]  /*2150*/  SEL R5, R12, 0xffffffe0, !P1 ;  /* 0xffffffe00c057807 */ /* 0x002fc60004800000 */
[----:B------:R1:W-:Y:S01]  /*2160*/  STL [R1+0xb4], R22 ;  /* 0x0000b41601007387 */ /* 0x0003e20000100800 */
[----:B--2---:R-:W-:Y:S01]  /*2170*/  SEL R3, R12, 0xffffffe0, !P4 ;  /* 0xffffffe00c037807 */ /* 0x004fe20006000000 */
[----:B------:R-:W-:Y:S01]  /*2180*/  IMAD.IADD R0, R5, 0x1, R19 ;  /* 0x0000000105007824 */ /* 0x000fe200078e0213 */
[----:B------:R-:W-:Y:S01]  /*2190*/  SHF.R.S32.HI R12, RZ, 0x1f, R27 ;  /* 0x0000001fff0c7819 */ /* 0x000fe2000001141b */
[----:B------:R-:W-:Y:S02]  /*21a0*/  STL [R1+0xb0], R21 ;  /* 0x0000b01501007387 */ /* 0x000fe40000100800 */
[----:B------:R-:W-:Y:S02]  /*21b0*/  IMAD.IADD R199, R198, 0x1, R3 ;  /* 0x00000001c6c77824 */ /* 0x000fe400078e0203 */
[----:B------:R-:W-:Y:S01]  /*21c0*/  STL [R1+0xac], R18 ;  /* 0x0000ac1201007387 */ /* 0x000fe20000100800 */
[----:B------:R-:W-:-:S03]  /*21d0*/  IMAD.IADD R197, R3, 0x1, R196 ;  /* 0x0000000103c57824 */ /* 0x000fc600078e02c4 */
[----:B------:R2:W-:Y:S01]  /*21e0*/  STL [R1+0xa8], R17 ;  /* 0x0000a81101007387 */ /* 0x0005e20000100800 */
[----:B---3--:R-:W-:-:S03]  /*21f0*/  SHF.R.S32.HI R25, RZ, 0x1f, R25 ;  /* 0x0000001fff197819 */ /* 0x008fc60000011419 */
[----:B------:R-:W-:Y:S04]  /*2200*/  STL [R1+0xa4], R15 ;  /* 0x0000a40f01007387 */ /* 0x000fe80000100800 */
[----:B------:R-:W-:Y:S04]  /*2210*/  STL [R1+0xa0], R14 ;  /* 0x0000a00e01007387 */ /* 0x000fe80000100800 */
[----:B------:R-:W-:Y:S01]  /*2220*/  STL [R1+0x140], R28 ;  /* 0x0001401c01007387 */ /* 0x000fe20000100800 */
[----:B-1----:R-:W-:-:S03]  /*2230*/  SHF.R.S32.HI R22, RZ, 0x1f, R22 ;  /* 0x0000001fff167819 */ /* 0x002fc60000011416 */
[----:B------:R1:W-:Y:S04]  /*2240*/  STL [R1+0x104], R12 ;  /* 0x0001040c01007387 */ /* 0x0003e80000100800 */
[----:B------:R3:W-:Y:S04]  /*2250*/  STL [R1+0x100], R6 ;  /* 0x0001000601007387 */ /* 0x0007e80000100800 */
[----:B------:R-:W-:Y:S01]  /*2260*/  STL [R1+0xfc], R25 ;  /* 0x0000fc1901007387 */ /* 0x000fe20000100800 */
[----:B--2---:R-:W-:Y:S02]  /*2270*/  SHF.R.S32.HI R17, RZ, 0x1f, R17 ;  /* 0x0000001fff117819 */ /* 0x004fe40000011411 */
[----:B-1----:R-:W-:-:S02]  /*2280*/  SHF.R.S32.HI R12, RZ, 0x1f, R24 ;  /* 0x0000001fff0c7819 */ /* 0x002fc40000011418 */
[----:B---3--:R-:W-:-:S03]  /*2290*/  SHF.R.S32.HI R6, RZ, 0x1f, R23 ;  /* 0x0000001fff067819 */ /* 0x008fc60000011417 */
[----:B------:R1:W-:Y:S04]  /*22a0*/  STL [R1+0xf8], R12 ;  /* 0x0000f80c01007387 */ /* 0x0003e80000100800 */
[----:B------:R2:W-:Y:S04]  /*22b0*/  STL [R1+0xf4], R6 ;  /* 0x0000f40601007387 */ /* 0x0005e80000100800 */
[----:B------:R-:W-:Y:S01]  /*22c0*/  STL [R1+0xf0], R22 ;  /* 0x0000f01601007387 */ /* 0x000fe20000100800 */
[----:B-1----:R-:W-:Y:S02]  /*22d0*/  SHF.R.S32.HI R12, RZ, 0x1f, R21 ;  /* 0x0000001fff0c7819 */ /* 0x002fe40000011415 */
[----:B--2---:R-:W-:-:S03]  /*22e0*/  SHF.R.S32.HI R6, RZ, 0x1f, R18 ;  /* 0x0000001fff067819 */ /* 0x004fc60000011412 */
[----:B------:R1:W-:Y:S04]  /*22f0*/  STL [R1+0xec], R12 ;  /* 0x0000ec0c01007387 */ /* 0x0003e80000100800 */
[----:B------:R2:W-:Y:S04]  /*2300*/  STL [R1+0xe8], R6 ;  /* 0x0000e80601007387 */ /* 0x0005e80000100800 */
[----:B------:R-:W-:Y:S01]  /*2310*/  STL [R1+0xe4], R17 ;  /* 0x0000e41101007387 */ /* 0x000fe20000100800 */
[----:B-1----:R-:W-:Y:S02]  /*2320*/  SHF.R.S32.HI R12, RZ, 0x1f, R15 ;  /* 0x0000001fff0c7819 */ /* 0x002fe4000001140f */
[----:B--2---:R-:W-:-:S03]  /*2330*/  SHF.R.S32.HI R6, RZ, 0x1f, R14 ;  /* 0x0000001fff067819 */ /* 0x004fc6000001140e */
        /* <DEDUP_REMOVED lines=12> */
[----:B------:R1:W-:Y:S04]  /*2400*/  STL [R1+0xd0], R2 ;  /* 0x0000d00201007387 */ /* 0x0003e80000100800 */
[----:B------:R1:W-:Y:S02]  /*2410*/  STL [R1+0xcc], R0 ;  /* 0x0000cc0001007387 */ /* 0x0003e40000100800 */
.L_x_1753:
        /* <DEDUP_REMOVED lines=9> */
[----:B------:R-:W-:Y:S02]  /*24b0*/  ISETP.NE.U32.AND P3, PT, RZ, c[0x0][0x348], PT ;  /* 0x0000d200ff007a0c */ /* 0x000fe40003f65070 */
[----:B------:R-:W-:Y:S02]  /*24c0*/  ISETP.NE.U32.AND P5, PT, RZ, c[0x0][0x350], PT ;  /* 0x0000d400ff007a0c */ /* 0x000fe40003fa5070 */
[----:B------:R-:W-:Y:S02]  /*24d0*/  ISETP.NE.U32.AND P6, PT, RZ, c[0x0][0x358], PT ;  /* 0x0000d600ff007a0c */ /* 0x000fe40003fc5070 */
[----:B------:R-:W-:Y:S02]  /*24e0*/  ISETP.NE.AND.EX P3, PT, RZ, c[0x0][0x34c], PT, P3 ;  /* 0x0000d300ff007a0c */ /* 0x000fe40003f65330 */
[----:B------:R-:W-:-:S02]  /*24f0*/  ISETP.NE.AND.EX P5, PT, RZ, c[0x0][0x354], PT, P5 ;  /* 0x0000d500ff007a0c */ /* 0x000fc40003fa5350 */
[----:B------:R-:W-:Y:S01]  /*2500*/  ISETP.NE.AND.EX P6, PT, RZ, c[0x0][0x35c], PT, P6 ;  /* 0x0000d700ff007a0c */ /* 0x000fe20003fc5360 */
[----:B------:R-:W-:Y:S01]  /*2510*/  IMAD.MOV.U32 R136, RZ, RZ, RZ ;  /* 0x000000ffff887224 */ /* 0x000fe200078e00ff */
[----:B------:R-:W-:Y:S01]  /*2520*/  CS2R R14, SRZ ;  /* 0x00000000000e7805 */ /* 0x000fe2000001ff00 */
[----:B--2---:R-:W-:Y:S01]  /*2530*/  SHF.R.S32.HI R18, RZ, 0x1f, R19 ;  /* 0x0000001fff127819 */ /* 0x004fe20000011413 */
[C---:B------:R-:W-:Y:S01]  /*2540*/  IMAD.SHL.U32 R21, R19.reuse, 0x4, RZ ;  /* 0x0000000413157824 */ /* 0x040fe200078e00ff */
[C---:B------:R-:W-:Y:S01]  /*2550*/  @P1 LEA R4, P0, R19.reuse, c[0x0][0x370], 0x2 ;  /* 0x0000dc0013041a11 */ /* 0x040fe200078010ff */
[----:B------:R1:W-:Y:S01]  /*2560*/  STL [R1+0x94], R19 ;  /* 0x0000941301007387 */ /* 0x0003e20000100800 */
[C-C-:B------:R-:W-:Y:S02]  /*2570*/  SHF.L.U64.HI R20, R19.reuse, 0x2, R18.reuse ;  /* 0x0000000213147819 */ /* 0x140fe40000010212 */
[----:B------:R-:W-:Y:S01]  /*2580*/  @P1 LEA.HI.X R5, R19, c[0x0][0x374], R18, 0x2, P0 ;  /* 0x0000dd0013051a11 */ /* 0x000fe200000f1412 */
[----:B------:R1:W-:Y:S01]  /*2590*/  STL [R1+0xd4], R18 ;  /* 0x0000d41201007387 */ /* 0x0003e20000100800 */
[----:B------:R-:W-:-:S03]  /*25a0*/  @P4 IADD3 R2, P0, R21, c[0x0][0x360], RZ ;  /* 0x0000d80015024a10 */ /* 0x000fc60007f1e0ff */
[----:B------:R2:W3:Y:S01]  /*25b0*/  @P1 LDG.E R10, [R4.64] ;  /* 0x00000008040a1981 */ /* 0x0004e2000c1e1900 */
[C---:B------:R-:W-:Y:S02]  /*25c0*/  @P4 IADD3.X R3, R20.reuse, c[0x0][0x364], RZ, P0, !PT ;  /* 0x0000d90014034a10 */ /* 0x040fe400007fe4ff */
[----:B------:R-:W-:Y:S01]  /*25d0*/  IADD3 R8, P2, R21, c[0x0][0x348], RZ ;  /* 0x0000d20015087a10 */ /* 0x000fe20007f5e0ff */
[----:B------:R1:W-:Y:S04]  /*25e0*/  STL [R1+0x8c], R21 ;  /* 0x00008c1501007387 */ /* 0x0003e80000100800 */
[----:B------:R4:W3:Y:S01]  /*25f0*/  @P4 LDG.E R0, [R2.64] ;  /* 0x0000000802004981 */ /* 0x0008e2000c1e1900 */
        /* <DEDUP_REMOVED lines=10> */
[----:B---3--:R1:W-:Y:S04]  /*26a0*/  STL [R1+0x5c], R10 ;  /* 0x00005c0a01007387 */ /* 0x0083e80000100800 */
[----:B------:R1:W-:Y:S01]  /*26b0*/  @P4 STL [R1+0x64], R0 ;  /* 0x0000640001004387 */ /* 0x0003e20000100800 */
[----:B------:R-:W-:Y:S05]  /*26c0*/  @P4 BRA `(.L_x_1553) ;  /* 0x0000007000004947 */ /* 0x000fea0003800000 */
[----:B-1----:R-:W-:-:S05]  /*26d0*/  MOV R0, c[0x0][0x168] ;  /* 0x00005a0000007a02 */ /* 0x002fca0000000f00 */
[----:B------:R1:W-:Y:S01]  /*26e0*/  STL [R1+0x64], R0 ;  /* 0x0000640001007387 */ /* 0x0003e20000100800 */
[----:B------:R-:W-:Y:S05]  /*26f0*/  @!P3 BRA `(.L_x_1553) ;  /* 0x000000400000b947 */ /* 0x000fea0003800000 */
[----:B------:R-:W2:Y:S04]  /*2700*/  LDG.E R6, [R8.64] ;  /* 0x0000000808067981 */ /* 0x000ea8000c1e1900 */
[----:B-1----:R-:W2:Y:S02]  /*2710*/  LDG.E R0, [R8.64+0x4] ;  /* 0x0000040808007981 */ /* 0x002ea4000c1e1900 */
[----:B--2---:R-:W-:-:S05]  /*2720*/  IADD3 R0, -R6, R0, RZ ;  /* 0x0000000006007210 */ /* 0x004fca0007ffe1ff */
[----:B------:R1:W-:Y:S02]  /*2730*/  STL [R1+0x64], R0 ;  /* 0x0000640001007387 */ /* 0x0003e40000100800 */
.L_x_1553:
[----:B------:R-:W-:-:S04]  /*2740*/  ISETP.NE.U32.AND P0, PT, RZ, c[0x0][0x368], PT ;  /* 0x0000da00ff007a0c */ /* 0x000fc80003f05070 */
[----:B------:R-:W-:-:S13]  /*2750*/  ISETP.NE.AND.EX P0, PT, RZ, c[0x0][0x36c], PT, P0 ;  /* 0x0000db00ff007a0c */ /* 0x000fda0003f05300 */
[----:B------:R-:W-:Y:S05]  /*2760*/  @!P0 BRA `(.L_x_1554) ;  /* 0x0000004000008947 */ /* 0x000fea0003800000 */
[----:B-1----:R-:W-:-:S04]  /*2770*/  IADD3 R4, P0, R21, c[0x0][0x368], RZ ;  /* 0x0000da0015047a10 */ /* 0x002fc80007f1e0ff */
[----:B------:R-:W-:-:S05]  /*2780*/  IADD3.X R5, R20, c[0x0][0x36c], RZ, P0, !PT ;  /* 0x0000db0014057a10 */ /* 0x000fca00007fe4ff */
[----:B------:R1:W5:Y:S01]  /*2790*/  LDG.E R13, [R4.64] ;  /* 0x00000008040d7981 */ /* 0x000362000c1e1900 */
[----:B------:R-:W-:Y:S05]  /*27a0*/  BRA `(.L_x_1555) ;  /* 0x0000005000007947 */ /* 0x000fea0003800000 */
.L_x_1554:
[----:B------:R-:W-:Y:S01]  /*27b0*/  MOV R13, UR6 ;  /* 0x00000006000d7c02 */ /* 0x000fe20008000f00 */
[----:B------:R-:W-:Y:S05]  /*27c0*/  @!P5 BRA `(.L_x_1555) ;  /* 0x000000300000d947 */ /* 0x000fea0003800000 */
[----:B------:R-:W2:Y:S04]  /*27d0*/  LDG.E R6, [R4.64] ;  /* 0x0000000804067981 */ /* 0x000ea8000c1e1900 */
[----:B-1----:R-:W2:Y:S02]  /*27e0*/  LDG.E R0, [R4.64+0x4] ;  /* 0x0000040804007981 */ /* 0x002ea4000c1e1900 */
[----:B--2---:R-:W-:Y:S02]  /*27f0*/  IADD3 R13, -R6, R0, RZ ;  /* 0x00000000060d7210 */ /* 0x004fe40007ffe1ff */
.L_x_1555:
[----:B-1----:R-:W2:Y:S04]  /*2800*/  LDL R4, [R1+0x64] ;  /* 0x0000640001047983 */ /* 0x002ea80000100800 */
[----:B------:R-:W3:Y:S04]  /*2810*/  LDL.LU R0, [R1+0x74] ;  /* 0x0000740001007983 */ /* 0x000ee80000300800 */
[----:B------:R1:W4:Y:S04]  /*2820*/  @P6 LDG.E R5, [R2.64] ;  /* 0x0000000802056981 */ /* 0x000328000c1e1900 */
[----:B------:R-:W4:Y:S01]  /*2830*/  LDL R23, [R1+0x78] ;  /* 0x0000780001177983 */ /* 0x000f220000100800 */
[----:B------:R-:W-:-:S04]  /*2840*/  ISETP.NE.U32.AND P0, PT, RZ, c[0x0][0x378], PT ;  /* 0x0000de00ff007a0c */ /* 0x000fc80003f05070 */
[----:B------:R-:W-:Y:S01]  /*2850*/  ISETP.NE.AND.EX P1, PT, RZ, c[0x0][0x37c], PT, P0 ;  /* 0x0000df00ff007a0c */ /* 0x000fe20003f25300 */
[----:B--2---:R-:W-:Y:S02]  /*2860*/  IMAD.MOV.U32 R6, RZ, RZ, R4 ;  /* 0x000000ffff067224 */ /* 0x004fe400078e0004 */
[----:B------:R1:W4:Y:S01]  /*2870*/  @P6 LDG.E R4, [R2.64+0x4] ;  /* 0x0000040802046981 */ /* 0x000322000c1e1900 */
[----:B------:R-:W-:Y:S02]  /*2880*/  IMAD.MOV.U32 R8, RZ, RZ, c[0x0][0x2c4] ;  /* 0x0000b100ff087624 */ /* 0x000fe400078e00ff */
[----:B-----5:R-:W-:-:S03]  /*2890*/  IMAD.MOV.U32 R129, RZ, RZ, R13 ;  /* 0x000000ffff817224 */ /* 0x020fc600078e000d */
[----:B------:R-:W-:Y:S01]  /*28a0*/  ISETP.NE.AND P2, PT, R8, 0x1, PT ;  /* 0x000000010800780c */ /* 0x000fe20003f45270 */
[----:B---3--:R-:W-:Y:S02]  /*28b0*/  IMAD.SHL.U32 R0, R0, 0x80, RZ ;  /* 0x0000008000007824 */ /* 0x008fe400078e00ff */
[----:B------:R-:W-:-:S03]  /*28c0*/  IMAD.IADD R8, R13, 0x1, -R10 ;  /* 0x000000010d087824 */ /* 0x000fc600078e0a0a */
[----:B------:R2:W-:Y:S01]  /*28d0*/  STL [R1+0x60], R0 ;  /* 0x0000600001007387 */ /* 0x0005e20000100800 */
[----:B-1----:R-:W-:-:S04]  /*28e0*/  @P1 IADD3 R2, P0, R21, c[0x0][0x378], RZ ;  /* 0x0000de0015021a10 */ /* 0x002fc80007f1e0ff */
[----:B------:R-:W-:-:S05]  /*28f0*/  @P1 IADD3.X R3, R20, c[0x0][0x37c], RZ, P0, !PT ;  /* 0x0000df0014031a10 */ /* 0x000fca00007fe4ff */
[----:B------:R1:W5:Y:S01]  /*2900*/  @P1 LDG.E R129, [R2.64] ;  /* 0x0000000802811981 */ /* 0x000362000c1e1900 */
[----:B--2---:R-:W-:Y:S01]  /*2910*/  IADD3 R0, R0, 0x7f, RZ ;  /* 0x0000007f00007810 */ /* 0x004fe20007ffe0ff */
[----:B-1----:R-:W-:-:S04]  /*2920*/  IMAD.MOV.U32 R2, RZ, RZ, c[0x0][0x228] ;  /* 0x00008a00ff027624 */ /* 0x002fc800078e00ff */
[----:B------:R-:W-:-:S05]  /*2930*/  @P2 IMAD.HI.U32 R3, R0, c[0x0][0x2c8], RZ ;  /* 0x0000b20000032a27 */ /* 0x000fca00078e00ff */
[----:B------:R-:W-:Y:S01]  /*2940*/  @P2 SHF.R.U32.HI R0, RZ, c[0x0][0x2cc], R3 ;  /* 0x0000b300ff002a19 */ /* 0x000fe20000011603 */
[----:B------:R-:W-:Y:S01]  /*2950*/  BSSY B0, `(.L_x_1556) ;  /* 0x0000039000007945 */ /* 0x000fe20003800000 */
[----:B------:R-:W-:-:S04]  /*2960*/  LOP3.LUT R245, R245, 0xffffffdf, RZ, 0xc0, !PT ;  /* 0xffffffdff5f57812 */ /* 0x000fc800078ec0ff */
[----:B------:R-:W-:Y:S01]  /*2970*/  @P2 LOP3.LUT R245, R245, 0x20, RZ, 0xfc, !PT ;  /* 0x00000020f5f52812 */ /* 0x000fe200078efcff */
[----:B----4-:R-:W-:-:S04]  /*2980*/  @P6 IMAD.IADD R2, R4, 0x1, -R5 ;  /* 0x0000000104026824 */ /* 0x010fc800078e0a05 */
[----:B------:R-:W-:-:S05]  /*2990*/  IMAD.IADD R4, R8, 0x1, R2 ;  /* 0x0000000108047824 */ /* 0x000fca00078e0202 */
[----:B------:R-:W-:Y:S01]  /*29a0*/  IADD3 R138, R4, 0x30, -R6 ;  /* 0x00000030048a7810 */ /* 0x000fe20007ffe806 */
[----:B------:R1:W-:Y:S01]  /*29b0*/  STL [R1+0x6c], R4 ;  /* 0x00006c0401007387 */ /* 0x0003e20000100800 */
[----:B------:R-:W-:-:S03]  /*29c0*/  LOP3.LUT R5, R23, 0xff000000, RZ, 0xc0, !PT ;  /* 0xff00000017057812 */ /* 0x000fc600078ec0ff */
[----:B------:R-:W-:-:S04]  /*29d0*/  IMAD.IADD R3, R138, 0x1, R0 ;  /* 0x000000018a037824 */ /* 0x000fc800078e0200 */
[----:B------:R-:W-:Y:S01]  /*29e0*/  IMAD.HI R6, R3, 0x2aaaaaab, RZ ;  /* 0x2aaaaaab03067827 */ /* 0x000fe200078e02ff */
[----:B------:R-:W-:Y:S02]  /*29f0*/  LOP3.LUT R3, R23, 0xff0000, RZ, 0xc0, !PT ;  /* 0x00ff000017037812 */ /* 0x000fe400078ec0ff */
[----:B-1----:R-:W-:-:S05]  /*2a00*/  IADD3 R4, R4, 0x2f, RZ ;  /* 0x0000002f04047810 */ /* 0x002fca0007ffe0ff */
[----:B------:R-:W-:Y:S01]  /*2a10*/  IMAD.HI R0, R4, 0x2aaaaaab, RZ ;  /* 0x2aaaaaab04007827 */ /* 0x000fe200078e02ff */
[----:B------:R-:W-:-:S04]  /*2a20*/  SHF.R.U32.HI R4, RZ, 0x8, R5 ;  /* 0x00000008ff047819 */ /* 0x000fc80000011605 */
[----:B------:R-:W-:Y:S02]  /*2a30*/  LEA.HI R3, R3, R4, RZ, 0x10 ;  /* 0x0000000403037211 */ /* 0x000fe400078f80ff */
[----:B------:R-:W-:Y:S02]  /*2a40*/  SHF.R.U32.HI R5, RZ, 0x1f, R0 ;  /* 0x0000001fff057819 */ /* 0x000fe40000011600 */
[----:B------:R-:W-:Y:S02]  /*2a50*/  SHF.R.U32.HI R9, RZ, 0x1f, R6 ;  /* 0x0000001fff097819 */ /* 0x000fe40000011606 */
[----:B------:R-:W-:Y:S02]  /*2a60*/  SHF.R.U32.HI R10, RZ, 0x10, R3 ;  /* 0x00000010ff0a7819 */ /* 0x000fe40000011603 */
[----:B------:R-:W-:Y:S02]  /*2a70*/  LOP3.LUT R16, R3, 0xff, RZ, 0xc0, !PT ;  /* 0x000000ff03107812 */ /* 0x000fe400078ec0ff */
[----:B------:R-:W-:-:S02]  /*2a80*/  LEA.HI.SX32 R137, R0, R5, 0x1d ;  /* 0x0000000500897211 */ /* 0x000fc400078feaff */
[----:B------:R-:W-:Y:S01]  /*2a90*/  LEA.HI.SX32 R0, R6, R9, 0x1d ;  /* 0x0000000906007211 */ /* 0x000fe200078feaff */
[----:B------:R1:W-:Y:S03]  /*2aa0*/  STL [R1+0x74], R10 ;  /* 0x0000740a01007387 */ /* 0x0003e60000100800 */
[----:B------:R-:W-:Y:S01]  /*2ab0*/  IMNMX R6, R137, R0, PT ;  /* 0x0000000089067217 */ /* 0x000fe20003800200 */
[----:B------:R1:W-:Y:S03]  /*2ac0*/  STL [R1+0xd8], R16 ;  /* 0x0000d81001007387 */ /* 0x0003e60000100800 */
[----:B------:R-:W-:Y:S02]  /*2ad0*/  ISETP.GE.AND P0, PT, R6, 0x1, PT ;  /* 0x000000010600780c */ /* 0x000fe40003f06270 */
[----:B------:R-:W-:Y:S01]  /*2ae0*/  ISETP.NE.AND P1, PT, R10, RZ, PT ;  /* 0x000000ff0a00720c */ /* 0x000fe20003f25270 */
[----:B------:R-:W-:-:S03]  /*2af0*/  IMAD.MOV.U32 R0, RZ, RZ, RZ ;  /* 0x000000ffff007224 */ /* 0x000fc600078e00ff */
[----:B------:R-:W-:-:S07]  /*2b00*/  SEL R128, R10, c[0x0][0x338], P1 ;  /* 0x0000ce000a807a07 */ /* 0x000fce0000800000 */
[----:B------:R-:W-:Y:S05]  /*2b10*/  @!P0 BRA `(.L_x_1557) ;  /* 0x000001c000008947 */ /* 0x000fea0003800000 */
[----:B------:R-:W-:Y:S02]  /*2b20*/  IABS R3, R128 ;  /* 0x0000008000037213 */ /* 0x000fe40000000000 */
[----:B------:R-:W-:Y:S02]  /*2b30*/  IADD3 R9, R128, -0x1, R6 ;  /* 0xffffffff80097810 */ /* 0x000fe40007ffe006 */
[----:B------:R-:W2:Y:S02]  /*2b40*/  I2F.RP R0, R3 ;  /* 0x0000000300007306 */ /* 0x000ea40000209400 */
[----:B------:R-:W-:-:S06]  /*2b50*/  IABS R12, R9 ;  /* 0x00000009000c7213 */ /* 0x000fcc0000000000 */
[----:B--2---:R-:W2:Y:S02]  /*2b60*/  MUFU.RCP R0, R0 ;  /* 0x0000000000007308 */ /* 0x004ea40000001000 */
[----:B--2---:R-:W-:-:S06]  /*2b70*/  IADD3 R0, R0, 0xffffffe, RZ ;  /* 0x0ffffffe00007810 */ /* 0x004fcc0007ffe0ff */
[----:B------:R-:W2:Y:S02]  /*2b80*/  F2I.FTZ.U32.TRUNC.NTZ R5, R0 ;  /* 0x0000000000057305 */ /* 0x000ea4000021f000 */
[----:B--2---:R-:W-:-:S04]  /*2b90*/  IMAD.MOV R0, RZ, RZ, -R5 ;  /* 0x000000ffff007224 */ /* 0x004fc800078e0a05 */
[----:B------:R-:W-:Y:S01]  /*2ba0*/  IMAD.MOV.U32 R4, RZ, RZ, R0 ;  /* 0x000000ffff047224 */ /* 0x000fe200078e0000 */
[----:B------:R-:W-:-:S03]  /*2bb0*/  IABS R0, R128 ;  /* 0x0000008000007213 */ /* 0x000fc60000000000 */
[----:B-1----:R-:W-:Y:S02]  /*2bc0*/  IMAD R10, R4, R3, RZ ;  /* 0x00000003040a7224 */ /* 0x002fe400078e02ff */
        /* <DEDUP_REMOVED lines=17> */
.L_x_1557:
[----:B------:R-:W-:Y:S05]  /*2ce0*/  BSYNC B0 ;  /* 0x0000000000007941 */ /* 0x000fea0003800000 */
.L_x_1556:
[----:B------:R-:W-:-:S04]  /*2cf0*/  IMAD R3, R16, R0, RZ ;  /* 0x0000000010037224 */ /* 0x000fc800078e02ff */
        /* <DEDUP_REMOVED lines=27> */
[----:B------:R-:W-:-:S03]  /*2eb0*/  IADD3 R31, R0, -0x1, RZ ;  /* 0xffffffff001f7810 */ /* 0x000fc60007ffe0ff */
[----:B------:R-:W-:Y:S01]  /*2ec0*/  IMAD R3, R88, c[0x0][0x23c], R3 ;  /* 0x00008f0058037a24 */ /* 0x000fe200078e0203 */
[----:B------:R-:W-:Y:S02]  /*2ed0*/  SEL R11, R18, RZ, !P6 ;  /* 0x000000ff120b7207 */ /* 0x000fe40007000000 */
[----:B------:R-:W-:Y:S02]  /*2ee0*/  LOP3.LUT R26, R23, 0xffff, RZ, 0xc0, !PT ;  /* 0x0000ffff171a7812 */ /* 0x000fe400078ec0ff */
[----:B------:R-:W-:Y:S01]  /*2ef0*/  SEL R10, R19, RZ, !P6 ;  /* 0x000000ff130a7207 */ /* 0x000fe20007000000 */
[----:B------:R-:W-:Y:S02]  /*2f00*/  IMAD R0, R11, c[0x0][0x248], RZ ;  /* 0x000092000b007a24 */ /* 0x000fe400078e02ff */
[----:B------:R-:W-:Y:S02]  /*2f10*/  IMAD.MOV.U32 R130, RZ, RZ, 0x30 ;  /* 0x00000030ff827424 */ /* 0x000fe400078e00ff */
[----:B------:R-:W-:-:S02]  /*2f20*/  IMAD R6, R10, c[0x0][0x24c], R0 ;  /* 0x000093000a067a24 */ /* 0x000fc400078e0200 */
[C---:B------:R-:W-:Y:S02]  /*2f30*/  IMAD R142, R130.reuse, c[0x0][0x23c], RZ ;  /* 0x00008f00828e7a24 */ /* 0x040fe400078e02ff */
[----:B------:R-:W-:-:S04]  /*2f40*/  IMAD.WIDE.U32 R134, R130, c[0x0][0x238], RZ ;  /* 0x00008e0082867a25 */ /* 0x000fc800078e00ff */
[----:B------:R-:W-:Y:S01]  /*2f50*/  IMAD.IADD R142, R135, 0x1, R142 ;  /* 0x00000001878e7824 */ /* 0x000fe200078e028e */
[----:B------:R-:W-:Y:S01]  /*2f60*/  ISETP.GE.AND P5, PT, R252, c[0x0][0x1d4], PT ;  /* 0x00007500fc007a0c */ /* 0x000fe20003fa6270 */
[----:B------:R-:W-:Y:S02]  /*2f70*/  IMAD.MOV.U32 R143, RZ, RZ, c[0x0][0x238] ;  /* 0x00008e00ff8f7624 */ /* 0x000fe400078e00ff */
[----:B------:R-:W-:Y:S01]  /*2f80*/  IMAD.MOV.U32 R141, RZ, RZ, 0x5 ;  /* 0x00000005ff8d7424 */ /* 0x000fe200078e00ff */
[----:B------:R-:W-:-:S04]  /*2f90*/  ISETP.NE.U32.AND P3, PT, RZ, c[0x0][0x340], PT ;  /* 0x0000d000ff007a0c */ /* 0x000fc80003f65070 */
[C---:B------:R-:W-:Y:S01]  /*2fa0*/  SHF.L.U64.HI R141, R143.reuse, R141, c[0x0][0x23c] ;  /* 0x00008f008f8d7619 */ /* 0x040fe2000001028d */
[----:B------:R-:W-:Y:S01]  /*2fb0*/  IMAD.SHL.U32 R143, R143, 0x20, RZ ;  /* 0x000000208f8f7824 */ /* 0x000fe200078e00ff */
[----:B------:R-:W-:Y:S01]  /*2fc0*/  ISETP.NE.AND.EX P3, PT, RZ, c[0x0][0x344], PT, P3 ;  /* 0x0000d100ff007a0c */ /* 0x000fe20003f65330 */
        /* <DEDUP_REMOVED lines=12> */
[----:B------:R-:W-:Y:S01]  /*3090*/  IMAD.MOV.U32 R90, RZ, RZ, R92 ;  /* 0x000000ffff5a7224 */ /* 0x000fe200078e005c */
[----:B------:R-:W-:Y:S01]  /*30a0*/  ISETP.GE.AND P6, PT, R16, c[0x0][0x1d4], PT ;  /* 0x0000750010007a0c */ /* 0x000fe20003fc6270 */
[-C--:B------:R-:W-:Y:S02]  /*30b0*/  IMAD R3, R4, R134.reuse, R3 ;  /* 0x0000008604037224 */ /* 0x080fe400078e0203 */
[----:B------:R-:W-:Y:S01]  /*30c0*/  IMAD.WIDE.U32 R8, R31, R134, R90 ;  /* 0x000000861f087225 */ /* 0x000fe200078e005a */
[----:B---3--:R-:W-:-:S02]  /*30d0*/  ISETP.GE.AND P4, PT, R22, c[0x0][0x1d4], PT ;  /* 0x0000750016007a0c */ /* 0x008fc40003f86270 */
[----:B------:R-:W-:Y:S01]  /*30e0*/  ISETP.GT.AND P0, PT, R0, 0x20, PT ;  /* 0x000000200000780c */ /* 0x000fe20003f04270 */
[----:B------:R-:W-:Y:S01]  /*30f0*/  IMAD.IADD R3, R9, 0x1, R3 ;  /* 0x0000000109037824 */ /* 0x000fe200078e0203 */
[----:B------:R-:W-:Y:S01]  /*3100*/  @P1 LEA R4, P2, R8, c[0x0][0x220], 0x1 ;  /* 0x0000880008041a11 */ /* 0x000fe200078408ff */
[----:B----4-:R-:W-:-:S03]  /*3110*/  @P1 IMAD.SHL.U32 R0, R12, 0x2, RZ ;  /* 0x000000020c001824 */ /* 0x010fc600078e00ff */
[----:B------:R-:W-:-:S05]  /*3120*/  @P1 LEA.HI.X R5, R8, c[0x0][0x224], R3, 0x1, P2 ;  /* 0x0000890008051a11 */ /* 0x000fca00010f0c03 */
        /* <DEDUP_REMOVED lines=10> */
[----:B------:R-:W-:-:S04]  /*31d0*/  @P3 IADD3 R8, P1, R21, c[0x0][0x340], RZ ;  /* 0x0000d00015083a10 */ /* 0x000fc80007f3e0ff */
[----:B------:R-:W-:-:S05]  /*31e0*/  @P3 IADD3.X R9, R20, c[0x0][0x344], RZ, P1, !PT ;  /* 0x0000d10014093a10 */ /* 0x000fca0000ffe4ff */
        /* <DEDUP_REMOVED lines=10> */
[----:B------:R-:W-:-:S03]  /*3290*/  ISETP.GE.AND P2, PT, R108, c[0x0][0x27c], PT ;  /* 0x00009f006c007a0c */ /* 0x000fc60003f46270 */
[----:B------:R-:W0:Y:S01]  /*32a0*/  LDGDEPBAR ;  /* 0x00000000000079af */ /* 0x000e220000000000 */
[----:B------:R-:W-:Y:S01]  /*32b0*/  WARPSYNC 0xffffffff ;  /* 0xffffffff00007948 */ /* 0x000fe20003800000 */
[----:B------:R-:W-:Y:S02]  /*32c0*/  @P4 LOP3.LUT R245, R245, 0x1, RZ, 0xfc, !PT ;  /* 0x00000001f5f54812 */ /* 0x000fe400078efcff */
[----:B------:R-:W-:Y:S02]  /*32d0*/  SHF.R.S32.HI R165, RZ, 0x1f, R164 ;  /* 0x0000001fffa57819 */ /* 0x000fe400000114a4 */
[----:B------:R-:W-:Y:S02]  /*32e0*/  SHF.R.S32.HI R12, RZ, 0x1f, R114 ;  /* 0x0000001fff0c7819 */ /* 0x000fe40000011472 */
[----:B-----5:R-:W-:Y:S01]  /*32f0*/  SHF.R.S32.HI R23, RZ, 0x1f, R129 ;  /* 0x0000001fff177819 */ /* 0x020fe20000011481 */
[----:B-1----:R-:W-:-:S04]  /*3300*/  IMAD.MOV.U32 R0, RZ, RZ, c[0x0][0x27c] ;  /* 0x00009f00ff007624 */ /* 0x002fc800078e00ff */
[----:B------:R-:W-:Y:S01]  /*3310*/  IMAD.SHL.U32 R65, R0, 0x2, RZ ;  /* 0x0000000200417824 */ /* 0x000fe200078e00ff */
[----:B--2---:R-:W-:Y:S01]  /*3320*/  @P3 SHF.R.S32.HI R22, RZ, 0x1f, R6 ;  /* 0x0000001fff163819 */ /* 0x004fe20000011406 */
[----:B------:R-:W-:Y:S02]  /*3330*/  @!P3 IMAD.MOV.U32 R6, RZ, RZ, R19 ;  /* 0x000000ffff06b224 */ /* 0x000fe400078e0013 */
[----:B------:R-:W-:Y:S02]  /*3340*/  @!P3 IMAD.MOV.U32 R22, RZ, RZ, R18 ;  /* 0x000000ffff16b224 */ /* 0x000fe400078e0012 */
[----:B------:R-:W2:Y:S01]  /*3350*/  LDL R28, [R1+0x30] ;  /* 0x00003000011c7983 */ /* 0x000ea20000100800 */
[----:B------:R-:W-:Y:S02]  /*3360*/  IMAD R0, R12, c[0x0][0x280], RZ ;  /* 0x0000a0000c007a24 */ /* 0x000fe400078e02ff */
[----:B------:R-:W-:Y:S01]  /*3370*/  IMAD.WIDE.U32 R4, R26, c[0x0][0x260], R16 ;  /* 0x000098001a047a25 */ /* 0x000fe200078e0010 */
[----:B------:R-:W3:Y:S03]  /*3380*/  LDL R27, [R1+0x34] ;  /* 0x00003400011b7983 */ /* 0x000ee60000100800 */
[----:B------:R-:W-:-:S02]  /*3390*/  IMAD R0, R114, c[0x0][0x284], R0 ;  /* 0x0000a10072007a24 */ /* 0x000fc400078e0200 */
[----:B------:R-:W-:Y:S01]  /*33a0*/  IMAD.WIDE.U32 R8, R114, c[0x0][0x280], R164 ;  /* 0x0000a00072087a25 */ /* 0x000fe200078e00a4 */
[----:B------:R-:W-:-:S03]  /*33b0*/  ISETP.GE.AND P1, PT, R113, c[0x0][0x27c], PT ;  /* 0x00009f0071007a0c */ /* 0x000fc60003f26270 */
[----:B------:R-:W-:Y:S02]  /*33c0*/  IMAD.IADD R127, R13, 0x1, R15 ;  /* 0x000000010d7f7824 */ /* 0x000fe400078e020f */
[----:B------:R-:W-:Y:S02]  /*33d0*/  IMAD R3, R11, c[0x0][0x268], RZ ;  /* 0x00009a000b037a24 */ /* 0x000fe400078e02ff */
[----:B------:R-:W-:Y:S02]  /*33e0*/  IMAD R5, R26, c[0x0][0x264], R5 ;  /* 0x000099001a057a24 */ /* 0x000fe400078e0205 */
[----:B------:R-:W-:Y:S02]  /*33f0*/  IMAD.IADD R15, R9, 0x1, R0 ;  /* 0x00000001090f7824 */ /* 0x000fe400078e0200 */
[----:B------:R-:W-:Y:S02]  /*3400*/  IMAD R9, R12, c[0x0][0x290], RZ ;  /* 0x0000a4000c097a24 */ /* 0x000fe400078e02ff */
[C---:B------:R-:W-:Y:S01]  /*3410*/  IMAD R25, R10.reuse, c[0x0][0x26c], R3 ;  /* 0x00009b000a197a24 */ /* 0x040fe200078e0203 */
[----:B------:R-:W-:Y:S01]  /*3420*/  SEL R3, RZ, c[0x0][0x27c], !P2 ;  /* 0x00009f00ff037a07 */ /* 0x000fe20005000000 */
[----:B------:R-:W-:Y:S01]  /*3430*/  IMAD.WIDE.U32 R82, R10, c[0x0][0x268], R4 ;  /* 0x00009a000a527a25 */ /* 0x000fe200078e0004 */
[----:B------:R-:W-:-:S02]  /*3440*/  MOV R14, R8 ;  /* 0x00000008000e7202 */ /* 0x000fc40000000f00 */
[----:B------:R-:W-:Y:S01]  /*3450*/  ISETP.GE.AND P3, PT, R112, c[0x0][0x27c], PT ;  /* 0x00009f0070007a0c */ /* 0x000fe20003f66270 */
[----:B------:R-:W-:Y:S01]  /*3460*/  IMAD.WIDE.U32 R4, R114, c[0x0][0x290], R164 ;  /* 0x0000a40072047a25 */ /* 0x000fe200078e00a4 */
[----:B------:R-:W-:-:S03]  /*3470*/  SEL R8, RZ, c[0x0][0x27c], !P1 ;  /* 0x00009f00ff087a07 */ /* 0x000fc60004800000 */
[C---:B------:R-:W-:Y:S02]  /*3480*/  IMAD R19, R114.reuse, c[0x0][0x294], R9 ;  /* 0x0000a50072137a24 */ /* 0x040fe400078e0209 */
[----:B------:R-:W-:Y:S01]  /*3490*/  IMAD.WIDE.U32 R10, R114, c[0x0][0x280], R108 ;  /* 0x0000a000720a7a25 */ /* 0x000fe200078e006c */
[----:B------:R-:W-:-:S03]  /*34a0*/  IADD3 R3, R108, R3, RZ ;  /* 0x000000036c037210 */ /* 0x000fc60007ffe0ff */
[----:B------:R-:W-:Y:S01]  /*34b0*/  IMAD.IADD R13, R5, 0x1, R19 ;  /* 0x00000001050d7824 */ /* 0x000fe200078e0213 */
[----:B------:R-:W-:Y:S01]  /*34c0*/  SEL R5, RZ, c[0x0][0x27c], !P3 ;  /* 0x00009f00ff057a07 */ /* 0x000fe20005800000 */
[----:B------:R-:W-:Y:S01]  /*34d0*/  IMAD.IADD R11, R0, 0x1, R11 ;  /* 0x00000001000b7824 */ /* 0x000fe200078e020b */
[----:B------:R-:W-:Y:S01]  /*34e0*/  MOV R12, R4 ;  /* 0x00000004000c7202 */ /* 0x000fe20000000f00 */
[----:B------:R-:W-:Y:S01]  /*34f0*/  IMAD.IADD R0, R113, 0x1, R8 ;  /* 0x0000000171007824 */ /* 0x000fe200078e0208 */
[----:B------:R-:W-:Y:S02]  /*3500*/  SHF.R.S32.HI R4, RZ, 0x1f, R3 ;  /* 0x0000001fff047819 */ /* 0x000fe40000011403 */
[----:B------:R-:W-:Y:S02]  /*3510*/  IADD3 R8, R112, R5, RZ ;  /* 0x0000000570087210 */ /* 0x000fe40007ffe0ff */
[----:B------:R-:W-:Y:S02]  /*3520*/  LEA.HI R5, R4, R3, RZ, 0x3 ;  /* 0x0000000304057211 */ /* 0x000fe400078f18ff */
[----:B------:R-:W-:-:S02]  /*3530*/  SHF.R.S32.HI R18, RZ, 0x1f, R0 ;  /* 0x0000001fff127819 */ /* 0x000fc40000011400 */
[----:B------:R-:W-:Y:S01]  /*3540*/  LEA.HI R3, R4, R3, RZ, 0x5 ;  /* 0x0000000304037211 */ /* 0x000fe200078f28ff */
[----:B------:R-:W-:Y:S01]  /*3550*/  IMAD.WIDE.U32 R16, R114, c[0x0][0x290], R108 ;  /* 0x0000a40072107a25 */ /* 0x000fe200078e006c */
[----:B------:R-:W-:Y:S02]  /*3560*/  SHF.R.S32.HI R9, RZ, 0x1f, R8 ;  /* 0x0000001fff097819 */ /* 0x000fe40000011408 */
[CC--:B------:R-:W-:Y:S02]  /*3570*/  LEA.HI R4, R18.reuse, R0.reuse, RZ, 0x3 ;  /* 0x0000000012047211 */ /* 0x0c0fe400078f18ff */
[----:B------:R-:W-:Y:S02]  /*3580*/  LEA.HI R20, R18, R0, RZ, 0x5 ;  /* 0x0000000012147211 */ /* 0x000fe400078f28ff */
[----:B------:R-:W-:Y:S02]  /*3590*/  SHF.R.S32.HI R18, RZ, 0x5, R3 ;  /* 0x00000005ff127819 */ /* 0x000fe40000011403 */
[----:B------:R-:W-:-:S02]  /*35a0*/  LEA.HI R3, R9, R8, RZ, 0x3 ;  /* 0x0000000809037211 */ /* 0x000fc400078f18ff */
[----:B------:R-:W-:Y:S01]  /*35b0*/  LEA.HI R0, R9, R8, RZ, 0x5 ;  /* 0x0000000809007211 */ /* 0x000fe200078f28ff */
[----:B------:R-:W-:Y:S01]  /*35c0*/  IMAD.IADD R9, R19, 0x1, R17 ;  /* 0x0000000113097824 */ /* 0x000fe200078e0211 */
[----:B------:R-:W-:Y:S02]  /*35d0*/  SHF.R.S32.HI R17, RZ, 0x5, R20 ;  /* 0x00000005ff117819 */ /* 0x000fe40000011414 */
[----:B------:R-:W-:Y:S02]  /*35e0*/  SHF.R.S32.HI R0, RZ, 0x5, R0 ;  /* 0x00000005ff007819 */ /* 0x000fe40000011400 */
[----:B------:R-:W-:Y:S01]  /*35f0*/  MOV R145, c[0x0][0x2b8] ;  /* 0x0000ae0000917a02 */ /* 0x000fe20000000f00 */
[--C-:B------:R-:W-:Y:S02]  /*3600*/  IMAD R20, R17, 0x600, R7.reuse ;  /* 0x0000060011147824 */ /* 0x100fe400078e0207 */
[----:B------:R-:W-:Y:S01]  /*3610*/  IMAD.MOV.U32 R144, RZ, RZ, c[0x0][0x27c] ;  /* 0x00009f00ff907624 */ /* 0x000fe200078e00ff */
[----:B------:R-:W-:Y:S01]  /*3620*/  ISETP.NE.AND P4, PT, R145, 0x1, PT ;  /* 0x000000019100780c */ /* 0x000fe20003f85270 */
[----:B------:R-:W-:-:S02]  /*3630*/  IMAD R17, R0, 0x600, R7 ;  /* 0x0000060000117824 */ /* 0x000fc400078e0207 */
[----:B------:R-:W-:Y:S01]  /*3640*/  IMAD R24, R18, 0x600, R7 ;  /* 0x0000060012187824 */ /* 0x000fe200078e0207 */
[----:B------:R-:W-:Y:S02]  /*3650*/  ISETP.GE.AND P0, PT, R144, 0x1, PT ;  /* 0x000000019000780c */ /* 0x000fe40003f06270 */
[----:B------:R-:W-:Y:S01]  /*3660*/  LOP3.LUT R245, R245, 0xffffffef, RZ, 0xc0, !PT ;  /* 0xffffffeff5f57812 */ /* 0x000fe200078ec0ff */
[----:B------:R-:W-:-:S03]  /*3670*/  IMAD R139, R130, c[0x0][0x284], RZ ;  /* 0x0000a100828b7a24 */ /* 0x000fc600078e02ff */
[----:B------:R-:W-:Y:S01]  /*3680*/  LOP3.LUT R245, R245, 0xfffffff7, RZ, 0xc0, !PT ;  /* 0xfffffff7f5f57812 */ /* 0x000fe200078ec0ff */
[C---:B------:R-:W-:Y:S02]  /*3690*/  IMAD R140, R130.reuse, c[0x0][0x294], RZ ;  /* 0x0000a500828c7a24 */ /* 0x040fe400078e02ff */
[----:B------:R-:W-:Y:S01]  /*36a0*/  IMAD.WIDE.U32 R132, R130, c[0x0][0x280], RZ ;  /* 0x0000a00082847a25 */ /* 0x000fe200078e00ff */
[----:B------:R-:W-:-:S03]  /*36b0*/  LOP3.LUT R86, R5, 0xfffffff8, RZ, 0xc0, !PT ;  /* 0xfffffff805567812 */ /* 0x000fc600078ec0ff */
[----:B------:R-:W-:Y:S01]  /*36c0*/  IMAD.WIDE.U32 R106, R6, c[0x0][0x2b0], RZ ;  /* 0x0000ac00066a7a25 */ /* 0x000fe200078e00ff */
[----:B------:R-:W-:Y:S02]  /*36d0*/  LOP3.LUT R85, R4, 0xfffffff8, RZ, 0xc0, !PT ;  /* 0xfffffff804557812 */ /* 0x000fe400078ec0ff */
[----:B------:R-:W-:Y:S01]  /*36e0*/  LOP3.LUT R84, R3, 0xfffffff8, RZ, 0xc0, !PT ;  /* 0xfffffff803547812 */ /* 0x000fe200078ec0ff */
[----:B------:R-:W-:Y:S01]  /*36f0*/  IMAD.WIDE.U32 R130, R130, c[0x0][0x290], RZ ;  /* 0x0000a40082827a25 */ /* 0x000fe200078e00ff */
[----:B------:R-:W-:-:S03]  /*3700*/  @P4 LOP3.LUT R245, R245, 0x8, RZ, 0xfc, !PT ;  /* 0x00000008f5f54812 */ /* 0x000fc600078efcff */
[----:B------:R-:W-:-:S04]  /*3710*/  IMAD.WIDE.U32 R96, R129, c[0x0][0x280], R10 ;  /* 0x0000a00081607a25 */ /* 0x000fc800078e000a */
[----:B------:R-:W-:-:S04]  /*3720*/  IMAD.WIDE.U32 R104, R26, c[0x0][0x1e8], RZ ;  /* 0x00007a001a687a25 */ /* 0x000fc800078e00ff */
[----:B------:R-:W-:-:S04]  /*3730*/  IMAD.WIDE.U32 R102, R26, c[0x0][0x210], RZ ;  /* 0x000084001a667a25 */ /* 0x000fc800078e00ff */
[----:B------:R-:W-:-:S04]  /*3740*/  IMAD.WIDE.U32 R100, R129, c[0x0][0x280], R14 ;  /* 0x0000a00081647a25 */ /* 0x000fc800078e000e */
[----:B------:R-:W-:Y:S01]  /*3750*/  IMAD.WIDE.U32 R98, R129, c[0x0][0x290], R12 ;  /* 0x0000a40081627a25 */ /* 0x000fe200078e000c */
[----:B------:R-:W-:Y:S02]  /*3760*/  IADD3 R140, R131, R140, RZ ;  /* 0x0000008c838c7210 */ /* 0x000fe40007ffe0ff */
[----:B------:R-:W-:Y:S01]  /*3770*/  IADD3 R81, R83, R25, RZ ;  /* 0x0000001953517210 */ /* 0x000fe20007ffe0ff */
[----:B------:R-:W-:Y:S01]  /*3780*/  IMAD.IADD R139, R133, 0x1, R139 ;  /* 0x00000001858b7824 */ /* 0x000fe200078e028b */
[----:B------:R-:W-:Y:S01]  /*3790*/  SHF.R.S32.HI R63, RZ, 0x3, R5 ;  /* 0x00000003ff3f7819 */ /* 0x000fe20000011405 */
[C---:B------:R-:W-:Y:S01]  /*37a0*/  IMAD R126, R26.reuse, c[0x0][0x1ec], R105 ;  /* 0x00007b001a7e7a24 */ /* 0x040fe200078e0269 */
[----:B------:R-:W-:Y:S01]  /*37b0*/  SHF.R.S32.HI R62, RZ, 0x3, R4 ;  /* 0x00000003ff3e7819 */ /* 0x000fe20000011404 */
[----:B------:R-:W-:Y:S01]  /*37c0*/  IMAD R125, R26, c[0x0][0x214], R103 ;  /* 0x000085001a7d7a24 */ /* 0x000fe200078e0267 */
[----:B------:R-:W-:Y:S02]  /*37d0*/  SHF.R.S32.HI R61, RZ, 0x3, R3 ;  /* 0x00000003ff3d7819 */ /* 0x000fe40000011403 */
[----:B------:R-:W-:-:S02]  /*37e0*/  SHF.R.S32.HI R120, RZ, 0x1f, R86 ;  /* 0x0000001fff787819 */ /* 0x000fc40000011456 */
[----:B------:R-:W-:Y:S02]  /*37f0*/  SHF.R.S32.HI R119, RZ, 0x1f, R85 ;  /* 0x0000001fff777819 */ /* 0x000fe40000011455 */
[----:B------:R-:W-:Y:S02]  /*3800*/  SHF.R.S32.HI R118, RZ, 0x1f, R84 ;  /* 0x0000001fff767819 */ /* 0x000fe40000011454 */
[----:B------:R-:W-:Y:S01]  /*3810*/  @P0 LOP3.LUT R245, R245, 0x10, RZ, 0xfc, !PT ;  /* 0x00000010f5f50812 */ /* 0x000fe200078efcff */
[----:B------:R-:W-:Y:S01]  /*3820*/  ULDC.U8 UR5, c[0x0][0x298] ;  /* 0x0000a60000057ab9 */ /* 0x000fe20000000000 */
[----:B--2---:R-:W-:-:S04]  /*3830*/  LOP3.LUT R19, R28, 0x18, R5, 0xf8, !PT ;  /* 0x000000181c137812 */ /* 0x004fc800078ef805 */
[-C--:B---3--:R-:W-:Y:S02]  /*3840*/  LOP3.LUT R21, R19, R27.reuse, RZ, 0x3c, !PT ;  /* 0x0000001b13157212 */ /* 0x088fe400078e3cff */
[C---:B------:R-:W-:Y:S02]  /*3850*/  LOP3.LUT R19, R28.reuse, 0x18, R3, 0xf8, !PT ;  /* 0x000000181c137812 */ /* 0x040fe400078ef803 */
[----:B------:R-:W-:Y:S02]  /*3860*/  LOP3.LUT R8, R28, 0x18, R4, 0xf8, !PT ;  /* 0x000000181c087812 */ /* 0x000fe400078ef804 */
[-C--:B------:R-:W-:Y:S02]  /*3870*/  LOP3.LUT R0, R19, R27.reuse, RZ, 0x3c, !PT ;  /* 0x0000001b13007212 */ /* 0x080fe400078e3cff */
[----:B------:R-:W-:Y:S02]  /*3880*/  LOP3.LUT R18, R8, R27, RZ, 0x3c, !PT ;  /* 0x0000001b08127212 */ /* 0x000fe400078e3cff */
[----:B------:R-:W-:Y:S01]  /*3890*/  MOV R8, R16 ;  /* 0x0000001000087202 */ /* 0x000fe20000000f00 */
[----:B------:R-:W-:Y:S01]  /*38a0*/  IMAD.IADD R19, R17, 0x1, R0 ;  /* 0x0000000111137824 */ /* 0x000fe200078e0200 */
[----:B------:R-:W-:Y:S01]  /*38b0*/  IADD3 R20, R20, R18, RZ ;  /* 0x0000001214147210 */ /* 0x000fe20007ffe0ff */
[----:B------:R-:W-:-:S02]  /*38c0*/  IMAD R0, R22, c[0x0][0x2b0], RZ ;  /* 0x0000ac0016007a24 */ /* 0x000fc400078e02ff */
[C---:B------:R-:W-:Y:S02]  /*38d0*/  IMAD R16, R23.reuse, c[0x0][0x280], RZ ;  /* 0x0000a00017107a24 */ /* 0x040fe400078e02ff */
[----:B------:R-:W-:Y:S02]  /*38e0*/  IMAD R18, R23, c[0x0][0x290], RZ ;  /* 0x0000a40017127a24 */ /* 0x000fe400078e02ff */
[----:B------:R-:W-:Y:S02]  /*38f0*/  IMAD R17, R6, c[0x0][0x2b4], R0 ;  /* 0x0000ad0006117a24 */ /* 0x000fe400078e0200 */
[C---:B------:R-:W-:Y:S02]  /*3900*/  IMAD R16, R129.reuse, c[0x0][0x284], R16 ;  /* 0x0000a10081107a24 */ /* 0x040fe400078e0210 */
[C---:B------:R-:W-:Y:S02]  /*3910*/  IMAD R6, R129.reuse, c[0x0][0x294], R18 ;  /* 0x0000a50081067a24 */ /* 0x040fe400078e0212 */
[----:B------:R-:W-:-:S04]  /*3920*/  IMAD.WIDE.U32 R94, R129, c[0x0][0x290], R8 ;  /* 0x0000a400815e7a25 */ /* 0x000fc800078e0008 */
[----:B------:R-:W-:Y:S01]  /*3930*/  IMAD.IADD R21, R24, 0x1, R21 ;  /* 0x0000000118157824 */ /* 0x000fe200078e0215 */
[----:B------:R-:W-:Y:S01]  /*3940*/  LEA R0, R170, R114, 0x6 ;  /* 0x00000072aa007211 */ /* 0x000fe200078e30ff */
[----:B------:R-:W-:Y:S01]  /*3950*/  IMAD.IADD R124, R107, 0x1, R17 ;  /* 0x000000016b7c7824 */ /* 0x000fe200078e0211 */
[----:B------:R-:W-:Y:S01]  /*3960*/  IADD3 R121, R16, R97, RZ ;  /* 0x0000006110797210 */ /* 0x000fe20007ffe0ff */
[----:B------:R-:W-:Y:S01]  /*3970*/  IMAD.IADD R123, R101, 0x1, R16 ;  /* 0x00000001657b7824 */ /* 0x000fe200078e0210 */
[----:B------:R-:W-:Y:S01]  /*3980*/  IADD3 R117, R6, R95, RZ ;  /* 0x0000005f06757210 */ /* 0x000fe20007ffe0ff */
[----:B------:R-:W-:Y:S01]  /*3990*/  IMAD.IADD R122, R99, 0x1, R6 ;  /* 0x00000001637a7824 */ /* 0x000fe200078e0206 */
[----:B------:R-:W-:Y:S01]  /*39a0*/  SHF.L.U32 R111, R20, 0x1, RZ ;  /* 0x00000001146f7819 */ /* 0x000fe200000006ff */
[----:B------:R-:W-:Y:S02]  /*39b0*/  IMAD.SHL.U32 R116, R21, 0x2, RZ ;  /* 0x0000000215747824 */ /* 0x000fe400078e00ff */
[----:B------:R-:W-:Y:S01]  /*39c0*/  IMAD.SHL.U32 R110, R19, 0x2, RZ ;  /* 0x00000002136e7824 */ /* 0x000fe200078e00ff */
[----:B------:R-:W-:Y:S06]  /*39d0*/  BAR.SYNC.DEFER_BLOCKING 0x0 ;  /* 0x0000000000007b1d */ /* 0x000fec0000010000 */
.L_x_1585:
[----:B-1----:R-:W-:Y:S01]  /*39e0*/  IMAD R3, R31, 0x30, R0 ;  /* 0x000000301f037824 */ /* 0x002fe200078e0200 */
[----:B------:R-:W-:Y:S01]  /*39f0*/  ISETP.NE.AND P4, PT, R145, 0x1, PT ;  /* 0x000000019100780c */ /* 0x000fe20003f85270 */
[----:B------:R-:W-:Y:S01]  /*3a00*/  IMAD.MOV.U32 R77, RZ, RZ, RZ ;  /* 0x000000ffff4d7224 */ /* 0x000fe200078e00ff */
[----:B------:R-:W-:Y:S04]  /*3a10*/  DEPBAR.LE SB0, 0x0 ;  /* 0x000080000000791a */ /* 0x000fe80000000000 */
[----:B------:R-:W-:Y:S01]  /*3a20*/  IMAD.IADD R4, R127, 0x1, R3 ;  /* 0x000000017f047824 */ /* 0x000fe200078e0203 */
[----:B------:R-:W-:Y:S01]  /*3a30*/  ISETP.GE.AND P0, PT, R3, R2, PT ;  /* 0x000000020300720c */ /* 0x000fe20003f06270 */
[----:B------:R-:W-:Y:S01]  /*3a40*/  WARPSYNC 0xffffffff ;  /* 0xffffffff00007948 */ /* 0x000fe20003800000 */
[----:B------:R-:W-:Y:S01]  /*3a50*/  ISETP.GE.AND P5, PT, R144, 0x1, PT ;  /* 0x000000019000780c */ /* 0x000fe20003fa6270 */
[--C-:B------:R-:W-:Y:S01]  /*3a60*/  IMAD.MOV.U32 R3, RZ, RZ, R4.reuse ;  /* 0x000000ffff037224 */ /* 0x100fe200078e0004 */
[----:B------:R-:W-:Y:S01]  /*3a70*/  ISETP.GT.OR P0, PT, R0, 0x2f, P0 ;  /* 0x0000002f0000780c */ /* 0x000fe20000704670 */
[----:B------:R-:W-:Y:S01]  /*3a80*/  BSSY B1, `(.L_x_1559) ;  /* 0x00003e5000017945 */ /* 0x000fe20003800000 */
[----:B------:R-:W-:Y:S05]  /*3a90*/  @P4 IMAD.HI.U32 R5, R4, c[0x0][0x2bc], RZ ;  /* 0x0000af0004054a27 */ /* 0x000fea00078e00ff */
        /* <DEDUP_REMOVED lines=95> */
.L_x_1563:
[----:B------:R-:W-:Y:S05]  /*4090*/  BSYNC B0 ;  /* 0x0000000000007941 */ /* 0x000fea0003800000 */
.L_x_1562:
        /* <DEDUP_REMOVED lines=94> */
.L_x_1566:
[----:B------:R-:W-:Y:S05]  /*4680*/  BSYNC B0 ;  /* 0x0000000000007941 */ /* 0x000fea0003800000 */
.L_x_1565:
[----:B------:R-:W-:Y:S01]  /*4690*/  ISETP.GE.AND P0, PT, R113, c[0x0][0x1d4], PT ;  /* 0x0000750071007a0c */ /* 0x000fe20003f06270 */
[----:B------:R-:W-:Y:S01]  /*46a0*/  @!UPT UIADD3 URZ, URZ, URZ, URZ ;  /* 0x0000003f3f3ff290 */ /* 0x000fe2000fffe03f */
[----:B------:R-:W-:Y:S11]  /*46b0*/  BSSY B0, `(.L_x_1567) ;  /* 0x000003a000007945 */ /* 0x000ff60003800000 */
[----:B------:R-:W-:-:S05]  /*46c0*/  @P0 BRA `(.L_x_1568) ;  /* 0x0000038000000947 */ /* 0x000fca0003800000 */
[----:B------:R-:W2:Y:S04]  /*46d0*/  LDL R3, [R1+0x2c] ;  /* 0x00002c0001037983 */ /* 0x000ea80000100800 */
[----:B-1----:R-:W1:Y:S01]  /*46e0*/  LDS.128 R8, [R247+0x2400] ;  /* 0x00240000f7087984 */ /* 0x002e620000000c00 */
[----:B--2---:R-:W-:Y:S05]  /*46f0*/  IMAD.SHL.U32 R3, R3, 0x8, RZ ;  /* 0x0000000803037824 */ /* 0x004fea00078e00ff */
        /* <DEDUP_REMOVED lines=53> */
.L_x_1568:
[----:B------:R-:W-:Y:S05]  /*4a50*/  BSYNC B0 ;  /* 0x0000000000007941 */ /* 0x000fea0003800000 */
.L_x_1567:
[----:B------:R-:W-:Y:S01]  /*4a60*/  ISETP.GE.AND P0, PT, R112, c[0x0][0x1d4], PT ;  /* 0x0000750070007a0c */ /* 0x000fe20003f06270 */
[----:B------:R-:W-:Y:S01]  /*4a70*/  @!UPT UIADD3 URZ, URZ, URZ, URZ ;  /* 0x0000003f3f3ff290 */ /* 0x000fe2000fffe03f */
[----:B------:R-:W-:Y:S11]  /*4a80*/  BSSY B0, `(.L_x_1569) ;  /* 0x000003c000007945 */ /* 0x000ff60003800000 */
[----:B------:R-:W-:-:S05]  /*4a90*/  @P0 BRA `(.L_x_1570) ;  /* 0x000003a000000947 */ /* 0x000fca0003800000 */
[----:B------:R-:W2:Y:S01]  /*4aa0*/  LDL R3, [R1+0x28] ;  /* 0x0000280001037983 */ /* 0x000ea20000100800 */
[----:B----4-:R-:W-:Y:S02]  /*4ab0*/  IMAD.MOV.U32 R4, RZ, RZ, R52 ;  /* 0x000000ffff047224 */ /* 0x010fe400078e0034 */
[----:B---3--:R-:W-:Y:S01]  /*4ac0*/  IMAD.MOV.U32 R5, RZ, RZ, R53 ;  /* 0x000000ffff057224 */ /* 0x008fe200078e0035 */
[----:B-1----:R-:W1:Y:S01]  /*4ad0*/  LDS.128 R8, [R246+0x3000] ;  /* 0x00300000f6087984 */ /* 0x002e620000000c00 */
[----:B--2---:R-:W-:Y:S05]  /*4ae0*/  IMAD.SHL.U32 R3, R3, 0x8, RZ ;  /* 0x0000000803037824 */ /* 0x004fea00078e00ff */
[C---:B------:R-:W-:Y:S04]  /*4af0*/  LEA R32, P0, R3.reuse, R4, 0x1 ;  /* 0x0000000403207211 */ /* 0x040fe800078008ff */
[----:B------:R-:W-:Y:S02]  /*4b00*/  LEA.HI.X.SX32 R33, R3, R5, 0x1, P0 ;  /* 0x0000000503217211 */ /* 0x000fe400000f0eff */
[----:B------:R-:W-:Y:S11]  /*4b10*/  ISETP.GE.AND P0, PT, R166, c[0x0][0x27c], PT ;  /* 0x00009f00a6007a0c */ /* 0x000ff60003f06270 */
[----:B------:R-:W-:Y:S02]  /*4b20*/  @!UPT UIADD3 URZ, URZ, URZ, URZ ;  /* 0x0000003f3f3ff290 */ /* 0x000fe4000fffe03f */
[----:B------:R-:W-:Y:S02]  /*4b30*/  @!P0 SHF.R.U64 R6, R38, 0x10, R39 ;  /* 0x0000001026068819 */ /* 0x000fe40000001227 */
[--C-:B------:R-:W-:Y:S02]  /*4b40*/  @!P0 SHF.R.U64 R3, R14, 0x10, R15.reuse ;  /* 0x000000100e038819 */ /* 0x100fe4000000120f */
[----:B------:R-:W-:Y:S01]  /*4b50*/  @!P0 SHF.R.U32.HI R4, RZ, 0x10, R15 ;  /* 0x00000010ff048819 */ /* 0x000fe2000001160f */
[C---:B-1----:R-:W-:Y:S01]  /*4b60*/  @!P0 IMAD.U32 R15, R8.reuse, 0x10000, RZ ;  /* 0x00010000080f8824 */ /* 0x042fe200078e00ff */
[----:B------:R-:W-:Y:S02]  /*4b70*/  @!P0 PRMT R6, R47, 0x5410, R6 ;  /* 0x000054102f068816 */ /* 0x000fe40000000006 */
[C---:B------:R-:W-:Y:S02]  /*4b80*/  @!P0 PRMT R3, R25.reuse, 0x5432, R3 ;  /* 0x0000543219038816 */ /* 0x040fe40000000003 */
[----:B------:R-:W-:Y:S02]  /*4b90*/  @!P0 SHF.R.U32.HI R5, RZ, 0x10, R39 ;  /* 0x00000010ff058819 */ /* 0x000fe40000011627 */
[----:B------:R-:W-:Y:S01]  /*4ba0*/  @!P0 PRMT R12, R25, 0x5410, R4 ;  /* 0x00005410190c8816 */ /* 0x000fe20000000004 */
[----:B------:R-:W-:Y:S01]  /*4bb0*/  @!P0 IMAD.U32 R13, R3, 0x10000, RZ ;  /* 0x00010000030d8824 */ /* 0x000fe200078e00ff */
[----:B------:R-:W-:Y:S02]  /*4bc0*/  @!P0 LOP3.LUT R4, R8, 0xffff0000, RZ, 0xc0, !PT ;  /* 0xffff000008048812 */ /* 0x000fe400078ec0ff */
        /* <DEDUP_REMOVED lines=39> */
.L_x_1570:
[----:B------:R-:W-:Y:S05]  /*4e40*/  BSYNC B0 ;  /* 0x0000000000007941 */ /* 0x000fea0003800000 */
.L_x_1569:
[----:B------:R-:W-:Y:S01]  /*4e50*/  ISETP.GE.AND P0, PT, R250, c[0x0][0x1d4], PT ;  /* 0x00007500fa007a0c */ /* 0x000fe20003f06270 */
[----:B------:R-:W-:Y:S01]  /*4e60*/  @!UPT UIADD3 URZ, URZ, URZ, URZ ;  /* 0x0000003f3f3ff290 */ /* 0x000fe2000fffe03f */
[----:B------:R-:W-:Y:S11]  /*4e70*/  BSSY B0, `(.L_x_1571) ;  /* 0x0000039000007945 */ /* 0x000ff60003800000 */
[----:B------:R-:W-:-:S05]  /*4e80*/  @P0 BRA `(.L_x_1572) ;  /* 0x0000037000000947 */ /* 0x000fca0003800000 */
[C---:B----4-:R-:W-:Y:S01]  /*4e90*/  LEA R24, P0, R250.reuse, R52, 0x1 ;  /* 0x00000034fa187211 */ /* 0x050fe200078008ff */
[----:B------:R-:W2:Y:S04]  /*4ea0*/  LDL R3, [R1+0x58] ;  /* 0x0000580001037983 */ /* 0x000ea80000100800 */
[----:B-1----:R-:W1:Y:S01]  /*4eb0*/  LDS.128 R8, [R247+0x3000] ;  /* 0x00300000f7087984 */ /* 0x002e620000000c00 */
[----:B--23--:R-:W-:Y:S02]  /*4ec0*/  LEA.HI.X R25, R250, R53, R3, 0x1, P0 ;  /* 0x00000035fa197211 */ /* 0x00cfe400000f0c03 */
        /* <DEDUP_REMOVED lines=51> */
.L_x_1572:
[----:B------:R-:W-:Y:S05]  /*5200*/  BSYNC B0 ;  /* 0x0000000000007941 */ /* 0x000fea0003800000 */
.L_x_1571:
[----:B------:R-:W-:Y:S01]  /*5210*/  ISETP.GE.AND P0, PT, R249, c[0x0][0x1d4], PT ;  /* 0x00007500f9007a0c */ /* 0x000fe20003f06270 */
[----:B------:R-:W-:Y:S01]  /*5220*/  @!UPT UIADD3 URZ, URZ, URZ, URZ ;  /* 0x0000003f3f3ff290 */ /* 0x000fe2000fffe03f */
[----:B------:R-:W-:Y:S11]  /*5230*/  BSSY B0, `(.L_x_1573) ;  /* 0x0000039000007945 */ /* 0x000ff60003800000 */
[----:B------:R-:W-:-:S05]  /*5240*/  @P0 BRA `(.L_x_1574) ;  /* 0x0000037000000947 */ /* 0x000fca0003800000 */
[C---:B-1--4-:R-:W-:Y:S01]  /*5250*/  LEA R24, P0, R249.reuse, R52, 0x1 ;  /* 0x00000034f9187211 */ /* 0x052fe200078008ff */
[----:B------:R-:W2:Y:S04]  /*5260*/  LDL R3, [R1+0x54] ;  /* 0x0000540001037983 */ /* 0x000ea80000100800 */
[----:B------:R-:W1:Y:S01]  /*5270*/  LDS.128 R8, [R246+0x3c00] ;  /* 0x003c0000f6087984 */ /* 0x000e620000000c00 */
        /* <DEDUP_REMOVED lines=52> */
.L_x_1574:
[----:B------:R-:W-:Y:S05]  /*55c0*/  BSYNC B0 ;  /* 0x0000000000007941 */ /* 0x000fea0003800000 */
.L_x_1573:
[----:B------:R-:W-:Y:S11]  /*55d0*/  ISETP.GE.AND P0, PT, R248, c[0x0][0x1d4], PT ;  /* 0x00007500f8007a0c */ /* 0x000ff60003f06270 */
[----:B------:R-:W-:Y:S02]  /*55e0*/  @!UPT UIADD3 URZ, URZ, URZ, URZ ;  /* 0x0000003f3f3ff290 */ /* 0x000fe4000fffe03f */
        /* <DEDUP_REMOVED lines=57> */
.L_x_1561:
        /* <DEDUP_REMOVED lines=47> */
.L_x_1576:
[----:B------:R-:W-:Y:S05]  /*5c70*/  BSYNC B0 ;  /* 0x0000000000007941 */ /* 0x000fea0003800000 */
.L_x_1575:
        /* <DEDUP_REMOVED lines=42> */
[----:B------:R-:W-:Y:S03]  /*5f20*/  IMAD.MOV.U32 R40, RZ, RZ, R35 ;  /* 0x000000ffff287224 */ /* 0x000fe600078e0023 */
[----:B------:R-:W-:Y:S03]  /*5f30*/  LEA.HI.SX32 R3, R3, R63, 0x1c ;  /* 0x0000003f03037211 */ /* 0x000fe600078fe2ff */
[----:B------:R-:W-:Y:S02]  /*5f40*/  @!P0 SHF.R.U64 R38, R32, 0x10, R33 ;  /* 0x0000001020268819 */ /* 0x000fe40000001221 */
[----:B------:R-:W-:Y:S01]  /*5f50*/  IMAD.SHL.U32 R69, R3, 0x8, RZ ;  /* 0x0000000803457824 */ /* 0x000fe200078e00ff */
[----:B------:R-:W-:Y:S02]  /*5f60*/  SHF.R.S32.HI R4, RZ, 0x1f, R3 ;  /* 0x0000001fff047819 */ /* 0x000fe40000011403 */
[----:B------:R-:W-:Y:S01]  /*5f70*/  @!P0 SHF.R.U64 R26, R8, 0x10, R9 ;  /* 0x00000010081a8819 */ /* 0x000fe20000001209 */
[----:B------:R-:W-:Y:S01]  /*5f80*/  IMAD.MOV.U32 R8, RZ, RZ, R11 ;  /* 0x000000ffff087224 */ /* 0x000fe200078e000b */
[----:B------:R-:W-:Y:S02]  /*5f90*/  LEA.HI R4, R4, R3, RZ, 0x2 ;  /* 0x0000000304047211 */ /* 0x000fe400078f10ff */
[----:B------:R-:W-:Y:S02]  /*5fa0*/  @!P0 SHF.R.U32.HI R36, RZ, 0x10, R33 ;  /* 0x00000010ff248819 */ /* 0x000fe40000011621 */
[----:B------:R-:W-:Y:S02]  /*5fb0*/  SHF.R.S32.HI R3, RZ, 0x2, R4 ;  /* 0x00000002ff037819 */ /* 0x000fe40000011404 */
[----:B------:R-:W-:Y:S02]  /*5fc0*/  LOP3.LUT R4, R147, 0x18, R69, 0xf8, !PT ;  /* 0x0000001893047812 */ /* 0x000fe400078ef845 */
[----:B------:R-:W-:Y:S01]  /*5fd0*/  @!P0 SHF.R.U64 R33, R34, 0x10, R35 ;  /* 0x0000001022218819 */ /* 0x000fe20000001223 */
[----:B------:R-:W-:Y:S01]  /*5fe0*/  IMAD R3, R3, 0x600, R7 ;  /* 0x0000060003037824 */ /* 0x000fe200078e0207 */
[----:B-----5:R-:W-:Y:S02]  /*5ff0*/  LOP3.LUT R4, R4, R146, RZ, 0x3c, !PT ;  /* 0x0000009204047212 */ /* 0x020fe400078e3cff */
[--C-:B------:R-:W-:Y:S02]  /*6000*/  @!P0 SHF.R.U64 R5, R10, 0x10, R11.reuse ;  /* 0x000000100a058819 */ /* 0x100fe4000000120b */
[----:B------:R-:W-:Y:S01]  /*6010*/  @!P0 SHF.R.U32.HI R6, RZ, 0x10, R11 ;  /* 0x00000010ff068819 */ /* 0x000fe2000001160b */
[----:B------:R-:W-:Y:S01]  /*6020*/  IMAD.IADD R3, R3, 0x1, R4 ;  /* 0x0000000103037824 */ /* 0x000fe200078e0204 */
[----:B------:R-:W-:Y:S02]  /*6030*/  @!P0 SHF.R.U32.HI R4, RZ, 0x10, R9 ;  /* 0x00000010ff048819 */ /* 0x000fe40000011609 */
[----:B------:R-:W-:Y:S01]  /*6040*/  @!P0 PRMT R9, R25, 0x5410, R26 ;  /* 0x0000541019098816 */ /* 0x000fe2000000001a */
[----:B------:R-:W-:Y:S01]  /*6050*/  IMAD.SHL.U32 R3, R3, 0x2, RZ ;  /* 0x0000000203037824 */ /* 0x000fe200078e00ff */
[----:B------:R-:W-:Y:S01]  /*6060*/  MOV R32, R34 ;  /* 0x0000002200207202 */ /* 0x000fe20000000f00 */
[----:B-1----:R-:W-:Y:S01]  /*6070*/  @!P0 IMAD.U32 R42, R51, 0x10000, RZ ;  /* 0x00010000332a8824 */ /* 0x002fe200078e00ff */
[----:B------:R-:W-:Y:S02]  /*6080*/  @!P0 SHF.R.U32.HI R34, RZ, 0x10, R35 ;  /* 0x00000010ff228819 */ /* 0x000fe40000011623 */
[----:B------:R1:W2:Y:S01]  /*6090*/  LDS.128 R12, [R3+0x3c80] ;  /* 0x003c8000030c7984 */ /* 0x0002a20000000c00 */
[----:B------:R-:W-:Y:S01]  /*60a0*/  @!P0 PRMT R35, R37, 0x5410, R38 ;  /* 0x0000541025238816 */ /* 0x000fe20000000026 */
[----:B------:R-:W-:Y:S01]  /*60b0*/  @!P0 IMAD.U32 R38, R50, 0x10000, RZ ;  /* 0x0001000032268824 */ /* 0x000fe200078e00ff */
[----:B------:R-:W-:Y:S02]  /*60c0*/  @!P0 PRMT R36, R39, 0x5410, R36 ;  /* 0x0000541027248816 */ /* 0x000fe40000000024 */
[----:B------:R-:W-:Y:S01]  /*60d0*/  @!P0 PRMT R25, R8, 0x5410, R6 ;  /* 0x0000541008198816 */ /* 0x000fe20000000006 */
[----:B------:R-:W-:Y:S01]  /*60e0*/  @!P0 IMAD.U32 R6, R48, 0x10000, RZ ;  /* 0x0001000030068824 */ /* 0x000fe200078e00ff */
[----:B------:R-:W-:Y:S02]  /*60f0*/  @!P0 LOP3.LUT R26, R35, 0xffff0000, RZ, 0xc0, !PT ;  /* 0xffff0000231a8812 */ /* 0x000fe400078ec0ff */
[----:B------:R-:W-:Y:S02]  /*6100*/  @!P0 PRMT R39, R32, 0x5410, R33 ;  /* 0x0000541020278816 */ /* 0x000fe40000000021 */
[----:B------:R-:W-:Y:S02]  /*6110*/  @!P0 LOP3.LUT R32, R48, 0xffff0000, RZ, 0xc0, !PT ;  /* 0xffff000030208812 */ /* 0x000fe400078ec0ff */
[----:B------:R-:W-:Y:S02]  /*6120*/  @!P0 SHF.L.U32 R33, R36, 0x10, RZ ;  /* 0x0000001024218819 */ /* 0x000fe400000006ff */
[----:B------:R-:W-:Y:S01]  /*6130*/  @!P0 PRMT R43, R40, 0x5410, R34 ;  /* 0x00005410282b8816 */ /* 0x000fe20000000022 */
[----:B------:R-:W-:Y:S01]  /*6140*/  @!P0 IMAD.U32 R34, R49, 0x10000, RZ ;  /* 0x0001000031228824 */ /* 0x000fe200078e00ff */
[C---:B------:R-:W-:Y:S02]  /*6150*/  @!P0 SHF.L.U32 R37, R39.reuse, 0x10, RZ ;  /* 0x0000001027258819 */ /* 0x040fe400000006ff */
[----:B------:R-:W-:Y:S02]  /*6160*/  @!P0 LOP3.LUT R39, R39, 0xffff0000, RZ, 0xc0, !PT ;  /* 0xffff000027278812 */ /* 0x000fe400078ec0ff */
[----:B------:R-:W-:Y:S01]  /*6170*/  @!P0 LOP3.LUT R40, R50, 0xffff0000, RZ, 0xc0, !PT ;  /* 0xffff000032288812 */ /* 0x000fe200078ec0ff */
[----:B-1----:R-:W-:Y:S01]  /*6180*/  IMAD.MOV.U32 R3, RZ, RZ, R10 ;  /* 0x000000ffff037224 */ /* 0x002fe200078e000a */
[----:B------:R-:W-:Y:S02]  /*6190*/  @!P0 PRMT R10, R24, 0x5410, R4 ;  /* 0x00005410180a8816 */ /* 0x000fe40000000004 */
[----:B------:R-:W-:Y:S02]  /*61a0*/  @!P0 SHF.L.U32 R24, R35, 0x10, RZ ;  /* 0x0000001023188819 */ /* 0x000fe400000006ff */
[----:B------:R-:W-:Y:S01]  /*61b0*/  @!P0 PRMT R11, R3, 0x5410, R5 ;  /* 0x00005410030b8816 */ /* 0x000fe20000000005 */
[----:B------:R-:W-:Y:S01]  /*61c0*/  @!P0 IMAD.U32 R5, R9, 0x10000, RZ ;  /* 0x0001000009058824 */ /* 0x000fe200078e00ff */
[----:B------:R-:W-:Y:S02]  /*61d0*/  @!P0 LOP3.LUT R35, R36, 0xffff0000, RZ, 0xc0, !PT ;  /* 0xffff000024238812 */ /* 0x000fe400078ec0ff */
[----:B------:R-:W-:Y:S02]  /*61e0*/  @!P0 LOP3.LUT R36, R49, 0xffff0000, RZ, 0xc0, !PT ;  /* 0xffff000031248812 */ /* 0x000fe400078ec0ff */
[C---:B------:R-:W-:Y:S02]  /*61f0*/  @!P0 SHF.L.U32 R41, R43.reuse, 0x10, RZ ;  /* 0x000000102b298819 */ /* 0x040fe400000006ff */
[----:B------:R-:W-:Y:S01]  /*6200*/  @!P0 LOP3.LUT R43, R43, 0xffff0000, RZ, 0xc0, !PT ;  /* 0xffff00002b2b8812 */ /* 0x000fe200078ec0ff */
[C---:B--2---:R-:W-:Y:S01]  /*6210*/  @!P0 IMAD.U32 R3, R12.reuse, 0x10000, RZ ;  /* 0x000100000c038824 */ /* 0x044fe200078e00ff */
[----:B------:R-:W-:Y:S03]  /*6220*/  @!P0 LOP3.LUT R4, R12, 0xffff0000, RZ, 0xc0, !PT ;  /* 0xffff00000c048812 */ /* 0x000fe600078ec0ff */
[C---:B------:R-:W-:Y:S02]  /*6230*/  @!P0 FMUL.FTZ R8, R3.reuse, R24 ;  /* 0x0000001803088220 */ /* 0x040fe40000410000 */
[-C--:B------:R-:W-:Y:S02]  /*6240*/  @!P0 FMUL.FTZ R3, R3, R5.reuse ;  /* 0x0000000503038220 */ /* 0x080fe40000410000 */
[----:B------:R-:W-:Y:S02]  /*6250*/  @!P0 FFMA.FTZ R75, R6, R5, -R8 ;  /* 0x00000005064b8223 */ /* 0x000fe40000010808 */
[----:B------:R-:W-:Y:S01]  /*6260*/  @!P0 FFMA.FTZ R3, R24, R6, R3 ;  /* 0x0000000618038223 */ /* 0x000fe20000010003 */
[----:B------:R-:W-:Y:S01]  /*6270*/  @!P0 LOP3.LUT R6, R9, 0xffff0000, RZ, 0xc0, !PT ;  /* 0xffff000009068812 */ /* 0x000fe200078ec0ff */
[C---:B------:R-:W-:Y:S02]  /*6280*/  @!P0 FMUL.FTZ R8, R4.reuse, R26 ;  /* 0x0000001a04088220 */ /* 0x040fe40000410000 */
[C---:B------:R-:W-:Y:S02]  /*6290*/  @!P0 IMAD.U32 R5, R13.reuse, 0x10000, RZ ;  /* 0x000100000d058824 */ /* 0x040fe400078e00ff */
[-C--:B------:R-:W-:Y:S02]  /*62a0*/  @!P0 FMUL.FTZ R4, R4, R6.reuse ;  /* 0x0000000604048220 */ /* 0x080fe40000410000 */
[----:B------:R-:W-:Y:S01]  /*62b0*/  @!P0 FFMA.FTZ R74, R32, R6, -R8 ;  /* 0x00000006204a8223 */ /* 0x000fe20000010808 */
[----:B------:R-:W-:Y:S01]  /*62c0*/  @!P0 LOP3.LUT R6, R13, 0xffff0000, RZ, 0xc0, !PT ;  /* 0xffff00000d068812 */ /* 0x000fe200078ec0ff */
[----:B------:R-:W-:Y:S02]  /*62d0*/  @!P0 IMAD.U32 R8, R10, 0x10000, RZ ;  /* 0x000100000a088824 */ /* 0x000fe400078e00ff */
[C---:B------:R-:W-:Y:S02]  /*62e0*/  @!P0 FMUL.FTZ R9, R5.reuse, R33 ;  /* 0x0000002105098220 */ /* 0x040fe40000410000 */
[-C--:B------:R-:W-:Y:S02]  /*62f0*/  @!P0 FMUL.FTZ R5, R5, R8.reuse ;  /* 0x0000000805058220 */ /* 0x080fe40000410000 */
[----:B------:R-:W-:Y:S01]  /*6300*/  @!P0 FFMA.FTZ R73, R34, R8, -R9 ;  /* 0x0000000822498223 */ /* 0x000fe20000010809 */
[----:B------:R-:W-:Y:S01]  /*6310*/  @!P0 LOP3.LUT R9, R10, 0xffff0000, RZ, 0xc0, !PT ;  /* 0xffff00000a098812 */ /* 0x000fe200078ec0ff */
[----:B------:R-:W-:Y:S02]  /*6320*/  @!P0 FMUL.FTZ R10, R6, R35 ;  /* 0x00000023060a8220 */ /* 0x000fe40000410000 */
        /* <DEDUP_REMOVED lines=9> */
[----:B------:R-:W-:Y:S02]  /*63c0*/  @!P0 FFMA.FTZ R72, R38, R10, -R24 ;  /* 0x0000000a26488223 */ /* 0x000fe40000010818 */
[----:B------:R-:W-:Y:S02]  /*63d0*/  @!P0 FMUL.FTZ R24, R9, R39 ;  /* 0x0000002709188220 */ /* 0x000fe40000410000 */
[----:B------:R-:W-:Y:S02]  /*63e0*/  @!P0 IMAD.U32 R10, R15, 0x10000, RZ ;  /* 0x000100000f0a8824 */ /* 0x000fe400078e00ff */
[----:B------:R-:W-:Y:S02]  /*63f0*/  @!P0 FFMA.FTZ R70, R40, R11, -R24 ;  /* 0x0000000b28468223 */ /* 0x000fe40000010818 */
[----:B------:R-:W-:Y:S02]  /*6400*/  @!P0 IMAD.U32 R24, R25, 0x10000, RZ ;  /* 0x0001000019188824 */ /* 0x000fe400078e00ff */
[----:B------:R-:W-:Y:S02]  /*6410*/  @!P0 FMUL.FTZ R44, R10, R41 ;  /* 0x000000290a2c8220 */ /* 0x000fe40000410000 */
[----:B------:R-:W-:Y:S01]  /*6420*/  @!P0 FFMA.FTZ R4, R26, R32, R4 ;  /* 0x000000201a048223 */ /* 0x000fe20000010004 */
[----:B------:R-:W-:Y:S01]  /*6430*/  @!P0 F2FP.BF16.PACK_AB R26, R70, R72 ;  /* 0x00000048461a823e */ /* 0x000fe200000010ff */
[----:B------:R-:W-:Y:S01]  /*6440*/  @!P0 FFMA.FTZ R5, R33, R34, R5 ;  /* 0x0000002221058223 */ /* 0x000fe20000010005 */
[----:B------:R-:W-:Y:S01]  /*6450*/  @!P0 F2FP.BF16.PACK_AB R32, R74, R75 ;  /* 0x0000004b4a20823e */ /* 0x000fe200000010ff */
[----:B------:R-:W-:Y:S01]  /*6460*/  @!P0 FMUL.FTZ R9, R9, R11 ;  /* 0x0000000b09098220 */ /* 0x000fe20000410000 */
[----:B------:R-:W-:Y:S01]  /*6470*/  @!P0 LOP3.LUT R11, R15, 0xffff0000, RZ, 0xc0, !PT ;  /* 0xffff00000f0b8812 */ /* 0x000fe200078ec0ff */
[----:B------:R-:W-:Y:S01]  /*6480*/  @!P0 FMUL.FTZ R10, R10, R24 ;  /* 0x000000180a0a8220 */ /* 0x000fe20000410000 */
[----:B------:R-:W-:Y:S01]  /*6490*/  @!P0 MOV R48, R32 ;  /* 0x0000002000308202 */ /* 0x000fe20000000f00 */
[----:B------:R-:W-:Y:S01]  /*64a0*/  @!P0 FFMA.FTZ R71, R42, R24, -R44 ;  /* 0x000000182a478223 */ /* 0x000fe2000001082c */
[----:B------:R-:W-:Y:S01]  /*64b0*/  @!P0 LOP3.LUT R24, R25, 0xffff0000, RZ, 0xc0, !PT ;  /* 0xffff000019188812 */ /* 0x000fe200078ec0ff */
[----:B------:R-:W-:Y:S01]  /*64c0*/  @!P0 FFMA.FTZ R6, R35, R36, R6 ;  /* 0x0000002423068223 */ /* 0x000fe20000010006 */
[----:B------:R-:W-:Y:S01]  /*64d0*/  @!P0 LOP3.LUT R44, R51, 0xffff0000, RZ, 0xc0, !PT ;  /* 0xffff0000332c8812 */ /* 0x000fe200078ec0ff */
[----:B------:R-:W-:Y:S02]  /*64e0*/  @!P0 FFMA.FTZ R8, R37, R38, R8 ;  /* 0x0000002625088223 */ /* 0x000fe40000010008 */
[C---:B------:R-:W-:Y:S01]  /*64f0*/  @!P0 FMUL.FTZ R25, R11.reuse, R43 ;  /* 0x0000002b0b198220 */ /* 0x040fe20000410000 */
[----:B------:R-:W-:Y:S01]  /*6500*/  @!P0 F2FP.BF16.PACK_AB R5, R6, R5 ;  /* 0x000000050605823e */ /* 0x000fe200000010ff */
[----:B------:R-:W-:Y:S02]  /*6510*/  @!P0 FMUL.FTZ R11, R11, R24 ;  /* 0x000000180b0b8220 */ /* 0x000fe40000410000 */
[----:B------:R-:W-:Y:S02]  /*6520*/  @!P0 FFMA.FTZ R9, R39, R40, R9 ;  /* 0x0000002827098223 */ /* 0x000fe40000010009 */
        /* <DEDUP_REMOVED lines=20> */
.L_x_1578:
[----:B------:R-:W-:Y:S05]  /*6670*/  BSYNC B0 ;  /* 0x0000000000007941 */ /* 0x000fea0003800000 */
.L_x_1577:
        /* <DEDUP_REMOVED lines=122> */
.L_x_1580:
[----:B------:R-:W-:Y:S05]  /*6e20*/  BSYNC B0 ;  /* 0x0000000000007941 */ /* 0x000fea0003800000 */
.L_x_1579:
        /* <DEDUP_REMOVED lines=125> */
.L_x_1560:
        /* <DEDUP_REMOVED lines=8> */
[----:B------:R-:W-:Y:S02]  /*7680*/  ISETP.GE.AND P0, PT, R108, c[0x0][0x1d4], PT ;  /* 0x000075006c007a0c */ /* 0x000fe40003f06270 */
[----:B------:R-:W-:Y:S01]  /*7690*/  ISETP.GE.AND P5, PT, R250, c[0x0][0x1d4], PT ;  /* 0x00007500fa007a0c */ /* 0x000fe20003fa6270 */
[----:B------:R-:W5:Y:S04]  /*76a0*/  LDL R6, [R1+0x50] ;  /* 0x0000500001067983 */ /* 0x000f680000100800 */
[----:B---3--:R-:W3:Y:S04]  /*76b0*/  LDL R16, [R1+0x54] ;  /* 0x0000540001107983 */ /* 0x008ee80000100800 */
[----:B--2---:R-:W2:Y:S02]  /*76c0*/  LDL R15, [R1+0x2c] ;  /* 0x00002c00010f7983 */ /* 0x004ea40000100800 */
[CC--:B------:R-:W-:Y:S02]  /*76d0*/  @!P0 LEA R8, P4, R108.reuse, R4.reuse, 0x1 ;  /* 0x000000046c088211 */ /* 0x0c0fe400078808ff */
[----:B------:R-:W2:Y:S02]  /*76e0*/  LDL R14, [R1+0x28] ;  /* 0x00002800010e7983 */ /* 0x000ea40000100800 */
[-C--:B------:R-:W-:Y:S02]  /*76f0*/  @!P0 LEA.HI.X R9, R108, R5.reuse, R109, 0x1, P4 ;  /* 0x000000056c098211 */ /* 0x080fe400020f0c6d */
[CC--:B------:R-:W-:Y:S04]  /*7700*/  @!P5 LEA R12, P4, R250.reuse, R4.reuse, 0x1 ;  /* 0x00000004fa0cd211 */ /* 0x0c0fe800078808ff */
[-C--:B----4-:R-:W-:Y:S02]  /*7710*/  @!P5 LEA.HI.X R13, R250, R5.reuse, R10, 0x1, P4 ;  /* 0x00000005fa0dd211 */ /* 0x090fe400020f0c0a */
[C---:B------:R-:W-:Y:S11]  /*7720*/  ISETP.GE.AND P4, PT, R249.reuse, c[0x0][0x1d4], PT ;  /* 0x00007500f9007a0c */ /* 0x040ff60003f86270 */
[----:B------:R-:W-:Y:S02]  /*7730*/  @!UPT UIADD3 URZ, URZ, URZ, URZ ;  /* 0x0000003f3f3ff290 */ /* 0x000fe4000fffe03f */
[CC--:B------:R-:W-:Y:S04]  /*7740*/  @!P4 LEA R10, P6, R249.reuse, R4.reuse, 0x1 ;  /* 0x00000004f90ac211 */ /* 0x0c0fe800078c08ff */
[-C--:B---3--:R-:W-:Y:S02]  /*7750*/  @!P4 LEA.HI.X R11, R249, R5.reuse, R16, 0x1, P6 ;  /* 0x00000005f90bc211 */ /* 0x088fe400030f0c10 */
[----:B------:R-:W3:Y:S04]  /*7760*/  @!P0 LDS.128 R16, [R246+0x2400] ;  /* 0x00240000f6108984 */ /* 0x000ee80000000c00 */
[----:B---3--:R3:W-:Y:S01]  /*7770*/  @!P0 ST.E.128 [R8.64], R16 ;  /* 0x0000001008008985 */ /* 0x0087e2000c101d08 */
[----:B------:R-:W-:Y:S11]  /*7780*/  ISETP.GE.AND P0, PT, R113, c[0x0][0x1d4], PT ;  /* 0x0000750071007a0c */ /* 0x000ff60003f06270 */
[----:B------:R-:W-:Y:S02]  /*7790*/  @!UPT UIADD3 URZ, URZ, URZ, URZ ;  /* 0x0000003f3f3ff290 */ /* 0x000fe4000fffe03f */
[----:B------:R-:W4:Y:S01]  /*77a0*/  @!P0 LDS.128 R16, [R247+0x2400] ;  /* 0x00240000f7108984 */ /* 0x000f220000000c00 */
[----:B--2---:R-:W-:Y:S04]  /*77b0*/  @!P0 IMAD.SHL.U32 R3, R15, 0x8, RZ ;  /* 0x000000080f038824 */ /* 0x004fe800078e00ff */
[--C-:B---3--:R-:W-:Y:S05]  /*77c0*/  @!P0 IMAD.WIDE R8, R3, 0x2, R4.reuse ;  /* 0x0000000203088825 */ /* 0x108fea00078e0204 */
[----:B----4-:R2:W-:Y:S01]  /*77d0*/  @!P0 ST.E.128 [R8.64], R16 ;  /* 0x0000001008008985 */ /* 0x0105e2000c101d08 */
        /* <DEDUP_REMOVED lines=9> */
[----:B-----5:R-:W-:Y:S01]  /*7870*/  @!P0 LEA.HI.X R5, R248, R5, R6, 0x1, P6 ;  /* 0x00000005f8058211 */ /* 0x020fe200030f0c06 */
[----:B--2---:R-:W-:Y:S04]  /*7880*/  @!P5 ST.E.128 [R12.64], R16 ;  /* 0x000000100c00d985 */ /* 0x004fe8000c101d08 */
[----:B------:R-:W2:Y:S04]  /*7890*/  @!P4 LDS.128 R12, [R246+0x3c00] ;  /* 0x003c0000f60cc984 */ /* 0x000ea80000000c00 */
[----:B--2---:R-:W-:Y:S04]  /*78a0*/  @!P4 ST.E.128 [R10.64], R12 ;  /* 0x0000000c0a00c985 */ /* 0x004fe8000c101d08 */
[----:B------:R-:W2:Y:S04]  /*78b0*/  @!P0 LDS.128 R8, [R247+0x3c00] ;  /* 0x003c0000f7088984 */ /* 0x000ea80000000c00 */
[----:B--2---:R2:W-:Y:S02]  /*78c0*/  @!P0 ST.E.128 [R4.64], R8 ;  /* 0x0000000804008985 */ /* 0x0045e4000c101d08 */
.L_x_1564:
[----:B------:R-:W-:Y:S05]  /*78d0*/  BSYNC B1 ;  /* 0x0000000000017941 */ /* 0x000fea0003800000 */
.L_x_1559:
[----:B-123-5:R-:W-:Y:S01]  /*78e0*/  IMAD.WIDE R4, R31, 0x30, R88 ;  /* 0x000000301f047825 */ /* 0x02efe200078e0258 */
        /* <DEDUP_REMOVED lines=31> */
[----:B------:R-:W-:Y:S02]  /*7ae0*/  IADD3 R3, P5, R102, R8, RZ ;  /* 0x0000000866037210 */ /* 0x000fe40007fbe0ff */
[----:B------:R-:W-:Y:S02]  /*7af0*/  @P0 MOV R8, R82 ;  /* 0x0000005200080202 */ /* 0x000fe40000000f00 */
[----:B------:R-:W-:Y:S01]  /*7b00*/  IADD3.X R12, R125, R9, R10, P5, !PT ;  /* 0x000000097d0c7210 */ /* 0x000fe20002ffe40a */
[----:B------:R-:W-:Y:S02]  /*7b10*/  @P0 IMAD R10, R11, c[0x0][0x258], RZ ;  /* 0x000096000b0a0a24 */ /* 0x000fe400078e02ff */
[----:B------:R-:W-:Y:S04]  /*7b20*/  @P0 IMAD.MOV.U32 R9, RZ, RZ, R81 ;  /* 0x000000ffff090224 */ /* 0x000fe800078e0051 */
        /* <DEDUP_REMOVED lines=16> */
[----:B------:R-:W-:Y:S03]  /*7c30*/  LOP3.LUT P4, RZ, R245, 0x4, RZ, 0xc0, !PT ;  /* 0x00000004f5ff7812 */ /* 0x000fe6000788c0ff */
[----:B-1----:R1:W2:Y:S01]  /*7c40*/  SHFL.IDX PT, R4, R6, RZ, 0x1e1f ;  /* 0x001e1fff06047589 */ /* 0x0022a200000e0000 */
[----:B------:R-:W-:Y:S03]  /*7c50*/  @P0 IMAD.SHL.U32 R3, R24, 0x2, RZ ;  /* 0x0000000218030824 */ /* 0x000fe600078e00ff */
[----:B------:R1:W3:Y:S06]  /*7c60*/  SHFL.IDX PT, R5, R8, RZ, 0x1e1f ;  /* 0x001e1fff08057589 */ /* 0x0002ec00000e0000 */
[----:B------:R1:W-:Y:S04]  /*7c70*/  @P0 LDGSTS.E.BYPASS.LTC128B.128 [R3+0x2080], [R10.64], !P4 ;  /* 0x020800000a030fae */ /* 0x0003e8000e101d48 */
[----:B------:R1:W-:Y:S04]  /*7c80*/  @P0 LDGSTS.E.BYPASS.LTC128B.128 [R3+0x2c80], [R10.64+0x40], !P5 ;  /* 0x02c800400a030fae */ /* 0x0003e8000e901d48 */
[----:B------:R1:W-:Y:S01]  /*7c90*/  @P0 LDGSTS.E.BYPASS.LTC128B.128 [R3+0x3880], [R10.64+0x80], !P6 ;  /* 0x038800800a030fae */ /* 0x0003e2000f101d48 */
[----:B------:R-:W-:Y:S03]  /*7ca0*/  ISETP.GT.AND P0, PT, R76, R114, PT ;  /* 0x000000724c00720c */ /* 0x000fe60003f04270 */
[----:B------:R-:W0:Y:S01]  /*7cb0*/  LDGDEPBAR ;  /* 0x00000000000079af */ /* 0x000e220000000000 */
[----:B------:R-:W-:Y:S04]  /*7cc0*/  DEPBAR.LE SB0, 0x0 ;  /* 0x000080000000791a */ /* 0x000fe80000000000 */
[----:B------:R-:W-:Y:S06]  /*7cd0*/  BAR.SYNC.DEFER_BLOCKING 0x0 ;  /* 0x0000000000007b1d */ /* 0x000fec0000010000 */
[----:B------:R-:W-:-:S05]  /*7ce0*/  @!P0 BRA `(.L_x_1582) ;  /* 0x0000026000008947 */ /* 0x000fca0003800000 */
[----:B-123--:R-:W2:Y:S01]  /*7cf0*/  LDL R17, [R1+0x58] ;  /* 0x0000580001117983 */ /* 0x00eea20000100800 */
[----:B------:R-:W-:Y:S02]  /*7d00*/  ISETP.GE.AND P0, PT, R108, c[0x0][0x1d4], PT ;  /* 0x000075006c007a0c */ /* 0x000fe40003f06270 */
[----:B------:R-:W-:Y:S01]  /*7d10*/  ISETP.GE.AND P5, PT, R250, c[0x0][0x1d4], PT ;  /* 0x00007500fa007a0c */ /* 0x000fe20003fa6270 */
[----:B------:R-:W3:Y:S04]  /*7d20*/  LDL R16, [R1+0x54] ;  /* 0x0000540001107983 */ /* 0x000ee80000100800 */
[----:B------:R-:W5:Y:S04]  /*7d30*/  LDL R20, [R1+0x2c] ;  /* 0x00002c0001147983 */ /* 0x000f680000100800 */
[----:B----4-:R-:W4:Y:S02]  /*7d40*/  LDL R15, [R1+0x28] ;  /* 0x00002800010f7983 */ /* 0x010f240000100800 */
[CC--:B------:R-:W-:Y:S02]  /*7d50*/  @!P0 LEA R8, P4, R108.reuse, R4.reuse, 0x1 ;  /* 0x000000046c088211 */ /* 0x0c0fe400078808ff */
[----:B------:R-:W3:Y:S02]  /*7d60*/  LDL R14, [R1+0x50] ;  /* 0x00005000010e7983 */ /* 0x000ee40000100800 */
[-C--:B------:R-:W-:Y:S02]  /*7d70*/  @!P0 LEA.HI.X R9, R108, R5.reuse, R109, 0x1, P4 ;  /* 0x000000056c098211 */ /* 0x080fe400020f0c6d */
[CC--:B------:R-:W-:Y:S04]  /*7d80*/  @!P5 LEA R12, P4, R250.reuse, R4.reuse, 0x1 ;  /* 0x00000004fa0cd211 */ /* 0x0c0fe800078808ff */
[-C--:B--2---:R-:W-:Y:S02]  /*7d90*/  @!P5 LEA.HI.X R13, R250, R5.reuse, R17, 0x1, P4 ;  /* 0x00000005fa0dd211 */ /* 0x084fe400020f0c11 */
[C---:B------:R-:W-:Y:S11]  /*7da0*/  ISETP.GE.AND P4, PT, R249.reuse, c[0x0][0x1d4], PT ;  /* 0x00007500f9007a0c */ /* 0x040ff60003f86270 */
[----:B------:R-:W-:Y:S02]  /*7db0*/  @!UPT UIADD3 URZ, URZ, URZ, URZ ;  /* 0x0000003f3f3ff290 */ /* 0x000fe4000fffe03f */
[CC--:B------:R-:W-:Y:S04]  /*7dc0*/  @!P4 LEA R10, P6, R249.reuse, R4.reuse, 0x1 ;  /* 0x00000004f90ac211 */ /* 0x0c0fe800078c08ff */
[-C--:B---3--:R-:W-:Y:S02]  /*7dd0*/  @!P4 LEA.HI.X R11, R249, R5.reuse, R16, 0x1, P6 ;  /* 0x00000005f90bc211 */ /* 0x088fe400030f0c10 */
[----:B------:R-:W1:Y:S04]  /*7de0*/  @!P0 LDS.128 R16, [R246] ;  /* 0x00000000f6108984 */ /* 0x000e680000000c00 */
[----:B-1----:R1:W-:Y:S01]  /*7df0*/  @!P0 ST.E.128 [R8.64], R16 ;  /* 0x0000001008008985 */ /* 0x0023e2000c101d08 */
[----:B------:R-:W-:Y:S11]  /*7e00*/  ISETP.GE.AND P0, PT, R113, c[0x0][0x1d4], PT ;  /* 0x0000750071007a0c */ /* 0x000ff60003f06270 */
[----:B------:R-:W-:Y:S02]  /*7e10*/  @!UPT UIADD3 URZ, URZ, URZ, URZ ;  /* 0x0000003f3f3ff290 */ /* 0x000fe4000fffe03f */
[----:B------:R-:W2:Y:S01]  /*7e20*/  @!P0 LDS.128 R16, [R247] ;  /* 0x00000000f7108984 */ /* 0x000ea20000000c00 */
[----:B-----5:R-:W-:Y:S04]  /*7e30*/  @!P0 IMAD.SHL.U32 R3, R20, 0x8, RZ ;  /* 0x0000000814038824 */ /* 0x020fe800078e00ff */
[--C-:B-1----:R-:W-:Y:S05]  /*7e40*/  @!P0 IMAD.WIDE R8, R3, 0x2, R4.reuse ;  /* 0x0000000203088825 */ /* 0x102fea00078e0204 */
[----:B--2---:R1:W-:Y:S01]  /*7e50*/  @!P0 ST.E.128 [R8.64], R16 ;  /* 0x0000001008008985 */ /* 0x0043e2000c101d08 */
[----:B------:R-:W-:Y:S11]  /*7e60*/  ISETP.GE.AND P0, PT, R112, c[0x0][0x1d4], PT ;  /* 0x0000750070007a0c */ /* 0x000ff60003f06270 */
[----:B------:R-:W-:Y:S02]  /*7e70*/  @!UPT UIADD3 URZ, URZ, URZ, URZ ;  /* 0x0000003f3f3ff290 */ /* 0x000fe4000fffe03f */
[----:B------:R-:W2:Y:S01]  /*7e80*/  @!P0 LDS.128 R20, [R246+0xc00] ;  /* 0x000c0000f6148984 */ /* 0x000ea20000000c00 */
[----:B----4-:R-:W-:Y:S04]  /*7e90*/  @!P0 IMAD.SHL.U32 R3, R15, 0x8, RZ ;  /* 0x000000080f038824 */ /* 0x010fe800078e00ff */
        /* <DEDUP_REMOVED lines=11> */
.L_x_1582:
[----:B-123--:R-:W-:Y:S05]  /*7f50*/  BSYNC B0 ;  /* 0x0000000000007941 */ /* 0x00efea0003800000 */
.L_x_1581:
[----:B------:R-:W-:Y:S01]  /*7f60*/  ISETP.GT.AND P5, PT, R31, R87, PT ;  /* 0x000000571f00720c */ /* 0x000fe20003fa4270 */
[----:B------:R-:W-:Y:S01]  /*7f70*/  @!UPT UIADD3 URZ, URZ, URZ, URZ ;  /* 0x0000003f3f3ff290 */ /* 0x000fe2000fffe03f */
[----:B------:R-:W-:Y:S11]  /*7f80*/  BSSY B0, `(.L_x_1583) ;  /* 0x0000029000007945 */ /* 0x000ff60003800000 */
[----:B------:R-:W-:-:S05]  /*7f90*/  @!P5 BRA `(.L_x_1584) ;  /* 0x000002700000d947 */ /* 0x000fca0003800000 */
[----:B------:R-:W-:Y:S01]  /*7fa0*/  IADD3 R3, R31, -0x1, RZ ;  /* 0xffffffff1f037810 */ /* 0x000fe20007ffe0ff */
[----:B------:R-:W-:Y:S01]  /*7fb0*/  IMAD.MOV.U32 R4, RZ, RZ, R92 ;  /* 0x000000ffff047224 */ /* 0x000fe200078e005c */
[----:B------:R-:W-:Y:S01]  /*7fc0*/  P2R R10, PR, RZ, 0x4 ;  /* 0x00000004ff0a7803 */ /* 0x000fe20000000000 */
[----:B------:R-:W-:Y:S01]  /*7fd0*/  IMAD.MOV.U32 R5, RZ, RZ, R91 ;  /* 0x000000ffff057224 */ /* 0x000fe200078e005b */
        /* <DEDUP_REMOVED lines=35> */
.L_x_1584:
[----:B------:R-:W-:Y:S05]  /*8210*/  BSYNC B0 ;  /* 0x0000000000007941 */ /* 0x000fea0003800000 */
.L_x_1583:
[----:B------:R-:W0:Y:S01]  /*8220*/  LDGDEPBAR ;  /* 0x00000000000079af */ /* 0x000e220000000000 */
[----:B------:R-:W-:Y:S01]  /*8230*/  IADD3 R31, R31, -0x1, RZ ;  /* 0xffffffff1f1f7810 */ /* 0x000fe20007ffe0ff */
[----:B------:R-:W-:-:S05]  /*8240*/  @P5 BRA `(.L_x_1585) ;  /* 0xffffb79000005947 */ /* 0x000fca000383ffff */
[----:B------:R-:W-:Y:S01]  /*8250*/  WARPSYNC 0xffffffff ;  /* 0xffffffff00007948 */ /* 0x000fe20003800000 */
[----:B------:R-:W-:Y:S06]  /*8260*/  BAR.SYNC.DEFER_BLOCKING 0x0 ;  /* 0x0000000000007b1d */ /* 0x000fec0000010000 */
.L_x_1558:
[----:B------:R-:W2:Y:S01]  /*8270*/  LDL R11, [R1+0x60] ;  /* 0x00006000010b7983 */ /* 0x000ea20000100800 */
[----:B------:R-:W-:-:S05]  /*8280*/  IMAD.MOV.U32 R0, RZ, RZ, c[0x0][0x2c4] ;  /* 0x0000b100ff007624 */ /* 0x000fca00078e00ff */
[----:B------:R-:W-:Y:S01]  /*8290*/  ISETP.NE.AND P3, PT, R0, 0x1, PT ;  /* 0x000000010000780c */ /* 0x000fe20003f65270 */
[----:B------:R-:W-:Y:S01]  /*82a0*/  BSSY B0, `(.L_x_1586) ;  /* 0x0000028000007945 */ /* 0x000fe20003800000 */
[----:B--2---:R-:W-:-:S11]  /*82b0*/  IADD3 R0, R11, 0x7f, RZ ;  /* 0x0000007f0b007810 */ /* 0x004fd60007ffe0ff */
[----:B------:R-:W-:-:S05]  /*82c0*/  @P3 IMAD.HI.U32 R2, R0, c[0x0][0x2c8], RZ ;  /* 0x0000b20000023a27 */ /* 0x000fca00078e00ff */
[----:B------:R-:W-:-:S05]  /*82d0*/  @P3 SHF.R.U32.HI R0, RZ, c[0x0][0x2cc], R2 ;  /* 0x0000b300ff003a19 */ /* 0x000fca0000011602 */
[----:B------:R-:W-:-:S04]  /*82e0*/  IMAD.IADD R0, R138, 0x1, R0 ;  /* 0x000000018a007824 */ /* 0x000fc800078e0200 */
[----:B------:R-:W-:-:S05]  /*82f0*/  IMAD.HI R0, R0, 0x2aaaaaab, RZ ;  /* 0x2aaaaaab00007827 */ /* 0x000fca00078e02ff */
[----:B------:R-:W-:-:S04]  /*8300*/  SHF.R.U32.HI R2, RZ, 0x1f, R0 ;  /* 0x0000001fff027819 */ /* 0x000fc80000011600 */
[----:B------:R-:W-:-:S04]  /*8310*/  LEA.HI.SX32 R0, R0, R2, 0x1d ;  /* 0x0000000200007211 */ /* 0x000fc800078feaff */
[----:B------:R-:W-:-:S04]  /*8320*/  IMNMX R6, R137, R0, PT ;  /* 0x0000000089067217 */ /* 0x000fc80003800200 */
[----:B------:R-:W-:Y:S01]  /*8330*/  ISETP.GE.AND P0, PT, R6, 0x1, PT ;  /* 0x000000010600780c */ /* 0x000fe20003f06270 */
[----:B------:R-:W-:-:S12]  /*8340*/  IMAD.MOV.U32 R0, RZ, RZ, RZ ;  /* 0x000000ffff007224 */ /* 0x000fd800078e00ff */
[----:B------:R-:W-:Y:S05]  /*8350*/  @!P0 BRA `(.L_x_1587) ;  /* 0x000001c000008947 */ /* 0x000fea0003800000 */
[----:B------:R-:W-:Y:S01]  /*8360*/  IABS R2, R128 ;  /* 0x0000008000027213 */ /* 0x000fe20000000000 */
[----:B-1----:R-:W-:Y:S01]  /*8370*/  IMAD.MOV.U32 R4, RZ, RZ, RZ ;  /* 0x000000ffff047224 */ /* 0x002fe200078e00ff */
[----:B------:R-:W-:Y:S02]  /*8380*/  IADD3 R8, R128, -0x1, R6 ;  /* 0xffffffff80087810 */ /* 0x000fe40007ffe006 */
[----:B------:R-:W1:Y:S02]  /*8390*/  I2F.RP R0, R2 ;  /* 0x0000000200007306 */ /* 0x000e640000209400 */
[----:B------:R-:W-:-:S06]  /*83a0*/  IABS R10, R8 ;  /* 0x00000008000a7213 */ /* 0x000fcc0000000000 */
[----:B-1----:R-:W1:Y:S02]  /*83b0*/  MUFU.RCP R0, R0 ;  /* 0x0000000000007308 */ /* 0x002e640000001000 */
        /* <DEDUP_REMOVED lines=22> */
.L_x_1587:
[----:B------:R-:W-:Y:S05]  /*8520*/  BSYNC B0 ;  /* 0x0000000000007941 */ /* 0x000fea0003800000 */
.L_x_1586:
[----:B------:R-:W2:Y:S01]  /*8530*/  LDL R2, [R1+0xd8] ;  /* 0x0000d80001027983 */ /* 0x000ea20000100800 */
[----:B------:R-:W-:Y:S01]  /*8540*/  CS2R R22, SRZ ;  /* 0x0000000000167805 */ /* 0x000fe2000001ff00 */
[----:B------:R-:W-:Y:S01]  /*8550*/  CS2R R24, SRZ ;  /* 0x0000000000187805 */ /* 0x000fe2000001ff00 */
[----:B------:R-:W-:Y:S01]  /*8560*/  CS2R R32, SRZ ;  /* 0x0000000000207805 */ /* 0x000fe2000001ff00 */
[----:B------:R-:W-:Y:S01]  /*8570*/  CS2R R26, SRZ ;  /* 0x00000000001a7805 */ /* 0x000fe2000001ff00 */
[----:B------:R-:W-:Y:S01]  /*8580*/  CS2R R84, SRZ ;  /* 0x0000000000547805 */ /* 0x000fe2000001ff00 */
[----:B------:R-:W-:Y:S01]  /*8590*/  CS2R R88, SRZ ;  /* 0x0000000000587805 */ /* 0x000fe2000001ff00 */
[----:B----4-:R-:W-:Y:S01]  /*85a0*/  CS2R R52, SRZ ;  /* 0x0000000000347805 */ /* 0x010fe2000001ff00 */
        /* <DEDUP_REMOVED lines=43> */
[----:B-12---:R-:W-:-:S04]  /*8860*/  IMAD R3, R2, R0, RZ ;  /* 0x0000000002037224 */ /* 0x006fc800078e02ff */
[--C-:B------:R-:W-:Y:S01]  /*8870*/  IMAD.IADD R2, R3, 0x1, R0.reuse ;  /* 0x0000000103027824 */ /* 0x100fe200078e0200 */
[----:B------:R1:W-:Y:S01]  /*8880*/  STL [R1+0xc], R3 ;  /* 0x00000c0301007387 */ /* 0x0003e20000100800 */
[----:B------:R-:W-:-:S03]  /*8890*/  PRMT R0, RZ, 0x7610, R0 ;  /* 0x00007610ff007816 */ /* 0x000fc60000000000 */
[----:B------:R-:W-:-:S04]  /*88a0*/  IMNMX R220, R6, R2, PT ;  /* 0x0000000206dc7217 */ /* 0x000fc80003800200 */
[----:B------:R-:W-:-:S13]  /*88b0*/  ISETP.GT.AND P0, PT, R220, R3, PT ;  /* 0x00000003dc00720c */ /* 0x000fda0003f04270 */
[----:B------:R-:W-:Y:S05]  /*88c0*/  @!P0 BRA `(.L_x_1588) ;  /* 0x0001267000008947 */ /* 0x000fea0003800000 */
[----:B-1----:R-:W2:Y:S04]  /*88d0*/  LDL R3, [R1+0x8c] ;  /* 0x00008c0001037983 */ /* 0x002ea80000100800 */
[----:B------:R-:W3:Y:S04]  /*88e0*/  LDL R8, [R1+0x90] ;  /* 0x0000900001087983 */ /* 0x000ee80000100800 */
[----:B------:R-:W4:Y:S04]  /*88f0*/  LDL R4, [R1+0x78] ;  /* 0x0000780001047983 */ /* 0x000f280000100800 */
[----:B------:R-:W4:Y:S04]  /*8900*/  LDL R5, [R1+0xd4] ;  /* 0x0000d40001057983 */ /* 0x000f280000100800 */
[----:B------:R-:W4:Y:S01]  /*8910*/  LDL R9, [R1+0x94] ;  /* 0x0000940001097983 */ /* 0x000f220000100800 */
[----:B------:R-:W-:-:S03]  /*8920*/  ISETP.NE.U32.AND P0, PT, RZ, c[0x0][0x340], PT ;  /* 0x0000d000ff007a0c */ /* 0x000fc60003f05070 */
[----:B------:R-:W4:Y:S01]  /*8930*/  LDL.64 R16, [R1] ;  /* 0x0000000001107983 */ /* 0x000f220000100a00 */
[----:B------:R-:W-:-:S03]  /*8940*/  ISETP.NE.AND.EX P1, PT, RZ, c[0x0][0x344], PT, P0 ;  /* 0x0000d100ff007a0c */ /* 0x000fc60003f25300 */
[----:B------:R-:W4:Y:S01]  /*8950*/  LDL R14, [R1+0x8] ;  /* 0x00000800010e7983 */ /* 0x000f220000100800 */
[----:B------:R-:W-:-:S05]  /*8960*/  SHF.R.S32.HI R0, RZ, 0x1f, R136 ;  /* 0x0000001fff007819 */ /* 0x000fca0000011488 */
[----:B------:R-:W-:-:S04]  /*8970*/  IMAD R0, R0, c[0x0][0x178], RZ ;  /* 0x00005e0000007a24 */ /* 0x000fc800078e02ff */
[----:B------:R-:W-:Y:S01]  /*8980*/  IMAD R0, R136, c[0x0][0x17c], R0 ;  /* 0x00005f0088007a24 */ /* 0x000fe200078e0200 */
[----:B--2---:R-:W-:-:S04]  /*8990*/  @P1 IADD3 R2, P0, R3, c[0x0][0x340], RZ ;  /* 0x0000d00003021a10 */ /* 0x004fc80007f1e0ff */
[----:B---3--:R-:W-:-:S05]  /*89a0*/  @P1 IADD3.X R3, R8, c[0x0][0x344], RZ, P0, !PT ;  /* 0x0000d10008031a10 */ /* 0x008fca00007fe4ff */
[----:B------:R1:W5:Y:S01]  /*89b0*/  @P1 LDG.E R13, [R2.64] ;  /* 0x00000008020d1981 */ /* 0x000362000c1e1900 */
[----:B------:R-:W-:Y:S02]  /*89c0*/  ISETP.NE.U32.AND P0, PT, RZ, c[0x0][0x348], PT ;  /* 0x0000d200ff007a0c */ /* 0x000fe40003f05070 */
[----:B----4-:R-:W-:Y:S01]  /*89d0*/  LOP3.LUT R88, R4, 0xffff, RZ, 0xc0, !PT ;  /* 0x0000ffff04587812 */ /* 0x010fe200078ec0ff */
[----:B------:R-:W-:Y:S01]  /*89e0*/  IMAD.IADD R4, R251, 0x1, R11 ;  /* 0x00000001fb047824 */ /* 0x000fe200078e020b */
[----:B------:R-:W-:Y:S01]  /*89f0*/  ISETP.NE.AND.EX P0, PT, RZ, c[0x0][0x34c], PT, P0 ;  /* 0x0000d300ff007a0c */ /* 0x000fe20003f05300 */
[----:B------:R-:W2:Y:S02]  /*8a00*/  S2R R15, SR_TID.X ;  /* 0x00000000000f7919 */ /* 0x000ea40000002100 */
[----:B------:R-:W-:Y:S01]  /*8a10*/  @P3 IMAD.HI.U32 R8, R4, c[0x0][0x2c8], RZ ;  /* 0x0000b20004083a27 */ /* 0x000fe200078e00ff */
[----:B------:R-:W-:Y:S02]  /*8a20*/  SEL R6, R5, RZ, !P0 ;  /* 0x000000ff05067207 */ /* 0x000fe40004000000 */
[----:B------:R-:W-:Y:S01]  /*8a30*/  SEL R5, R9, RZ, !P0 ;  /* 0x000000ff09057207 */ /* 0x000fe20004000000 */
[----:B-1----:R-:W-:-:S04]  /*8a40*/  IMAD.WIDE.U32 R2, R136, c[0x0][0x178], RZ ;  /* 0x00005e0088027a25 */ /* 0x002fc800078e00ff */
[----:B------:R-:W-:-:S04]  /*8a50*/  IMAD.IADD R3, R3, 0x1, R0 ;  /* 0x0000000103037824 */ /* 0x000fc800078e0200 */
        /* <DEDUP_REMOVED lines=33> */
.L_x_1758:
[----:B------:R-:W-:Y:S05]  /*8c70*/  BRA.DIV ~URZ, `(.L_x_1590) ;  /* 0x000173d27f007947 */ /* 0x000fea000b800000 */
[----:B------:R3:W4:Y:S02]  /*8c80*/  SHFL.IDX PT, R0, R12, RZ, 0x1c1f ;  /* 0x001c1fff0c007589 */ /* 0x00072400000e0000 */
.L_x_1759:
[----:B---3--:R-:W3:Y:S01]  /*8c90*/  LDL R2, [R1+0x64] ;  /* 0x0000640001027983 */ /* 0x008ee20000100800 */
[----:B------:R-:W-:Y:S01]  /*8ca0*/  BSSY B0, `(.L_x_1591) ;  /* 0x0000016000007945 */ /* 0x000fe20003800000 */
[----:B---3--:R-:W-:-:S05]  /*8cb0*/  IMAD R38, R2, c[0x0][0x2c4], RZ ;  /* 0x0000b10002267a24 */ /* 0x008fca00078e02ff */
[----:B------:R-:W-:-:S13]  /*8cc0*/  ISETP.GE.AND P0, PT, R5, R38, PT ;  /* 0x000000260500720c */ /* 0x000fda0003f06270 */
[----:B------:R-:W-:Y:S05]  /*8cd0*/  @P0 BRA `(.L_x_1592) ;  /* 0x0000012000000947 */ /* 0x000fea0003800000 */
[----:B------:R-:W3:Y:S04]  /*8ce0*/  LDL.64 R18, [R1] ;  /* 0x0000000001127983 */ /* 0x000ee80000100a00 */
[----:B----4-:R-:W4:Y:S04]  /*8cf0*/  LDL R15, [R1+0x8] ;  /* 0x00000800010f7983 */ /* 0x010f280000100800 */
[----:B--2---:R-:W2:Y:S04]  /*8d00*/  LDL R14, [R1+0x14] ;  /* 0x00001400010e7983 */ /* 0x004ea80000100800 */
[----:B------:R-:W2:Y:S04]  /*8d10*/  LDL R17, [R1+0x88] ;  /* 0x0000880001117983 */ /* 0x000ea80000100800 */
[----:B------:R-:W2:Y:S01]  /*8d20*/  LDL R16, [R1+0x84] ;  /* 0x0000840001107983 */ /* 0x000ea20000100800 */
[----:B------:R-:W-:-:S02]  /*8d30*/  LEA R8, P1, R252, R0, 0x1 ;  /* 0x00000000fc087211 */ /* 0x000fc400078208ff */
[CC--:B---3--:R-:W-:Y:S02]  /*8d40*/  LEA R10, P2, R18.reuse, R0.reuse, 0x1 ;  /* 0x00000000120a7211 */ /* 0x0c8fe400078408ff */
[----:B----4-:R-:W-:Y:S02]  /*8d50*/  LEA R2, P0, R15, R0, 0x1 ;  /* 0x000000000f027211 */ /* 0x010fe400078008ff */
[-C--:B------:R-:W-:Y:S01]  /*8d60*/  LEA.HI.X R11, R18, R4.reuse, R19, 0x1, P2 ;  /* 0x00000004120b7211 */ /* 0x080fe200010f0c13 */
        /* <DEDUP_REMOVED lines=9> */
.L_x_1592:
[----:B------:R-:W-:Y:S05]  /*8e00*/  BSYNC B0 ;  /* 0x0000000000007941 */ /* 0x000fea0003800000 */
.L_x_1591:
[----:B------:R-:W-:Y:S05]  /*8e10*/  BRA.DIV ~URZ, `(.L_x_1593) ;  /* 0x000172927f007947 */ /* 0x000fea000b800000 */
[----:B--2---:R2:W3:Y:S04]  /*8e20*/  SHFL.IDX PT, R4, R6, 0x1, 0x1c1f ;  /* 0x003c1f0006047f89 */ /* 0x0044e800000e0000 */
[----:B----4-:R2:W4:Y:S02]  /*8e30*/  SHFL.IDX PT, R0, R12, 0x1, 0x1c1f ;  /* 0x003c1f000c007f89 */ /* 0x01052400000e0000 */
.L_x_1760:
[----:B------:R-:W-:Y:S01]  /*8e40*/  IADD3 R2, R5, 0x20, RZ ;  /* 0x0000002005027810 */ /* 0x000fe20007ffe0ff */
[----:B------:R-:W-:Y:S03]  /*8e50*/  BSSY B0, `(.L_x_1594) ;  /* 0x0000015000007945 */ /* 0x000fe60003800000 */
[----:B------:R-:W-:-:S13]  /*8e60*/  ISETP.GE.AND P0, PT, R2, R38, PT ;  /* 0x000000260200720c */ /* 0x000fda0003f06270 */
[----:B------:R-:W-:Y:S05]  /*8e70*/  @P0 BRA `(.L_x_1595) ;  /* 0x0000012000000947 */ /* 0x000fea0003800000 */
[----:B--2---:R-:W2:Y:S04]  /*8e80*/  LDL.64 R18, [R1] ;  /* 0x0000000001127983 */ /* 0x004ea80000100a00 */
[----:B----4-:R-:W4:Y:S04]  /*8e90*/  LDL R15, [R1+0x8] ;  /* 0x00000800010f7983 */ /* 0x010f280000100800 */
[----:B---3--:R-:W3:Y:S04]  /*8ea0*/  LDL R14, [R1+0x14] ;  /* 0x00001400010e7983 */ /* 0x008ee80000100800 */
[----:B------:R-:W3:Y:S04]  /*8eb0*/  LDL R17, [R1+0x88] ;  /* 0x0000880001117983 */ /* 0x000ee80000100800 */
[----:B------:R-:W3:Y:S01]  /*8ec0*/  LDL R16, [R1+0x84] ;  /* 0x0000840001107983 */ /* 0x000ee20000100800 */
[----:B------:R-:W-:-:S02]  /*8ed0*/  LEA R8, P1, R252, R0, 0x1 ;  /* 0x00000000fc087211 */ /* 0x000fc400078208ff */
[CC--:B--2---:R-:W-:Y:S02]  /*8ee0*/  LEA R10, P2, R18.reuse, R0.reuse, 0x1 ;  /* 0x00000000120a7211 */ /* 0x0c4fe400078408ff */
[----:B----4-:R-:W-:Y:S02]  /*8ef0*/  LEA R2, P0, R15, R0, 0x1 ;  /* 0x000000000f027211 */ /* 0x010fe400078008ff */
[-C--:B------:R-:W-:Y:S01]  /*8f00*/  LEA.HI.X R11, R18, R4.reuse, R19, 0x1, P2 ;  /* 0x00000004120b7211 */ /* 0x080fe200010f0c13 */
[----:B---3--:R-:W-:Y:S01]  /*8f10*/  IMAD.SHL.U32 R0, R14, 0x2, RZ ;  /* 0x000000020e007824 */ /* 0x008fe200078e00ff */
        /* <DEDUP_REMOVED lines=8> */
.L_x_1595:
[----:B------:R-:W-:Y:S05]  /*8fa0*/  BSYNC B0 ;  /* 0x0000000000007941 */ /* 0x000fea0003800000 */
.L_x_1594:
[----:B------:R-:W-:Y:S05]  /*8fb0*/  BRA.DIV ~URZ, `(.L_x_1596) ;  /* 0x000171b27f007947 */ /* 0x000fea000b800000 */
[----:B---3--:R3:W1:Y:S02]  /*8fc0*/  SHFL.IDX PT, R4, R6, 0x2, 0x1c1f ;  /* 0x005c1f0006047f89 */ /* 0x00866400000e0000 */
.L_x_1761:
[----:B------:R-:W-:Y:S05]  /*8fd0*/  BRA.DIV ~URZ, `(.L_x_1597) ;  /* 0x000172027f007947 */ /* 0x000fea000b800000 */
[----:B--2-4-:R2:W4:Y:S02]  /*8fe0*/  SHFL.IDX PT, R0, R12, 0x2, 0x1c1f ;  /* 0x005c1f000c007f89 */ /* 0x01452400000e0000 */
.L_x_1762:
        /* <DEDUP_REMOVED lines=10> */
[CC--:B--2---:R-:W-:Y:S02]  /*9090*/  LEA R10, P2, R18.reuse, R0.reuse, 0x1 ;  /* 0x00000000120a7211 */ /* 0x0c4fe400078408ff */
[----:B---3--:R-:W-:Y:S02]  /*90a0*/  LEA R2, P0, R15, R0, 0x1 ;  /* 0x000000000f027211 */ /* 0x008fe400078008ff */
[-C--:B-1----:R-:W-:Y:S01]  /*90b0*/  LEA.HI.X R11, R18, R4.reuse, R19, 0x1, P2 ;  /* 0x00000004120b7211 */ /* 0x082fe200010f0c13 */
        /* <DEDUP_REMOVED lines=9> */
.L_x_1599:
[----:B------:R-:W-:Y:S05]  /*9150*/  BSYNC B0 ;  /* 0x0000000000007941 */ /* 0x000fea0003800000 */
.L_x_1598:
[----:B------:R-:W-:Y:S05]  /*9160*/  BRA.DIV ~URZ, `(.L_x_1600) ;  /* 0x000170d27f007947 */ /* 0x000fea000b800000 */
[----:B-1----:R1:W2:Y:S04]  /*9170*/  SHFL.IDX PT, R4, R6, 0x3, 0x1c1f ;  /* 0x007c1f0006047f89 */ /* 0x0022a800000e0000 */
[----:B----4-:R1:W4:Y:S02]  /*9180*/  SHFL.IDX PT, R0, R12, 0x3, 0x1c1f ;  /* 0x007c1f000c007f89 */ /* 0x01032400000e0000 */
.L_x_1763:
[----:B---3--:R-:W3:Y:S04]  /*9190*/  LDL.64 R104, [R1] ;  /* 0x0000000001687983 */ /* 0x008ee80000100a00 */
[----:B----4-:R-:W4:Y:S04]  /*91a0*/  LDL R99, [R1+0x8] ;  /* 0x0000080001637983 */ /* 0x010f280000100800 */
[----:B--2---:R-:W2:Y:S04]  /*91b0*/  LDL R103, [R1+0x14] ;  /* 0x0000140001677983 */ /* 0x004ea80000100800 */
[----:B------:R-:W2:Y:S04]  /*91c0*/  LDL R101, [R1+0x88] ;  /* 0x0000880001657983 */ /* 0x000ea80000100800 */
[----:B------:R-:W2:Y:S01]  /*91d0*/  LDL R100, [R1+0x84] ;  /* 0x0000840001647983 */ /* 0x000ea20000100800 */
[----:B------:R-:W-:-:S04]  /*91e0*/  IADD3 R2, R5, 0x60, RZ ;  /* 0x0000006005027810 */ /* 0x000fc80007ffe0ff */
[----:B------:R-:W-:-:S13]  /*91f0*/  ISETP.GE.AND P0, PT, R2, R38, PT ;  /* 0x000000260200720c */ /* 0x000fda0003f06270 */
[----:B------:R-:W-:Y:S01]  /*9200*/  @!P0 LEA R8, P2, R252, R0, 0x1 ;  /* 0x00000000fc088211 */ /* 0x000fe200078408ff */
[----:B-----5:R-:W-:-:S05]  /*9210*/  IMAD.WIDE.U32 R14, R13, c[0x0][0x2b0], RZ ;  /* 0x0000ac000d0e7a25 */ /* 0x020fca00078e00ff */
[----:B------:R1:W-:Y:S01]  /*9220*/  STL.64 [R1+0x40], R14 ;  /* 0x0000400e01007387 */ /* 0x0003e20000100a00 */
[----:B---3--:R-:W-:-:S04]  /*9230*/  @!P0 LEA R10, P1, R104, R0, 0x1 ;  /* 0x00000000680a8211 */ /* 0x008fc800078208ff */
[----:B------:R-:W-:Y:S02]  /*9240*/  @!P0 LEA.HI.X R11, R104, R4, R105, 0x1, P1 ;  /* 0x00000004680b8211 */ /* 0x000fe400008f0c69 */
[----:B----4-:R-:W-:Y:S01]  /*9250*/  @!P0 LEA R2, P1, R99, R0, 0x1 ;  /* 0x0000000063028211 */ /* 0x010fe200078208ff */
[----:B--2---:R-:W-:Y:S01]  /*9260*/  @!P0 IMAD.SHL.U32 R0, R103, 0x2, RZ ;  /* 0x0000000267008824 */ /* 0x004fe200078e00ff */
[----:B------:R-:W-:-:S04]  /*9270*/  @!P0 LEA.HI.X R9, R252, R4, R101, 0x1, P2 ;  /* 0x00000004fc098211 */ /* 0x000fc800010f0c65 */
[----:B------:R-:W-:Y:S01]  /*9280*/  @!PT LDS RZ, [RZ] ;  /* 0x00000000fffff984 */ /* 0x000fe20000000800 */
[----:B------:R-:W-:Y:S01]  /*9290*/  @!PT LDS RZ, [RZ] ;  /* 0x00000000fffff984 */ /* 0x000fe20000000800 */
[----:B------:R-:W-:Y:S01]  /*92a0*/  @!PT LDS RZ, [RZ] ;  /* 0x00000000fffff984 */ /* 0x000fe20000000800 */
[----:B------:R2:W-:Y:S01]  /*92b0*/  @!P0 LDGSTS.E.BYPASS.LTC128B.128 [R0+0x7880], [R10.64], !P5 ;  /* 0x078800000a008fae */ /* 0x0005e2000e901d48 */
[----:B------:R-:W-:-:S03]  /*92c0*/  @!P0 LEA.HI.X R3, R99, R4, R100, 0x1, P1 ;  /* 0x0000000463038211 */ /* 0x000fc600008f0c64 */
[----:B------:R2:W-:Y:S04]  /*92d0*/  @!P0 LDGSTS.E.BYPASS.LTC128B.128 [R0+0x9880], [R8.64], !P4 ;  /* 0x0988000008008fae */ /* 0x0005e8000e101d48 */
[----:B------:R2:W-:Y:S04]  /*92e0*/  @!P0 LDGSTS.E.BYPASS.LTC128B.128 [R0+0xb880], [R2.64], !P3 ;  /* 0x0b88000002008fae */ /* 0x0005e8000d901d48 */
[----:B------:R-:W0:Y:S01]  /*92f0*/  LDGDEPBAR ;  /* 0x00000000000079af */ /* 0x000e220000000000 */
[----:B--2---:R-:W-:-:S05]  /*9300*/  SHF.R.S32.HI R0, RZ, 0x1f, R13 ;  /* 0x0000001fff007819 */ /* 0x004fca000001140d */
[----:B------:R-:W-:-:S04]  /*9310*/  IMAD R0, R0, c[0x0][0x2b0], RZ ;  /* 0x0000ac0000007a24 */ /* 0x000fc800078e02ff */
[----:B------:R-:W-:-:S04]  /*9320*/  IMAD R0, R13, c[0x0][0x2b4], R0 ;  /* 0x0000ad000d007a24 */ /* 0x000fc800078e0200 */
[----:B-1----:R-:W-:-:S05]  /*9330*/  IMAD.IADD R6, R15, 0x1, R0 ;  /* 0x000000010f067824 */ /* 0x002fca00078e0200 */
        /* <DEDUP_REMOVED lines=8> */
[----:B------:R-:W-:Y:S01]  /*93c0*/  ISETP.NE.AND P6, PT, R0, 0x1, PT ;  /* 0x000000010000780c */ /* 0x000fe20003fc5270 */
[----:B------:R-:W-:-:S02]  /*93d0*/  IMAD.IADD R2, R251, 0x1, R134 ;  /* 0x00000001fb027824 */ /* 0x000fc400078e0286 */
[----:B------:R-:W-:-:S03]  /*93e0*/  IMAD.MOV.U32 R219, RZ, RZ, RZ ;  /* 0x000000ffffdb7224 */ /* 0x000fc600078e00ff */
[C---:B--2---:R-:W-:Y:S01]  /*93f0*/  ISETP.GE.AND P0, PT, R2.reuse, R12, PT ;  /* 0x0000000c0200720c */ /* 0x044fe20003f06270 */
[----:B---3--:R-:W-:-:S03]  /*9400*/  IMAD.IADD R2, R2, 0x1, R16 ;  /* 0x0000000102027824 */ /* 0x008fc600078e0210 */
[----:B------:R-:W-:-:S03]  /*9410*/  ISETP.GT.OR P0, PT, R251, 0x2f, P0 ;  /* 0x0000002ffb00780c */ /* 0x000fc60000704670 */
[----:B------:R-:W-:-:S04]  /*9420*/  @P6 IMAD.HI.U32 R3, R2, c[0x0][0x2bc], RZ ;  /* 0x0000af0002036a27 */ /* 0x000fc800078e00ff */
[----:B------:R-:W-:Y:S01]  /*9430*/  IMAD.MOV.U32 R0, RZ, RZ, R2 ;  /* 0x000000ffff007224 */ /* 0x000fe200078e0002 */
[----:B------:R-:W-:-:S05]  /*9440*/  @P6 SHF.R.U32.HI R0, RZ, c[0x0][0x2c0], R3 ;  /* 0x0000b000ff006a19 */ /* 0x000fca0000011603 */
        /* <DEDUP_REMOVED lines=14> */
[----:B------:R-:W-:Y:S01]  /*9530*/  IMAD R8, R88, c[0x0][0x1ec], R11 ;  /* 0x00007b0058087a24 */ /* 0x000fe200078e020b */
[----:B-1----:R-:W-:Y:S01]  /*9540*/  SHF.R.S32.HI R102, RZ, 0x1f, R6 ;  /* 0x0000001fff667819 */ /* 0x002fe20000011406 */
[----:B------:R-:W-:-:S03]  /*9550*/  IMAD R133, R135, -0x30, R12 ;  /* 0xffffffd087857824 */ /* 0x000fc600078e020c */
[----:B------:R-:W-:Y:S02]  /*9560*/  LEA.HI R102, R102, R6, RZ, 0x2 ;  /* 0x0000000666667211 */ /* 0x000fe400078f10ff */
[----:B------:R-:W-:Y:S02]  /*9570*/  IMNMX R6, R133, 0x30, PT ;  /* 0x0000003085067817 */ /* 0x000fe40003800200 */
[----:B------:R-:W-:-:S05]  /*9580*/  SHF.R.S32.HI R102, RZ, 0x2, R102 ;  /* 0x00000002ff667819 */ /* 0x000fca0000011466 */
[----:B------:R-:W-:-:S05]  /*9590*/  IMAD.IADD R6, R6, 0x1, -R102 ;  /* 0x0000000106067824 */ /* 0x000fca00078e0a66 */
[----:B------:R-:W-:Y:S01]  /*95a0*/  ISETP.GE.AND P1, PT, R6, 0x1, PT ;  /* 0x000000010600780c */ /* 0x000fe20003f26270 */
[----:B------:R-:W-:Y:S04]  /*95b0*/  STL.64 [R1+0x38], R10 ;  /* 0x0000380a01007387 */ /* 0x000fe80000100a00 */
[----:B------:R-:W-:Y:S08]  /*95c0*/  STL [R1+0x48], R8 ;  /* 0x0000480801007387 */ /* 0x000ff00000100800 */
[----:B------:R-:W-:-:S02]  /*95d0*/  @P1 ISETP.GE.AND P2, PT, R104, c[0x0][0x1d4], PT ;  /* 0x0000750068001a0c */ /* 0x000fc40003f46270 */
[----:B------:R-:W-:Y:S02]  /*95e0*/  @P1 ISETP.GE.AND P4, PT, R252, c[0x0][0x1d4], PT ;  /* 0x00007500fc001a0c */ /* 0x000fe40003f86270 */
        /* <DEDUP_REMOVED lines=14> */
[----:B------:R-:W-:Y:S01]  /*96d0*/  @P1 LEA R10, P3, R252, R3, 0x1 ;  /* 0x00000003fc0a1211 */ /* 0x000fe200078608ff */
[----:B----4-:R-:W-:Y:S01]  /*96e0*/  @P1 IMAD.SHL.U32 R0, R103, 0x2, RZ ;  /* 0x0000000267001824 */ /* 0x010fe200078e00ff */
[----:B------:R-:W-:-:S04]  /*96f0*/  ISETP.GE.AND P0, PT, R6, 0x21, PT ;  /* 0x000000210600780c */ /* 0x000fc80003f06270 */
[----:B------:R1:W-:Y:S01]  /*9700*/  @P1 LDGSTS.E.BYPASS.LTC128B.128 [R0+0x3c80], [R8.64], !P2 ;  /* 0x03c8000008001fae */ /* 0x0003e2000d101d48 */
[----:B------:R-:W-:Y:S02]  /*9710*/  @P1 ISETP.GE.AND P2, PT, R99, c[0x0][0x1d4], PT ;  /* 0x0000750063001a0c */ /* 0x000fe40003f46270 */
[----:B------:R-:W-:-:S05]  /*9720*/  @P1 LEA.HI.X R11, R252, R4, R101, 0x1, P3 ;  /* 0x00000004fc0b1211 */ /* 0x000fca00018f0c65 */
[----:B------:R3:W-:Y:S01]  /*9730*/  @P1 LDGSTS.E.BYPASS.LTC128B.128 [R0+0x4880], [R10.64], !P4 ;  /* 0x048800000a001fae */ /* 0x0007e2000e101d48 */
[----:B------:R-:W-:Y:S02]  /*9740*/  @P0 ISETP.GE.AND P4, PT, R104, c[0x0][0x1d4], PT ;  /* 0x0000750068000a0c */ /* 0x000fe40003f86270 */
[----:B-1----:R-:W-:-:S04]  /*9750*/  @P1 LEA R8, P3, R99, R3, 0x1 ;  /* 0x0000000363081211 */ /* 0x002fc800078608ff */
[----:B------:R-:W-:Y:S02]  /*9760*/  @P1 LEA.HI.X R9, R99, R4, R100, 0x1, P3 ;  /* 0x0000000463091211 */ /* 0x000fe400018f0c64 */
[----:B------:R-:W-:-:S03]  /*9770*/  @P0 ISETP.GE.AND P3, PT, R252, c[0x0][0x1d4], PT ;  /* 0x00007500fc000a0c */ /* 0x000fc60003f66270 */
[----:B------:R1:W-:Y:S01]  /*9780*/  @P1 LDGSTS.E.BYPASS.LTC128B.128 [R0+0x5480], [R8.64], !P2 ;  /* 0x0548000008001fae */ /* 0x0003e2000d101d48 */
[----:B------:R-:W-:Y:S02]  /*9790*/  @P0 ISETP.GE.AND P2, PT, R99, c[0x0][0x1d4], PT ;  /* 0x0000750063000a0c */ /* 0x000fe40003f46270 */
[----:B---3--:R-:W-:-:S04]  /*97a0*/  @P0 LEA R10, P5, R104, R2, 0x1 ;  /* 0x00000002680a0211 */ /* 0x008fc800078a08ff */
[----:B-----5:R-:W-:Y:S02]  /*97b0*/  @P0 LEA.HI.X R11, R104, R5, R105, 0x1, P5 ;  /* 0x00000005680b0211 */ /* 0x020fe400028f0c69 */
[----:B-1----:R-:W-:Y:S01]  /*97c0*/  @P0 LEA R8, P1, R252, R2, 0x1 ;  /* 0x00000002fc080211 */ /* 0x002fe200078208ff */
[----:B------:R-:W-:-:S03]  /*97d0*/  @P0 IMAD.SHL.U32 R0, R103, 0x2, RZ ;  /* 0x0000000267000824 */ /* 0x000fc600078e00ff */
[-C--:B------:R-:W-:Y:S02]  /*97e0*/  @P0 LEA.HI.X R9, R252, R5.reuse, R101, 0x1, P1 ;  /* 0x00000005fc090211 */ /* 0x080fe400008f0c65 */
[C---:B------:R-:W-:Y:S01]  /*97f0*/  @P0 LEA R2, P1, R99.reuse, R2, 0x1 ;  /* 0x0000000263020211 */ /* 0x040fe200078208ff */
[----:B------:R1:W-:Y:S03]  /*9800*/  @P0 LDGSTS.E.BYPASS.LTC128B.128 [R0+0x4480], [R10.64], !P4 ;  /* 0x044800000a000fae */ /* 0x0003e6000e101d48 */
[----:B------:R-:W-:Y:S01]  /*9810*/  @P0 LEA.HI.X R3, R99, R5, R100, 0x1, P1 ;  /* 0x0000000563030211 */ /* 0x000fe200008f0c64 */
        /* <DEDUP_REMOVED lines=8> */
.L_x_1601:
[----:B------:R-:W2:Y:S01]  /*98a0*/  LDL R106, [R1+0x60] ;  /* 0x00006000016a7983 */ /* 0x000ea20000100800 */
[----:B------:R-:W-:Y:S01]  /*98b0*/  ULDC.U8 UR4, c[0x0][0x298] ;  /* 0x0000a60000047ab9 */ /* 0x000fe20000000000 */
[----:B-1----:R-:W-:Y:S01]  /*98c0*/  SHF.R.S32.HI R0, RZ, 0x1f, R129 ;  /* 0x0000001fff007819 */ /* 0x002fe20000011481 */
[C---:B------:R-:W-:Y:S01]  /*98d0*/  IMAD.WIDE.U32 R4, R129.reuse, c[0x0][0x280], RZ ;  /* 0x0000a00081047a25 */ /* 0x040fe200078e00ff */
        /* <DEDUP_REMOVED lines=59> */
[----:B------:R-:W-:-:S11]  /*9c90*/  ISETP.GE.AND P2, PT, R166, c[0x0][0x27c], PT ;  /* 0x00009f00a6007a0c */ /* 0x000fd60003f46270 */
[C---:B------:R-:W-:Y:S01]  /*9ca0*/  @!P0 IMAD.SHL.U32 R0, R169.reuse, 0x2, RZ ;  /* 0x00000002a9008824 */ /* 0x040fe200078e00ff */
[----:B-----5:R-:W-:Y:S01]  /*9cb0*/  @!P0 SHF.L.U64.HI R6, R169, 0x1, R81 ;  /* 0x00000001a9068819 */ /* 0x020fe20000010251 */
[----:B------:R-:W-:Y:S01]  /*9cc0*/  CS2R R24, SRZ ;  /* 0x0000000000187805 */ /* 0x000fe2000001ff00 */
[----:B------:R-:W-:Y:S02]  /*9cd0*/  @!P2 IMAD.SHL.U32 R14, R166, 0x2, RZ ;  /* 0x00000002a60ea824 */ /* 0x000fe400078e00ff */
[-C--:B---3--:R-:W-:Y:S02]  /*9ce0*/  @!P0 IADD3 R8, P3, R4, R0.reuse, RZ ;  /* 0x0000000004088210 */ /* 0x088fe40007f7e0ff */
[----:B------:R-:W-:-:S03]  /*9cf0*/  @!P0 IADD3 R12, P1, R2, R0, RZ ;  /* 0x00000000020c8210 */ /* 0x000fc60007f3e0ff */
[--C-:B----4-:R-:W-:Y:S01]  /*9d00*/  @!P0 IMAD.X R9, R5, 0x1, R6.reuse, P3 ;  /* 0x0000000105098824 */ /* 0x110fe200018e0606 */
[----:B------:R-:W-:Y:S01]  /*9d10*/  ISETP.GE.AND P3, PT, R168, c[0x0][0x27c], PT ;  /* 0x00009f00a8007a0c */ /* 0x000fe20003f66270 */
[----:B-1----:R-:W-:Y:S01]  /*9d20*/  @!P0 IMAD.X R13, R3, 0x1, R6, P1 ;  /* 0x00000001030d8824 */ /* 0x002fe200008e0606 */
[----:B------:R-:W-:Y:S02]  /*9d30*/  ISETP.GE.AND P1, PT, R115, c[0x0][0x27c], PT ;  /* 0x00009f0073007a0c */ /* 0x000fe40003f26270 */
[----:B------:R1:W5:Y:S01]  /*9d40*/  @!P0 LD.E.64 R26, [R8.64] ;  /* 0x00000008081a8980 */ /* 0x000362000c101b00 */
[----:B------:R-:W-:Y:S02]  /*9d50*/  @!P2 SHF.L.U64.HI R0, R166, 0x1, R80 ;  /* 0x00000001a600a819 */ /* 0x000fe40000010250 */
[----:B------:R-:W-:Y:S01]  /*9d60*/  @!P2 IADD3 R10, P4, R4, R14, RZ ;  /* 0x0000000e040aa210 */ /* 0x000fe20007f9e0ff */
[----:B------:R2:W5:Y:S01]  /*9d70*/  @!P0 LD.E.64 R24, [R12.64] ;  /* 0x000000080c188980 */ /* 0x000562000c101b00 */
[----:B------:R-:W-:Y:S01]  /*9d80*/  CS2R R32, SRZ ;  /* 0x0000000000207805 */ /* 0x000fe2000001ff00 */
[----:B------:R-:W-:-:S02]  /*9d90*/  CS2R R28, SRZ ;  /* 0x00000000001c7805 */ /* 0x000fc4000001ff00 */
[----:B------:R-:W-:Y:S01]  /*9da0*/  @!P2 IMAD.X R11, R5, 0x1, R0, P4 ;  /* 0x00000001050ba824 */ /* 0x000fe200020e0600 */
[----:B------:R-:W-:-:S04]  /*9db0*/  @!P3 SHF.L.U64.HI R6, R168, 0x1, R79 ;  /* 0x00000001a806b819 */ /* 0x000fc8000001024f */
[----:B------:R3:W5:Y:S01]  /*9dc0*/  @!P2 LD.E.64 R28, [R10.64] ;  /* 0x000000080a1ca980 */ /* 0x000762000c101b00 */
[----:B-1----:R-:W-:-:S05]  /*9dd0*/  @!P2 IADD3 R8, P0, R2, R14, RZ ;  /* 0x0000000e0208a210 */ /* 0x002fca0007f1e0ff */
[----:B------:R-:W-:Y:S02]  /*9de0*/  @!P2 IMAD.X R9, R3, 0x1, R0, P0 ;  /* 0x000000010309a824 */ /* 0x000fe400000e0600 */
[----:B------:R-:W-:-:S03]  /*9df0*/  @!P3 IMAD.SHL.U32 R0, R168, 0x2, RZ ;  /* 0x00000002a800b824 */ /* 0x000fc600078e00ff */
[----:B------:R1:W5:Y:S02]  /*9e00*/  @!P2 LD.E.64 R32, [R8.64] ;  /* 0x000000080820a980 */ /* 0x000364000c101b00 */
[----:B------:R-:W-:-:S05]  /*9e10*/  @!P3 IADD3 R18, P0, R4, R0, RZ ;  /* 0x000000000412b210 */ /* 0x000fca0007f1e0ff */
[----:B------:R-:W-:Y:S01]  /*9e20*/  @!P3 IMAD.X R19, R5, 0x1, R6, P0 ;  /* 0x000000010513b824 */ /* 0x000fe200000e0606 */
[----:B------:R-:W-:Y:S01]  /*9e30*/  @!P3 IADD3 R16, P2, R2, R0, RZ ;  /* 0x000000000210b210 */ /* 0x000fe20007f5e0ff */
[C---:B-1----:R-:W-:Y:S01]  /*9e40*/  @!P1 IMAD.SHL.U32 R8, R115.reuse, 0x2, RZ ;  /* 0x0000000273089824 */ /* 0x042fe200078e00ff */
[----:B------:R-:W-:-:S04]  /*9e50*/  @!P1 SHF.L.U64.HI R9, R115, 0x1, R78 ;  /* 0x0000000173099819 */ /* 0x000fc8000001024e */
[----:B------:R-:W-:-:S05]  /*9e60*/  @!P1 IADD3 R14, P0, R4, R8, RZ ;  /* 0x00000008040e9210 */ /* 0x000fca0007f1e0ff */
[----:B------:R-:W-:Y:S01]  /*9e70*/  @!P1 IMAD.X R15, R5, 0x1, R9, P0 ;  /* 0x00000001050f9824 */ /* 0x000fe200000e0609 */
[----:B--2---:R-:W-:Y:S01]  /*9e80*/  @!P1 IADD3 R12, P0, R2, R8, RZ ;  /* 0x00000008020c9210 */ /* 0x004fe20007f1e0ff */
[----:B------:R-:W-:Y:S01]  /*9e90*/  @!P3 IMAD.X R17, R3, 0x1, R6, P2 ;  /* 0x000000010311b824 */ /* 0x000fe200010e0606 */
[----:B------:R-:W-:-:S03]  /*9ea0*/  ISETP.GE.AND P2, PT, R164, c[0x0][0x27c], PT ;  /* 0x00009f00a4007a0c */ /* 0x000fc60003f46270 */
[----:B------:R-:W-:Y:S01]  /*9eb0*/  @!P1 IMAD.X R13, R3, 0x1, R9, P0 ;  /* 0x00000001030d9824 */ /* 0x000fe200000e0609 */
[----:B------:R-:W-:Y:S01]  /*9ec0*/  ISETP.GE.AND P0, PT, R167, c[0x0][0x27c], PT ;  /* 0x00009f00a7007a0c */ /* 0x000fe20003f06270 */
[----:B---3--:R-:W-:Y:S01]  /*9ed0*/  CS2R R10, SRZ ;  /* 0x00000000000a7805 */ /* 0x008fe2000001ff00 */
[----:B------:R-:W-:-:S07]  /*9ee0*/  CS2R R8, SRZ ;  /* 0x0000000000087805 */ /* 0x000fce000001ff00 */
[----:B------:R-:W-:-:S04]  /*9ef0*/  @!P2 IMAD.WIDE R22, R164, 0x2, R4 ;  /* 0x00000002a416a825 */ /* 0x000fc800078e0204 */
[----:B------:R-:W-:Y:S01]  /*9f00*/  @!P2 IMAD.WIDE R20, R164, 0x2, R2 ;  /* 0x00000002a414a825 */ /* 0x000fe200078e0202 */
[----:B------:R1:W5:Y:S03]  /*9f10*/  @!P2 LD.E.64 R10, [R22.64] ;  /* 0x00000008160aa980 */ /* 0x000366000c101b00 */
        /* <DEDUP_REMOVED lines=10> */
[----:B------:R-:W-:Y:S01]  /*9fc0*/  CS2R R46, SRZ ;  /* 0x00000000002e7805 */ /* 0x000fe2000001ff00 */
[----:B------:R-:W-:Y:S01]  /*9fd0*/  CS2R R48, SRZ ;  /* 0x0000000000307805 */ /* 0x000fe2000001ff00 */
[----:B------:R-:W-:Y:S01]  /*9fe0*/  @!P0 IMAD.X R3, R3, 0x1, R6, P2 ;  /* 0x0000000103038824 */ /* 0x000fe200010e0606 */
[----:B------:R1:W5:Y:S04]  /*9ff0*/  @!P3 LD.E.64 R34, [R18.64] ;  /* 0x000000081222b980 */ /* 0x000368000c101b00 */
[----:B------:R1:W5:Y:S04]  /*a000*/  @!P3 LD.E.64 R36, [R16.64] ;  /* 0x000000081024b980 */ /* 0x000368000c101b00 */
[----:B------:R1:W5:Y:S04]  /*a010*/  @!P1 LD.E.64 R40, [R14.64] ;  /* 0x000000080e289980 */ /* 0x000368000c101b00 */
[----:B------:R1:W5:Y:S04]  /*a020*/  @!P1 LD.E.64 R42, [R12.64] ;  /* 0x000000080c2a9980 */ /* 0x000368000c101b00 */
[----:B------:R1:W5:Y:S04]  /*a030*/  @!P0 LD.E.64 R46, [R4.64] ;  /* 0x00000008042e8980 */ /* 0x000368000c101b00 */
[----:B------:R1:W5:Y:S02]  /*a040*/  @!P0 LD.E.64 R48, [R2.64] ;  /* 0x0000000802308980 */ /* 0x000364000c101b00 */
.L_x_1605:
[----:B--2---:R-:W-:Y:S05]  /*a050*/  BSYNC B0 ;  /* 0x0000000000007941 */ /* 0x004fea0003800000 */
.L_x_1604:
        /* <DEDUP_REMOVED lines=57> */
[----:B------:R-:W-:-:S11]  /*a3f0*/  ISETP.GE.AND P2, PT, R166, c[0x0][0x27c], PT ;  /* 0x00009f00a6007a0c */ /* 0x000fd60003f46270 */
[C---:B------:R-:W-:Y:S01]  /*a400*/  @!P0 IMAD.SHL.U32 R0, R169.reuse, 0x2, RZ ;  /* 0x00000002a9008824 */ /* 0x040fe200078e00ff */
[----:B------:R-:W-:Y:S01]  /*a410*/  @!P0 SHF.L.U64.HI R6, R169, 0x1, R81 ;  /* 0x00000001a9068819 */ /* 0x000fe20000010251 */
[----:B------:R-:W-:Y:S01]  /*a420*/  CS2R R50, SRZ ;  /* 0x0000000000327805 */ /* 0x000fe2000001ff00 */
[----:B------:R-:W-:Y:S02]  /*a430*/  @!P2 IMAD.SHL.U32 R18, R166, 0x2, RZ ;  /* 0x00000002a612a824 */ /* 0x000fe400078e00ff */
[-C--:B------:R-:W-:Y:S02]  /*a440*/  @!P0 IADD3 R12, P3, R4, R0.reuse, RZ ;  /* 0x00000000040c8210 */ /* 0x080fe40007f7e0ff */
[----:B------:R-:W-:-:S03]  /*a450*/  @!P0 IADD3 R16, P1, R2, R0, RZ ;  /* 0x0000000002108210 */ /* 0x000fc60007f3e0ff */
[--C-:B------:R-:W-:Y:S01]  /*a460*/  @!P0 IMAD.X R13, R5, 0x1, R6.reuse, P3 ;  /* 0x00000001050d8824 */ /* 0x100fe200018e0606 */
[----:B------:R-:W-:Y:S01]  /*a470*/  ISETP.GE.AND P3, PT, R168, c[0x0][0x27c], PT ;  /* 0x00009f00a8007a0c */ /* 0x000fe20003f66270 */
[----:B------:R-:W-:Y:S01]  /*a480*/  @!P0 IMAD.X R17, R3, 0x1, R6, P1 ;  /* 0x0000000103118824 */ /* 0x000fe200008e0606 */
[----:B------:R-:W-:Y:S02]  /*a490*/  ISETP.GE.AND P1, PT, R115, c[0x0][0x27c], PT ;  /* 0x00009f0073007a0c */ /* 0x000fe40003f26270 */
[----:B------:R1:W5:Y:S01]  /*a4a0*/  @!P0 LD.E.64 R52, [R12.64] ;  /* 0x000000080c348980 */ /* 0x000362000c101b00 */
[----:B------:R-:W-:Y:S02]  /*a4b0*/  @!P2 SHF.L.U64.HI R0, R166, 0x1, R80 ;  /* 0x00000001a600a819 */ /* 0x000fe40000010250 */
[----:B------:R-:W-:Y:S01]  /*a4c0*/  @!P2 IADD3 R14, P4, R4, R18, RZ ;  /* 0x00000012040ea210 */ /* 0x000fe20007f9e0ff */
[----:B------:R2:W5:Y:S01]  /*a4d0*/  @!P0 LD.E.64 R50, [R16.64] ;  /* 0x0000000810328980 */ /* 0x000562000c101b00 */
[----:B------:R-:W-:Y:S01]  /*a4e0*/  CS2R R56, SRZ ;  /* 0x0000000000387805 */ /* 0x000fe2000001ff00 */
[----:B------:R-:W-:-:S02]  /*a4f0*/  CS2R R54, SRZ ;  /* 0x0000000000367805 */ /* 0x000fc4000001ff00 */
[----:B------:R-:W-:-:S03]  /*a500*/  @!P2 IMAD.X R15, R5, 0x1, R0, P4 ;  /* 0x00000001050fa824 */ /* 0x000fc600020e0600 */
[----:B------:R-:W-:Y:S02]  /*a510*/  @!P1 IMAD.SHL.U32 R6, R115, 0x2, RZ ;  /* 0x0000000273069824 */ /* 0x000fe400078e00ff */
[----:B------:R3:W5:Y:S01]  /*a520*/  @!P2 LD.E.64 R54, [R14.64] ;  /* 0x000000080e36a980 */ /* 0x000762000c101b00 */
[----:B-1----:R-:W-:-:S05]  /*a530*/  @!P2 IADD3 R12, P0, R2, R18, RZ ;  /* 0x00000012020ca210 */ /* 0x002fca0007f1e0ff */
[----:B------:R-:W-:Y:S02]  /*a540*/  @!P2 IMAD.X R13, R3, 0x1, R0, P0 ;  /* 0x00000001030da824 */ /* 0x000fe400000e0600 */
[----:B------:R-:W-:-:S03]  /*a550*/  @!P3 IMAD.SHL.U32 R0, R168, 0x2, RZ ;  /* 0x00000002a800b824 */ /* 0x000fc600078e00ff */
[----:B------:R1:W5:Y:S02]  /*a560*/  @!P2 LD.E.64 R56, [R12.64] ;  /* 0x000000080c38a980 */ /* 0x000364000c101b00 */
[-C--:B------:R-:W-:Y:S02]  /*a570*/  @!P3 IADD3 R18, P0, R4, R0.reuse, RZ ;  /* 0x000000000412b210 */ /* 0x080fe40007f1e0ff */
[----:B--2---:R-:W-:Y:S02]  /*a580*/  @!P3 IADD3 R16, P2, R2, R0, RZ ;  /* 0x000000000210b210 */ /* 0x004fe40007f5e0ff */
[----:B-1----:R-:W-:Y:S02]  /*a590*/  @!P3 SHF.L.U64.HI R12, R168, 0x1, R79 ;  /* 0x00000001a80cb819 */ /* 0x002fe4000001024f */
[----:B------:R-:W-:-:S03]  /*a5a0*/  @!P1 SHF.L.U64.HI R13, R115, 0x1, R78 ;  /* 0x00000001730d9819 */ /* 0x000fc6000001024e */
[--C-:B------:R-:W-:Y:S01]  /*a5b0*/  @!P3 IMAD.X R19, R5, 0x1, R12.reuse, P0 ;  /* 0x000000010513b824 */ /* 0x100fe200000e060c */
[----:B---3--:R-:W-:Y:S01]  /*a5c0*/  @!P1 IADD3 R14, P0, R4, R6, RZ ;  /* 0x00000006040e9210 */ /* 0x008fe20007f1e0ff */
[----:B------:R-:W-:-:S04]  /*a5d0*/  @!P3 IMAD.X R17, R3, 0x1, R12, P2 ;  /* 0x000000010311b824 */ /* 0x000fc800010e060c */
[----:B------:R-:W-:Y:S01]  /*a5e0*/  @!P1 IMAD.X R15, R5, 0x1, R13, P0 ;  /* 0x00000001050f9824 */ /* 0x000fe200000e060d */
[----:B------:R-:W-:Y:S02]  /*a5f0*/  @!P1 IADD3 R12, P0, R2, R6, RZ ;  /* 0x00000006020c9210 */ /* 0x000fe40007f1e0ff */
[----:B------:R-:W-:-:S03]  /*a600*/  ISETP.GE.AND P2, PT, R164, c[0x0][0x27c], PT ;  /* 0x00009f00a4007a0c */ /* 0x000fc60003f46270 */
[----:B------:R-:W-:Y:S01]  /*a610*/  @!P1 IMAD.X R13, R3, 0x1, R13, P0 ;  /* 0x00000001030d9824 */ /* 0x000fe200000e060d */
[----:B------:R-:W-:Y:S01]  /*a620*/  ISETP.GE.AND P0, PT, R167, c[0x0][0x27c], PT ;  /* 0x00009f00a7007a0c */ /* 0x000fe20003f06270 */
[----:B------:R-:W-:Y:S01]  /*a630*/  CS2R R30, SRZ ;  /* 0x00000000001e7805 */ /* 0x000fe2000001ff00 */
        /* <DEDUP_REMOVED lines=15> */
[----:B------:R3:W5:Y:S01]  /*a730*/  @!P1 LD.E.64 R58, [R14.64] ;  /* 0x000000080e3a9980 */ /* 0x000762000c101b00 */
[----:B-1----:R-:W-:-:S03]  /*a740*/  CS2R R22, SRZ ;  /* 0x0000000000167805 */ /* 0x002fc6000001ff00 */
[----:B------:R3:W5:Y:S01]  /*a750*/  @!P1 LD.E.64 R60, [R12.64] ;  /* 0x000000080c3c9980 */ /* 0x000762000c101b00 */
[----:B--2---:R-:W-:-:S03]  /*a760*/  CS2R R20, SRZ ;  /* 0x0000000000147805 */ /* 0x004fc6000001ff00 */
[----:B------:R3:W5:Y:S04]  /*a770*/  @!P0 LD.E.64 R66, [R4.64] ;  /* 0x0000000804428980 */ /* 0x000768000c101b00 */
[----:B------:R3:W5:Y:S04]  /*a780*/  @!P3 LD.E.64 R22, [R16.64] ;  /* 0x000000081016b980 */ /* 0x000768000c101b00 */
[----:B------:R3:W5:Y:S04]  /*a790*/  @!P3 LD.E.64 R20, [R18.64] ;  /* 0x000000081214b980 */ /* 0x000768000c101b00 */
[----:B------:R3:W5:Y:S02]  /*a7a0*/  @!P0 LD.E.64 R62, [R2.64] ;  /* 0x00000008023e8980 */ /* 0x000764000c101b00 */
.L_x_1607:
[----:B---34-:R-:W-:Y:S05]  /*a7b0*/  BSYNC B0 ;  /* 0x0000000000007941 */ /* 0x018fea0003800000 */
.L_x_1606:
[----:B-----5:R-:W-:Y:S01]  /*a7c0*/  IMAD.MOV.U32 R0, RZ, RZ, R66 ;  /* 0x000000ffff007224 */ /* 0x020fe200078e0042 */
[----:B------:R-:W-:-:S04]  /*a7d0*/  DEPBAR.LE SB0, 0x1 ;  /* 0x000080400000791a */ /* 0x000fc80000000000 */
[----:B------:R-:W-:Y:S01]  /*a7e0*/  IMAD.MOV.U32 R4, RZ, RZ, R67 ;  /* 0x000000ffff047224 */ /* 0x000fe200078e0043 */
        /* <DEDUP_REMOVED lines=47> */
[----:B------:R-:W1:Y:S01]  /*aae0*/  LDS.128 R12, [R246+0x4800] ;  /* 0x00480000f60c7984 */ /* 0x000e620000000c00 */
        /* <DEDUP_REMOVED lines=9> */
[----:B------:R-:W-:Y:S02]  /*ab80*/  LOP3.LUT R17, R6, 0xffff0000, RZ, 0xc0, !PT ;  /* 0xffff000006117812 */ /* 0x000fe400078ec0ff */
        /* <DEDUP_REMOVED lines=35> */
.L_x_1611:
[----:B------:R-:W-:Y:S05]  /*adc0*/  BSYNC B0 ;  /* 0x0000000000007941 */ /* 0x000fea0003800000 */
.L_x_1610:
[----:B------:R-:W-:Y:S01]  /*add0*/  ISETP.GE.AND P0, PT, R169, c[0x0][0x27c], PT ;  /* 0x00009f00a9007a0c */ /* 0x000fe20003f06270 */
[----:B------:R-:W-:-:S12]  /*ade0*/  BSSY B0, `(.L_x_1612) ;  /* 0x0000030000007945 */ /* 0x000fd80003800000 */
[----:B------:R-:W-:Y:S05]  /*adf0*/  @P0 BRA `(.L_x_1613) ;  /* 0x000002e000000947 */ /* 0x000fea0003800000 */
[----:B-1----:R-:W1:Y:S01]  /*ae00*/  LDS.128 R8, [R247+0x4800] ;  /* 0x00480000f7087984 */ /* 0x002e620000000c00 */
        /* <DEDUP_REMOVED lines=45> */
.L_x_1613:
[----:B------:R-:W-:Y:S05]  /*b0e0*/  BSYNC B0 ;  /* 0x0000000000007941 */ /* 0x000fea0003800000 */
.L_x_1612:
        /* <DEDUP_REMOVED lines=49> */
.L_x_1615:
[----:B------:R-:W-:Y:S05]  /*b400*/  BSYNC B0 ;  /* 0x0000000000007941 */ /* 0x000fea0003800000 */
.L_x_1614:
        /* <DEDUP_REMOVED lines=49> */
.L_x_1617:
[----:B------:R-:W-:Y:S05]  /*b720*/  BSYNC B0 ;  /* 0x0000000000007941 */ /* 0x000fea0003800000 */
.L_x_1616:
        /* <DEDUP_REMOVED lines=49> */
.L_x_1619:
[----:B------:R-:W-:Y:S05]  /*ba40*/  BSYNC B0 ;  /* 0x0000000000007941 */ /* 0x000fea0003800000 */
.L_x_1618:
[----:B------:R-:W-:-:S13]  /*ba50*/  ISETP.GE.AND P0, PT, R167, c[0x0][0x27c], PT ;  /* 0x00009f00a7007a0c */ /* 0x000fda0003f06270 */
        /* <DEDUP_REMOVED lines=47> */
.L_x_1609:
[----:B------:R-:W-:Y:S05]  /*bd50*/  BSYNC B1 ;  /* 0x0000000000017941 */ /* 0x000fea0003800000 */
.L_x_1608:
[----:B------:R-:W-:-:S04]  /*bd60*/  IADD3 R0, R114, 0x40, RZ ;  /* 0x0000004072007810 */ /* 0x000fc80007ffe0ff */
[----:B------:R-:W-:-:S13]  /*bd70*/  ISETP.GE.AND P0, PT, R0, R19, PT ;  /* 0x000000130000720c */ /* 0x000fda0003f06270 */
[----:B------:R-:W-:Y:S05]  /*bd80*/  @P0 BRA `(.L_x_1620) ;  /* 0x0000490000000947 */ /* 0x000fea0003800000 */
        /* <DEDUP_REMOVED lines=49> */
.L_x_1622:
[----:B------:R-:W-:Y:S05]  /*c0a0*/  BSYNC B0 ;  /* 0x0000000000007941 */ /* 0x000fea0003800000 */
.L_x_1621:
        /* <DEDUP_REMOVED lines=49> */
.L_x_1624:
[----:B------:R-:W-:Y:S05]  /*c3c0*/  BSYNC B0 ;  /* 0x0000000000007941 */ /* 0x000fea0003800000 */
.L_x_1623:
        /* <DEDUP_REMOVED lines=49> */
.L_x_1626:
[----:B------:R-:W-:Y:S05]  /*c6e0*/  BSYNC B0 ;  /* 0x0000000000007941 */ /* 0x000fea0003800000 */
.L_x_1625:
        /* <DEDUP_REMOVED lines=49> */
.L_x_1628:
[----:B------:R-:W-:Y:S05]  /*ca00*/  BSYNC B0 ;  /* 0x0000000000007941 */ /* 0x000fea0003800000 */
.L_x_1627:
        /* <DEDUP_REMOVED lines=49> */
.L_x_1630:
[----:B------:R-:W-:Y:S05]  /*cd20*/  BSYNC B0 ;  /* 0x0000000000007941 */ /* 0x000fea0003800000 */
.L_x_1629:
        /* <DEDUP_REMOVED lines=49> */
.L_x_1603:
        /* <DEDUP_REMOVED lines=46> */
[----:B------:R-:W-:Y:S01]  /*d320*/  ISETP.GE.AND P1, PT, R112, c[0x0][0x27c], PT ;  /* 0x00009f0070007a0c */ /* 0x000fe20003f26270 */
[----:B------:R-:W-:Y:S01]  /*d330*/  CS2R R14, SRZ ;  /* 0x00000000000e7805 */ /* 0x000fe2000001ff00 */
[----:B------:R-:W-:Y:S01]  /*d340*/  CS2R R12, SRZ ;  /* 0x00000000000c7805 */ /* 0x000fe2000001ff00 */
[----:B------:R-:W-:Y:S01]  /*d350*/  CS2R R46, SRZ ;  /* 0x00000000002e7805 */ /* 0x000fe2000001ff00 */
[----:B------:R-:W-:-:S05]  /*d360*/  CS2R R44, SRZ ;  /* 0x00000000002c7805 */ /* 0x000fca000001ff00 */
[C---:B------:R-:W-:Y:S01]  /*d370*/  @!P0 IMAD.SHL.U32 R0, R108.reuse, 0x2, RZ ;  /* 0x000000026c008824 */ /* 0x040fe200078e00ff */
[----:B------:R-:W-:Y:S01]  /*d380*/  @!P0 SHF.L.U64.HI R8, R108, 0x1, R109 ;  /* 0x000000016c088819 */ /* 0x000fe2000001026d */
[----:B-----5:R-:W-:-:S03]  /*d390*/  @!P2 IMAD.SHL.U32 R6, R37, 0x8, RZ ;  /* 0x000000082506a824 */ /* 0x020fc600078e00ff */
[----:B---3--:R-:W-:Y:S01]  /*d3a0*/  @!P0 IADD3 R26, P3, R4, R0, RZ ;  /* 0x00000000041a8210 */ /* 0x008fe20007f7e0ff */
[----:B----4-:R-:W-:-:S03]  /*d3b0*/  @!P2 IMAD.WIDE R16, R6, 0x2, R4 ;  /* 0x000000020610a825 */ /* 0x010fc600078e0204 */
[----:B------:R-:W-:Y:S01]  /*d3c0*/  @!P0 IADD3.X R27, R5, R8, RZ, P3, !PT ;  /* 0x00000008051b8210 */ /* 0x000fe20001ffe4ff */
[----:B-1----:R-:W-:Y:S01]  /*d3d0*/  @!P2 IMAD.WIDE R10, R6, 0x2, R2 ;  /* 0x00000002060aa825 */ /* 0x002fe200078e0202 */
[----:B------:R-:W-:Y:S01]  /*d3e0*/  @!P0 IADD3 R24, P3, R2, R0, RZ ;  /* 0x0000000002188210 */ /* 0x000fe20007f7e0ff */
[----:B------:R1:W5:Y:S01]  /*d3f0*/  @!P2 LD.E.128 R20, [R16.64] ;  /* 0x000000081014a980 */ /* 0x000362000c101d00 */
[----:B------:R-:W-:Y:S01]  /*d400*/  @!P1 SHF.L.U32 R0, R36, 0x3, RZ ;  /* 0x0000000324009819 */ /* 0x000fe200000006ff */
[----:B------:R-:W-:Y:S01]  /*d410*/  CS2R R42, SRZ ;  /* 0x00000000002a7805 */ /* 0x000fe2000001ff00 */
[----:B------:R-:W-:Y:S01]  /*d420*/  CS2R R40, SRZ ;  /* 0x0000000000287805 */ /* 0x000fe2000001ff00 */
[----:B------:R-:W-:Y:S01]  /*d430*/  @!P0 IMAD.X R25, R3, 0x1, R8, P3 ;  /* 0x0000000103198824 */ /* 0x000fe200018e0608 */
[----:B------:R2:W5:Y:S01]  /*d440*/  @!P2 LD.E.128 R12, [R10.64] ;  /* 0x000000080a0ca980 */ /* 0x000562000c101d00 */
[----:B------:R-:W-:Y:S01]  /*d450*/  CS2R R18, SRZ ;  /* 0x0000000000127805 */ /* 0x000fe2000001ff00 */
[----:B------:R-:W-:Y:S01]  /*d460*/  CS2R R8, SRZ ;  /* 0x0000000000087805 */ /* 0x000fe2000001ff00 */
[----:B------:R-:W-:-:S04]  /*d470*/  @!P1 IMAD.WIDE R4, R0, 0x2, R4 ;  /* 0x0000000200049825 */ /* 0x000fc800078e0204 */
[----:B------:R-:W-:Y:S01]  /*d480*/  @!P1 IMAD.WIDE R28, R0, 0x2, R2 ;  /* 0x00000002001c9825 */ /* 0x000fe200078e0202 */
[----:B------:R3:W5:Y:S04]  /*d490*/  @!P1 LD.E.128 R44, [R4.64] ;  /* 0x00000008042c9980 */ /* 0x000768000c101d00 */
[----:B------:R3:W5:Y:S01]  /*d4a0*/  @!P1 LD.E.128 R40, [R28.64] ;  /* 0x000000081c289980 */ /* 0x000762000c101d00 */
[----:B-1----:R-:W-:Y:S01]  /*d4b0*/  CS2R R16, SRZ ;  /* 0x0000000000107805 */ /* 0x002fe2000001ff00 */
[----:B--2---:R-:W-:-:S05]  /*d4c0*/  CS2R R10, SRZ ;  /* 0x00000000000a7805 */ /* 0x004fca000001ff00 */
[----:B------:R3:W5:Y:S04]  /*d4d0*/  @!P0 LD.E.128 R16, [R26.64] ;  /* 0x000000081a108980 */ /* 0x000768000c101d00 */
[----:B------:R3:W5:Y:S02]  /*d4e0*/  @!P0 LD.E.128 R8, [R24.64] ;  /* 0x0000000818088980 */ /* 0x000764000c101d00 */
.L_x_1632:
[----:B--2---:R-:W-:Y:S05]  /*d4f0*/  BSYNC B0 ;  /* 0x0000000000007941 */ /* 0x004fea0003800000 */
.L_x_1631:
[----:B------:R-:W-:Y:S01]  /*d500*/  IADD3 R0, R30, 0x40, RZ ;  /* 0x000000401e007810 */ /* 0x000fe20007ffe0ff */
[----:B-----5:R-:W-:Y:S01]  /*d510*/  IMAD.MOV.U32 R2, RZ, RZ, R44 ;  /* 0x000000ffff027224 */ /* 0x020fe200078e002c */
[----:B------:R-:W-:Y:S01]  /*d520*/  MOV R6, R8 ;  /* 0x0000000800067202 */ /* 0x000fe20000000f00 */
[----:B---3--:R-:W-:Y:S01]  /*d530*/  IMAD.MOV.U32 R4, RZ, RZ, R46 ;  /* 0x000000ffff047224 */ /* 0x008fe200078e002e */
[----:B------:R-:W-:Y:S01]  /*d540*/  ISETP.GE.AND P0, PT, R0, R38, PT ;  /* 0x000000260000720c */ /* 0x000fe20003f06270 */
[----:B------:R-:W-:Y:S01]  /*d550*/  IMAD.MOV.U32 R0, RZ, RZ, R45 ;  /* 0x000000ffff007224 */ /* 0x000fe200078e002d */
[----:B----4-:R2:W3:Y:S01]  /*d560*/  SHFL.IDX PT, R5, R32, 0x1, 0x1e1f ;  /* 0x003e1f0020057f89 */ /* 0x0104e200000e0000 */
[----:B-1----:R-:W-:Y:S01]  /*d570*/  IMAD.MOV.U32 R3, RZ, RZ, R47 ;  /* 0x000000ffff037224 */ /* 0x002fe200078e002f */
        /* <DEDUP_REMOVED lines=37> */
[----:B------:R2:W1:Y:S01]  /*d7d0*/  SHFL.IDX PT, R2, R34, 0x1, 0x1e1f ;  /* 0x003e1f0022027f89 */ /* 0x00046200000e0000 */
[----:B------:R-:W-:Y:S01]  /*d7e0*/  CS2R R68, SRZ ;  /* 0x0000000000447805 */ /* 0x000fe2000001ff00 */
[----:B------:R-:W-:Y:S01]  /*d7f0*/  CS2R R66, SRZ ;  /* 0x0000000000427805 */ /* 0x000fe2000001ff00 */
[----:B------:R-:W-:Y:S01]  /*d800*/  PRMT R39, R0, 0x5410, R6 ;  /* 0x0000541000277816 */ /* 0x000fe20000000006 */
[----:B------:R2:W4:Y:S01]  /*d810*/  SHFL.IDX PT, R4, R33, 0x1, 0x1e1f ;  /* 0x003e1f0021047f89 */ /* 0x00052200000e0000 */
[----:B------:R-:W-:Y:S01]  /*d820*/  CS2R R64, SRZ ;  /* 0x0000000000407805 */ /* 0x000fe2000001ff00 */
[----:B------:R-:W-:Y:S01]  /*d830*/  CS2R R58, SRZ ;  /* 0x00000000003a7805 */ /* 0x000fe2000001ff00 */
[----:B------:R-:W-:Y:S01]  /*d840*/  CS2R R56, SRZ ;  /* 0x0000000000387805 */ /* 0x000fe2000001ff00 */
[----:B------:R2:W1:Y:S01]  /*d850*/  SHFL.IDX PT, R3, R31, 0x1, 0x1e1f ;  /* 0x003e1f001f037f89 */ /* 0x00046200000e0000 */
[----:B------:R-:W-:Y:S05]  /*d860*/  @P0 BRA `(.L_x_1634) ;  /* 0x0000021000000947 */ /* 0x000fea0003800000 */
[----:B---3--:R-:W-:Y:S01]  /*d870*/  ISETP.GE.AND P0, PT, R108, c[0x0][0x27c], PT ;  /* 0x00009f006c007a0c */ /* 0x008fe20003f06270 */
        /* <DEDUP_REMOVED lines=9> */
[----:B------:R-:W-:-:S03]  /*d910*/  @!P0 SHF.L.U64.HI R25, R108, 0x1, R109 ;  /* 0x000000016c198819 */ /* 0x000fc6000001026d */
[----:B------:R-:W-:Y:S01]  /*d920*/  @!P2 IMAD.SHL.U32 R6, R37, 0x8, RZ ;  /* 0x000000082506a824 */ /* 0x000fe200078e00ff */
[-C--:B----4-:R-:W-:Y:S01]  /*d930*/  @!P0 IADD3 R26, P3, R4, R0.reuse, RZ ;  /* 0x00000000041a8210 */ /* 0x090fe20007f7e0ff */
[----:B------:R-:W-:Y:S01]  /*d940*/  CS2R R70, SRZ ;  /* 0x0000000000467805 */ /* 0x000fe2000001ff00 */
[----:B------:R-:W-:Y:S01]  /*d950*/  CS2R R68, SRZ ;  /* 0x0000000000447805 */ /* 0x000fe2000001ff00 */
[----:B--2---:R-:W-:Y:S01]  /*d960*/  @!P2 IMAD.WIDE R32, R6, 0x2, R4 ;  /* 0x000000020620a825 */ /* 0x004fe200078e0204 */
[----:B------:R-:W-:Y:S02]  /*d970*/  @!P0 IADD3.X R27, R5, R25, RZ, P3, !PT ;  /* 0x00000019051b8210 */ /* 0x000fe40001ffe4ff */
[----:B-1----:R-:W-:Y:S01]  /*d980*/  @!P0 IADD3 R24, P3, R2, R0, RZ ;  /* 0x0000000002188210 */ /* 0x002fe20007f7e0ff */
[----:B------:R-:W-:Y:S01]  /*d990*/  CS2R R54, SRZ ;  /* 0x0000000000367805 */ /* 0x000fe2000001ff00 */
[----:B------:R-:W-:Y:S01]  /*d9a0*/  @!P1 SHF.L.U32 R0, R36, 0x3, RZ ;  /* 0x0000000324009819 */ /* 0x000fe200000006ff */
[----:B------:R-:W-:Y:S01]  /*d9b0*/  CS2R R52, SRZ ;  /* 0x0000000000347805 */ /* 0x000fe2000001ff00 */
[----:B------:R-:W-:Y:S01]  /*d9c0*/  CS2R R58, SRZ ;  /* 0x00000000003a7805 */ /* 0x000fe2000001ff00 */
[----:B------:R-:W-:Y:S01]  /*d9d0*/  CS2R R56, SRZ ;  /* 0x0000000000387805 */ /* 0x000fe2000001ff00 */
[----:B------:R-:W-:Y:S01]  /*d9e0*/  @!P2 IMAD.WIDE R30, R6, 0x2, R2 ;  /* 0x00000002061ea825 */ /* 0x000fe200078e0202 */
[----:B------:R1:W5:Y:S03]  /*d9f0*/  @!P2 LD.E.128 R60, [R32.64] ;  /* 0x00000008203ca980 */ /* 0x000366000c101d00 */
[C---:B------:R-:W-:Y:S01]  /*da00*/  @!P1 IMAD.WIDE R28, R0.reuse, 0x2, R4 ;  /* 0x00000002001c9825 */ /* 0x040fe200078e0204 */
[----:B------:R1:W5:Y:S03]  /*da10*/  @!P2 LD.E.128 R64, [R30.64] ;  /* 0x000000081e40a980 */ /* 0x000366000c101d00 */
[----:B------:R-:W-:Y:S01]  /*da20*/  @!P1 IMAD.WIDE R4, R0, 0x2, R2 ;  /* 0x0000000200049825 */ /* 0x000fe200078e0202 */
[----:B------:R1:W5:Y:S03]  /*da30*/  @!P1 LD.E.128 R72, [R28.64] ;  /* 0x000000081c489980 */ /* 0x000366000c101d00 */
[----:B------:R-:W-:Y:S01]  /*da40*/  @!P0 IMAD.X R25, R3, 0x1, R25, P3 ;  /* 0x0000000103198824 */ /* 0x000fe200018e0619 */
[----:B------:R1:W5:Y:S04]  /*da50*/  @!P1 LD.E.128 R68, [R4.64] ;  /* 0x0000000804449980 */ /* 0x000368000c101d00 */
[----:B------:R1:W5:Y:S04]  /*da60*/  @!P0 LD.E.128 R52, [R26.64] ;  /* 0x000000081a348980 */ /* 0x000368000c101d00 */
[----:B------:R1:W5:Y:S02]  /*da70*/  @!P0 LD.E.128 R56, [R24.64] ;  /* 0x0000000818388980 */ /* 0x000364000c101d00 */
.L_x_1634:
[----:B---3--:R-:W-:Y:S05]  /*da80*/  BSYNC B0 ;  /* 0x0000000000007941 */ /* 0x008fea0003800000 */
.L_x_1633:
[----:B-----5:R-:W-:Y:S01]  /*da90*/  IMAD.MOV.U32 R0, RZ, RZ, R74 ;  /* 0x000000ffff007224 */ /* 0x020fe200078e004a */
[----:B------:R-:W-:-:S04]  /*daa0*/  DEPBAR.LE SB0, 0x1 ;  /* 0x000080400000791a */ /* 0x000fc80000000000 */
[----:B-1--4-:R-:W-:Y:S01]  /*dab0*/  IMAD.MOV.U32 R4, RZ, RZ, R75 ;  /* 0x000000ffff047224 */ /* 0x012fe200078e004b */
        /* <DEDUP_REMOVED lines=49> */
[----:B------:R-:W3:Y:S01]  /*ddd0*/  LDL R110, [R1+0x12c] ;  /* 0x00012c00016e7983 */ /* 0x000ee20000100800 */
[----:B------:R-:W-:Y:S01]  /*dde0*/  IMAD.MOV.U32 R0, RZ, RZ, c[0x0][0x27c] ;  /* 0x00009f00ff007624 */ /* 0x000fe200078e00ff */
[----:B------:R-:W-:Y:S02]  /*ddf0*/  SHF.R.U64 R8, R8, 0x10, R9 ;  /* 0x0000001008087819 */ /* 0x000fe40000001209 */
[----:B------:R-:W-:Y:S02]  /*de00*/  SHF.R.U64 R5, R16, 0x10, R17 ;  /* 0x0000001010057819 */ /* 0x000fe40000001211 */
[----:B------:R-:W-:Y:S02]  /*de10*/  LEA.HI R0, R0, R170, RZ, 0x1d ;  /* 0x000000aa00007211 */ /* 0x000fe400078fe8ff */
[----:B--2---:R-:W-:Y:S02]  /*de20*/  PRMT R33, R39, 0x5432, R8 ;  /* 0x0000543227217816 */ /* 0x004fe40000000008 */
        /* <DEDUP_REMOVED lines=12> */
[----:B------:R-:W-:Y:S02]  /*def0*/  SHF.R.U32.HI R2, RZ, 0x10, R19 ;  /* 0x00000010ff027819 */ /* 0x000fe40000011613 */
[----:B------:R-:W-:Y:S01]  /*df00*/  PRMT R19, R49, 0x5432, R9 ;  /* 0x0000543231137816 */ /* 0x000fe20000000009 */
[----:B------:R-:W-:Y:S01]  /*df10*/  IMAD.SHL.U32 R48, R0, 0x2, RZ ;  /* 0x0000000200307824 */ /* 0x000fe200078e00ff */
[----:B------:R-:W-:Y:S02]  /*df20*/  SHF.R.U32.HI R0, RZ, 0x10, R17 ;  /* 0x00000010ff007819 */ /* 0x000fe40000011611 */
[----:B------:R-:W-:-:S02]  /*df30*/  SHF.R.U32.HI R4, RZ, 0x10, R11 ;  /* 0x00000010ff047819 */ /* 0x000fc4000001160b */
[----:B------:R-:W2:Y:S01]  /*df40*/  LDS.128 R24, [R48+0x6080] ;  /* 0x0060800030187984 */ /* 0x000ea20000000c00 */
[----:B------:R-:W-:Y:S02]  /*df50*/  PRMT R36, R35, 0x5410, R0 ;  /* 0x0000541023247816 */ /* 0x000fe40000000000 */
[----:B------:R-:W-:Y:S02]  /*df60*/  PRMT R32, R39, 0x5410, R3 ;  /* 0x0000541027207816 */ /* 0x000fe40000000003 */
[C---:B------:R-:W-:Y:S02]  /*df70*/  PRMT R35, R50.reuse, 0x5432, R6 ;  /* 0x0000543232237816 */ /* 0x040fe40000000006 */
[----:B------:R-:W-:Y:S02]  /*df80*/  PRMT R34, R50, 0x5410, R2 ;  /* 0x0000541032227816 */ /* 0x000fe40000000002 */
[----:B------:R-:W-:-:S05]  /*df90*/  PRMT R18, R49, 0x5410, R4 ;  /* 0x0000541031127816 */ /* 0x000fca0000000004 */
[C---:B------:R-:W-:Y:S01]  /*dfa0*/  IMAD.U32 R50, R18.reuse, 0x10000, RZ ;  /* 0x0001000012327824 */ /* 0x040fe200078e00ff */
[----:B------:R-:W-:Y:S01]  /*dfb0*/  LOP3.LUT R18, R18, 0xffff0000, RZ, 0xc0, !PT ;  /* 0xffff000012127812 */ /* 0x000fe200078ec0ff */
[C---:B--2---:R-:W-:Y:S01]  /*dfc0*/  IMAD.U32 R9, R24.reuse, 0x10000, RZ ;  /* 0x0001000018097824 */ /* 0x044fe200078e00ff */
[----:B------:R-:W-:Y:S01]  /*dfd0*/  SHF.L.U32 R6, R25, 0x10, RZ ;  /* 0x0000001019067819 */ /* 0x000fe200000006ff */
[----:B------:R-:W-:Y:S01]  /*dfe0*/  IMAD.U32 R2, R27, 0x10000, RZ ;  /* 0x000100001b027824 */ /* 0x000fe200078e00ff */
[----:B------:R-:W-:Y:S02]  /*dff0*/  LOP3.LUT R8, R24, 0xffff0000, RZ, 0xc0, !PT ;  /* 0xffff000018087812 */ /* 0x000fe400078ec0ff */
[----:B------:R-:W-:Y:S01]  /*e000*/  LOP3.LUT R5, R25, 0xffff0000, RZ, 0xc0, !PT ;  /* 0xffff000019057812 */ /* 0x000fe200078ec0ff */
[----:B------:R-:W-:Y:S01]  /*e010*/  IMAD.U32 R25, R37, 0x10000, RZ ;  /* 0x0001000025197824 */ /* 0x000fe200078e00ff */
[----:B------:R-:W-:Y:S01]  /*e020*/  LOP3.LUT R0, R27, 0xffff0000, RZ, 0xc0, !PT ;  /* 0xffff00001b007812 */ /* 0x000fe200078ec0ff */
[----:B------:R-:W-:Y:S01]  /*e030*/  IMAD.U32 R27, R32, 0x10000, RZ ;  /* 0x00010000201b7824 */ /* 0x000fe200078e00ff */
[----:B------:R-:W-:-:S02]  /*e040*/  SHF.L.U32 R4, R26, 0x10, RZ ;  /* 0x000000101a047819 */ /* 0x000fc400000006ff */
[----:B------:R-:W-:Y:S02]  /*e050*/  LOP3.LUT R3, R26, 0xffff0000, RZ, 0xc0, !PT ;  /* 0xffff00001a037812 */ /* 0x000fe400078ec0ff */
[----:B------:R-:W-:Y:S01]  /*e060*/  SHF.L.U32 R26, R34, 0x10, RZ ;  /* 0x00000010221a7819 */ /* 0x000fe200000006ff */
[----:B---3--:R-:W2:Y:S02]  /*e070*/  LDS.128 R28, [R110] ;  /* 0x000000006e1c7984 */ /* 0x008ea40000000c00 */
        /* <DEDUP_REMOVED lines=61> */
.L_x_1638:
[----:B------:R-:W-:Y:S05]  /*e450*/  BSYNC B0 ;  /* 0x0000000000007941 */ /* 0x000fea0003800000 */
.L_x_1637:
        /* <DEDUP_REMOVED lines=10> */
[----:B------:R-:W-:Y:S02]  /*e500*/  PRMT R29, R79, 0x5432, R6 ;  /* 0x000054324f1d7816 */ /* 0x000fe40000000006 */
        /* <DEDUP_REMOVED lines=97> */
.L_x_1640:
[----:B------:R-:W-:Y:S05]  /*eb20*/  BSYNC B0 ;  /* 0x0000000000007941 */ /* 0x000fea0003800000 */
.L_x_1639:
[----:B------:R-:W-:-:S13]  /*eb30*/  ISETP.GE.AND P0, PT, R112, c[0x0][0x27c], PT ;  /* 0x00009f0070007a0c */ /* 0x000fda0003f06270 */
[----:B------:R-:W-:Y:S05]  /*eb40*/  @P0 BRA `(.L_x_1636) ;  /* 0x0000069000000947 */ /* 0x000fea0003800000 */
[----:B------:R-:W3:Y:S04]  /*eb50*/  LDL R2, [R1+0x28] ;  /* 0x0000280001027983 */ /* 0x000ee80000100800 */
[----:B------:R-:W4:Y:S01]  /*eb60*/  LDL R35, [R1+0x134] ;  /* 0x0001340001237983 */ /* 0x000f220000100800 */
[----:B------:R-:W-:Y:S01]  /*eb70*/  IMAD.MOV.U32 R0, RZ, RZ, c[0x0][0x27c] ;  /* 0x00009f00ff007624 */ /* 0x000fe200078e00ff */
[--C-:B------:R-:W-:Y:S02]  /*eb80*/  SHF.R.U64 R5, R40, 0x10, R41.reuse ;  /* 0x0000001028057819 */ /* 0x100fe40000001229 */
[----:B------:R-:W-:Y:S02]  /*eb90*/  SHF.R.U32.HI R6, RZ, 0x10, R41 ;  /* 0x00000010ff067819 */ /* 0x000fe40000011629 */
[----:B--2---:R-:W-:-:S02]  /*eba0*/  PRMT R19, R80, 0x5432, R5 ;  /* 0x0000543250137816 */ /* 0x004fc40000000005 */
[--C-:B------:R-:W-:Y:S02]  /*ebb0*/  SHF.R.U64 R16, R42, 0x10, R43.reuse ;  /* 0x000000102a107819 */ /* 0x100fe4000000122b */
[----:B------:R-:W-:Y:S01]  /*ebc0*/  SHF.R.U32.HI R17, RZ, 0x10, R43 ;  /* 0x00000010ff117819 */ /* 0x000fe2000001162b */
[----:B------:R-:W-:Y:S01]  /*ebd0*/  IMAD.U32 R31, R19, 0x10000, RZ ;  /* 0x00010000131f7824 */ /* 0x000fe200078e00ff */
        /* <DEDUP_REMOVED lines=11> */
[----:B----4-:R-:W2:Y:S02]  /*ec90*/  LDS.128 R12, [R35] ;  /* 0x00000000230c7984 */ /* 0x010ea40000000c00 */
        /* <DEDUP_REMOVED lines=36> */
[C---:B------:R-:W-:Y:S02]  /*eee0*/  FMUL.FTZ R10, R6.reuse, R34 ;  /* 0x00000022060a7220 */ /* 0x040fe40000410000 */
        /* <DEDUP_REMOVED lines=47> */
.L_x_1636:
[----:B------:R-:W-:Y:S05]  /*f1e0*/  BSYNC B1 ;  /* 0x0000000000017941 */ /* 0x000fea0003800000 */
.L_x_1635:
        /* <DEDUP_REMOVED lines=18> */
[----:B------:R-:W-:Y:S01]  /*f310*/  IMAD.U32 R31, R19, 0x10000, RZ ;  /* 0x00010000131f7824 */ /* 0x000fe200078e00ff */
        /* <DEDUP_REMOVED lines=45> */
[C---:B------:R-:W-:Y:S02]  /*f5f0*/  FFMA.FTZ R32, R23.reuse, R15, -R10 ;  /* 0x0000000f17207223 */ /* 0x040fe4000001080a */
[C---:B------:R-:W-:Y:S02]  /*f600*/  FMUL.FTZ R10, R6.reuse, R34 ;  /* 0x00000022060a7220 */ /* 0x040fe40000410000 */
        /* <DEDUP_REMOVED lines=47> */
.L_x_1642:
[----:B------:R-:W-:Y:S05]  /*f900*/  BSYNC B0 ;  /* 0x0000000000007941 */ /* 0x000fea0003800000 */
.L_x_1641:
[----:B------:R-:W-:Y:S01]  /*f910*/  ISETP.GE.AND P0, PT, R113, c[0x0][0x27c], PT ;  /* 0x00009f0071007a0c */ /* 0x000fe20003f06270 */
[----:B------:R-:W-:-:S12]  /*f920*/  BSSY B0, `(.L_x_1643) ;  /* 0x000006b000007945 */ /* 0x000fd80003800000 */
[----:B------:R-:W-:Y:S05]  /*f930*/  @P0 BRA `(.L_x_1644) ;  /* 0x0000069000000947 */ /* 0x000fea0003800000 */
[----:B------:R-:W4:Y:S04]  /*f940*/  LDL R2, [R1+0x2c] ;  /* 0x00002c0001027983 */ /* 0x000f280000100800 */
[----:B--2---:R-:W2:Y:S01]  /*f950*/  LDL R35, [R1+0x138] ;  /* 0x0001380001237983 */ /* 0x004ea20000100800 */
[----:B------:R-:W-:Y:S01]  /*f960*/  IMAD.MOV.U32 R0, RZ, RZ, c[0x0][0x27c] ;  /* 0x00009f00ff007624 */ /* 0x000fe200078e00ff */
[--C-:B------:R-:W-:Y:S02]  /*f970*/  SHF.R.U64 R5, R64, 0x10, R65.reuse ;  /* 0x0000001040057819 */ /* 0x100fe40000001241 */
[----:B------:R-:W-:Y:S02]  /*f980*/  SHF.R.U32.HI R6, RZ, 0x10, R65 ;  /* 0x00000010ff067819 */ /* 0x000fe40000011641 */
[----:B------:R-:W-:-:S02]  /*f990*/  PRMT R19, R89, 0x5432, R5 ;  /* 0x0000543259137816 */ /* 0x000fc40000000005 */
        /* <DEDUP_REMOVED lines=11> */
[----:B----4-:R-:W-:-:S04]  /*fa50*/  LEA.HI R0, R0, R2, RZ, 0x1d ;  /* 0x0000000200007211 */ /* 0x010fc800078fe8ff */
        /* <DEDUP_REMOVED lines=15> */
[----:B------:R-:W4:Y:S01]  /*fb50*/  LDS.128 R8, [R30+0x6080] ;  /* 0x006080001e087984 */ /* 0x000f220000000c00 */
        /* <DEDUP_REMOVED lines=10> */
[----:B----4-:R-:W-:Y:S01]  /*fc00*/  IMAD.U32 R12, R8, 0x10000, RZ ;  /* 0x00010000080c7824 */ /* 0x010fe200078e00ff */
        /* <DEDUP_REMOVED lines=60> */
.L_x_1644:
[----:B------:R-:W-:Y:S05]  /*ffd0*/  BSYNC B0 ;  /* 0x0000000000007941 */ /* 0x000fea0003800000 */
.L_x_1643:
[----:B------:R-:W-:-:S13]  /*ffe0*/  ISETP.GE.AND P0, PT, R112, c[0x0][0x27c], PT ;  /* 0x00009f0070007a0c */ /* 0x000fda0003f06270 */
        /* <DEDUP_REMOVED lines=106> */
.L_x_1620:
[----:B------:R-:W-:Y:S05]  /*10690*/  BSYNC B2 ;  /* 0x0000000000027941 */ /* 0x000fea0003800000 */
.L_x_1602:
[----:B-1----:R-:W-:Y:S01]  /*106a0*/  IMAD R0, R97, c[0x0][0x208], RZ ;  /* 0x0000820061007a24 */ /* 0x002fe200078e02ff */
[----:B------:R-:W-:-:S04]  /*106b0*/  DEPBAR.LE SB0, 0x0 ;  /* 0x000080000000791a */ /* 0x000fc80000000000 */
[C---:B------:R-:W-:Y:S01]  /*106c0*/  IMAD.WIDE.U32 R2, R221.reuse, c[0x0][0x208], RZ ;  /* 0x00008200dd027a25 */ /* 0x040fe200078e00ff */
[----:B------:R-:W-:Y:S01]  /*106d0*/  BAR.SYNC.DEFER_BLOCKING 0x0 ;  /* 0x0000000000007b1d */ /* 0x000fe20000010000 */
[C---:B------:R-:W-:Y:S02]  /*106e0*/  ISETP.GE.AND P3, PT, R104.reuse, c[0x0][0x1d4], PT ;  /* 0x0000750068007a0c */ /* 0x040fe40003f66270 */
[----:B------:R-:W-:Y:S01]  /*106f0*/  IMAD R0, R221, c[0x0][0x20c], R0 ;  /* 0x00008300dd007a24 */ /* 0x000fe200078e0200 */
[----:B------:R-:W-:Y:S01]  /*10700*/  SHF.L.U64.HI R233, R104, 0x1, R105 ;  /* 0x0000000168e97819 */ /* 0x000fe20000010269 */
[----:B--2---:R-:W-:Y:S01]  /*10710*/  IMAD.WIDE.U32 R8, R88, c[0x0][0x210], RZ ;  /* 0x0000840058087a25 */ /* 0x004fe200078e00ff */
[----:B------:R-:W-:Y:S01]  /*10720*/  SHF.L.U64.HI R230, R252, 0x1, R101 ;  /* 0x00000001fce67819 */ /* 0x000fe20000010265 */
[----:B------:R-:W-:Y:S01]  /*10730*/  BSSY B0, `(.L_x_1645) ;  /* 0x0000044000007945 */ /* 0x000fe20003800000 */
[----:B------:R-:W-:Y:S01]  /*10740*/  SHF.L.U64.HI R231, R99, 0x1, R100 ;  /* 0x0000000163e77819 */ /* 0x000fe20000010264 */
[----:B------:R-:W-:Y:S01]  /*10750*/  IMAD.IADD R3, R3, 0x1, R0 ;  /* 0x0000000103037824 */ /* 0x000fe200078e0200 */
[----:B------:R-:W-:Y:S01]  /*10760*/  STL.64 [R1+0x20], R8 ;  /* 0x0000200801007387 */ /* 0x000fe20000100a00 */
[----:B------:R-:W-:Y:S01]  /*10770*/  IMAD R0, R98, c[0x0][0x218], RZ ;  /* 0x0000860062007a24 */ /* 0x000fe200078e02ff */
[----:B------:R-:W-:Y:S01]  /*10780*/  ISETP.GE.AND P4, PT, R252, c[0x0][0x1d4], PT ;  /* 0x00007500fc007a0c */ /* 0x000fe20003f86270 */
[----:B------:R-:W-:-:S04]  /*10790*/  IMAD.WIDE.U32 R2, R219, c[0x0][0x218], R2 ;  /* 0x00008600db027a25 */ /* 0x000fc800078e0002 */
[----:B------:R-:W-:Y:S01]  /*107a0*/  IMAD R4, R219, c[0x0][0x21c], R0 ;  /* 0x00008700db047a24 */ /* 0x000fe200078e0200 */
[----:B------:R-:W-:Y:S01]  /*107b0*/  IADD3 R0, P0, R2, R8, RZ ;  /* 0x0000000802007210 */ /* 0x000fe20007f1e0ff */
[----:B------:R-:W-:Y:S02]  /*107c0*/  IMAD R5, R88, c[0x0][0x214], R9 ;  /* 0x0000850058057a24 */ /* 0x000fe400078e0209 */
[----:B------:R-:W-:Y:S02]  /*107d0*/  IMAD.SHL.U32 R234, R104, 0x2, RZ ;  /* 0x0000000268ea7824 */ /* 0x000fe400078e00ff */
[----:B------:R-:W-:Y:S01]  /*107e0*/  IMAD.SHL.U32 R235, R252, 0x2, RZ ;  /* 0x00000002fceb7824 */ /* 0x000fe200078e00ff */
[----:B------:R-:W-:Y:S01]  /*107f0*/  IADD3.X R2, R5, R3, R4, P0, !PT ;  /* 0x0000000305027210 */ /* 0x000fe200007fe404 */
[----:B------:R-:W-:Y:S01]  /*10800*/  IMAD.IADD R4, R133, 0x1, -R102 ;  /* 0x0000000185047824 */ /* 0x000fe200078e0a66 */
[C---:B------:R-:W-:Y:S01]  /*10810*/  LEA R6, P0, R0.reuse, c[0x0][0x1f8], 0x1 ;  /* 0x00007e0000067a11 */ /* 0x040fe200078008ff */
[----:B------:R-:W-:Y:S01]  /*10820*/  IMAD.SHL.U32 R209, R103, 0x2, RZ ;  /* 0x0000000267d17824 */ /* 0x000fe200078e00ff */
[----:B------:R-:W-:Y:S01]  /*10830*/  STL [R1+0x18], R5 ;  /* 0x0000180501007387 */ /* 0x000fe20000100800 */
[----:B------:R-:W-:Y:S01]  /*10840*/  IMAD.SHL.U32 R232, R99, 0x2, RZ ;  /* 0x0000000263e87824 */ /* 0x000fe200078e00ff */
[----:B------:R-:W-:-:S02]  /*10850*/  LEA.HI.X R3, R0, c[0x0][0x1fc], R2, 0x1, P0 ;  /* 0x00007f0000037a11 */ /* 0x000fc400000f0c02 */
[----:B------:R-:W1:Y:S01]  /*10860*/  SHFL.IDX PT, R0, R6, RZ, 0x1c1f ;  /* 0x001c1fff06007589 */ /* 0x000e6200000e0000 */
[C---:B------:R-:W-:Y:S02]  /*10870*/  ISETP.LT.OR P1, PT, R4.reuse, 0x1, P3 ;  /* 0x000000010400780c */ /* 0x040fe40001f21670 */
[----:B------:R-:W-:Y:S01]  /*10880*/  ISETP.LT.OR P2, PT, R4, 0x1, P4 ;  /* 0x000000010400780c */ /* 0x000fe20002741670 */
[----:B------:R-:W2:Y:S04]  /*10890*/  SHFL.IDX PT, R2, R3, RZ, 0x1c1f ;  /* 0x001c1fff03027589 */ /* 0x000ea800000e0000 */
[----:B------:R4:W3:Y:S04]  /*108a0*/  LDSM.16.M88.4 R16, [R198] ;  /* 0x00000000c610783b */ /* 0x0008e80000000200 */
[----:B------:R4:W3:Y:S04]  /*108b0*/  LDSM.16.M88.4 R12, [R198+0x1000] ;  /* 0x00100000c60c783b */ /* 0x0008e80000000200 */
[----:B------:R4:W3:Y:S04]  /*108c0*/  LDSM.16.M88.4 R24, [R171] ;  /* 0x00000000ab18783b */ /* 0x0008e80000000200 */
[----:B------:R4:W3:Y:S01]  /*108d0*/  LDSM.16.M88.4 R32, [R171+0x400] ;  /* 0x00040000ab20783b */ /* 0x0008e20000000200 */
[----:B-1----:R-:W-:-:S03]  /*108e0*/  IADD3 R20, P0, R0, R234, RZ ;  /* 0x000000ea00147210 */ /* 0x002fc60007f1e0ff */
[----:B------:R-:W1:Y:S02]  /*108f0*/  S2R R5, SR_TID.X ;  /* 0x0000000000057919 */ /* 0x000e640000002100 */
[----:B--2---:R-:W-:Y:S01]  /*10900*/  IMAD.X R21, R2, 0x1, R233, P0 ;  /* 0x0000000102157824 */ /* 0x004fe200000e06e9 */
[----:B------:R-:W-:Y:S01]  /*10910*/  IADD3 R22, P0, R0, R235, RZ ;  /* 0x000000eb00167210 */ /* 0x000fe20007f1e0ff */
[----:B------:R4:W2:Y:S04]  /*10920*/  LDSM.16.M88.4 R28, [R171+0x800] ;  /* 0x00080000ab1c783b */ /* 0x0008a80000000200 */
[----:B-----5:R4:W1:Y:S01]  /*10930*/  LDSM.16.M88.4 R36, [R199] ;  /* 0x00000000c724783b */ /* 0x0208620000000200 */
[----:B------:R-:W-:-:S03]  /*10940*/  IMAD.X R23, R2, 0x1, R230, P0 ;  /* 0x0000000102177824 */ /* 0x000fc600000e06e6 */
        /* <DEDUP_REMOVED lines=9> */
[----:B------:R4:W-:Y:S01]  /*109e0*/  LDGSTS.E.BYPASS.LTC128B.128 [R209+0x2480], [R22.64], !P2 ;  /* 0x0248000016d17fae */ /* 0x0009e2000d101d48 */
[----:B--2---:R-:W-:-:S05]  /*109f0*/  IADD3 R20, P0, R0, R232, RZ ;  /* 0x000000e800147210 */ /* 0x004fca0007f1e0ff */
[----:B------:R-:W-:Y:S01]  /*10a00*/  IMAD.X R21, R2, 0x1, R231, P0 ;  /* 0x0000000102157824 */ /* 0x000fe200000e06e7 */
[----:B------:R-:W-:-:S13]  /*10a10*/  ISETP.LT.OR P0, PT, R4, 0x1, P1 ;  /* 0x000000010400780c */ /* 0x000fda0000f01670 */
[----:B------:R4:W-:Y:S01]  /*10a20*/  LDGSTS.E.BYPASS.LTC128B.128 [R209+0x3080], [R20.64], !P0 ;  /* 0x0308000014d17fae */ /* 0x0009e2000c101d48 */
[----:B-1----:R-:W-:-:S13]  /*10a30*/  ISETP.GT.AND P0, PT, R5, 0x3f, PT ;  /* 0x0000003f0500780c */ /* 0x002fda0003f04270 */
[----:B------:R-:W-:Y:S05]  /*10a40*/  @P0 BRA `(.L_x_1646) ;  /* 0x0000012000000947 */ /* 0x000fea0003800000 */
[----:B---3--:R-:W-:Y:S05]  /*10a50*/  BRA.DIV ~URZ, `(.L_x_1647) ;  /* 0x0000f8a27f007947 */ /* 0x008fea000b800000 */
[----:B------:R1:W2:Y:S04]  /*10a60*/  SHFL.IDX PT, R5, R3, 0x1, 0x1c1f ;  /* 0x003c1f0003057f89 */ /* 0x0002a800000e0000 */
[----:B------:R1:W3:Y:S02]  /*10a70*/  SHFL.IDX PT, R0, R6, 0x1, 0x1c1f ;  /* 0x003c1f0006007f89 */ /* 0x0002e400000e0000 */
.L_x_1764:
[----:B---34-:R-:W-:Y:S02]  /*10a80*/  IADD3 R22, P0, R0, R234, RZ ;  /* 0x000000ea00167210 */ /* 0x018fe40007f1e0ff */
[C---:B------:R-:W-:Y:S02]  /*10a90*/  ISETP.LT.OR P3, PT, R4.reuse, 0x21, P3 ;  /* 0x000000210400780c */ /* 0x040fe40001f61670 */
[----:B------:R-:W-:Y:S01]  /*10aa0*/  ISETP.LT.OR P2, PT, R4, 0x21, P4 ;  /* 0x000000210400780c */ /* 0x000fe20002741670 */
[----:B--2---:R-:W-:Y:S01]  /*10ab0*/  IMAD.X R23, R5, 0x1, R233, P0 ;  /* 0x0000000105177824 */ /* 0x004fe200000e06e9 */
[----:B------:R-:W-:-:S02]  /*10ac0*/  IADD3 R20, P0, R0, R235, RZ ;  /* 0x000000eb00147210 */ /* 0x000fc40007f1e0ff */
[----:B------:R-:W-:-:S03]  /*10ad0*/  ISETP.LT.OR P1, PT, R4, 0x21, P1 ;  /* 0x000000210400780c */ /* 0x000fc60000f21670 */
[----:B------:R-:W-:Y:S01]  /*10ae0*/  IMAD.X R21, R5, 0x1, R230, P0 ;  /* 0x0000000105157824 */ /* 0x000fe200000e06e6 */
[----:B------:R-:W-:-:S03]  /*10af0*/  IADD3 R2, P0, R0, R232, RZ ;  /* 0x000000e800027210 */ /* 0x000fc60007f1e0ff */
[----:B------:R-:W-:Y:S01]  /*10b00*/  @!PT LDS RZ, [RZ] ;  /* 0x00000000fffff984 */ /* 0x000fe20000000800 */
[----:B------:R-:W-:Y:S01]  /*10b10*/  @!PT LDS RZ, [RZ] ;  /* 0x00000000fffff984 */ /* 0x000fe20000000800 */
[----:B------:R-:W-:Y:S01]  /*10b20*/  @!PT LDS RZ, [RZ] ;  /* 0x00000000fffff984 */ /* 0x000fe20000000800 */
[----:B------:R2:W-:Y:S02]  /*10b30*/  LDGSTS.E.BYPASS.LTC128B.128 [R209+0x2080], [R22.64], !P3 ;  /* 0x0208000016d17fae */ /* 0x0005e4000d901d48 */
[----:B-1----:R-:W-:Y:S02]  /*10b40*/  IMAD.X R3, R5, 0x1, R231, P0 ;  /* 0x0000000105037824 */ /* 0x002fe400000e06e7 */
[----:B------:R2:W-:Y:S04]  /*10b50*/  LDGSTS.E.BYPASS.LTC128B.128 [R209+0x2c80], [R20.64], !P2 ;  /* 0x02c8000014d17fae */ /* 0x0005e8000d101d48 */
[----:B------:R2:W-:Y:S02]  /*10b60*/  LDGSTS.E.BYPASS.LTC128B.128 [R209+0x3880], [R2.64], !P1 ;  /* 0x0388000002d17fae */ /* 0x0005e4000c901d48 */
.L_x_1646:
[----:B---3--:R-:W-:Y:S05]  /*10b70*/  BSYNC B0 ;  /* 0x0000000000007941 */ /* 0x008fea0003800000 */
.L_x_1645:
[----:B------:R-:W0:Y:S01]  /*10b80*/  LDGDEPBAR ;  /* 0x00000000000079af */ /* 0x000e220000000000 */
[----:B------:R-:W-:Y:S01]  /*10b90*/  WARPSYNC 0xffffffff ;  /* 0xffffffff00007948 */ /* 0x000fe20003800000 */
[-C--:B--2-4-:R-:W-:Y:S02]  /*10ba0*/  HMMA.16816.F32.BF16 R20, R16, R24.reuse, RZ ;  /* 0x000000181014723c */ /* 0x094fe400000418ff */
[----:B------:R-:W-:Y:S04]  /*10bb0*/  LDSM.16.M88.4 R56, [R171+0xc00] ;  /* 0x000c0000ab38783b */ /* 0x000fe80000000200 */
[----:B------:R-:W1:Y:S02]  /*10bc0*/  LDSM.16.M88.4 R40, [R198+0x2000] ;  /* 0x00200000c628783b */ /* 0x000e640000000200 */
[C---:B------:R-:W-:Y:S02]  /*10bd0*/  HMMA.16816.F32.BF16 R60, R12.reuse, R24, RZ ;  /* 0x000000180c3c723c */ /* 0x040fe400000418ff */
[----:B------:R-:W-:Y:S04]  /*10be0*/  LDSM.16.M88.4 R44, [R206] ;  /* 0x00000000ce2c783b */ /* 0x000fe80000000200 */
[----:B------:R-:W2:Y:S01]  /*10bf0*/  LDL R2, [R1+0xc] ;  /* 0x00000c0001027983 */ /* 0x000ea20000100800 */
        /* <DEDUP_REMOVED lines=192> */
[----:B------:R-:W4:Y:S01]  /*11800*/  LDL R4, [R1+0x4c] ;  /* 0x00004c0001047983 */ /* 0x000f220000100800 */
[----:B------:R-:W-:-:S03]  /*11810*/  IMAD.MOV.U32 R219, RZ, RZ, RZ ;  /* 0x000000ffffdb7224 */ /* 0x000fc600078e00ff */
[----:B------:R-:W5:Y:S04]  /*11820*/  LDL.64 R138, [R1+0x38] ;  /* 0x00003800018a7983 */ /* 0x000f680000100a00 */
[----:B------:R-:W3:Y:S01]  /*11830*/  LDL R136, [R1+0x48] ;  /* 0x0000480001887983 */ /* 0x000ee20000100800 */
[----:B--2---:R-:W-:-:S04]  /*11840*/  IADD3 R2, R251, R134, R2 ;  /* 0x00000086fb027210 */ /* 0x004fc80007ffe002 */
        /* <DEDUP_REMOVED lines=24> */
[----:B------:R-:W-:Y:S01]  /*119d0*/  IMAD R4, R0, c[0x0][0x1f0], RZ ;  /* 0x00007c0000047a24 */ /* 0x000fe200078e02ff */
[----:B-----5:R-:W-:-:S03]  /*119e0*/  IADD3 R0, P2, R138, R2, RZ ;  /* 0x000000028a007210 */ /* 0x020fc60007f5e0ff */
[----:B------:R-:W-:Y:S01]  /*119f0*/  IMAD R2, R219, c[0x0][0x1f4], R4 ;  /* 0x00007d00db027a24 */ /* 0x000fe200078e0204 */
[----:B------:R-:W-:-:S04]  /*11a00*/  LEA R6, P1, R0, c[0x0][0x1c8], 0x1 ;  /* 0x0000720000067a11 */ /* 0x000fc800078208ff */
[----:B------:R-:W-:-:S04]  /*11a10*/  IADD3.X R2, R136, R3, R2, P2, !PT ;  /* 0x0000000388027210 */ /* 0x000fc800017fe402 */
[----:B------:R-:W-:Y:S01]  /*11a20*/  LEA.HI.X R5, R0, c[0x0][0x1cc], R2, 0x1, P1 ;  /* 0x0000730000057a11 */ /* 0x000fe200008f0c02 */
[----:B------:R-:W-:Y:S05]  /*11a30*/  BRA.DIV ~URZ, `(.L_x_1650) ;  /* 0x0000e9827f007947 */ /* 0x000fea000b800000 */
[----:B------:R1:W2:Y:S02]  /*11a40*/  SHFL.IDX PT, R4, R5, RZ, 0x1c1f ;  /* 0x001c1fff05047589 */ /* 0x0002a400000e0000 */
.L_x_1765:
[----:B------:R-:W-:Y:S05]  /*11a50*/  BRA.DIV ~URZ, `(.L_x_1651) ;  /* 0x0000e9d27f007947 */ /* 0x000fea000b800000 */
[----:B------:R3:W4:Y:S02]  /*11a60*/  SHFL.IDX PT, R0, R6, RZ, 0x1c1f ;  /* 0x001c1fff06007589 */ /* 0x00072400000e0000 */
.L_x_1766:
[----:B------:R-:W-:Y:S01]  /*11a70*/  BSSY B0, `(.L_x_1652) ;  /* 0x0000013000007945 */ /* 0x000fe20003800000 */
[----:B------:R-:W-:Y:S05]  /*11a80*/  @!P0 BRA `(.L_x_1653) ;  /* 0x0000011000008947 */ /* 0x000fea0003800000 */
[----:B------:R-:W5:Y:S04]  /*11a90*/  LDL.64 R8, [R1] ;  /* 0x0000000001087983 */ /* 0x000f680000100a00 */
[----:B---3--:R-:W3:Y:S01]  /*11aa0*/  LDL R2, [R1+0x8] ;  /* 0x0000080001027983 */ /* 0x008ee20000100800 */
[----:B----4-:R-:W-:Y:S02]  /*11ab0*/  IADD3 R10, P0, R0, R234, RZ ;  /* 0x000000ea000a7210 */ /* 0x010fe40007f1e0ff */
[----:B------:R-:W-:-:S03]  /*11ac0*/  ISETP.GE.AND P2, PT, R252, c[0x0][0x1d4], PT ;  /* 0x00007500fc007a0c */ /* 0x000fc60003f46270 */
[----:B--2---:R-:W-:Y:S01]  /*11ad0*/  IMAD.X R11, R4, 0x1, R233, P0 ;  /* 0x00000001040b7824 */ /* 0x004fe200000e06e9 */
[----:B-----5:R-:W-:Y:S02]  /*11ae0*/  ISETP.GE.AND P3, PT, R8, c[0x0][0x1d4], PT ;  /* 0x0000750008007a0c */ /* 0x020fe40003f66270 */
[----:B------:R-:W-:Y:S02]  /*11af0*/  IADD3 R8, P1, R0, R235, RZ ;  /* 0x000000eb00087210 */ /* 0x000fe40007f3e0ff */
[----:B---3--:R-:W-:-:S03]  /*11b00*/  ISETP.GE.AND P0, PT, R2, c[0x0][0x1d4], PT ;  /* 0x0000750002007a0c */ /* 0x008fc60003f06270 */
[----:B------:R-:W-:Y:S01]  /*11b10*/  IMAD.X R9, R4, 0x1, R230, P1 ;  /* 0x0000000104097824 */ /* 0x000fe200008e06e6 */
[----:B------:R-:W-:-:S05]  /*11b20*/  IADD3 R2, P1, R0, R232, RZ ;  /* 0x000000e800027210 */ /* 0x000fca0007f3e0ff */
[----:B------:R-:W-:Y:S01]  /*11b30*/  IMAD.X R3, R4, 0x1, R231, P1 ;  /* 0x0000000104037824 */ /* 0x000fe200008e06e7 */
[----:B------:R-:W-:Y:S01]  /*11b40*/  @!PT LDS RZ, [RZ] ;  /* 0x00000000fffff984 */ /* 0x000fe20000000800 */
[----:B------:R-:W-:Y:S01]  /*11b50*/  @!PT LDS RZ, [RZ] ;  /* 0x00000000fffff984 */ /* 0x000fe20000000800 */
[----:B------:R-:W-:Y:S01]  /*11b60*/  @!PT LDS RZ, [RZ] ;  /* 0x00000000fffff984 */ /* 0x000fe20000000800 */
[----:B------:R2:W-:Y:S04]  /*11b70*/  LDGSTS.E.BYPASS.LTC128B.128 [R209+0x3c80], [R10.64], !P3 ;  /* 0x03c800000ad17fae */ /* 0x0005e8000d901d48 */
[----:B------:R2:W-:Y:S04]  /*11b80*/  LDGSTS.E.BYPASS.LTC128B.128 [R209+0x4880], [R8.64], !P2 ;  /* 0x0488000008d17fae */ /* 0x0005e8000d101d48 */
[----:B------:R2:W-:Y:S02]  /*11b90*/  LDGSTS.E.BYPASS.LTC128B.128 [R209+0x5480], [R2.64], !P0 ;  /* 0x0548000002d17fae */ /* 0x0005e4000c101d48 */
.L_x_1653:
[----:B------:R-:W-:Y:S05]  /*11ba0*/  BSYNC B0 ;  /* 0x0000000000007941 */ /* 0x000fea0003800000 */
.L_x_1652:
[----:B------:R-:W-:Y:S01]  /*11bb0*/  ISETP.GE.AND P0, PT, R12, 0x21, PT ;  /* 0x000000210c00780c */ /* 0x000fe20003f06270 */
[----:B------:R-:W-:Y:S06]  /*11bc0*/  BRA.DIV ~URZ, `(.L_x_1654) ;  /* 0x0000e8c27f007947 */ /* 0x000fec000b800000 */
[----:B--2---:R2:W1:Y:S04]  /*11bd0*/  SHFL.IDX PT, R4, R5, 0x1, 0x1c1f ;  /* 0x003c1f0005047f89 */ /* 0x00446800000e0000 */
[----:B----4-:R2:W4:Y:S02]  /*11be0*/  SHFL.IDX PT, R0, R6, 0x1, 0x1c1f ;  /* 0x003c1f0006007f89 */ /* 0x01052400000e0000 */
.L_x_1767:
[----:B------:R-:W-:Y:S05]  /*11bf0*/  @!P0 BRA `(.L_x_1649) ;  /* 0x0000011000008947 */ /* 0x000fea0003800000 */
[----:B------:R-:W5:Y:S04]  /*11c00*/  LDL.64 R8, [R1] ;  /* 0x0000000001087983 */ /* 0x000f680000100a00 */
[----:B--2---:R-:W2:Y:S01]  /*11c10*/  LDL R2, [R1+0x8] ;  /* 0x0000080001027983 */ /* 0x004ea20000100800 */
[----:B----4-:R-:W-:-:S02]  /*11c20*/  IADD3 R10, P0, R0, R234, RZ ;  /* 0x000000ea000a7210 */ /* 0x010fc40007f1e0ff */
[----:B------:R-:W-:-:S03]  /*11c30*/  ISETP.GE.AND P2, PT, R252, c[0x0][0x1d4], PT ;  /* 0x00007500fc007a0c */ /* 0x000fc60003f46270 */
[----:B-1----:R-:W-:Y:S01]  /*11c40*/  IMAD.X R11, R4, 0x1, R233, P0 ;  /* 0x00000001040b7824 */ /* 0x002fe200000e06e9 */
[----:B-----5:R-:W-:Y:S02]  /*11c50*/  ISETP.GE.AND P3, PT, R8, c[0x0][0x1d4], PT ;  /* 0x0000750008007a0c */ /* 0x020fe40003f66270 */
[----:B------:R-:W-:Y:S02]  /*11c60*/  IADD3 R8, P1, R0, R235, RZ ;  /* 0x000000eb00087210 */ /* 0x000fe40007f3e0ff */
[----:B--2---:R-:W-:-:S03]  /*11c70*/  ISETP.GE.AND P0, PT, R2, c[0x0][0x1d4], PT ;  /* 0x0000750002007a0c */ /* 0x004fc60003f06270 */
        /* <DEDUP_REMOVED lines=9> */
.L_x_1649:
[----:B--234-:R-:W-:Y:S05]  /*11d10*/  BSYNC B1 ;  /* 0x0000000000017941 */ /* 0x01cfea0003800000 */
.L_x_1648:
[----:B-1----:R-:W2:Y:S01]  /*11d20*/  LDL R2, [R1+0x60] ;  /* 0x0000600001027983 */ /* 0x002ea20000100800 */
[----:B------:R-:W-:-:S03]  /*11d30*/  IMAD.MOV.U32 R4, RZ, RZ, c[0x0][0x2c4] ;  /* 0x0000b100ff047624 */ /* 0x000fc600078e00ff */
[----:B------:R-:W2:Y:S04]  /*11d40*/  LDL R0, [R1+0x80] ;  /* 0x0000800001007983 */ /* 0x000ea80000100800 */
[----:B------:R-:W3:Y:S04]  /*11d50*/  LDL R5, [R1+0x68] ;  /* 0x0000680001057983 */ /* 0x000ee80000100800 */
[----:B------:R-:W4:Y:S01]  /*11d60*/  LDL R3, [R1+0x64] ;  /* 0x0000640001037983 */ /* 0x000f220000100800 */
[----:B------:R-:W-:-:S03]  /*11d70*/  ISETP.NE.AND P0, PT, R4, 0x1, PT ;  /* 0x000000010400780c */ /* 0x000fc60003f05270 */
[----:B------:R-:W0:Y:S01]  /*11d80*/  LDGDEPBAR ;  /* 0x00000000000079af */ /* 0x000e220000000000 */
[----:B--2---:R-:W-:Y:S02]  /*11d90*/  IADD3 R0, R0, R2, RZ ;  /* 0x0000000200007210 */ /* 0x004fe40007ffe0ff */
[----:B---3--:R-:W-:-:S07]  /*11da0*/  IADD3 R6, -R5, R133, RZ ;  /* 0x0000008505067210 */ /* 0x008fce0007ffe1ff */
[----:B------:R-:W-:-:S04]  /*11db0*/  @P0 IMAD.HI.U32 R2, R0, c[0x0][0x2c8], RZ ;  /* 0x0000b20000020a27 */ /* 0x000fc800078e00ff */
[----:B------:R-:W-:Y:S01]  /*11dc0*/  IMAD.MOV.U32 R4, RZ, RZ, R0 ;  /* 0x000000ffff047224 */ /* 0x000fe200078e0000 */
[----:B------:R-:W-:Y:S02]  /*11dd0*/  IADD3 R0, -R5, 0x1, R133 ;  /* 0x0000000105007810 */ /* 0x000fe40007ffe185 */
[----:B------:R-:W-:-:S03]  /*11de0*/  @P0 SHF.R.U32.HI R4, RZ, c[0x0][0x2cc], R2 ;  /* 0x0000b300ff040a19 */ /* 0x000fc60000011602 */
[----:B----4-:R-:W-:Y:S01]  /*11df0*/  IMAD.IADD R5, R0, 0x1, -R3 ;  /* 0x0000000100057824 */ /* 0x010fe200078e0a03 */
[----:B------:R-:W-:Y:S05]  /*11e00*/  BRA.DIV ~URZ, `(.L_x_1655) ;  /* 0x0000e7427f007947 */ /* 0x000fea000b800000 */
[----:B------:R1:W2:Y:S02]  /*11e10*/  SHFL.IDX PT, R0, R4, RZ, 0x1c1f ;  /* 0x001c1fff04007589 */ /* 0x0002a400000e0000 */
.L_x_1768:
[----:B--2---:R-:W-:-:S05]  /*11e20*/  IMAD.IADD R0, R5, 0x1, R0 ;  /* 0x0000000105007824 */ /* 0x004fca00078e0200 */
[----:B------:R-:W-:-:S04]  /*11e30*/  IMNMX R0, R6, R0, PT ;  /* 0x0000000006007217 */ /* 0x000fc80003800200 */
[C---:B------:R-:W-:Y:S02]  /*11e40*/  ISETP.GT.AND P1, PT, R0.reuse, RZ, PT ;  /* 0x000000ff0000720c */ /* 0x040fe40003f24270 */
[----:B------:R-:W-:Y:S02]  /*11e50*/  ISETP.GT.AND P0, PT, R0, 0x1, PT ;  /* 0x000000010000780c */ /* 0x000fe40003f04270 */
[----:B------:R-:W-:Y:S02]  /*11e60*/  FSEL R11, R110, -INF , P1 ;  /* 0xff8000006e0b7808 */ /* 0x000fe40000800000 */
[----:B------:R-:W-:Y:S02]  /*11e70*/  FSEL R13, R99, -INF , P0 ;  /* 0xff800000630d7808 */ /* 0x000fe40000000000 */
[C---:B------:R-:W-:Y:S02]  /*11e80*/  ISETP.GT.AND P3, PT, R0.reuse, 0x8, PT ;  /* 0x000000080000780c */ /* 0x040fe40003f64270 */
        /* <DEDUP_REMOVED lines=29> */
[----:B------:R-:W-:Y:S02]  /*12060*/  ISETP.GT.AND P0, PT, R2, 0x1, PT ;  /* 0x000000010200780c */ /* 0x000fe40003f04270 */
        /* <DEDUP_REMOVED lines=39> */
[----:B------:R-:W-:Y:S02]  /*122e0*/  IMNMX R0, R6, R0, PT ;  /* 0x0000000006007217 */ /* 0x000fe40003800200 */
[----:B------:R-:W-:Y:S02]  /*122f0*/  FSEL R81, R48, -INF , P3 ;  /* 0xff80000030517808 */ /* 0x000fe40001800000 */
[----:B------:R-:W-:Y:S02]  /*12300*/  FSEL R80, R45, -INF , P2 ;  /* 0xff8000002d507808 */ /* 0x000fe40001000000 */
[----:B------:R-:W-:Y:S02]  /*12310*/  FSEL R55, R37, -INF , P1 ;  /* 0xff80000025377808 */ /* 0x000fe40000800000 */
[----:B------:R-:W-:-:S02]  /*12320*/  FSEL R54, R35, -INF , P0 ;  /* 0xff80000023367808 */ /* 0x000fc40000000000 */
[C---:B------:R-:W-:Y:S02]  /*12330*/  ISETP.GT.AND P3, PT, R0.reuse, RZ, PT ;  /* 0x000000ff0000720c */ /* 0x040fe40003f64270 */
[C---:B------:R-:W-:Y:S02]  /*12340*/  ISETP.GT.AND P2, PT, R0.reuse, 0x1, PT ;  /* 0x000000010000780c */ /* 0x040fe40003f44270 */
[C---:B------:R-:W-:Y:S02]  /*12350*/  ISETP.GT.AND P1, PT, R0.reuse, 0x8, PT ;  /* 0x000000080000780c */ /* 0x040fe40003f24270 */
[----:B------:R-:W-:Y:S02]  /*12360*/  ISETP.GT.AND P0, PT, R0, 0x9, PT ;  /* 0x000000090000780c */ /* 0x000fe40003f04270 */
        /* <DEDUP_REMOVED lines=10> */
[----:B------:R-:W-:Y:S02]  /*12410*/  ISETP.GT.AND P4, PT, R2, 0x19, PT ;  /* 0x000000190200780c */ /* 0x000fe40003f84270 */
[----:B------:R-:W-:Y:S02]  /*12420*/  FSEL R39, R72, -INF , P3 ;  /* 0xff80000048277808 */ /* 0x000fe40001800000 */
[----:B------:R-:W-:Y:S02]  /*12430*/  FSEL R40, R63, -INF , P2 ;  /* 0xff8000003f287808 */ /* 0x000fe40001000000 */
[----:B------:R-:W-:-:S02]  /*12440*/  FSEL R48, R59, -INF , P1 ;  /* 0xff8000003b307808 */ /* 0x000fc40000800000 */
[----:B------:R-:W-:Y:S02]  /*12450*/  FSEL R49, R49, -INF , P0 ;  /* 0xff80000031317808 */ /* 0x000fe40000000000 */
[----:B------:R-:W-:Y:S02]  /*12460*/  FMNMX.FTZ R2, R15, R4, !PT ;  /* 0x000000040f027209 */ /* 0x000fe40007810000 */
[C---:B------:R-:W-:Y:S02]  /*12470*/  ISETP.GT.AND P3, PT, R0.reuse, 0x20, PT ;  /* 0x000000200000780c */ /* 0x040fe40003f64270 */
[C---:B------:R-:W-:Y:S02]  /*12480*/  ISETP.GT.AND P2, PT, R0.reuse, 0x21, PT ;  /* 0x000000210000780c */ /* 0x040fe40003f44270 */
[C---:B------:R-:W-:Y:S02]  /*12490*/  ISETP.GT.AND P1, PT, R0.reuse, 0x28, PT ;  /* 0x000000280000780c */ /* 0x040fe40003f24270 */
[----:B------:R-:W-:-:S02]  /*124a0*/  ISETP.GT.AND P0, PT, R0, 0x29, PT ;  /* 0x000000290000780c */ /* 0x000fc40003f04270 */
        /* <DEDUP_REMOVED lines=62> */
.L_x_1769:
[C---:B------:R-:W-:Y:S01]  /*12890*/  FMUL.FTZ R0, R106.reuse, c[0x0][0x2d0] ;  /* 0x0000b4006a007a20 */ /* 0x040fe20000410000 */
[----:B------:R-:W-:Y:S01]  /*128a0*/  FSETP.NEU.FTZ.AND P0, PT, R106, -INF , PT ;  /* 0xff8000006a00780b */ /* 0x000fe20003f1d000 */
[----:B------:R-:W2:Y:S03]  /*128b0*/  LDL R195, [R1+0x60] ;  /* 0x0000600001c37983 */ /* 0x000ea60000100800 */
[----:B------:R-:W-:Y:S01]  /*128c0*/  FSEL R4, R0, RZ, P0 ;  /* 0x000000ff00047208 */ /* 0x000fe20000000000 */
[----:B------:R-:W3:Y:S04]  /*128d0*/  LDL R194, [R1+0x64] ;  /* 0x0000640001c27983 */ /* 0x000ee80000100800 */
[--C-:B------:R-:W-:Y:S01]  /*128e0*/  FFMA.FTZ R0, R11, c[0x0][0x2d0], -R4.reuse ;  /* 0x0000b4000b007a23 */ /* 0x100fe20000010804 */
[----:B------:R-:W3:Y:S03]  /*128f0*/  LDL R193, [R1+0x6c] ;  /* 0x00006c0001c17983 */ /* 0x000ee60000100800 */
[----:B------:R1:W-:Y:S01]  /*12900*/  MUFU.EX2 R107, R0 ;  /* 0x00000000006b7308 */ /* 0x0003e20000000800 */
[----:B------:R-:W5:Y:S01]  /*12910*/  LDL R192, [R1+0xc] ;  /* 0x00000c0001c07983 */ /* 0x000f620000100800 */
[C---:B------:R-:W-:Y:S01]  /*12920*/  FMUL.FTZ R3, R105.reuse, c[0x0][0x2d0] ;  /* 0x0000b40069037a20 */ /* 0x040fe20000410000 */
[----:B------:R-:W-:Y:S01]  /*12930*/  FSETP.NEU.FTZ.AND P0, PT, R105, -INF , PT ;  /* 0xff8000006900780b */ /* 0x000fe20003f1d000 */
[--C-:B------:R-:W-:Y:S01]  /*12940*/  FFMA.FTZ R2, R23, c[0x0][0x2d0], -R4.reuse ;  /* 0x0000b40017027a23 */ /* 0x100fe20000010804 */
[----:B------:R-:W-:Y:S01]  /*12950*/  WARPSYNC 0xffffffff ;  /* 0xffffffff00007948 */ /* 0x000fe20003800000 */
[----:B------:R-:W-:Y:S01]  /*12960*/  LDSM.16.MT88.4 R56, [R197] ;  /* 0x00000000c538783b */ /* 0x000fe20000004200 */
[----:B------:R-:W-:Y:S01]  /*12970*/  FSEL R3, R3, RZ, P0 ;  /* 0x000000ff03037208 */ /* 0x000fe20000000000 */
[----:B------:R4:W-:Y:S01]  /*12980*/  MUFU.EX2 R145, R2 ;  /* 0x0000000200917308 */ /* 0x0009e20000000800 */
[----:B------:R-:W-:Y:S01]  /*12990*/  FSETP.NEU.FTZ.AND P0, PT, R104, -INF , PT ;  /* 0xff8000006800780b */ /* 0x000fe20003f1d000 */
[----:B------:R-:W4:Y:S01]  /*129a0*/  LDSM.16.MT88.4 R44, [R196] ;  /* 0x00000000c42c783b */ /* 0x000f220000004200 */
[----:B------:R-:W-:Y:S01]  /*129b0*/  MOV R210, c[0x0][0x2c4] ;  /* 0x0000b10000d27a02 */ /* 0x000fe20000000f00 */
[----:B------:R-:W-:Y:S01]  /*129c0*/  FFMA.FTZ R5, R24, c[0x0][0x2d0], -R3 ;  /* 0x0000b40018057a23 */ /* 0x000fe20000010803 */
[----:B------:R-:W-:Y:S01]  /*129d0*/  IADD3 R220, R220, -0x2, RZ ;  /* 0xfffffffedcdc7810 */ /* 0x000fe20007ffe0ff */
[----:B------:R-:W-:Y:S01]  /*129e0*/  LDSM.16.MT88.4 R68, [R196+0xc00] ;  /* 0x000c0000c444783b */ /* 0x000fe20000004200 */
[----:B------:R-:W-:Y:S01]  /*129f0*/  ISETP.NE.AND P1, PT, R210, 0x1, PT ;  /* 0x00000001d200780c */ /* 0x000fe20003f25270 */
[----:B-1----:R-:W-:Y:S01]  /*12a00*/  FFMA.FTZ R0, R13, c[0x0][0x2d0], -R4 ;  /* 0x0000b4000d007a23 */ /* 0x002fe20000010804 */
[----:B------:R1:W-:Y:S01]  /*12a10*/  MUFU.EX2 R135, R5 ;  /* 0x0000000500877308 */ /* 0x0003e20000000800 */
[----:B------:R-:W-:Y:S04]  /*12a20*/  LDSM.16.MT88.4 R72, [R197+0x400] ;  /* 0x00040000c548783b */ /* 0x000fe80000004200 */
[----:B------:R-:W2:Y:S01]  /*12a30*/  LDSM.16.MT88.4 R60, [R196+0x400] ;  /* 0x00040000c43c783b */ /* 0x000ea20000004200 */
[----:B----4-:R-:W-:-:S02]  /*12a40*/  FMUL.FTZ R2, R104, c[0x0][0x2d0] ;  /* 0x0000b40068027a20 */ /* 0x010fc40000410000 */
[----:B------:R4:W-:Y:S01]  /*12a50*/  MUFU.EX2 R103, R0 ;  /* 0x0000000000677308 */ /* 0x0009e20000000800 */
[----:B------:R-:W2:Y:S02]  /*12a60*/  LDSM.16.MT88.4 R76, [R196+0x1000] ;  /* 0x00100000c44c783b */ /* 0x000ea40000004200 */
[----:B------:R-:W-:Y:S02]  /*12a70*/  FSEL R2, R2, RZ, P0 ;  /* 0x000000ff02027208 */ /* 0x000fe40000000000 */
[----:B------:R-:W2:Y:S01]  /*12a80*/  LDSM.16.MT88.4 R64, [R197+0xc00] ;  /* 0x000c0000c540783b */ /* 0x000ea20000004200 */
[----:B-1----:R-:W-:Y:S02]  /*12a90*/  FMNMX.FTZ R5, R10, R9, !PT ;  /* 0x000000090a057209 */ /* 0x002fe40007810000 */
[----:B------:R-:W-:Y:S02]  /*12aa0*/  FFMA.FTZ R6, R36, c[0x0][0x2d0], -R2 ;  /* 0x0000b40024067a23 */ /* 0x000fe40000010802 */
[----:B------:R-:W-:-:S02]  /*12ab0*/  FSETP.NEU.FTZ.AND P0, PT, R5, -INF , PT ;  /* 0xff8000000500780b */ /* 0x000fc40003f1d000 */
[----:B------:R1:W-:Y:S01]  /*12ac0*/  MUFU.EX2 R132, R6 ;  /* 0x0000000600847308 */ /* 0x0003e20000000800 */
[----:B----4-:R-:W-:-:S07]  /*12ad0*/  FFMA.FTZ R0, R15, c[0x0][0x2d0], -R4 ;  /* 0x0000b4000f007a23 */ /* 0x010fce0000010804 */
[----:B------:R4:W-:Y:S01]  /*12ae0*/  MUFU.EX2 R111, R0 ;  /* 0x00000000006f7308 */ /* 0x0009e20000000800 */
[----:B-1----:R-:W-:-:S07]  /*12af0*/  FFMA.FTZ R6, R38, c[0x0][0x2d0], -R2 ;  /* 0x0000b40026067a23 */ /* 0x002fce0000010802 */
[----:B------:R-:W-:Y:S01]  /*12b00*/  MUFU.EX2 R133, R6 ;  /* 0x0000000600857308 */ /* 0x000fe20000000800 */
[----:B----4-:R-:W-:-:S07]  /*12b10*/  FFMA.FTZ R0, R17, c[0x0][0x2d0], -R4 ;  /* 0x0000b40011007a23 */ /* 0x010fce0000010804 */
[----:B------:R1:W-:Y:S02]  /*12b20*/  MUFU.EX2 R126, R0 ;  /* 0x00000000007e7308 */ /* 0x0003e40000000800 */
[----:B-1----:R-:W-:-:S06]  /*12b30*/  FFMA.FTZ R0, R19, c[0x0][0x2d0], -R4 ;  /* 0x0000b40013007a23 */ /* 0x002fcc0000010804 */
[----:B------:R1:W-:Y:S02]  /*12b40*/  MUFU.EX2 R127, R0 ;  /* 0x00000000007f7308 */ /* 0x0003e40000000800 */
[----:B-1----:R-:W-:-:S06]  /*12b50*/  FFMA.FTZ R0, R21, c[0x0][0x2d0], -R4 ;  /* 0x0000b40015007a23 */ /* 0x002fcc0000010804 */
[----:B------:R1:W4:Y:S02]  /*12b60*/  MUFU.EX2 R134, R0 ;  /* 0x0000000000867308 */ /* 0x0003240000000800 */
[----:B-1----:R-:W-:-:S06]  /*12b70*/  FFMA.FTZ R0, R25, c[0x0][0x2d0], -R4 ;  /* 0x0000b40019007a23 */ /* 0x002fcc0000010804 */
[----:B------:R1:W1:Y:S02]  /*12b80*/  MUFU.EX2 R146, R0 ;  /* 0x0000000000927308 */ /* 0x0002640000000800 */
[----:B-1----:R-:W-:Y:S01]  /*12b90*/  FFMA.FTZ R0, R12, c[0x0][0x2d0], -R3 ;  /* 0x0000b4000c007a23 */ /* 0x002fe20000010803 */
[----:B----4-:R-:W-:-:S05]  /*12ba0*/  F2FP.BF16.PACK_AB R12, R134, R127 ;  /* 0x0000007f860c723e */ /* 0x010fca00000010ff */
[----:B------:R1:W-:Y:S02]  /*12bb0*/  MUFU.EX2 R99, R0 ;  /* 0x0000000000637308 */ /* 0x0003e40000000800 */
[----:B-1----:R-:W-:Y:S01]  /*12bc0*/  FFMA.FTZ R0, R14, c[0x0][0x2d0], -R3 ;  /* 0x0000b4000e007a23 */ /* 0x002fe20000010803 */
[----:B------:R-:W-:-:S05]  /*12bd0*/  F2FP.BF16.PACK_AB R14, R146, R145 ;  /* 0x00000091920e723e */ /* 0x000fca00000010ff */
[----:B------:R1:W4:Y:S02]  /*12be0*/  MUFU.EX2 R98, R0 ;  /* 0x0000000000627308 */ /* 0x0003240000000800 */
[----:B-1----:R-:W-:Y:S01]  /*12bf0*/  FFMA.FTZ R0, R16, c[0x0][0x2d0], -R3 ;  /* 0x0000b40010007a23 */ /* 0x002fe20000010803 */
[----:B----4-:R-:W-:-:S05]  /*12c00*/  F2FP.BF16.PACK_AB R21, R98, R99 ;  /* 0x000000636215723e */ /* 0x010fca00000010ff */
[----:B------:R1:W-:Y:S02]  /*12c10*/  MUFU.EX2 R101, R0 ;  /* 0x0000000000657308 */ /* 0x0003e40000000800 */
[----:B-1----:R-:W-:-:S06]  /*12c20*/  FFMA.FTZ R0, R18, c[0x0][0x2d0], -R3 ;  /* 0x0000b40012007a23 */ /* 0x002fcc0000010803 */
[----:B------:R1:W4:Y:S02]  /*12c30*/  MUFU.EX2 R116, R0 ;  /* 0x0000000000747308 */ /* 0x0003240000000800 */
[----:B-1----:R-:W-:Y:S01]  /*12c40*/  FFMA.FTZ R0, R20, c[0x0][0x2d0], -R3 ;  /* 0x0000b40014007a23 */ /* 0x002fe20000010803 */
[----:B------:R-:W-:Y:S02]  /*12c50*/  F2FP.BF16.PACK_AB R20, R103, R107 ;  /* 0x0000006b6714723e */ /* 0x000fe400000010ff */
[----:B----4-:R-:W-:-:S03]  /*12c60*/  F2FP.BF16.PACK_AB R23, R116, R101 ;  /* 0x000000657417723e */ /* 0x010fc600000010ff */
[----:B------:R1:W-:Y:S02]  /*12c70*/  MUFU.EX2 R117, R0 ;  /* 0x0000000000757308 */ /* 0x0003e40000000800 */
[----:B-1----:R-:W-:Y:S01]  /*12c80*/  FFMA.FTZ R0, R22, c[0x0][0x2d0], -R3 ;  /* 0x0000b40016007a23 */ /* 0x002fe20000010803 */
[----:B------:R-:W-:-:S05]  /*12c90*/  F2FP.BF16.PACK_AB R22, R126, R111 ;  /* 0x0000006f7e16723e */ /* 0x000fca00000010ff */
[----:B------:R1:W4:Y:S02]  /*12ca0*/  MUFU.EX2 R125, R0 ;  /* 0x00000000007d7308 */ /* 0x0003240000000800 */
[----:B------:R-:W-:Y:S01]  /*12cb0*/  HMMA.16816.F32.BF16 R8, R20, R44, RZ ;  /* 0x0000002c1408723c */ /* 0x000fe200000418ff */
[----:B-1----:R-:W-:Y:S01]  /*12cc0*/  FFMA.FTZ R0, R27, c[0x0][0x2d0], -R3 ;  /* 0x0000b4001b007a23 */ /* 0x002fe20000010803 */
[----:B----4-:R-:W-:-:S04]  /*12cd0*/  F2FP.BF16.PACK_AB R13, R125, R117 ;  /* 0x000000757d0d723e */ /* 0x010fc800000010ff */
[----:B------:R1:W4:Y:S02]  /*12ce0*/  MUFU.EX2 R144, R0 ;  /* 0x0000000000907308 */ /* 0x0003240000000800 */
[----:B-1----:R-:W-:Y:S01]  /*12cf0*/  FFMA.FTZ R0, R26, c[0x0][0x2d0], -R2 ;  /* 0x0000b4001a007a23 */ /* 0x002fe20000010802 */
[----:B----4-:R-:W-:-:S05]  /*12d00*/  F2FP.BF16.PACK_AB R15, R144, R135 ;  /* 0x00000087900f723e */ /* 0x010fca00000010ff */
[----:B------:R1:W-:Y:S10]  /*12d10*/  MUFU.EX2 R94, R0 ;  /* 0x00000000005e7308 */ /* 0x0003f40000000800 */
[----:B--2---:R-:W-:Y:S07]  /*12d20*/  HMMA.16816.F32.BF16 R140, R12, R60, R8 ;  /* 0x0000003c0c8c723c */ /* 0x004fee0000041808 */
        /* <DEDUP_REMOVED lines=15> */
[----:B------:R-:W-:-:S05]  /*12e20*/  FSEL R0, R0, RZ, P0 ;  /* 0x000000ff00007208 */ /* 0x000fca0000000000 */
[----:B------:R-:W-:-:S04]  /*12e30*/  FFMA.FTZ R6, R31, c[0x0][0x2d0], -R0 ;  /* 0x0000b4001f067a23 */ /* 0x000fc80000010800 */
        /* <DEDUP_REMOVED lines=10> */
[----:B------:R-:W-:Y:S04]  /*12ee0*/  HMMA.16816.F32.BF16 R36, R20, R68, RZ ;  /* 0x000000441424723c */ /* 0x000fe800000418ff */
[----:B------:R1:W-:Y:S04]  /*12ef0*/  MUFU.EX2 R97, R6 ;  /* 0x0000000600617308 */ /* 0x0003e80000000800 */
[C---:B------:R-:W-:Y:S08]  /*12f00*/  HMMA.16816.F32.BF16 R28, R16.reuse, R56, RZ ;  /* 0x00000038101c723c */ /* 0x040ff000000418ff */
[----:B------:R-:W-:Y:S01]  /*12f10*/  HMMA.16816.F32.BF16 R24, R16, R68, RZ ;  /* 0x000000441018723c */ /* 0x000fe200000418ff */
[----:B-1----:R-:W-:-:S04]  /*12f20*/  FFMA.FTZ R6, R40, c[0x0][0x2d0], -R0 ;  /* 0x0000b40028067a23 */ /* 0x002fc80000010800 */
[----:B------:R1:W2:Y:S02]  /*12f30*/  MUFU.EX2 R119, R6 ;  /* 0x0000000600777308 */ /* 0x0002a40000000800 */
[--C-:B------:R-:W-:Y:S01]  /*12f40*/  FFMA.FTZ R69, R89, c[0x0][0x2d0], -R4.reuse ;  /* 0x0000b40059457a23 */ /* 0x100fe20000010804 */
[----:B------:R-:W-:Y:S01]  /*12f50*/  HMMA.16816.F32.BF16 R40, R20, R56, RZ ;  /* 0x000000381428723c */ /* 0x000fe200000418ff */
[----:B------:R-:W-:-:S06]  /*12f60*/  FFMA.FTZ R68, R88, c[0x0][0x2d0], -R4 ;  /* 0x0000b40058447a23 */ /* 0x000fcc0000010804 */
[--C-:B------:R-:W-:Y:S01]  /*12f70*/  FFMA.FTZ R57, R55, c[0x0][0x2d0], -R3.reuse ;  /* 0x0000b40037397a23 */ /* 0x100fe20000010803 */
[----:B------:R-:W-:Y:S01]  /*12f80*/  HMMA.16816.F32.BF16 R156, R12, R76, R36 ;  /* 0x0000004c0c9c723c */ /* 0x000fe20000041824 */
[----:B------:R-:W-:Y:S01]  /*12f90*/  LDSM.16.MT88.4 R36, [R196+0x1800] ;  /* 0x00180000c424783b */ /* 0x000fe20000004200 */
[----:B------:R-:W-:-:S03]  /*12fa0*/  FFMA.FTZ R56, R54, c[0x0][0x2d0], -R3 ;  /* 0x0000b40036387a23 */ /* 0x000fc60000010803 */
[----:B------:R-:W-:Y:S01]  /*12fb0*/  MUFU.EX2 R57, R57 ;  /* 0x0000003900397308 */ /* 0x000fe20000000800 */
[----:B-1----:R-:W-:Y:S01]  /*12fc0*/  FFMA.FTZ R6, R48, c[0x0][0x2d0], -R0 ;  /* 0x0000b40030067a23 */ /* 0x002fe20000010800 */
[----:B--2---:R-:W-:Y:S01]  /*12fd0*/  F2FP.BF16.PACK_AB R9, R119, R97 ;  /* 0x000000617709723e */ /* 0x004fe200000010ff */
[----:B------:R-:W-:Y:S05]  /*12fe0*/  HMMA.16816.F32.BF16 R32, R16, R44, RZ ;  /* 0x0000002c1020723c */ /* 0x000fea00000418ff */
[----:B------:R1:W-:Y:S02]  /*12ff0*/  MUFU.EX2 R118, R6 ;  /* 0x0000000600767308 */ /* 0x0003e40000000800 */
[--C-:B------:R-:W-:Y:S01]  /*13000*/  FFMA.FTZ R45, R85, c[0x0][0x2d0], -R2.reuse ;  /* 0x0000b400552d7a23 */ /* 0x100fe20000010802 */
[----:B------:R-:W-:Y:S01]  /*13010*/  HMMA.16816.F32.BF16 R148, R12, R72, R40 ;  /* 0x000000480c94723c */ /* 0x000fe20000041828 */
[----:B------:R-:W2:Y:S01]  /*13020*/  LDSM.16.MT88.4 R40, [R197+0x1000] ;  /* 0x00100000c528783b */ /* 0x000ea20000004200 */
[----:B------:R-:W-:-:S03]  /*13030*/  FFMA.FTZ R44, R84, c[0x0][0x2d0], -R2 ;  /* 0x0000b400542c7a23 */ /* 0x000fc60000010802 */
[----:B------:R-:W-:Y:S01]  /*13040*/  MUFU.EX2 R45, R45 ;  /* 0x0000002d002d7308 */ /* 0x000fe20000000800 */
[----:B-1----:R-:W-:-:S07]  /*13050*/  FFMA.FTZ R6, R49, c[0x0][0x2d0], -R0 ;  /* 0x0000b40031067a23 */ /* 0x002fce0000010800 */
[----:B------:R-:W-:Y:S08]  /*13060*/  MUFU.EX2 R56, R56 ;  /* 0x0000003800387308 */ /* 0x000ff00000000800 */
[----:B------:R-:W1:Y:S08]  /*13070*/  MUFU.EX2 R124, R6 ;  /* 0x00000006007c7308 */ /* 0x000e700000000800 */
[----:B------:R-:W4:Y:S01]  /*13080*/  MUFU.EX2 R44, R44 ;  /* 0x0000002c002c7308 */ /* 0x000f220000000800 */
[----:B-1----:R-:W-:-:S07]  /*13090*/  F2FP.BF16.PACK_AB R11, R124, R118 ;  /* 0x000000767c0b723e */ /* 0x002fce00000010ff */
[----:B------:R-:W-:Y:S07]  /*130a0*/  HMMA.16816.F32.BF16 R128, R8, R72, R28 ;  /* 0x000000480880723c */ /* 0x000fee000004181c */
[--C-:B------:R-:W-:Y:S01]  /*130b0*/  FFMA.FTZ R72, R53, c[0x0][0x2d0], -R0.reuse ;  /* 0x0000b40035487a23 */ /* 0x100fe20000010800 */
[----:B------:R-:W-:Y:S01]  /*130c0*/  HMMA.16816.F32.BF16 R28, R20, R64, RZ ;  /* 0x00000040141c723c */ /* 0x000fe200000418ff */
[----:B------:R-:W-:-:S07]  /*130d0*/  FFMA.FTZ R73, R52, c[0x0][0x2d0], -R0 ;  /* 0x0000b40034497a23 */ /* 0x000fce0000010800 */
[C---:B------:R-:W-:Y:S07]  /*130e0*/  HMMA.16816.F32.BF16 R120, R8.reuse, R76, R24 ;  /* 0x0000004c0878723c */ /* 0x040fee0000041818 */
[--C-:B------:R-:W-:Y:S01]  /*130f0*/  FFMA.FTZ R76, R51, c[0x0][0x2d0], -R0.reuse ;  /* 0x0000b400334c7a23 */ /* 0x100fe20000010800 */
[----:B------:R-:W-:Y:S01]  /*13100*/  HMMA.16816.F32.BF16 R136, R8, R60, R32 ;  /* 0x0000003c0888723c */ /* 0x000fe20000041820 */
[----:B------:R-:W-:Y:S02]  /*13110*/  FFMA.FTZ R77, R50, c[0x0][0x2d0], -R0 ;  /* 0x0000b400324d7a23 */ /* 0x000fe40000010800 */
[----:B------:R-:W-:-:S04]  /*13120*/  FADD.FTZ R0, R94, R93 ;  /* 0x0000005d5e007221 */ /* 0x000fc80000010000 */
[--C-:B------:R-:W-:Y:S01]  /*13130*/  FFMA.FTZ R61, R81, c[0x0][0x2d0], -R3.reuse ;  /* 0x0000b400513d7a23 */ /* 0x100fe20000010803 */
[----:B--2---:R-:W-:Y:S01]  /*13140*/  HMMA.16816.F32.BF16 R188, R12, R40, R28 ;  /* 0x000000280cbc723c */ /* 0x004fe2000004181c */
[----:B------:R-:W1:Y:S01]  /*13150*/  LDSM.16.MT88.4 R28, [R196+0x1c00] ;  /* 0x001c0000c41c783b */ /* 0x000e620000004200 */
[----:B------:R-:W-:Y:S02]  /*13160*/  FFMA.FTZ R60, R80, c[0x0][0x2d0], -R3 ;  /* 0x0000b400503c7a23 */ /* 0x000fe40000010803 */
[----:B------:R-:W-:Y:S01]  /*13170*/  FADD.FTZ R3, R107, R103 ;  /* 0x000000676b037221 */ /* 0x000fe20000010000 */
[----:B------:R-:W-:Y:S01]  /*13180*/  F2FP.BF16.PACK_AB R103, R56, R57 ;  /* 0x000000393867723e */ /* 0x000fe200000010ff */
[----:B------:R-:W-:Y:S01]  /*13190*/  FADD.FTZ R0, R96, R0 ;  /* 0x0000000060007221 */ /* 0x000fe20000010000 */
[----:B----4-:R-:W-:Y:S01]  /*131a0*/  F2FP.BF16.PACK_AB R96, R44, R45 ;  /* 0x0000002d2c60723e */ /* 0x010fe200000010ff */
[----:B------:R-:W-:Y:S01]  /*131b0*/  HMMA.16816.F32.BF16 R24, R16, R64, RZ ;  /* 0x000000401018723c */ /* 0x000fe200000418ff */
[----:B------:R-:W-:-:S02]  /*131c0*/  FADD.FTZ R3, R111, R3 ;  /* 0x000000036f037221 */ /* 0x000fc40000010000 */
[----:B------:R-:W-:Y:S02]  /*131d0*/  FADD.FTZ R0, R100, R0 ;  /* 0x0000000064007221 */ /* 0x000fe40000010000 */
[----:B------:R-:W-:Y:S02]  /*131e0*/  FADD.FTZ R3, R126, R3 ;  /* 0x000000037e037221 */ /* 0x000fe40000010000 */
[--C-:B------:R-:W-:Y:S01]  /*131f0*/  FFMA.FTZ R65, R87, c[0x0][0x2d0], -R4.reuse ;  /* 0x0000b40057417a23 */ /* 0x100fe20000010804 */
[----:B------:R-:W-:Y:S01]  /*13200*/  HMMA.16816.F32.BF16 R32, R20, R36, RZ ;  /* 0x000000241420723c */ /* 0x000fe200000418ff */
[----:B------:R-:W-:Y:S02]  /*13210*/  FFMA.FTZ R64, R86, c[0x0][0x2d0], -R4 ;  /* 0x0000b40056407a23 */ /* 0x000fe40000010804 */
[----:B------:R-:W-:Y:S02]  /*13220*/  FADD.FTZ R4, R91, R90 ;  /* 0x0000005a5b047221 */ /* 0x000fe40000010000 */
[----:B------:R-:W-:Y:S01]  /*13230*/  FADD.FTZ R3, R127, R3 ;  /* 0x000000037f037221 */ /* 0x000fe20000010000 */
[----:B------:R-:W-:Y:S01]  /*13240*/  MUFU.EX2 R65, R65 ;  /* 0x0000004100417308 */ /* 0x000fe20000000800 */
[----:B------:R-:W-:Y:S01]  /*13250*/  FADD.FTZ R4, R92, R4 ;  /* 0x000000045c047221 */ /* 0x000fe20000010000 */
[----:B------:R-:W-:Y:S01]  /*13260*/  HMMA.16816.F32.BF16 R88, R16, R46, RZ ;  /* 0x0000002e1058723c */ /* 0x000fe200000418ff */
[----:B------:R-:W-:-:S02]  /*13270*/  FADD.FTZ R0, R102, R0 ;  /* 0x0000000066007221 */ /* 0x000fc40000010000 */
[----:B------:R-:W-:Y:S02]  /*13280*/  FADD.FTZ R6, R134, R3 ;  /* 0x0000000386067221 */ /* 0x000fe40000010000 */
[----:B------:R-:W-:Y:S01]  /*13290*/  FADD.FTZ R3, R110, R0 ;  /* 0x000000006e037221 */ /* 0x000fe20000010000 */
[----:B------:R-:W2:Y:S01]  /*132a0*/  MUFU.EX2 R64, R64 ;  /* 0x0000004000407308 */ /* 0x000ea20000000800 */
[----:B------:R-:W-:Y:S01]  /*132b0*/  FADD.FTZ R0, R145, R6 ;  /* 0x0000000691007221 */ /* 0x000fe20000010000 */
[----:B------:R-:W-:Y:S01]  /*132c0*/  HMMA.16816.F32.BF16 R184, R8, R40, R24 ;  /* 0x0000002808b8723c */ /* 0x000fe20000041818 */
[----:B------:R-:W-:Y:S02]  /*132d0*/  FADD.FTZ R6, R132, R3 ;  /* 0x0000000384067221 */ /* 0x000fe40000010000 */
[----:B------:R-:W-:Y:S02]  /*132e0*/  FADD.FTZ R0, R146, R0 ;  /* 0x0000000092007221 */ /* 0x000fe40000010000 */
[----:B------:R-:W-:-:S02]  /*132f0*/  FADD.FTZ R6, R133, R6 ;  /* 0x0000000685067221 */ /* 0x000fc40000010000 */
[--C-:B------:R-:W-:Y:S01]  /*13300*/  FFMA.FTZ R41, R83, c[0x0][0x2d0], -R2.reuse ;  /* 0x0000b40053297a23 */ /* 0x100fe20000010802 */
[----:B------:R-:W-:Y:S01]  /*13310*/  HMMA.16816.F32.BF16 R24, R16, R36, RZ ;  /* 0x000000241018723c */ /* 0x000fe200000418ff */
[----:B------:R-:W-:Y:S01]  /*13320*/  FFMA.FTZ R40, R82, c[0x0][0x2d0], -R2 ;  /* 0x0000b40052287a23 */ /* 0x000fe20000010802 */
[----:B------:R-:W4:Y:S01]  /*13330*/  MUFU.EX2 R37, R69 ;  /* 0x0000004500257308 */ /* 0x000f220000000800 */
[----:B------:R-:W-:Y:S01]  /*13340*/  FADD.FTZ R2, R99, R98 ;  /* 0x0000006263027221 */ /* 0x000fe20000010000 */
[----:B--2---:R-:W-:-:S03]  /*13350*/  F2FP.BF16.PACK_AB R102, R64, R65 ;  /* 0x000000414066723e */ /* 0x004fc600000010ff */
[----:B------:R-:W-:Y:S01]  /*13360*/  FADD.FTZ R2, R101, R2 ;  /* 0x0000000265027221 */ /* 0x000fe20000010000 */
[----:B-1----:R-:W-:Y:S01]  /*13370*/  HMMA.16816.F32.BF16 R176, R12, R28, R32 ;  /* 0x0000001c0cb0723c */ /* 0x002fe20000041820 */
[----:B------:R-:W1:Y:S01]  /*13380*/  LDSM.16.MT88.4 R32, [R197+0x1800] ;  /* 0x00180000c520783b */ /* 0x000e620000004200 */
[----:B------:R-:W2:Y:S01]  /*13390*/  MUFU.EX2 R36, R68 ;  /* 0x0000004400247308 */ /* 0x000ea20000000800 */
[----:B------:R-:W-:-:S04]  /*133a0*/  FADD.FTZ R2, R116, R2 ;  /* 0x0000000274027221 */ /* 0x000fc80000010000 */
[----:B------:R-:W-:Y:S01]  /*133b0*/  FADD.FTZ R2, R117, R2 ;  /* 0x0000000275027221 */ /* 0x000fe20000010000 */
[----:B------:R-:W-:Y:S01]  /*133c0*/  HMMA.16816.F32.BF16 R84, R16, R58, RZ ;  /* 0x0000003a1054723c */ /* 0x000fe200000418ff */
[----:B----4-:R-:W-:Y:S01]  /*133d0*/  FADD.FTZ R0, R37, R0 ;  /* 0x0000000025007221 */ /* 0x010fe20000010000 */
[----:B------:R-:W-:Y:S06]  /*133e0*/  MUFU.EX2 R41, R41 ;  /* 0x0000002900297308 */ /* 0x000fec0000000800 */
[----:B------:R-:W-:Y:S01]  /*133f0*/  HMMA.16816.F32.BF16 R180, R8, R28, R24 ;  /* 0x0000001c08b4723c */ /* 0x000fe20000041818 */
[----:B------:R-:W4:Y:S01]  /*13400*/  LDSM.16.MT88.4 R24, [R197+0x1c00] ;  /* 0x001c0000c518783b */ /* 0x000f220000004200 */
[C---:B--2---:R-:W-:Y:S01]  /*13410*/  FADD.FTZ R0, R36.reuse, R0 ;  /* 0x0000000024007221 */ /* 0x044fe20000010000 */
[----:B------:R-:W2:Y:S01]  /*13420*/  MUFU.EX2 R29, R40 ;  /* 0x00000028001d7308 */ /* 0x000ea20000000800 */
[----:B------:R-:W-:-:S02]  /*13430*/  F2FP.BF16.PACK_AB R100, R36, R37 ;  /* 0x000000252464723e */ /* 0x000fc400000010ff */
[----:B------:R-:W-:Y:S02]  /*13440*/  FADD.FTZ R0, R65, R0 ;  /* 0x0000000041007221 */ /* 0x000fe40000010000 */
[----:B------:R-:W-:Y:S01]  /*13450*/  FADD.FTZ R28, R95, R4 ;  /* 0x000000045f1c7221 */ /* 0x000fe20000010000 */
[----:B------:R-:W-:Y:S01]  /*13460*/  HMMA.16816.F32.BF16 R80, R16, R70, RZ ;  /* 0x000000461050723c */ /* 0x000fe200000418ff */
[----:B------:R-:W-:Y:S02]  /*13470*/  FADD.FTZ R4, R125, R2 ;  /* 0x000000027d047221 */ /* 0x000fe40000010000 */
[----:B------:R-:W-:Y:S02]  /*13480*/  FADD.FTZ R2, R97, R28 ;  /* 0x0000001c61027221 */ /* 0x000fe40000010000 */
[----:B------:R-:W-:Y:S01]  /*13490*/  FADD.FTZ R225, R64, R0 ;  /* 0x0000000040e17221 */ /* 0x000fe20000010000 */
[----:B------:R-:W-:Y:S01]  /*134a0*/  MUFU.EX2 R28, R72 ;  /* 0x00000048001c7308 */ /* 0x000fe20000000800 */
[----:B------:R-:W-:Y:S01]  /*134b0*/  FADD.FTZ R2, R119, R2 ;  /* 0x0000000277027221 */ /* 0x000fe20000010000 */
[----:B------:R-:W-:Y:S01]  /*134c0*/  HMMA.16816.F32.BF16 R88, R8, R62, R88 ;  /* 0x0000003e0858723c */ /* 0x000fe20000041858 */
[----:B------:R-:W-:Y:S01]  /*134d0*/  FADD.FTZ R4, R135, R4 ;  /* 0x0000000487047221 */ /* 0x000fe20000010000 */
[----:B--2---:R-:W-:Y:S01]  /*134e0*/  F2FP.BF16.PACK_AB R98, R29, R41 ;  /* 0x000000291d62723e */ /* 0x004fe200000010ff */
[----:B------:R-:W-:Y:S01]  /*134f0*/  FADD.FTZ R3, R118, R2 ;  /* 0x0000000276037221 */ /* 0x000fe20000010000 */
[----:B------:R-:W-:Y:S01]  /*13500*/  LDSM.16.MT88.4 R132, [R196+0x800] ;  /* 0x00080000c484783b */ /* 0x000fe20000004200 */
[----:B------:R-:W-:-:S02]  /*13510*/  FADD.FTZ R2, R144, R4 ;  /* 0x0000000490027221 */ /* 0x000fc40000010000 */
[----:B------:R-:W-:Y:S01]  /*13520*/  MUFU.EX2 R4, R77 ;  /* 0x0000004d00047308 */ /* 0x000fe20000000800 */
[-C--:B-1----:R-:W-:Y:S01]  /*13530*/  HMMA.16816.F32.BF16 R52, R20, R32.reuse, RZ ;  /* 0x000000201434723c */ /* 0x082fe200000418ff */
[----:B------:R-:W1:Y:S01]  /*13540*/  LDSM.16.MT88.4 R116, [R196+0x1400] ;  /* 0x00140000c474783b */ /* 0x000e620000004200 */
[----:B------:R-:W-:Y:S02]  /*13550*/  FADD.FTZ R0, R45, R6 ;  /* 0x000000062d007221 */ /* 0x000fe40000010000 */
[----:B------:R-:W-:Y:S02]  /*13560*/  FADD.FTZ R3, R124, R3 ;  /* 0x000000037c037221 */ /* 0x000fe40000010000 */
[----:B------:R-:W-:Y:S01]  /*13570*/  FADD.FTZ R0, R44, R0 ;  /* 0x000000002c007221 */ /* 0x000fe20000010000 */
[----:B------:R-:W-:Y:S01]  /*13580*/  LDSM.16.MT88.4 R124, [R197+0x800] ;  /* 0x00080000c57c783b */ /* 0x000fe20000004200 */
[----:B------:R-:W-:Y:S01]  /*13590*/  HMMA.16816.F32.BF16 R48, R16, R32, RZ ;  /* 0x000000201030723c */ /* 0x000fe200000418ff */
[----:B------:R-:W2:Y:S01]  /*135a0*/  MUFU.EX2 R33, R61 ;  /* 0x0000003d00217308 */ /* 0x000ea20000000800 */
[----:B------:R-:W-:-:S04]  /*135b0*/  FADD.FTZ R0, R41, R0 ;  /* 0x0000000029007221 */ /* 0x000fc80000010000 */
[----:B------:R-:W-:Y:S02]  /*135c0*/  FADD.FTZ R237, R29, R0 ;  /* 0x000000001ded7221 */ /* 0x000fe40000010000 */
[----:B------:R-:W-:Y:S01]  /*135d0*/  HMMA.16816.F32.BF16 R84, R8, R74, R84 ;  /* 0x0000004a0854723c */ /* 0x000fe20000041854 */
[----:B------:R-:W3:Y:S07]  /*135e0*/  MUFU.EX2 R32, R60 ;  /* 0x0000003c00207308 */ /* 0x000eee0000000800 */
[----:B----4-:R-:W-:Y:S01]  /*135f0*/  HMMA.16816.F32.BF16 R92, R12, R24, R52 ;  /* 0x000000180c5c723c */ /* 0x010fe20000041834 */
[----:B--2---:R-:W-:-:S07]  /*13600*/  FADD.FTZ R2, R33, R2 ;  /* 0x0000000221027221 */ /* 0x004fce0000010000 */
[----:B------:R-:W-:Y:S01]  /*13610*/  HMMA.16816.F32.BF16 R172, R8, R24, R48 ;  /* 0x0000001808ac723c */ /* 0x000fe20000041830 */
[----:B------:R-:W2:Y:S01]  /*13620*/  MUFU.EX2 R25, R73 ;  /* 0x0000004900197308 */ /* 0x000ea20000000800 */
[C---:B---3--:R-:W-:Y:S01]  /*13630*/  FADD.FTZ R2, R32.reuse, R2 ;  /* 0x0000000220027221 */ /* 0x048fe20000010000 */
[----:B------:R-:W-:-:S03]  /*13640*/  F2FP.BF16.PACK_AB R101, R32, R33 ;  /* 0x000000212065723e */ /* 0x000fc600000010ff */
[----:B------:R-:W-:Y:S02]  /*13650*/  FADD.FTZ R2, R57, R2 ;  /* 0x0000000239027221 */ /* 0x000fe40000010000 */
[----:B------:R-:W-:Y:S01]  /*13660*/  HMMA.16816.F32.BF16 R52, R16, R66, RZ ;  /* 0x000000421034723c */ /* 0x000fe200000418ff */
[----:B------:R-:W3:Y:S01]  /*13670*/  MUFU.EX2 R24, R76 ;  /* 0x0000004c00187308 */ /* 0x000ee20000000800 */
[----:B------:R-:W-:Y:S02]  /*13680*/  FADD.FTZ R236, R56, R2 ;  /* 0x0000000238ec7221 */ /* 0x000fe40000010000 */
[----:B------:R-:W-:-:S04]  /*13690*/  FADD.FTZ R2, R28, R3 ;  /* 0x000000031c027221 */ /* 0x000fc80000010000 */
[----:B------:R-:W-:Y:S01]  /*136a0*/  HMMA.16816.F32.BF16 R48, R16, R38, RZ ;  /* 0x000000261030723c */ /* 0x000fe200000418ff */
[C---:B--2---:R-:W-:Y:S01]  /*136b0*/  FADD.FTZ R2, R25.reuse, R2 ;  /* 0x0000000219027221 */ /* 0x044fe20000010000 */
[----:B------:R-:W-:-:S06]  /*136c0*/  F2FP.BF16.PACK_AB R97, R25, R28 ;  /* 0x0000001c1961723e */ /* 0x000fcc00000010ff */
[----:B------:R-:W-:Y:S01]  /*136d0*/  HMMA.16816.F32.BF16 R16, R16, R34, RZ ;  /* 0x000000221010723c */ /* 0x000fe200000418ff */
[----:B---3--:R-:W-:Y:S01]  /*136e0*/  F2FP.BF16.PACK_AB R99, R4, R24 ;  /* 0x000000180463723e */ /* 0x008fe200000010ff */
[----:B------:R-:W-:Y:S02]  /*136f0*/  FADD.FTZ R0, R24, R2 ;  /* 0x0000000218007221 */ /* 0x000fe40000010000 */
[----:B------:R-:W-:-:S04]  /*13700*/  @P1 IMAD.HI.U32 R2, R195, c[0x0][0x2c8], RZ ;  /* 0x0000b200c3021a27 */ /* 0x000fc800078e00ff */
[----:B------:R-:W-:Y:S01]  /*13710*/  HMMA.16816.F32.BF16 R80, R8, R78, R80 ;  /* 0x0000004e0850723c */ /* 0x000fe20000041850 */
[----:B------:R-:W-:Y:S01]  /*13720*/  FADD.FTZ R238, R4, R0 ;  /* 0x0000000004ee7221 */ /* 0x000fe20000010000 */
[----:B------:R-:W-:Y:S02]  /*13730*/  MOV R0, R195 ;  /* 0x000000c300007202 */ /* 0x000fe40000000f00 */
[----:B------:R-:W-:-:S04]  /*13740*/  @P1 SHF.R.U32.HI R0, RZ, c[0x0][0x2cc], R2 ;  /* 0x0000b300ff001a19 */ /* 0x000fc80000011602 */
[----:B------:R-:W-:Y:S01]  /*13750*/  HMMA.16816.F32.BF16 R52, R8, R42, R52 ;  /* 0x0000002a0834723c */ /* 0x000fe20000041834 */
[----:B------:R-:W-:-:S05]  /*13760*/  IADD3 R0, R0, R193, -R194 ;  /* 0x000000c100007210 */ /* 0x000fca0007ffe8c2 */
[----:B------:R-:W-:Y:S02]  /*13770*/  IMAD.HI R0, R0, 0x2aaaaaab, RZ ;  /* 0x2aaaaaab00007827 */ /* 0x000fe400078e02ff */
[----:B------:R-:W-:Y:S03]  /*13780*/  HMMA.16816.F32.BF16 R48, R8, R30, R48 ;  /* 0x0000001e0830723c */ /* 0x000fe60000041830 */
[----:B------:R-:W-:-:S04]  /*13790*/  SHF.R.U32.HI R2, RZ, 0x1f, R0 ;  /* 0x0000001fff027819 */ /* 0x000fc80000011600 */
[----:B------:R-:W-:Y:S01]  /*137a0*/  LEA.HI.SX32 R0, R0, R2, 0x1d ;  /* 0x0000000200007211 */ /* 0x000fe200078feaff */
[----:B------:R-:W-:Y:S03]  /*137b0*/  HMMA.16816.F32.BF16 R16, R8, R26, R16 ;  /* 0x0000001a0810723c */ /* 0x000fe60000041810 */
[----:B-----5:R-:W-:-:S04]  /*137c0*/  IMNMX R3, R192, R0, !PT ;  /* 0x00000000c0037217 */ /* 0x020fc80007800200 */
[----:B------:R-:W-:Y:S01]  /*137d0*/  ISETP.GE.AND P0, PT, R220, R3, PT ;  /* 0x00000003dc00720c */ /* 0x000fe20003f06270 */
[C---:B------:R-:W-:Y:S01]  /*137e0*/  HMMA.16816.F32.BF16 R8, R20.reuse, R58, RZ ;  /* 0x0000003a1408723c */ /* 0x040fe200000418ff */
[----:B------:R-:W-:Y:S07]  /*137f0*/  STL [R1+0x10], R3 ;  /* 0x0000100301007387 */ /* 0x000fee0000100800 */
[C---:B------:R-:W-:Y:S08]  /*13800*/  HMMA.16816.F32.BF16 R44, R20.reuse, R46, RZ ;  /* 0x0000002e142c723c */ /* 0x040ff000000418ff */
[----:B------:R-:W-:Y:S08]  /*13810*/  HMMA.16816.F32.BF16 R36, R20, R38, RZ ;  /* 0x000000261424723c */ /* 0x000ff000000418ff */
[----:B------:R-:W-:Y:S08]  /*13820*/  HMMA.16816.F32.BF16 R152, R12, R74, R8 ;  /* 0x0000004a0c98723c */ /* 0x000ff00000041808 */
[----:B------:R-:W-:Y:S08]  /*13830*/  HMMA.16816.F32.BF16 R8, R20, R70, RZ ;  /* 0x000000461408723c */ /* 0x000ff000000418ff */
[-C--:B-1----:R-:W-:Y:S08]  /*13840*/  HMMA.16816.F32.BF16 R156, R100, R116.reuse, R156 ;  /* 0x00000074649c723c */ /* 0x082ff0000004189c */
[----:B------:R-:W-:Y:S08]  /*13850*/  HMMA.16816.F32.BF16 R120, R96, R116, R120 ;  /* 0x000000746078723c */ /* 0x000ff00000041878 */
[----:B------:R-:W-:Y:S08]  /*13860*/  HMMA.16816.F32.BF16 R160, R12, R78, R8 ;  /* 0x0000004e0ca0723c */ /* 0x000ff00000041808 */
[C---:B------:R-:W-:Y:S01]  /*13870*/  HMMA.16816.F32.BF16 R8, R20.reuse, R66, RZ ;  /* 0x000000421408723c */ /* 0x040fe200000418ff */
[----:B------:R-:W1:Y:S07]  /*13880*/  LDSM.16.MT88.4 R64, [R197+0x1400] ;  /* 0x00140000c540783b */ /* 0x000e6e0000004200 */
[----:B------:R-:W-:Y:S08]  /*13890*/  HMMA.16816.F32.BF16 R20, R20, R34, RZ ;  /* 0x000000221414723c */ /* 0x000ff000000418ff */
[----:B------:R-:W-:Y:S08]  /*138a0*/  HMMA.16816.F32.BF16 R160, R100, R118, R160 ;  /* 0x0000007664a0723c */ /* 0x000ff000000418a0 */
[----:B------:R-:W-:Y:S08]  /*138b0*/  HMMA.16816.F32.BF16 R8, R12, R42, R8 ;  /* 0x0000002a0c08723c */ /* 0x000ff00000041808 */
[----:B------:R-:W-:Y:S01]  /*138c0*/  HMMA.16816.F32.BF16 R116, R96, R118, R80 ;  /* 0x000000766074723c */ /* 0x000fe20000041850 */
[----:B------:R-:W2:Y:S07]  /*138d0*/  LDSM.16.MT88.4 R80, [R196+0x2000] ;  /* 0x00200000c450783b */ /* 0x000eae0000004200 */
[----:B------:R-:W-:Y:S08]  /*138e0*/  HMMA.16816.F32.BF16 R44, R12, R62, R44 ;  /* 0x0000003e0c2c723c */ /* 0x000ff0000004182c */
[----:B-1----:R-:W-:Y:S01]  /*138f0*/  HMMA.16816.F32.BF16 R68, R100, R66, R8 ;  /* 0x000000426444723c */ /* 0x002fe20000041808 */
[----:B------:R-:W1:Y:S07]  /*13900*/  LDSM.16.MT88.4 R8, [R197+0x2000] ;  /* 0x00200000c508783b */ /* 0x000e6e0000004200 */
[C---:B------:R-:W-:Y:S08]  /*13910*/  HMMA.16816.F32.BF16 R36, R12.reuse, R30, R36 ;  /* 0x0000001e0c24723c */ /* 0x040ff00000041824 */
[----:B------:R-:W-:Y:S08]  /*13920*/  HMMA.16816.F32.BF16 R20, R12, R26, R20 ;  /* 0x0000001a0c14723c */ /* 0x000ff00000041814 */
[-C--:B------:R-:W-:Y:S08]  /*13930*/  HMMA.16816.F32.BF16 R140, R100, R132.reuse, R140 ;  /* 0x00000084648c723c */ /* 0x080ff0000004188c */
[----:B------:R-:W-:Y:S08]  /*13940*/  HMMA.16816.F32.BF16 R136, R96, R132, R136 ;  /* 0x000000846088723c */ /* 0x000ff00000041888 */
[C---:B------:R-:W-:Y:S08]  /*13950*/  HMMA.16816.F32.BF16 R144, R100.reuse, R134, R44 ;  /* 0x000000866490723c */ /* 0x040ff0000004182c */
[-C--:B------:R-:W-:Y:S08]  /*13960*/  HMMA.16816.F32.BF16 R148, R100, R124.reuse, R148 ;  /* 0x0000007c6494723c */ /* 0x080ff00000041894 */
[----:B------:R-:W-:Y:S08]  /*13970*/  HMMA.16816.F32.BF16 R128, R96, R124, R128 ;  /* 0x0000007c6080723c */ /* 0x000ff00000041880 */
[----:B------:R-:W-:Y:S08]  /*13980*/  HMMA.16816.F32.BF16 R152, R100, R126, R152 ;  /* 0x0000007e6498723c */ /* 0x000ff00000041898 */
        /* <DEDUP_REMOVED lines=13> */
[----:B------:R-:W-:Y:S02]  /*13a60*/  @!UPT UIADD3 URZ, URZ, URZ, URZ ;  /* 0x0000003f3f3ff290 */ /* 0x000fe4000fffe03f */
[----:B------:R-:W-:Y:S11]  /*13a70*/  @!P0 BRA `(.L_x_1657) ;  /* 0x00003a2000008947 */ /* 0x000ff60003800000 */
[----:B------:R-:W-:Y:S01]  /*13a80*/  IMAD.MOV.U32 R107, RZ, RZ, R105 ;  /* 0x000000ffff6b7224 */ /* 0x000fe200078e0069 */
[----:B------:R-:W-:Y:S01]  /*13a90*/  MOV R111, R5 ;  /* 0x00000005006f7202 */ /* 0x000fe20000000f00 */
[----:B------:R-:W-:Y:S01]  /*13aa0*/  IMAD.MOV.U32 R6, RZ, RZ, R106 ;  /* 0x000000ffff067224 */ /* 0x000fe200078e006a */
[----:B------:R-:W-:-:S07]  /*13ab0*/  MOV R110, R104 ;  /* 0x00000068006e7202 */ /* 0x000fce0000000f00 */
.L_x_1670:
[----:B------:R-:W2:Y:S01]  /*13ac0*/  LDL R0, [R1+0xc] ;  /* 0x00000c0001007983 */ /* 0x000ea20000100800 */
[----:B------:R-:W-:Y:S04]  /*13ad0*/  DEPBAR.LE SB0, 0x0 ;  /* 0x000080000000791a */ /* 0x000fe80000000000 */
[----:B------:R-:W-:Y:S01]  /*13ae0*/  WARPSYNC 0xffffffff ;  /* 0xffffffff00007948 */ /* 0x000fe20003800000 */
[----:B------:R-:W-:Y:S06]  /*13af0*/  BAR.SYNC.DEFER_BLOCKING 0x0 ;  /* 0x0000000000007b1d */ /* 0x000fec0000010000 */
        /* <DEDUP_REMOVED lines=14> */
[C---:B-1-34-:R-:W-:Y:S01]  /*13be0*/  IMAD.WIDE.U32 R2, R221.reuse, c[0x0][0x208], RZ ;  /* 0x00008200dd027a25 */ /* 0x05afe200078e00ff */
[----:B------:R-:W-:Y:S01]  /*13bf0*/  SHF.R.S32.HI R0, RZ, 0x1f, R221 ;  /* 0x0000001fff007819 */ /* 0x000fe200000114dd */
[----:B------:R-:W2:Y:S04]  /*13c00*/  LDL.64 R8, [R1+0x20] ;  /* 0x0000200001087983 */ /* 0x000ea80000100a00 */
[----:B------:R-:W-:Y:S02]  /*13c10*/  IMAD R0, R0, c[0x0][0x208], RZ ;  /* 0x0000820000007a24 */ /* 0x000fe400078e02ff */
[----:B------:R-:W3:Y:S02]  /*13c20*/  LDL R5, [R1+0x18] ;  /* 0x0000180001057983 */ /* 0x000ee40000100800 */
[----:B------:R-:W-:Y:S05]  /*13c30*/  IMAD R0, R221, c[0x0][0x20c], R0 ;  /* 0x00008300dd007a24 */ /* 0x000fea00078e0200 */
[----:B------:R-:W-:Y:S02]  /*13c40*/  IADD3 R3, R3, R0, RZ ;  /* 0x0000000003037210 */ /* 0x000fe40007ffe0ff */
[----:B------:R-:W-:Y:S03]  /*13c50*/  SHF.R.S32.HI R0, RZ, 0x1f, R219 ;  /* 0x0000001fff007819 */ /* 0x000fe600000114db */
[C---:B------:R-:W-:Y:S04]  /*13c60*/  IMAD.WIDE.U32 R2, R219.reuse, c[0x0][0x218], R2 ;  /* 0x00008600db027a25 */ /* 0x040fe800078e0002 */
        /* <DEDUP_REMOVED lines=8> */
.L_x_1770:
[----:B------:R-:W-:-:S05]  /*13cf0*/  BRA.DIV ~URZ, `(.L_x_1661) ;  /* 0x0000d4427f007947 */ /* 0x000fca000b800000 */
[----:B------:R3:W4:Y:S02]  /*13d00*/  SHFL.IDX PT, R0, R10, RZ, 0x1c1f ;  /* 0x001c1fff0a007589 */ /* 0x00072400000e0000 */
.L_x_1771:
[----:B------:R-:W5:Y:S01]  /*13d10*/  LDL.64 R2, [R1] ;  /* 0x0000000001027983 */ /* 0x000f620000100a00 */
[----:B------:R-:W-:Y:S03]  /*13d20*/  ISETP.GE.AND P3, PT, R252, c[0x0][0x1d4], PT ;  /* 0x00007500fc007a0c */ /* 0x000fe60003f66270 */
[----:B---3--:R-:W3:Y:S02]  /*13d30*/  LDL R11, [R1+0x8] ;  /* 0x00000800010b7983 */ /* 0x008ee40000100800 */
[----:B---3--:R-:W-:Y:S02]  /*13d40*/  ISETP.GE.AND P2, PT, R11, c[0x0][0x1d4], PT ;  /* 0x000075000b007a0c */ /* 0x008fe40003f46270 */
[----:B------:R-:W3:Y:S01]  /*13d50*/  S2R R11, SR_TID.X ;  /* 0x00000000000b7919 */ /* 0x000ee20000002100 */
[----:B-----5:R-:W-:Y:S02]  /*13d60*/  ISETP.GE.AND P1, PT, R2, c[0x0][0x1d4], PT ;  /* 0x0000750002007a0c */ /* 0x020fe40003f26270 */
[----:B----4-:R-:W-:Y:S05]  /*13d70*/  IADD3 R2, P0, R0, R234, RZ ;  /* 0x000000ea00027210 */ /* 0x010fea0007f1e0ff */
[----:B--2---:R-:W-:Y:S01]  /*13d80*/  IMAD.X R3, R4, 0x1, R233, P0 ;  /* 0x0000000104037824 */ /* 0x004fe200000e06e9 */
[----:B------:R-:W-:Y:S05]  /*13d90*/  IADD3 R8, P0, R0, R235, RZ ;  /* 0x000000eb00087210 */ /* 0x000fea0007f1e0ff */
[----:B------:R-:W-:Y:S01]  /*13da0*/  @!PT LDS RZ, [RZ] ;  /* 0x00000000fffff984 */ /* 0x000fe20000000800 */
[----:B------:R-:W-:Y:S01]  /*13db0*/  @!PT LDS RZ, [RZ] ;  /* 0x00000000fffff984 */ /* 0x000fe20000000800 */
[----:B------:R-:W-:Y:S01]  /*13dc0*/  @!PT LDS RZ, [RZ] ;  /* 0x00000000fffff984 */ /* 0x000fe20000000800 */
[----:B------:R2:W-:Y:S01]  /*13dd0*/  LDGSTS.E.BYPASS.LTC128B.128 [R209+0x1880], [R2.64], !P1 ;  /* 0x0188000002d17fae */ /* 0x0005e2000c901d48 */
[----:B------:R-:W-:Y:S05]  /*13de0*/  IMAD.X R9, R4, 0x1, R230, P0 ;  /* 0x0000000104097824 */ /* 0x000fea00000e06e6 */
[----:B------:R4:W-:Y:S01]  /*13df0*/  LDGSTS.E.BYPASS.LTC128B.128 [R209+0x2480], [R8.64], !P3 ;  /* 0x0248000008d17fae */ /* 0x0009e2000d901d48 */
[----:B--2---:R-:W-:Y:S05]  /*13e00*/  IADD3 R2, P0, R0, R232, RZ ;  /* 0x000000e800027210 */ /* 0x004fea0007f1e0ff */
[----:B------:R-:W-:Y:S01]  /*13e10*/  IMAD.X R3, R4, 0x1, R231, P0 ;  /* 0x0000000104037824 */ /* 0x000fe200000e06e7 */
[----:B---3--:R-:W-:Y:S04]  /*13e20*/  ISETP.GT.AND P0, PT, R11, 0x3f, PT ;  /* 0x0000003f0b00780c */ /* 0x008fe80003f04270 */
[----:B------:R4:W-:Y:S09]  /*13e30*/  LDGSTS.E.BYPASS.LTC128B.128 [R209+0x3080], [R2.64], !P2 ;  /* 0x0308000002d17fae */ /* 0x0009f2000d101d48 */
[----:B------:R-:W-:-:S05]  /*13e40*/  @P0 BRA `(.L_x_1659) ;  /* 0x000000f000000947 */ /* 0x000fca0003800000 */
[----:B------:R-:W-:-:S05]  /*13e50*/  BRA.DIV ~URZ, `(.L_x_1662) ;  /* 0x0000d3427f007947 */ /* 0x000fca000b800000 */
[----:B------:R2:W3:Y:S04]  /*13e60*/  SHFL.IDX PT, R4, R5, 0x1, 0x1c1f ;  /* 0x003c1f0005047f89 */ /* 0x0004e800000e0000 */
[----:B------:R2:W1:Y:S02]  /*13e70*/  SHFL.IDX PT, R0, R10, 0x1, 0x1c1f ;  /* 0x003c1f000a007f89 */ /* 0x00046400000e0000 */
.L_x_1772:
[----:B-1--4-:R-:W-:Y:S05]  /*13e80*/  IADD3 R2, P0, R0, R234, RZ ;  /* 0x000000ea00027210 */ /* 0x012fea0007f1e0ff */
[----:B---3--:R-:W-:Y:S01]  /*13e90*/  IMAD.X R3, R4, 0x1, R233, P0 ;  /* 0x0000000104037824 */ /* 0x008fe200000e06e9 */
[----:B------:R-:W-:Y:S04]  /*13ea0*/  IADD3 R8, P0, R0, R235, RZ ;  /* 0x000000eb00087210 */ /* 0x000fe80007f1e0ff */
[----:B------:R-:W-:Y:S01]  /*13eb0*/  @!PT LDS RZ, [RZ] ;  /* 0x00000000fffff984 */ /* 0x000fe20000000800 */
[----:B------:R-:W-:Y:S01]  /*13ec0*/  @!PT LDS RZ, [RZ] ;  /* 0x00000000fffff984 */ /* 0x000fe20000000800 */
[----:B------:R-:W-:Y:S01]  /*13ed0*/  @!PT LDS RZ, [RZ] ;  /* 0x00000000fffff984 */ /* 0x000fe20000000800 */
[----:B------:R1:W-:Y:S01]  /*13ee0*/  LDGSTS.E.BYPASS.LTC128B.128 [R209+0x2080], [R2.64], !P1 ;  /* 0x0208000002d17fae */ /* 0x0003e2000c901d48 */
[----:B------:R-:W-:Y:S05]  /*13ef0*/  IMAD.X R9, R4, 0x1, R230, P0 ;  /* 0x0000000104097824 */ /* 0x000fea00000e06e6 */
[----:B------:R3:W-:Y:S01]  /*13f00*/  LDGSTS.E.BYPASS.LTC128B.128 [R209+0x2c80], [R8.64], !P3 ;  /* 0x02c8000008d17fae */ /* 0x0007e2000d901d48 */
[----:B-1----:R-:W-:Y:S05]  /*13f10*/  IADD3 R2, P0, R0, R232, RZ ;  /* 0x000000e800027210 */ /* 0x002fea0007f1e0ff */
[----:B------:R-:W-:Y:S05]  /*13f20*/  IMAD.X R3, R4, 0x1, R231, P0 ;  /* 0x0000000104037824 */ /* 0x000fea00000e06e7 */
[----:B------:R3:W-:Y:S03]  /*13f30*/  LDGSTS.E.BYPASS.LTC128B.128 [R209+0x3880], [R2.64], !P2 ;  /* 0x0388000002d17fae */ /* 0x0007e6000d101d48 */
.L_x_1659:
[----:B-1-34-:R-:W-:Y:S05]  /*13f40*/  BSYNC B0 ;  /* 0x0000000000007941 */ /* 0x01afea0003800000 */
.L_x_1658:
        /* <DEDUP_REMOVED lines=199> */
[----:B------:R-:W-:Y:S03]  /*14bc0*/  IMAD.MOV.U32 R219, RZ, RZ, RZ ;  /* 0x000000ffffdb7224 */ /* 0x000fe600078e00ff */
[----:B------:R-:W3:Y:S04]  /*14bd0*/  LDL.64 R222, [R1+0x40] ;  /* 0x0000400001de7983 */ /* 0x000ee80000100a00 */
[----:B------:R-:W4:Y:S04]  /*14be0*/  LDL R5, [R1+0x4c] ;  /* 0x00004c0001057983 */ /* 0x000f280000100800 */
[----:B------:R-:W5:Y:S04]  /*14bf0*/  LDL.64 R226, [R1+0x38] ;  /* 0x0000380001e27983 */ /* 0x000f680000100a00 */
[----:B------:R-:W3:Y:S01]  /*14c00*/  LDL R218, [R1+0x48] ;  /* 0x0000480001da7983 */ /* 0x000ee20000100800 */
[----:B--2---:R-:W-:Y:S05]  /*14c10*/  IMAD R2, R220, 0x30, R4 ;  /* 0x00000030dc027824 */ /* 0x004fea00078e0204 */
[----:B------:R-:W-:Y:S05]  /*14c20*/  IADD3 R2, R2, -0x30, R251 ;  /* 0xffffffd002027810 */ /* 0x000fea0007ffe0fb */
[----:B------:R-:W-:Y:S04]  /*14c30*/  @P6 IMAD.HI.U32 R3, R2, c[0x0][0x2bc], RZ ;  /* 0x0000af0002036a27 */ /* 0x000fe800078e00ff */
[----:B-1----:R-:W-:Y:S01]  /*14c40*/  IMAD.MOV.U32 R0, RZ, RZ, R2 ;  /* 0x000000ffff007224 */ /* 0x002fe200078e0002 */
[----:B------:R-:W-:Y:S04]  /*14c50*/  @P6 SHF.R.U32.HI R0, RZ, c[0x0][0x2c0], R3 ;  /* 0x0000b000ff006a19 */ /* 0x000fe80000011603 */
[C---:B---3--:R-:W-:Y:S01]  /*14c60*/  @!P5 IADD3 R3, P0, R0.reuse, R222, RZ ;  /* 0x000000de0003d210 */ /* 0x048fe20007f1e0ff */
[----:B------:R-:W-:Y:S01]  /*14c70*/  IMAD.MOV R4, RZ, RZ, -R0 ;  /* 0x000000ffff047224 */ /* 0x000fe200078e0a00 */
[----:B------:R-:W1:Y:S02]  /*14c80*/  S2R R222, SR_TID.X ;  /* 0x0000000000de7919 */ /* 0x000e640000002100 */
[----:B----4-:R-:W-:Y:S01]  /*14c90*/  @!P5 LEA.HI.X.SX32 R0, R0, R5, 0x1, P0 ;  /* 0x000000050000d211 */ /* 0x010fe200000f0eff */
[----:B------:R-:W-:Y:S01]  /*14ca0*/  IMAD R221, R4, c[0x0][0x2b8], R2 ;  /* 0x0000ae0004dd7a24 */ /* 0x000fe200078e0202 */
[C---:B------:R-:W-:Y:S04]  /*14cb0*/  @!P5 LEA R2, P0, R3.reuse, c[0x0][0x2a0], 0x2 ;  /* 0x0000a8000302da11 */ /* 0x040fe800078010ff */
[----:B------:R-:W-:Y:S02]  /*14cc0*/  @!P5 LEA.HI.X R3, R3, c[0x0][0x2a4], R0, 0x2, P0 ;  /* 0x0000a9000303da11 */ /* 0x000fe400000f1400 */
[----:B------:R-:W-:Y:S03]  /*14cd0*/  SHF.R.S32.HI R0, RZ, 0x1f, R221 ;  /* 0x0000001fff007819 */ /* 0x000fe600000114dd */
[----:B------:R2:W3:Y:S02]  /*14ce0*/  @!P5 LDG.E R219, [R2.64] ;  /* 0x0000000802dbd981 */ /* 0x0004e4000c1e1900 */
[----:B------:R-:W-:Y:S04]  /*14cf0*/  IMAD R0, R0, c[0x0][0x1e0], RZ ;  /* 0x0000780000007a24 */ /* 0x000fe800078e02ff */
[----:B------:R-:W-:Y:S01]  /*14d00*/  IMAD R0, R221, c[0x0][0x1e4], R0 ;  /* 0x00007900dd007a24 */ /* 0x000fe200078e0200 */
[----:B-1----:R-:W-:Y:S04]  /*14d10*/  SHF.R.S32.HI R5, RZ, 0x1f, R222 ;  /* 0x0000001fff057819 */ /* 0x002fe800000114de */
[----:B------:R-:W-:Y:S04]  /*14d20*/  LEA.HI R5, R5, R222, RZ, 0x2 ;  /* 0x000000de05057211 */ /* 0x000fe800078f10ff */
[----:B------:R-:W-:Y:S04]  /*14d30*/  SHF.R.S32.HI R5, RZ, 0x2, R5 ;  /* 0x00000002ff057819 */ /* 0x000fe80000011405 */
[----:B------:R-:W-:Y:S01]  /*14d40*/  IADD3 R5, -R5, 0x30, RZ ;  /* 0x0000003005057810 */ /* 0x000fe20007ffe1ff */
[----:B--2---:R-:W-:Y:S04]  /*14d50*/  IMAD.WIDE.U32 R2, R221, c[0x0][0x1e0], RZ ;  /* 0x00007800dd027a25 */ /* 0x004fe800078e00ff */
[----:B------:R-:W-:Y:S01]  /*14d60*/  IMAD.IADD R3, R3, 0x1, R0 ;  /* 0x0000000103037824 */ /* 0x000fe200078e0200 */
[----:B---3--:R-:W-:Y:S03]  /*14d70*/  SHF.R.S32.HI R0, RZ, 0x1f, R219 ;  /* 0x0000001fff007819 */ /* 0x008fe600000114db */
[C---:B------:R-:W-:Y:S04]  /*14d80*/  IMAD.WIDE.U32 R2, R219.reuse, c[0x0][0x1f0], R2 ;  /* 0x00007c00db027a25 */ /* 0x040fe800078e0002 */
[----:B------:R-:W-:Y:S01]  /*14d90*/  IMAD R4, R0, c[0x0][0x1f0], RZ ;  /* 0x00007c0000047a24 */ /* 0x000fe200078e02ff */
[----:B-----5:R-:W-:Y:S03]  /*14da0*/  IADD3 R0, P0, R226, R2, RZ ;  /* 0x00000002e2007210 */ /* 0x020fe60007f1e0ff */
[----:B------:R-:W-:Y:S05]  /*14db0*/  IMAD R4, R219, c[0x0][0x1f4], R4 ;  /* 0x00007d00db047a24 */ /* 0x000fea00078e0204 */
[----:B------:R-:W-:Y:S02]  /*14dc0*/  IADD3.X R2, R218, R3, R4, P0, !PT ;  /* 0x00000003da027210 */ /* 0x000fe400007fe404 */
[C---:B------:R-:W-:Y:S04]  /*14dd0*/  LEA R11, P0, R0.reuse, c[0x0][0x1c8], 0x1 ;  /* 0x00007200000b7a11 */ /* 0x040fe800078008ff */
[----:B------:R-:W-:Y:S02]  /*14de0*/  LEA.HI.X R10, R0, c[0x0][0x1cc], R2, 0x1, P0 ;  /* 0x00007300000a7a11 */ /* 0x000fe400000f0c02 */
[----:B------:R-:W-:Y:S01]  /*14df0*/  ISETP.GE.AND P0, PT, R5, 0x1, PT ;  /* 0x000000010500780c */ /* 0x000fe20003f06270 */
[----:B------:R-:W-:-:S10]  /*14e00*/  BRA.DIV ~URZ, `(.L_x_1665) ;  /* 0x0000c4527f007947 */ /* 0x000fd4000b800000 */
[----:B------:R1:W2:Y:S02]  /*14e10*/  SHFL.IDX PT, R4, R10, RZ, 0x1c1f ;  /* 0x001c1fff0a047589 */ /* 0x0002a400000e0000 */
.L_x_1773:
[----:B------:R-:W-:-:S05]  /*14e20*/  BRA.DIV ~URZ, `(.L_x_1666) ;  /* 0x0000c4a27f007947 */ /* 0x000fca000b800000 */
[----:B------:R3:W4:Y:S02]  /*14e30*/  SHFL.IDX PT, R0, R11, RZ, 0x1c1f ;  /* 0x001c1fff0b007589 */ /* 0x00072400000e0000 */
.L_x_1774:
[----:B------:R-:W5:Y:S01]  /*14e40*/  LDL.64 R2, [R1] ;  /* 0x0000000001027983 */ /* 0x000f620000100a00 */
[----:B------:R-:W-:Y:S03]  /*14e50*/  @P0 ISETP.GE.AND P3, PT, R252, c[0x0][0x1d4], PT ;  /* 0x00007500fc000a0c */ /* 0x000fe60003f66270 */
[----:B---3--:R-:W3:Y:S01]  /*14e60*/  LDL R13, [R1+0x8] ;  /* 0x00000800010d7983 */ /* 0x008ee20000100800 */
[----:B-----5:R-:W-:Y:S02]  /*14e70*/  @P0 ISETP.GE.AND P1, PT, R2, c[0x0][0x1d4], PT ;  /* 0x0000750002000a0c */ /* 0x020fe40003f26270 */
[----:B----4-:R-:W-:Y:S05]  /*14e80*/  @P0 IADD3 R2, P2, R0, R234, RZ ;  /* 0x000000ea00020210 */ /* 0x010fea0007f5e0ff */
[----:B--2---:R-:W-:Y:S01]  /*14e90*/  @P0 IMAD.X R3, R4, 0x1, R233, P2 ;  /* 0x0000000104030824 */ /* 0x004fe200010e06e9 */
[----:B---3--:R-:W-:Y:S05]  /*14ea0*/  @P0 ISETP.GE.AND P2, PT, R13, c[0x0][0x1d4], PT ;  /* 0x000075000d000a0c */ /* 0x008fea0003f46270 */
[----:B------:R-:W-:Y:S01]  /*14eb0*/  @!PT LDS RZ, [RZ] ;  /* 0x00000000fffff984 */ /* 0x000fe20000000800 */
[----:B------:R-:W-:Y:S01]  /*14ec0*/  @!PT LDS RZ, [RZ] ;  /* 0x00000000fffff984 */ /* 0x000fe20000000800 */
[----:B------:R-:W-:Y:S01]  /*14ed0*/  @!PT LDS RZ, [RZ] ;  /* 0x00000000fffff984 */ /* 0x000fe20000000800 */
[----:B------:R2:W-:Y:S01]  /*14ee0*/  @P0 LDGSTS.E.BYPASS.LTC128B.128 [R209+0x3c80], [R2.64], !P1 ;  /* 0x03c8000002d10fae */ /* 0x0005e2000c901d48 */
[----:B------:R-:W-:Y:S05]  /*14ef0*/  @P0 IADD3 R8, P1, R0, R235, RZ ;  /* 0x000000eb00080210 */ /* 0x000fea0007f3e0ff */
[----:B------:R-:W-:Y:S05]  /*14f00*/  @P0 IMAD.X R9, R4, 0x1, R230, P1 ;  /* 0x0000000104090824 */ /* 0x000fea00008e06e6 */
[----:B------:R3:W-:Y:S01]  /*14f10*/  @P0 LDGSTS.E.BYPASS.LTC128B.128 [R209+0x4880], [R8.64], !P3 ;  /* 0x0488000008d10fae */ /* 0x0007e2000d901d48 */
[----:B--2---:R-:W-:Y:S05]  /*14f20*/  @P0 IADD3 R2, P1, R0, R232, RZ ;  /* 0x000000e800020210 */ /* 0x004fea0007f3e0ff */
[----:B------:R-:W-:Y:S05]  /*14f30*/  @P0 IMAD.X R3, R4, 0x1, R231, P1 ;  /* 0x0000000104030824 */ /* 0x000fea00008e06e7 */
[----:B------:R3:W-:Y:S01]  /*14f40*/  @P0 LDGSTS.E.BYPASS.LTC128B.128 [R209+0x5480], [R2.64], !P2 ;  /* 0x0548000002d10fae */ /* 0x0007e2000d101d48 */
[----:B------:R-:W-:Y:S01]  /*14f50*/  ISETP.GE.AND P0, PT, R5, 0x21, PT ;  /* 0x000000210500780c */ /* 0x000fe20003f06270 */
[----:B------:R-:W-:-:S06]  /*14f60*/  BRA.DIV ~URZ, `(.L_x_1667) ;  /* 0x0000c3c27f007947 */ /* 0x000fcc000b800000 */
[----:B------:R2:W4:Y:S04]  /*14f70*/  SHFL.IDX PT, R4, R10, 0x1, 0x1c1f ;  /* 0x003c1f000a047f89 */ /* 0x00052800000e0000 */
[----:B------:R2:W1:Y:S02]  /*14f80*/  SHFL.IDX PT, R0, R11, 0x1, 0x1c1f ;  /* 0x003c1f000b007f89 */ /* 0x00046400000e0000 */
.L_x_1775:
[----:B---3--:R-:W3:Y:S01]  /*14f90*/  LDL.64 R2, [R1] ;  /* 0x0000000001027983 */ /* 0x008ee20000100a00 */
[----:B------:R-:W-:Y:S03]  /*14fa0*/  @P0 ISETP.GE.AND P3, PT, R252, c[0x0][0x1d4], PT ;  /* 0x00007500fc000a0c */ /* 0x000fe60003f66270 */
[----:B------:R-:W5:Y:S01]  /*14fb0*/  LDL R5, [R1+0x8] ;  /* 0x0000080001057983 */ /* 0x000f620000100800 */
[----:B---3--:R-:W-:Y:S02]  /*14fc0*/  @P0 ISETP.GE.AND P1, PT, R2, c[0x0][0x1d4], PT ;  /* 0x0000750002000a0c */ /* 0x008fe40003f26270 */
[----:B-1----:R-:W-:Y:S05]  /*14fd0*/  @P0 IADD3 R2, P2, R0, R234, RZ ;  /* 0x000000ea00020210 */ /* 0x002fea0007f5e0ff */
[----:B----4-:R-:W-:Y:S01]  /*14fe0*/  @P0 IMAD.X R3, R4, 0x1, R233, P2 ;  /* 0x0000000104030824 */ /* 0x010fe200010e06e9 */
[----:B-----5:R-:W-:Y:S05]  /*14ff0*/  @P0 ISETP.GE.AND P2, PT, R5, c[0x0][0x1d4], PT ;  /* 0x0000750005000a0c */ /* 0x020fea0003f46270 */
[----:B------:R-:W-:Y:S01]  /*15000*/  @!PT LDS RZ, [RZ] ;  /* 0x00000000fffff984 */ /* 0x000fe20000000800 */
[----:B------:R-:W-:Y:S01]  /*15010*/  @!PT LDS RZ, [RZ] ;  /* 0x00000000fffff984 */ /* 0x000fe20000000800 */
[----:B------:R-:W-:Y:S01]  /*15020*/  @!PT LDS RZ, [RZ] ;  /* 0x00000000fffff984 */ /* 0x000fe20000000800 */
[----:B------:R1:W-:Y:S01]  /*15030*/  @P0 LDGSTS.E.BYPASS.LTC128B.128 [R209+0x4480], [R2.64], !P1 ;  /* 0x0448000002d10fae */ /* 0x0003e2000c901d48 */
[----:B------:R-:W-:Y:S05]  /*15040*/  @P0 IADD3 R8, P1, R0, R235, RZ ;  /* 0x000000eb00080210 */ /* 0x000fea0007f3e0ff */
[----:B------:R-:W-:Y:S05]  /*15050*/  @P0 IMAD.X R9, R4, 0x1, R230, P1 ;  /* 0x0000000104090824 */ /* 0x000fea00008e06e6 */
[----:B------:R3:W-:Y:S01]  /*15060*/  @P0 LDGSTS.E.BYPASS.LTC128B.128 [R209+0x5080], [R8.64], !P3 ;  /* 0x0508000008d10fae */ /* 0x0007e2000d901d48 */
[----:B-1----:R-:W-:Y:S05]  /*15070*/  @P0 IADD3 R2, P1, R0, R232, RZ ;  /* 0x000000e800020210 */ /* 0x002fea0007f3e0ff */
[----:B------:R-:W-:Y:S05]  /*15080*/  @P0 IMAD.X R3, R4, 0x1, R231, P1 ;  /* 0x0000000104030824 */ /* 0x000fea00008e06e7 */
[----:B------:R3:W-:Y:S03]  /*15090*/  @P0 LDGSTS.E.BYPASS.LTC128B.128 [R209+0x5c80], [R2.64], !P2 ;  /* 0x05c8000002d10fae */ /* 0x0007e6000d101d48 */
.L_x_1664:
[----:B--234-:R-:W-:Y:S05]  /*150a0*/  BSYNC B0 ;  /* 0x0000000000007941 */ /* 0x01cfea0003800000 */
.L_x_1663:
[----:B------:R-:W2:Y:S01]  /*150b0*/  LDL R4, [R1+0x60] ;  /* 0x0000600001047983 */ /* 0x000ea20000100800 */
[----:B------:R-:W-:Y:S03]  /*150c0*/  IMAD.MOV.U32 R8, RZ, RZ, c[0x0][0x2c4] ;  /* 0x0000b100ff087624 */ /* 0x000fe600078e00ff */
[----:B-1----:R-:W2:Y:S02]  /*150d0*/  LDL R0, [R1+0x80] ;  /* 0x0000800001007983 */ /* 0x002ea40000100800 */
[----:B------:R-:W-:Y:S02]  /*150e0*/  ISETP.NE.AND P0, PT, R8, 0x1, PT ;  /* 0x000000010800780c */ /* 0x000fe40003f05270 */
[----:B------:R-:W3:Y:S04]  /*150f0*/  LDL R5, [R1+0x68] ;  /* 0x0000680001057983 */ /* 0x000ee80000100800 */
[----:B------:R-:W4:Y:S04]  /*15100*/  LDL R3, [R1+0x6c] ;  /* 0x00006c0001037983 */ /* 0x000f280000100800 */
[----:B------:R-:W4:Y:S04]  /*15110*/  LDL R2, [R1+0x64] ;  /* 0x0000640001027983 */ /* 0x000f280000100800 */
[----:B------:R-:W0:Y:S01]  /*15120*/  LDGDEPBAR ;  /* 0x00000000000079af */ /* 0x000e220000000000 */
[----:B--2---:R-:W-:Y:S04]  /*15130*/  IMAD.IADD R4, R0, 0x1, R4 ;  /* 0x0000000100047824 */ /* 0x004fe800078e0204 */
[----:B------:R-:W-:Y:S05]  /*15140*/  @P0 IMAD.HI.U32 R0, R4, c[0x0][0x2c8], RZ ;  /* 0x0000b20004000a27 */ /* 0x000fea00078e00ff */
[----:B------:R-:W-:Y:S01]  /*15150*/  @P0 SHF.R.U32.HI R4, RZ, c[0x0][0x2cc], R0 ;  /* 0x0000b300ff040a19 */ /* 0x000fe20000011600 */
[----:B------:R-:W-:Y:S05]  /*15160*/  IMAD R0, R220, -0x30, RZ ;  /* 0xffffffd0dc007824 */ /* 0x000fea00078e02ff */
[----:B---3--:R-:W-:Y:S04]  /*15170*/  IADD3 R0, -R5, 0x1, R0 ;  /* 0x0000000105007810 */ /* 0x008fe80007ffe100 */
[----:B----4-:R-:W-:Y:S01]  /*15180*/  IADD3 R5, -R2, R0, R3 ;  /* 0x0000000002057210 */ /* 0x010fe20007ffe103 */
[----:B------:R-:W-:-:S05]  /*15190*/  BRA.DIV ~URZ, `(.L_x_1668) ;  /* 0x0000c2527f007947 */ /* 0x000fca000b800000 */
[----:B------:R1:W2:Y:S02]  /*151a0*/  SHFL.IDX PT, R0, R4, RZ, 0x1c1f ;  /* 0x001c1fff04007589 */ /* 0x0002a400000e0000 */
.L_x_1776:
        /* <DEDUP_REMOVED lines=9> */
[----:B------:R-:W-:Y:S02]  /*15240*/  ISETP.GT.AND P0, PT, R0, 0x18, PT ;  /* 0x000000180000780c */ /* 0x000fe40003f04270 */
[----:B------:R-:W-:Y:S02]  /*15250*/  FSEL R18, R18, -INF , P3 ;  /* 0xff80000012127808 */ /* 0x000fe40001800000 */
        /* <DEDUP_REMOVED lines=8> */
[----:B------:R-:W-:Y:S02]  /*152e0*/  ISETP.GT.AND P0, PT, R0, 0x29, PT ;  /* 0x000000290000780c */ /* 0x000fe40003f04270 */
[----:B------:R-:W-:Y:S02]  /*152f0*/  FSEL R13, R25, -INF , P4 ;  /* 0xff800000190d7808 */ /* 0x000fe40002000000 */
        /* <DEDUP_REMOVED lines=32> */
[C---:B------:R-:W-:Y:S02]  /*15500*/  ISETP.GT.AND P0, PT, R2.reuse, RZ, PT ;  /* 0x000000ff0200720c */ /* 0x040fe40003f04270 */
[C---:B------:R-:W-:Y:S02]  /*15510*/  ISETP.GT.AND P4, PT, R2.reuse, 0x9, PT ;  /* 0x000000090200780c */ /* 0x040fe40003f84270 */
[----:B------:R-:W-:Y:S02]  /*15520*/  FSEL R27, R27, -INF , P1 ;  /* 0xff8000001b1b7808 */ /* 0x000fe40000800000 */
[C---:B------:R-:W-:Y:S02]  /*15530*/  ISETP.GT.AND P1, PT, R2.reuse, 0x1, PT ;  /* 0x000000010200780c */ /* 0x040fe40003f24270 */
[----:B------:R-:W-:Y:S02]  /*15540*/  FSEL R26, R23, -INF , P2 ;  /* 0xff800000171a7808 */ /* 0x000fe40001000000 */
[----:B------:R-:W-:Y:S02]  /*15550*/  ISETP.GT.AND P2, PT, R2, 0x8, PT ;  /* 0x000000080200780c */ /* 0x000fe40003f44270 */
[----:B------:R-:W-:Y:S02]  /*15560*/  FSEL R25, R22, -INF , P3 ;  /* 0xff80000016197808 */ /* 0x000fe40001800000 */
[----:B------:R-:W-:Y:S02]  /*15570*/  FSEL R37, R213, -INF , P0 ;  /* 0xff800000d5257808 */ /* 0x000fe40000000000 */
[C---:B------:R-:W-:Y:S02]  /*15580*/  ISETP.GT.AND P0, PT, R2.reuse, 0x10, PT ;  /* 0x000000100200780c */ /* 0x040fe40003f04270 */
[----:B------:R-:W-:Y:S02]  /*15590*/  ISETP.GT.AND P3, PT, R2, 0x18, PT ;  /* 0x000000180200780c */ /* 0x000fe40003f64270 */
[----:B------:R-:W-:Y:S02]  /*155a0*/  FSEL R54, R194, -INF , P4 ;  /* 0xff800000c2367808 */ /* 0x000fe40002000000 */
[----:B------:R-:W-:Y:S02]  /*155b0*/  ISETP.GT.AND P4, PT, R2, 0x19, PT ;  /* 0x000000190200780c */ /* 0x000fe40003f84270 */
[----:B------:R-:W-:Y:S02]  /*155c0*/  FSEL R49, R212, -INF , P1 ;  /* 0xff800000d4317808 */ /* 0x000fe40000800000 */
[C---:B------:R-:W-:Y:S02]  /*155d0*/  ISETP.GT.AND P1, PT, R2.reuse, 0x11, PT ;  /* 0x000000110200780c */ /* 0x040fe40003f24270 */
[----:B------:R-:W-:Y:S02]  /*155e0*/  FSEL R55, R195, -INF , P2 ;  /* 0xff800000c3377808 */ /* 0x000fe40001000000 */
[----:B------:R-:W-:Y:S02]  /*155f0*/  FSEL R53, R181, -INF , P0 ;  /* 0xff800000b5357808 */ /* 0x000fe40000000000 */
[C---:B------:R-:W-:Y:S02]  /*15600*/  ISETP.GT.AND P0, PT, R2.reuse, 0x20, PT ;  /* 0x000000200200780c */ /* 0x040fe40003f04270 */
[----:B------:R-:W-:Y:S02]  /*15610*/  ISETP.GT.AND P2, PT, R2, 0x21, PT ;  /* 0x000000210200780c */ /* 0x000fe40003f44270 */
[----:B------:R-:W-:Y:S02]  /*15620*/  FSEL R51, R106, -INF , P3 ;  /* 0xff8000006a337808 */ /* 0x000fe40001800000 */
[C---:B------:R-:W-:Y:S02]  /*15630*/  ISETP.GT.AND P3, PT, R2.reuse, 0x28, PT ;  /* 0x000000280200780c */ /* 0x040fe40003f64270 */
[----:B------:R-:W-:Y:S02]  /*15640*/  FSEL R50, R105, -INF , P4 ;  /* 0xff80000069327808 */ /* 0x000fe40002000000 */
[----:B------:R-:W-:Y:S02]  /*15650*/  ISETP.GT.AND P4, PT, R2, 0x29, PT ;  /* 0x000000290200780c */ /* 0x000fe40003f84270 */
[----:B------:R-:W-:Y:S02]  /*15660*/  FMNMX.FTZ R2, R8, R6, !PT ;  /* 0x0000000608027209 */ /* 0x000fe40007810000 */
[----:B------:R-:W-:Y:S02]  /*15670*/  FSEL R52, R180, -INF , P1 ;  /* 0xff800000b4347808 */ /* 0x000fe40000800000 */
[----:B------:R-:W-:Y:S02]  /*15680*/  FMNMX.FTZ R2, R19, R2, !PT ;  /* 0x0000000213027209 */ /* 0x000fe40007810000 */
[----:B------:R-:W-:Y:S02]  /*15690*/  FSEL R41, R41, -INF , P0 ;  /* 0xff80000029297808 */ /* 0x000fe40000000000 */
[----:B------:R-:W-:Y:S02]  /*156a0*/  FMNMX.FTZ R2, R18, R2, !PT ;  /* 0x0000000212027209 */ /* 0x000fe40007810000 */
[C---:B------:R-:W-:Y:S02]  /*156b0*/  ISETP.GT.AND P1, PT, R0.reuse, RZ, PT ;  /* 0x000000ff0000720c */ /* 0x040fe40003f24270 */
[----:B------:R-:W-:Y:S02]  /*156c0*/  FMNMX.FTZ R2, R17, R2, !PT ;  /* 0x0000000211027209 */ /* 0x000fe40007810000 */
[----:B------:R-:W-:Y:S02]  /*156d0*/  ISETP.GT.AND P0, PT, R0, 0x1, PT ;  /* 0x000000010000780c */ /* 0x000fe40003f04270 */
[----:B------:R-:W-:Y:S02]  /*156e0*/  FMNMX.FTZ R2, R16, R2, !PT ;  /* 0x0000000210027209 */ /* 0x000fe40007810000 */
[----:B------:R-:W-:Y:S02]  /*156f0*/  FSEL R40, R36, -INF , P2 ;  /* 0xff80000024287808 */ /* 0x000fe40001000000 */
        /* <DEDUP_REMOVED lines=12> */
[----:B------:R-:W-:Y:S02]  /*157c0*/  FSEL R48, R216, -INF , P0 ;  /* 0xff800000d8307808 */ /* 0x000fe40000000000 */
[C---:B------:R-:W-:Y:S02]  /*157d0*/  ISETP.GT.AND P1, PT, R0.reuse, 0x11, PT ;  /* 0x000000110000780c */ /* 0x040fe40003f24270 */
[----:B------:R-:W-:Y:S02]  /*157e0*/  ISETP.GT.AND P0, PT, R0, 0x18, PT ;  /* 0x000000180000780c */ /* 0x000fe40003f04270 */
[----:B------:R-:W-:Y:S02]  /*157f0*/  FMNMX.FTZ R2, R9, R2, !PT ;  /* 0x0000000209027209 */ /* 0x000fe40007810000 */
[----:B------:R-:W-:Y:S02]  /*15800*/  FSEL R47, R215, -INF , P3 ;  /* 0xff800000d72f7808 */ /* 0x000fe40001800000 */
        /* <DEDUP_REMOVED lines=8> */
[----:B------:R-:W-:Y:S02]  /*15890*/  ISETP.GT.AND P0, PT, R0, 0x29, PT ;  /* 0x000000290000780c */ /* 0x000fe40003f04270 */
[----:B------:R-:W-:Y:S01]  /*158a0*/  FSEL R42, R182, -INF , P4 ;  /* 0xff800000b62a7808 */ /* 0x000fe20002000000 */
[----:B------:R-:W2:Y:S01]  /*158b0*/  SHFL.BFLY PT, R0, R2, 0x2, 0x1f ;  /* 0x0c401f0002007f89 */ /* 0x000ea200000e0000 */
[----:B------:R-:W-:Y:S02]  /*158c0*/  FSEL R23, R185, -INF , P3 ;  /* 0xff800000b9177808 */ /* 0x000fe40001800000 */
        /* <DEDUP_REMOVED lines=53> */
.L_x_1777:
        /* <DEDUP_REMOVED lines=23> */
[----:B------:R-:W-:Y:S10]  /*15d90*/  MUFU.EX2 R13, R8 ;  /* 0x00000008000d7308 */ /* 0x000ff40000000800 */
[----:B------:R-:W-:Y:S10]  /*15da0*/  MUFU.EX2 R2, R6 ;  /* 0x0000000600027308 */ /* 0x000ff40000000800 */
[----:B------:R-:W1:Y:S02]  /*15db0*/  MUFU.EX2 R12, R17 ;  /* 0x00000011000c7308 */ /* 0x000e640000000800 */
[----:B-1----:R-:W-:Y:S01]  /*15dc0*/  F2FP.BF16.PACK_AB R174, R12, R13 ;  /* 0x0000000d0cae723e */ /* 0x002fe200000010ff */
[----:B------:R-:W-:Y:S01]  /*15dd0*/  FFMA.FTZ R0, R4, R225, R3 ;  /* 0x000000e104007223 */ /* 0x000fe20000010003 */
[----:B------:R-:W-:Y:S01]  /*15de0*/  F2FP.BF16.PACK_AB R172, R2, R3 ;  /* 0x0000000302ac723e */ /* 0x000fe200000010ff */
        /* <DEDUP_REMOVED lines=9> */
[----:B------:R-:W-:Y:S02]  /*15e80*/  FMUL.FTZ R0, R0, c[0x0][0x2d0] ;  /* 0x0000b40000007a20 */ /* 0x000fe40000410000 */
        /* <DEDUP_REMOVED lines=14> */
[----:B------:R-:W-:Y:S01]  /*15f70*/  MUFU.EX2 R10, R10 ;  /* 0x0000000a000a7308 */ /* 0x000fe20000000800 */
[C---:B------:R-:W-:Y:S02]  /*15f80*/  FMUL.FTZ R69, R4.reuse, R69 ;  /* 0x0000004504457220 */ /* 0x040fe40000410000 */
[C---:B------:R-:W-:Y:S02]  /*15f90*/  FMUL.FTZ R72, R4.reuse, R72 ;  /* 0x0000004804487220 */ /* 0x040fe40000410000 */
[C---:B------:R-:W-:Y:S02]  /*15fa0*/  FMUL.FTZ R73, R4.reuse, R73 ;  /* 0x0000004904497220 */ /* 0x040fe40000410000 */
[C---:B------:R-:W-:Y:S02]  /*15fb0*/  FMUL.FTZ R84, R4.reuse, R84 ;  /* 0x0000005404547220 */ /* 0x040fe40000410000 */
[C---:B------:R-:W-:Y:S01]  /*15fc0*/  FMUL.FTZ R85, R4.reuse, R85 ;  /* 0x0000005504557220 */ /* 0x040fe20000410000 */
[----:B------:R-:W2:Y:S01]  /*15fd0*/  MUFU.EX2 R2, R6 ;  /* 0x0000000600027308 */ /* 0x000ea20000000800 */
[C---:B------:R-:W-:Y:S02]  /*15fe0*/  FMUL.FTZ R100, R4.reuse, R100 ;  /* 0x0000006404647220 */ /* 0x040fe40000410000 */
[----:B------:R-:W-:Y:S02]  /*15ff0*/  FMUL.FTZ R101, R4, R101 ;  /* 0x0000006504657220 */ /* 0x000fe40000410000 */
[C---:B-1----:R-:W-:Y:S02]  /*16000*/  FFMA.FTZ R0, R3.reuse, R236, R9 ;  /* 0x000000ec03007223 */ /* 0x042fe40000010009 */
[C---:B------:R-:W-:Y:S02]  /*16010*/  FMUL.FTZ R58, R3.reuse, R58 ;  /* 0x0000003a033a7220 */ /* 0x040fe40000410000 */
[C---:B------:R-:W-:Y:S01]  /*16020*/  FMUL.FTZ R59, R3.reuse, R59 ;  /* 0x0000003b033b7220 */ /* 0x040fe20000410000 */
[----:B------:R-:W1:Y:S01]  /*16030*/  MUFU.EX2 R228, R175 ;  /* 0x000000af00e47308 */ /* 0x000e620000000800 */
[C---:B------:R-:W-:Y:S02]  /*16040*/  FMUL.FTZ R70, R3.reuse, R70 ;  /* 0x0000004603467220 */ /* 0x040fe40000410000 */
[C---:B------:R-:W-:Y:S02]  /*16050*/  FMUL.FTZ R71, R3.reuse, R71 ;  /* 0x0000004703477220 */ /* 0x040fe40000410000 */
[C---:B------:R-:W-:Y:S02]  /*16060*/  FMUL.FTZ R74, R3.reuse, R74 ;  /* 0x0000004a034a7220 */ /* 0x040fe40000410000 */
[C---:B------:R-:W-:Y:S02]  /*16070*/  FMUL.FTZ R75, R3.reuse, R75 ;  /* 0x0000004b034b7220 */ /* 0x040fe40000410000 */
[C---:B------:R-:W-:Y:S01]  /*16080*/  FMUL.FTZ R86, R3.reuse, R86 ;  /* 0x0000005603567220 */ /* 0x040fe20000410000 */
[----:B------:R-:W-:Y:S01]  /*16090*/  MUFU.EX2 R240, R186 ;  /* 0x000000ba00f07308 */ /* 0x000fe20000000800 */
[C---:B------:R-:W-:Y:S02]  /*160a0*/  FMUL.FTZ R87, R3.reuse, R87 ;  /* 0x0000005703577220 */ /* 0x040fe40000410000 */
[C---:B------:R-:W-:Y:S01]  /*160b0*/  FMUL.FTZ R90, R3.reuse, R90 ;  /* 0x0000005a035a7220 */ /* 0x040fe20000410000 */
[C---:B--2---:R-:W-:Y:S01]  /*160c0*/  F2FP.BF16.PACK_AB R173, R2.reuse, R9 ;  /* 0x0000000902ad723e */ /* 0x044fe200000010ff */
[----:B------:R-:W-:Y:S01]  /*160d0*/  FADD.FTZ R107, R2, R0 ;  /* 0x00000000026b7221 */ /* 0x000fe20000010000 */
[C---:B------:R-:W-:Y:S01]  /*160e0*/  FSEL R0, R104.reuse, RZ, P0 ;  /* 0x000000ff68007208 */ /* 0x040fe20000000000 */
[----:B------:R-:W-:Y:S02]  /*160f0*/  FMUL.FTZ R2, R104, c[0x0][0x2d0] ;  /* 0x0000b40068027a20 */ /* 0x000fe40000410000 */
[C---:B------:R-:W-:Y:S01]  /*16100*/  FMUL.FTZ R91, R3.reuse, R91 ;  /* 0x0000005b035b7220 */ /* 0x040fe20000410000 */
[----:B------:R-:W-:Y:S01]  /*16110*/  MUFU.EX2 R241, R185 ;  /* 0x000000b900f17308 */ /* 0x000fe20000000800 */
[----:B------:R-:W-:Y:S01]  /*16120*/  FADD.FTZ R0, -R0, R110 ;  /* 0x0000006e00007221 */ /* 0x000fe20000010100 */
[----:B------:R-:W-:Y:S01]  /*16130*/  FSEL R2, R2, RZ, P0 ;  /* 0x000000ff02027208 */ /* 0x000fe20000000000 */
[----:B------:R-:W-:Y:S01]  /*16140*/  FMUL.FTZ R102, R3, R102 ;  /* 0x0000006603667220 */ /* 0x000fe20000410000 */
[----:B------:R-:W-:Y:S01]  /*16150*/  FSETP.NEU.FTZ.AND P0, PT, R5, -INF , PT ;  /* 0xff8000000500780b */ /* 0x000fe20003f1d000 */
[----:B------:R-:W-:Y:S01]  /*16160*/  FMUL.FTZ R0, R0, c[0x0][0x2d0] ;  /* 0x0000b40000007a20 */ /* 0x000fe20000410000 */
[----:B-1----:R-:W-:Y:S01]  /*16170*/  F2FP.BF16.PACK_AB R175, R228, R10 ;  /* 0x0000000ae4af723e */ /* 0x002fe200000010ff */
        /* <DEDUP_REMOVED lines=13> */
[----:B------:R-:W-:Y:S01]  /*16250*/  FFMA.FTZ R177, R50, c[0x0][0x2d0], -R2 ;  /* 0x0000b40032b17a23 */ /* 0x000fe20000010802 */
[----:B------:R-:W-:Y:S01]  /*16260*/  FSEL R2, R5, RZ, P0 ;  /* 0x000000ff05027208 */ /* 0x000fe20000000000 */
[----:B------:R2:W-:Y:S01]  /*16270*/  MUFU.EX2 R25, R8 ;  /* 0x0000000800197308 */ /* 0x0005e20000000800 */
[C---:B------:R-:W-:Y:S02]  /*16280*/  FMUL.FTZ R38, R3.reuse, R154 ;  /* 0x0000009a03267220 */ /* 0x040fe40000410000 */
[----:B------:R-:W-:Y:S02]  /*16290*/  FMUL.FTZ R39, R3, R155 ;  /* 0x0000009b03277220 */ /* 0x000fe40000410000 */
[----:B------:R-:W-:Y:S02]  /*162a0*/  FADD.FTZ R2, -R2, R111 ;  /* 0x0000006f02027221 */ /* 0x000fe40000010100 */
[----:B------:R-:W-:Y:S02]  /*162b0*/  FMUL.FTZ R52, R4, R160 ;  /* 0x000000a004347220 */ /* 0x000fe40000410000 */
[----:B------:R-:W-:Y:S01]  /*162c0*/  FMUL.FTZ R2, R2, c[0x0][0x2d0] ;  /* 0x0000b40002027a20 */ /* 0x000fe20000410000 */
[----:B------:R-:W3:Y:S01]  /*162d0*/  MUFU.EX2 R0, R0 ;  /* 0x0000000000007308 */ /* 0x000ee20000000800 */
[C---:B------:R-:W-:Y:S02]  /*162e0*/  FMUL.FTZ R53, R4.reuse, R161 ;  /* 0x000000a104357220 */ /* 0x040fe40000410000 */
[----:B-1----:R-:W-:Y:S02]  /*162f0*/  FMUL.FTZ R6, R5, c[0x0][0x2d0] ;  /* 0x0000b40005067a20 */ /* 0x002fe40000410000 */
[----:B------:R-:W-:Y:S02]  /*16300*/  FMUL.FTZ R103, R3, R103 ;  /* 0x0000006703677220 */ /* 0x000fe40000410000 */
[----:B------:R-:W-:Y:S01]  /*16310*/  FMUL.FTZ R88, R4, R88 ;  /* 0x0000005804587220 */ /* 0x000fe20000410000 */
[----:B------:R-:W-:Y:S01]  /*16320*/  FSEL R6, R6, RZ, P0 ;  /* 0x000000ff06067208 */ /* 0x000fe20000000000 */
[----:B------:R-:W-:Y:S01]  /*16330*/  FMUL.FTZ R89, R4, R89 ;  /* 0x0000005904597220 */ /* 0x000fe20000410000 */
[----:B------:R-:W1:Y:S03]  /*16340*/  MUFU.EX2 R2, R2 ;  /* 0x0000000200027308 */ /* 0x000e660000000800 */
[--C-:B------:R-:W-:Y:S02]  /*16350*/  FFMA.FTZ R183, R43, c[0x0][0x2d0], -R6.reuse ;  /* 0x0000b4002bb77a23 */ /* 0x100fe40000010806 */
[----:B--2---:R-:W-:Y:S02]  /*16360*/  FADD.FTZ R8, R13, R11 ;  /* 0x0000000b0d087221 */ /* 0x004fe40000010000 */
[----:B------:R-:W-:Y:S02]  /*16370*/  FFMA.FTZ R184, R42, c[0x0][0x2d0], -R6 ;  /* 0x0000b4002ab87a23 */ /* 0x000fe40000010806 */
[----:B------:R-:W-:Y:S01]  /*16380*/  FADD.FTZ R181, R12, R8 ;  /* 0x000000080cb57221 */ /* 0x000fe20000010000 */
[----:B------:R-:W-:Y:S01]  /*16390*/  MUFU.EX2 R227, R55 ;  /* 0x0000003700e37308 */ /* 0x000fe20000000800 */
[--C-:B------:R-:W-:Y:S01]  /*163a0*/  FFMA.FTZ R9, R36, c[0x0][0x2d0], -R6.reuse ;  /* 0x0000b40024097a23 */ /* 0x100fe20000010806 */
[----:B------:R-:W-:Y:S01]  /*163b0*/  LDSM.16.MT88.4 R40, [R197] ;  /* 0x00000000c528783b */ /* 0x000fe20000004200 */
[----:B------:R-:W-:Y:S02]  /*163c0*/  FFMA.FTZ R37, R48, c[0x0][0x2d0], -R6 ;  /* 0x0000b40030257a23 */ /* 0x000fe40000010806 */
[----:B---3--:R-:W-:Y:S02]  /*163d0*/  FFMA.FTZ R8, R0, R237, R26 ;  /* 0x000000ed00087223 */ /* 0x008fe4000001001a */
        /* <DEDUP_REMOVED lines=9> */
[----:B------:R-:W-:Y:S02]  /*16470*/  FFMA.FTZ R6, R24, c[0x0][0x2d0], -R6 ;  /* 0x0000b40018067a23 */ /* 0x000fe40000010806 */
[----:B------:R-:W-:Y:S01]  /*16480*/  FMUL.FTZ R48, R0, R116 ;  /* 0x0000007400307220 */ /* 0x000fe20000410000 */
[C---:B------:R-:W-:Y:S01]  /*16490*/  F2FP.BF16.PACK_AB R116, R25.reuse, R26 ;  /* 0x0000001a1974723e */ /* 0x040fe200000010ff */
[----:B-1----:R-:W-:Y:S02]  /*164a0*/  FMUL.FTZ R14, R2, R138 ;  /* 0x0000008a020e7220 */ /* 0x002fe40000410000 */
[----:B------:R-:W-:Y:S02]  /*164b0*/  FADD.FTZ R138, R25, R8 ;  /* 0x00000008198a7221 */ /* 0x000fe40000010000 */
[----:B------:R-:W1:Y:S01]  /*164c0*/  LDSM.16.MT88.4 R24, [R196] ;  /* 0x00000000c418783b */ /* 0x000e620000004200 */
[C---:B------:R-:W-:Y:S01]  /*164d0*/  FMUL.FTZ R16, R0.reuse, R132 ;  /* 0x0000008400107220 */ /* 0x040fe20000410000 */
        /* <DEDUP_REMOVED lines=27> */
[C---:B------:R-:W-:Y:S02]  /*16690*/  FMUL.FTZ R11, R3.reuse, R143 ;  /* 0x0000008f030b7220 */ /* 0x040fe40000410000 */
[----:B------:R-:W-:Y:S02]  /*166a0*/  FADD.FTZ R136, R10, R107 ;  /* 0x0000006b0a887221 */ /* 0x000fe40000010000 */
[----:B------:R-:W-:Y:S01]  /*166b0*/  FMUL.FTZ R10, R3, R142 ;  /* 0x0000008e030a7220 */ /* 0x000fe20000410000 */
[----:B------:R-:W4:Y:S01]  /*166c0*/  MUFU.EX2 R0, R9 ;  /* 0x0000000900007308 */ /* 0x000f220000000800 */
[----:B------:R-:W-:Y:S02]  /*166d0*/  FMUL.FTZ R8, R4, R140 ;  /* 0x0000008c04087220 */ /* 0x000fe40000410000 */
[C---:B------:R-:W-:Y:S01]  /*166e0*/  FMUL.FTZ R50, R2.reuse, R118 ;  /* 0x0000007602327220 */ /* 0x040fe20000410000 */
[----:B--2---:R-:W-:Y:S01]  /*166f0*/  F2FP.BF16.PACK_AB R118, R243, R227 ;  /* 0x000000e3f376723e */ /* 0x004fe200000010ff */
[----:B------:R-:W-:Y:S01]  /*16700*/  FMUL.FTZ R51, R2, R119 ;  /* 0x0000007702337220 */ /* 0x000fe20000410000 */
[----:B---3--:R-:W-:Y:S01]  /*16710*/  F2FP.BF16.PACK_AB R119, R244, R226 ;  /* 0x000000e2f477723e */ /* 0x008fe200000010ff */
[C---:B------:R-:W-:Y:S02]  /*16720*/  FMUL.FTZ R15, R2.reuse, R139 ;  /* 0x0000008b020f7220 */ /* 0x040fe40000410000 */
[C---:B------:R-:W-:Y:S01]  /*16730*/  FMUL.FTZ R18, R2.reuse, R134 ;  /* 0x0000008602127220 */ /* 0x040fe20000410000 */
[----:B------:R-:W-:Y:S01]  /*16740*/  MUFU.EX2 R140, R188 ;  /* 0x000000bc008c7308 */ /* 0x000fe20000000800 */
[----:B------:R-:W-:Y:S02]  /*16750*/  FMUL.FTZ R19, R2, R135 ;  /* 0x0000008702137220 */ /* 0x000fe40000410000 */
[C---:B------:R-:W-:Y:S01]  /*16760*/  FMUL.FTZ R20, R4.reuse, R144 ;  /* 0x0000009004147220 */ /* 0x040fe20000410000 */
[----:B------:R-:W-:Y:S01]  /*16770*/  LDSM.16.MT88.4 R132, [R196+0x1000] ;  /* 0x00100000c484783b */ /* 0x000fe20000004200 */
[----:B------:R-:W-:Y:S02]  /*16780*/  FMUL.FTZ R21, R4, R145 ;  /* 0x0000009104157220 */ /* 0x000fe40000410000 */
[C---:B------:R-:W-:Y:S02]  /*16790*/  FMUL.FTZ R22, R3.reuse, R146 ;  /* 0x0000009203167220 */ /* 0x040fe40000410000 */
[----:B------:R-:W-:Y:S01]  /*167a0*/  FMUL.FTZ R23, R3, R147 ;  /* 0x0000009303177220 */ /* 0x000fe20000410000 */
[----:B------:R-:W-:Y:S01]  /*167b0*/  MUFU.EX2 R139, R182 ;  /* 0x000000b6008b7308 */ /* 0x000fe20000000800 */
[C---:B------:R-:W-:Y:S01]  /*167c0*/  FMUL.FTZ R46, R2.reuse, R122 ;  /* 0x0000007a022e7220 */ /* 0x040fe20000410000 */
[----:B------:R-:W-:Y:S01]  /*167d0*/  LDSM.16.MT88.4 R144, [R196+0x800] ;  /* 0x00080000c490783b */ /* 0x000fe20000004200 */
[----:B------:R-:W-:Y:S01]  /*167e0*/  FMUL.FTZ R47, R2, R123 ;  /* 0x0000007b022f7220 */ /* 0x000fe20000410000 */
[----:B----4-:R-:W-:Y:S01]  /*167f0*/  F2FP.BF16.PACK_AB R117, R225, R0 ;  /* 0x00000000e175723e */ /* 0x010fe200000010ff */
[----:B------:R-:W-:Y:S02]  /*16800*/  FMUL.FTZ R9, R4, R141 ;  /* 0x0000008d04097220 */ /* 0x000fe40000410000 */
[C---:B------:R-:W-:Y:S02]  /*16810*/  FMUL.FTZ R30, R2.reuse, R130 ;  /* 0x00000082021e7220 */ /* 0x040fe40000410000 */
[C---:B------:R-:W-:Y:S01]  /*16820*/  FMUL.FTZ R31, R2.reuse, R131 ;  /* 0x00000083021f7220 */ /* 0x040fe20000410000 */
[----:B------:R-:W2:Y:S01]  /*16830*/  LDSM.16.MT88.4 R120, [R196+0xc00] ;  /* 0x000c0000c478783b */ /* 0x000ea20000004200 */
[C---:B------:R-:W-:Y:S01]  /*16840*/  FMUL.FTZ R34, R2.reuse, R126 ;  /* 0x0000007e02227220 */ /* 0x040fe20000410000 */
[-C--:B-1----:R-:W-:Y:S01]  /*16850*/  HMMA.16816.F32.BF16 R8, R172, R24.reuse, R8 ;  /* 0x00000018ac08723c */ /* 0x082fe20000041808 */
[----:B------:R-:W1:Y:S04]  /*16860*/  MUFU.EX2 R107, R192 ;  /* 0x000000c0006b7308 */ /* 0x000e680000000800 */
[----:B------:R-:W-:Y:S01]  /*16870*/  FMUL.FTZ R35, R2, R127 ;  /* 0x0000007f02237220 */ /* 0x000fe20000410000 */
[----:B------:R-:W-:Y:S01]  /*16880*/  LDSM.16.MT88.4 R128, [R197+0x400] ;  /* 0x00040000c580783b */ /* 0x000fe20000004200 */
[C---:B------:R-:W-:Y:S01]  /*16890*/  FMUL.FTZ R36, R4.reuse, R152 ;  /* 0x0000009804247220 */ /* 0x040fe20000410000 */
[C---:B------:R-:W-:Y:S03]  /*168a0*/  HMMA.16816.F32.BF16 R12, R116.reuse, R24, R12 ;  /* 0x00000018740c723c */ /* 0x040fe6000004180c */
[----:B------:R-:W-:Y:S01]  /*168b0*/  MUFU.EX2 R242, R177 ;  /* 0x000000b100f27308 */ /* 0x000fe20000000800 */
[----:B------:R-:W-:Y:S02]  /*168c0*/  FMUL.FTZ R37, R4, R153 ;  /* 0x0000009904257220 */ /* 0x000fe40000410000 */
[----:B------:R-:W-:Y:S01]  /*168d0*/  LDSM.16.MT88.4 R124, [R196+0x400] ;  /* 0x00040000c47c783b */ /* 0x000fe20000004200 */
[C---:B------:R-:W-:Y:S01]  /*168e0*/  FMUL.FTZ R54, R3.reuse, R162 ;  /* 0x000000a203367220 */ /* 0x040fe20000410000 */
[-C--:B------:R-:W-:Y:S04]  /*168f0*/  HMMA.16816.F32.BF16 R16, R116, R26.reuse, R16 ;  /* 0x0000001a7410723c */ /* 0x080fe80000041810 */
[C---:B------:R-:W-:Y:S01]  /*16900*/  FMUL.FTZ R55, R3.reuse, R163 ;  /* 0x000000a303377220 */ /* 0x040fe20000410000 */
[----:B------:R-:W-:Y:S01]  /*16910*/  MUFU.EX2 R236, R176 ;  /* 0x000000b000ec7308 */ /* 0x000fe20000000800 */
[----:B------:R-:W-:Y:S01]  /*16920*/  LDSM.16.MT88.4 R152, [R197+0x800] ;  /* 0x00080000c598783b */ /* 0x000fe20000004200 */
[----:B------:R-:W-:Y:S01]  /*16930*/  FMUL.FTZ R62, R2, R62 ;  /* 0x0000003e023e7220 */ /* 0x000fe20000410000 */
[C---:B------:R-:W-:Y:S04]  /*16940*/  HMMA.16816.F32.BF16 R20, R172.reuse, R26, R20 ;  /* 0x0000001aac14723c */ /* 0x040fe80000041814 */
[C---:B------:R-:W-:Y:S02]  /*16950*/  FMUL.FTZ R24, R4.reuse, R148 ;  /* 0x0000009404187220 */ /* 0x040fe40000410000 */
[----:B------:R-:W-:Y:S01]  /*16960*/  FMUL.FTZ R25, R4, R149 ;  /* 0x0000009504197220 */ /* 0x000fe20000410000 */
[----:B------:R-:W-:Y:S01]  /*16970*/  LDSM.16.MT88.4 R160, [R196+0x1400] ;  /* 0x00140000c4a0783b */ /* 0x000fe20000004200 */
[C---:B------:R-:W-:Y:S01]  /*16980*/  FMUL.FTZ R26, R3.reuse, R150 ;  /* 0x00000096031a7220 */ /* 0x040fe20000410000 */
[----:B------:R-:W-:Y:S03]  /*16990*/  MUFU.EX2 R229, R178 ;  /* 0x000000b200e57308 */ /* 0x000fe60000000800 */
[C---:B------:R-:W-:Y:S02]  /*169a0*/  FMUL.FTZ R27, R3.reuse, R151 ;  /* 0x00000097031b7220 */ /* 0x040fe40000410000 */
[C---:B------:R-:W-:Y:S02]  /*169b0*/  FMUL.FTZ R63, R2.reuse, R63 ;  /* 0x0000003f023f7220 */ /* 0x040fe40000410000 */
[C---:B------:R-:W-:Y:S02]  /*169c0*/  FMUL.FTZ R66, R2.reuse, R66 ;  /* 0x0000004202427220 */ /* 0x040fe40000410000 */
[C---:B------:R-:W-:Y:S01]  /*169d0*/  FMUL.FTZ R67, R2.reuse, R67 ;  /* 0x0000004302437220 */ /* 0x040fe20000410000 */
[-C--:B------:R-:W-:Y:S01]  /*169e0*/  HMMA.16816.F32.BF16 R24, R172, R40.reuse, R24 ;  /* 0x00000028ac18723c */ /* 0x080fe20000041818 */
        /* <DEDUP_REMOVED lines=11> */
[----:B------:R-:W-:Y:S02]  /*16aa0*/  FMUL.FTZ R41, R4, R157 ;  /* 0x0000009d04297220 */ /* 0x000fe40000410000 */
[C---:B------:R-:W-:Y:S04]  /*16ab0*/  HMMA.16816.F32.BF16 R36, R172.reuse, R42, R36 ;  /* 0x0000002aac24723c */ /* 0x040fe80000041824 */
[----:B------:R-:W-:Y:S02]  /*16ac0*/  FADD.FTZ R4, R228, R136 ;  /* 0x00000088e4047221 */ /* 0x000fe40000010000 */
[C---:B------:R-:W-:Y:S01]  /*16ad0*/  FMUL.FTZ R94, R2.reuse, R94 ;  /* 0x0000005e025e7220 */ /* 0x040fe20000410000 */
[----:B------:R-:W-:Y:S01]  /*16ae0*/  MUFU.EX2 R136, R218 ;  /* 0x000000da00887308 */ /* 0x000fe20000000800 */
[C---:B------:R-:W-:Y:S04]  /*16af0*/  FMUL.FTZ R42, R3.reuse, R158 ;  /* 0x0000009e032a7220 */ /* 0x040fe80000410000 */
[----:B------:R-:W-:Y:S02]  /*16b00*/  FMUL.FTZ R43, R3, R159 ;  /* 0x0000009f032b7220 */ /* 0x000fe40000410000 */
[----:B------:R-:W-:Y:S02]  /*16b10*/  FADD.FTZ R3, R227, R138 ;  /* 0x0000008ae3037221 */ /* 0x000fe40000010000 */
[----:B------:R-:W3:Y:S01]  /*16b20*/  LDL R227, [R1+0x10] ;  /* 0x0000100001e37983 */ /* 0x000ee20000100800 */
[----:B------:R-:W-:Y:S01]  /*16b30*/  MUFU.EX2 R186, R216 ;  /* 0x000000d800ba7308 */ /* 0x000fe20000000800 */
[C---:B------:R-:W-:Y:S01]  /*16b40*/  FMUL.FTZ R95, R2.reuse, R95 ;  /* 0x0000005f025f7220 */ /* 0x040fe20000410000 */
[-C--:B--2---:R-:W-:Y:S03]  /*16b50*/  HMMA.16816.F32.BF16 R40, R172, R120.reuse, R40 ;  /* 0x00000078ac28723c */ /* 0x084fe60000041828 */
[C---:B------:R-:W-:Y:S02]  /*16b60*/  FMUL.FTZ R98, R2.reuse, R98 ;  /* 0x0000006202627220 */ /* 0x040fe40000410000 */
[----:B------:R-:W-:Y:S02]  /*16b70*/  FMUL.FTZ R99, R2, R99 ;  /* 0x0000006302637220 */ /* 0x000fe40000410000 */
[----:B-1----:R-:W-:Y:S01]  /*16b80*/  FADD.FTZ R0, R107, R181 ;  /* 0x000000b56b007221 */ /* 0x002fe20000010000 */
[C---:B------:R-:W-:Y:S01]  /*16b90*/  HMMA.16816.F32.BF16 R44, R116.reuse, R120, R44 ;  /* 0x00000078742c723c */ /* 0x040fe2000004182c */
[----:B------:R-:W1:Y:S07]  /*16ba0*/  MUFU.EX2 R2, R191 ;  /* 0x000000bf00027308 */ /* 0x000e6e0000000800 */
[-C--:B------:R-:W-:Y:S03]  /*16bb0*/  HMMA.16816.F32.BF16 R48, R116, R122.reuse, R48 ;  /* 0x0000007a7430723c */ /* 0x080fe60000041830 */
[----:B------:R-:W-:Y:S05]  /*16bc0*/  MUFU.EX2 R191, R184 ;  /* 0x000000b800bf7308 */ /* 0x000fea0000000800 */
[C---:B------:R-:W-:Y:S01]  /*16bd0*/  HMMA.16816.F32.BF16 R52, R172.reuse, R122, R52 ;  /* 0x0000007aac34723c */ /* 0x040fe20000041834 */
[----:B------:R-:W2:Y:S04]  /*16be0*/  LDSM.16.MT88.4 R120, [R197+0xc00] ;  /* 0x000c0000c578783b */ /* 0x000ea80000004200 */
[----:B------:R-:W-:Y:S01]  /*16bf0*/  MUFU.EX2 R189, R215 ;  /* 0x000000d700bd7308 */ /* 0x000fe20000000800 */
[----:B-1----:R-:W-:Y:S06]  /*16c00*/  FADD.FTZ R0, R2, R0 ;  /* 0x0000000002007221 */ /* 0x002fec0000010000 */
[----:B------:R-:W-:Y:S03]  /*16c10*/  FADD.FTZ R0, R111, R0 ;  /* 0x000000006f007221 */ /* 0x000fe60000010000 */
[----:B------:R-:W-:Y:S10]  /*16c20*/  MUFU.EX2 R190, R214 ;  /* 0x000000d600be7308 */ /* 0x000ff40000000800 */
[----:B------:R-:W-:Y:S10]  /*16c30*/  MUFU.EX2 R184, R210 ;  /* 0x000000d200b87308 */ /* 0x000ff40000000800 */
[----:B------:R-:W1:Y:S01]  /*16c40*/  MUFU.EX2 R187, R195 ;  /* 0x000000c300bb7308 */ /* 0x000e620000000800 */
[-C--:B--2---:R-:W-:Y:S09]  /*16c50*/  HMMA.16816.F32.BF16 R56, R172, R120.reuse, R56 ;  /* 0x00000078ac38723c */ /* 0x084ff20000041838 */
[----:B------:R-:W-:Y:S01]  /*16c60*/  MUFU.EX2 R188, R193 ;  /* 0x000000c100bc7308 */ /* 0x000fe20000000800 */
[C---:B------:R-:W-:Y:S09]  /*16c70*/  HMMA.16816.F32.BF16 R60, R116.reuse, R120, R60 ;  /* 0x00000078743c723c */ /* 0x040ff2000004183c */
[----:B------:R-:W2:Y:S01]  /*16c80*/  MUFU.EX2 R183, R212 ;  /* 0x000000d400b77308 */ /* 0x000ea20000000800 */
[-C--:B------:R-:W-:Y:S03]  /*16c90*/  HMMA.16816.F32.BF16 R64, R116, R122.reuse, R64 ;  /* 0x0000007a7440723c */ /* 0x080fe60000041840 */
[----:B-1----:R-:W-:Y:S05]  /*16ca0*/  F2FP.BF16.PACK_AB R176, R187, R184 ;  /* 0x000000b8bbb0723e */ /* 0x002fea00000010ff */
[C---:B------:R-:W-:Y:S01]  /*16cb0*/  HMMA.16816.F32.BF16 R68, R172.reuse, R122, R68 ;  /* 0x0000007aac44723c */ /* 0x040fe20000041844 */
[----:B------:R-:W1:Y:S01]  /*16cc0*/  LDSM.16.MT88.4 R120, [R196+0x1800] ;  /* 0x00180000c478783b */ /* 0x000e620000004200 */
[----:B------:R-:W-:Y:S10]  /*16cd0*/  MUFU.EX2 R182, R194 ;  /* 0x000000c200b67308 */ /* 0x000ff40000000800 */
[----:B------:R-:W4:Y:S01]  /*16ce0*/  MUFU.EX2 R181, R211 ;  /* 0x000000d300b57308 */ /* 0x000f220000000800 */
[----:B--2---:R-:W-:Y:S09]  /*16cf0*/  F2FP.BF16.PACK_AB R178, R183, R188 ;  /* 0x000000bcb7b2723e */ /* 0x004ff200000010ff */
[----:B------:R-:W-:Y:S10]  /*16d00*/  MUFU.EX2 R180, R213 ;  /* 0x000000d500b47308 */ /* 0x000ff40000000800 */
[----:B------:R-:W2:Y:S01]  /*16d10*/  MUFU.EX2 R6, R6 ;  /* 0x0000000600067308 */ /* 0x000ea20000000800 */
[----:B----4-:R-:W-:Y:S01]  /*16d20*/  F2FP.BF16.PACK_AB R177, R181, R182 ;  /* 0x000000b6b5b1723e */ /* 0x010fe200000010ff */
[-C--:B-1----:R-:W-:Y:S08]  /*16d30*/  HMMA.16816.F32.BF16 R72, R172, R120.reuse, R72 ;  /* 0x00000078ac48723c */ /* 0x082ff00000041848 */
[C---:B------:R-:W-:Y:S04]  /*16d40*/  HMMA.16816.F32.BF16 R76, R116.reuse, R120, R76 ;  /* 0x00000078744c723c */ /* 0x040fe8000004184c */
[----:B--2---:R-:W-:Y:S04]  /*16d50*/  F2FP.BF16.PACK_AB R179, R6, R180 ;  /* 0x000000b406b3723e */ /* 0x004fe800000010ff */
        /* <DEDUP_REMOVED lines=24> */
[----:B------:R-:W4:Y:S04]  /*16ee0*/  MUFU.EX2 R110, R223 ;  /* 0x000000df006e7308 */ /* 0x000f280000000800 */
        /* <DEDUP_REMOVED lines=9> */
[C---:B----4-:R-:W-:Y:S01]  /*16f80*/  F2FP.BF16.PACK_AB R172, R110.reuse, R111 ;  /* 0x0000006f6eac723e */ /* 0x050fe200000010ff */
        /* <DEDUP_REMOVED lines=13> */
[----:B------:R-:W-:Y:S01]  /*17060*/  FADD.FTZ R4, R139, R0 ;  /* 0x000000008b047221 */ /* 0x000fe20000010000 */
[C---:B---3--:R-:W-:Y:S01]  /*17070*/  ISETP.GT.AND P0, PT, R220.reuse, R227, PT ;  /* 0x000000e3dc00720c */ /* 0x048fe20003f04270 */
[-C--:B------:R-:W-:Y:S04]  /*17080*/  HMMA.16816.F32.BF16 R40, R116, R132.reuse, R40 ;  /* 0x000000847428723c */ /* 0x080fe80000041828 */
[----:B------:R-:W-:Y:S01]  /*17090*/  FADD.FTZ R0, R237, R3 ;  /* 0x00000003ed007221 */ /* 0x000fe20000010000 */
[----:B------:R-:W-:Y:S01]  /*170a0*/  IADD3 R220, R220, -0x1, RZ ;  /* 0xffffffffdcdc7810 */ /* 0x000fe20007ffe0ff */
        /* <DEDUP_REMOVED lines=27> */
[----:B------:R-:W-:Y:S01]  /*17260*/  FADD.FTZ R238, R6, R0 ;  /* 0x0000000006ee7221 */ /* 0x000fe20000010000 */
[----:B------:R-:W-:Y:S03]  /*17270*/  MOV R6, R106 ;  /* 0x0000006a00067202 */ /* 0x000fe60000000f00 */
        /* <DEDUP_REMOVED lines=34> */
.L_x_1657:
[----:B------:R-:W2:Y:S02]  /*174a0*/  LDL R0, [R1+0xc] ;  /* 0x00000c0001007983 */ /* 0x000ea40000100800 */
[----:B--2---:R-:W-:-:S13]  /*174b0*/  ISETP.GE.AND P0, PT, R220, R0, PT ;  /* 0x00000000dc00720c */ /* 0x004fda0003f06270 */
[----:B------:R-:W-:Y:S05]  /*174c0*/  @!P0 BRA `(.L_x_1671) ;  /* 0x0000310000008947 */ /* 0x000fea0003800000 */
.L_x_1683:
        /* <DEDUP_REMOVED lines=9> */
[----:B------:R-:W-:Y:S01]  /*17560*/  MOV R110, R105 ;  /* 0x00000069006e7202 */ /* 0x000fe20000000f00 */
[----:B------:R-:W-:Y:S01]  /*17570*/  IMAD.MOV.U32 R107, RZ, RZ, R106 ;  /* 0x000000ffff6b7224 */ /* 0x000fe200078e006a */
[----:B------:R-:W-:Y:S01]  /*17580*/  MOV R111, R104 ;  /* 0x00000068006f7202 */ /* 0x000fe20000000f00 */
[----:B------:R-:W-:Y:S02]  /*17590*/  IMAD R0, R221, c[0x0][0x20c], R0 ;  /* 0x00008300dd007a24 */ /* 0x000fe400078e0200 */
        /* <DEDUP_REMOVED lines=20> */
.L_x_1778:
        /* <DEDUP_REMOVED lines=8> */
[----:B-----5:R-:W-:Y:S05]  /*17760*/  IADD3 R8, P0, R2, R234, RZ ;  /* 0x000000ea02087210 */ /* 0x020fea0007f1e0ff */
[----:B--2---:R-:W-:Y:S06]  /*17770*/  IMAD.X R9, R0, 0x1, R233, P0 ;  /* 0x0000000100097824 */ /* 0x004fec00000e06e9 */
[----:B------:R-:W-:Y:S01]  /*17780*/  @!PT LDS RZ, [RZ] ;  /* 0x00000000fffff984 */ /* 0x000fe20000000800 */
[----:B------:R-:W-:Y:S01]  /*17790*/  @!PT LDS RZ, [RZ] ;  /* 0x00000000fffff984 */ /* 0x000fe20000000800 */
[----:B------:R2:W-:Y:S02]  /*177a0*/  LDGSTS.E.BYPASS.LTC128B.128 [R209+0x1880], [R8.64], !P2 ;  /* 0x0188000008d17fae */ /* 0x0005e4000d101d48 */
[----:B--2---:R-:W-:Y:S05]  /*177b0*/  IADD3 R8, P0, R2, R235, RZ ;  /* 0x000000eb02087210 */ /* 0x004fea0007f1e0ff */
[----:B------:R-:W-:Y:S01]  /*177c0*/  IMAD.X R9, R0, 0x1, R230, P0 ;  /* 0x0000000100097824 */ /* 0x000fe200000e06e6 */
[----:B------:R-:W-:Y:S04]  /*177d0*/  IADD3 R2, P0, R2, R232, RZ ;  /* 0x000000e802027210 */ /* 0x000fe80007f1e0ff */
[----:B------:R2:W-:Y:S01]  /*177e0*/  LDGSTS.E.BYPASS.LTC128B.128 [R209+0x2480], [R8.64], !P4 ;  /* 0x0248000008d17fae */ /* 0x0005e2000e101d48 */
[----:B------:R-:W-:Y:S01]  /*177f0*/  IMAD.X R3, R0, 0x1, R231, P0 ;  /* 0x0000000100037824 */ /* 0x000fe200000e06e7 */
[----:B-1----:R-:W-:Y:S04]  /*17800*/  ISETP.GT.AND P0, PT, R10, 0x3f, PT ;  /* 0x0000003f0a00780c */ /* 0x002fe80003f04270 */
[----:B------:R2:W-:Y:S09]  /*17810*/  LDGSTS.E.BYPASS.LTC128B.128 [R209+0x3080], [R2.64], !P3 ;  /* 0x0308000002d17fae */ /* 0x0005f2000d901d48 */
[----:B------:R-:W-:-:S05]  /*17820*/  @P0 BRA `(.L_x_1674) ;  /* 0x000000f000000947 */ /* 0x000fca0003800000 */
[----:B------:R-:W-:-:S05]  /*17830*/  BRA.DIV ~URZ, `(.L_x_1675) ;  /* 0x0000a7427f007947 */ /* 0x000fca000b800000 */
[----:B------:R-:W1:Y:S04]  /*17840*/  SHFL.IDX PT, R4, R4, 0x1, 0x1c1f ;  /* 0x003c1f0004047f89 */ /* 0x000e6800000e0000 */
[----:B------:R3:W4:Y:S02]  /*17850*/  SHFL.IDX PT, R0, R6, 0x1, 0x1c1f ;  /* 0x003c1f0006007f89 */ /* 0x00072400000e0000 */
.L_x_1779:
[----:B--2-4-:R-:W-:Y:S05]  /*17860*/  IADD3 R2, P0, R0, R234, RZ ;  /* 0x000000ea00027210 */ /* 0x014fea0007f1e0ff */
[----:B-1----:R-:W-:Y:S01]  /*17870*/  IMAD.X R3, R4, 0x1, R233, P0 ;  /* 0x0000000104037824 */ /* 0x002fe200000e06e9 */
        /* <DEDUP_REMOVED lines=10> */
.L_x_1674:
[----:B------:R-:W-:Y:S05]  /*17920*/  BSYNC B0 ;  /* 0x0000000000007941 */ /* 0x000fea0003800000 */
.L_x_1673:
[----:B------:R-:W0:Y:S01]  /*17930*/  LDGDEPBAR ;  /* 0x00000000000079af */ /* 0x000e220000000000 */
[----:B------:R-:W-:Y:S01]  /*17940*/  WARPSYNC 0xffffffff ;  /* 0xffffffff00007948 */ /* 0x000fe20003800000 */
[-C--:B--2---:R-:W-:Y:S01]  /*17950*/  HMMA.16816.F32.BF16 R8, R52, R20.reuse, RZ ;  /* 0x000000143408723c */ /* 0x084fe200000418ff */
[----:B------:R-:W-:Y:S05]  /*17960*/  BSSY B0, `(.L_x_1676) ;  /* 0x0000109000007945 */ /* 0x000fea0003800000 */
[----:B---3--:R-:W2:Y:S02]  /*17970*/  LDL R6, [R1+0xc] ;  /* 0x00000c0001067983 */ /* 0x008ea40000100800 */
        /* <DEDUP_REMOVED lines=200> */
[----:B--2---:R-:W-:Y:S03]  /*18600*/  IMAD R2, R220, 0x30, R223 ;  /* 0x00000030dc027824 */ /* 0x004fe600078e02df */
[----:B------:R-:W2:Y:S02]  /*18610*/  S2R R223, SR_TID.X ;  /* 0x0000000000df7919 */ /* 0x000ea40000002100 */
[----:B------:R-:W-:Y:S05]  /*18620*/  IADD3 R2, R2, -0x30, R251 ;  /* 0xffffffd002027810 */ /* 0x000fea0007ffe0fb */
[----:B------:R-:W-:Y:S04]  /*18630*/  @P6 IMAD.HI.U32 R3, R2, c[0x0][0x2bc], RZ ;  /* 0x0000af0002036a27 */ /* 0x000fe800078e00ff */
[----:B-1----:R-:W-:Y:S01]  /*18640*/  IMAD.MOV.U32 R0, RZ, RZ, R2 ;  /* 0x000000ffff007224 */ /* 0x002fe200078e0002 */
[----:B------:R-:W-:Y:S04]  /*18650*/  @P6 SHF.R.U32.HI R0, RZ, c[0x0][0x2c0], R3 ;  /* 0x0000b000ff006a19 */ /* 0x000fe80000011603 */
[C---:B---3--:R-:W-:Y:S01]  /*18660*/  @!P5 IADD3 R3, P0, R0.reuse, R228, RZ ;  /* 0x000000e40003d210 */ /* 0x048fe20007f1e0ff */
[----:B------:R-:W-:Y:S03]  /*18670*/  IMAD.MOV R4, RZ, RZ, -R0 ;  /* 0x000000ffff047224 */ /* 0x000fe600078e0a00 */
[----:B----4-:R-:W-:Y:S01]  /*18680*/  @!P5 LEA.HI.X.SX32 R0, R0, R6, 0x1, P0 ;  /* 0x000000060000d211 */ /* 0x010fe200000f0eff */
[----:B------:R-:W-:Y:S01]  /*18690*/  IMAD R221, R4, c[0x0][0x2b8], R2 ;  /* 0x0000ae0004dd7a24 */ /* 0x000fe200078e0202 */
[C---:B------:R-:W-:Y:S02]  /*186a0*/  @!P5 LEA R2, P0, R3.reuse, c[0x0][0x2a0], 0x2 ;  /* 0x0000a8000302da11 */ /* 0x040fe400078010ff */
[----:B--2---:R-:W-:Y:S02]  /*186b0*/  SHF.R.S32.HI R6, RZ, 0x1f, R223 ;  /* 0x0000001fff067819 */ /* 0x004fe400000114df */
        /* <DEDUP_REMOVED lines=21> */
.L_x_1780:
[----:B------:R-:W-:-:S05]  /*18810*/  BRA.DIV ~URZ, `(.L_x_1679) ;  /* 0x000098927f007947 */ /* 0x000fca000b800000 */
[----:B------:R3:W4:Y:S02]  /*18820*/  SHFL.IDX PT, R0, R11, RZ, 0x1c1f ;  /* 0x001c1fff0b007589 */ /* 0x00072400000e0000 */
.L_x_1781:
        /* <DEDUP_REMOVED lines=16> */
.L_x_1782:
[----:B---34-:R-:W-:Y:S05]  /*18930*/  @P0 IADD3 R2, P1, R0, R234, RZ ;  /* 0x000000ea00020210 */ /* 0x018fea0007f3e0ff */
[----:B-1----:R-:W-:Y:S01]  /*18940*/  @P0 IMAD.X R3, R4, 0x1, R233, P1 ;  /* 0x0000000104030824 */ /* 0x002fe200008e06e9 */
[----:B------:R-:W-:Y:S04]  /*18950*/  @P0 IADD3 R8, P1, R0, R235, RZ ;  /* 0x000000eb00080210 */ /* 0x000fe80007f3e0ff */
[----:B------:R-:W-:Y:S01]  /*18960*/  @!PT LDS RZ, [RZ] ;  /* 0x00000000fffff984 */ /* 0x000fe20000000800 */
[----:B------:R-:W-:Y:S01]  /*18970*/  @!PT LDS RZ, [RZ] ;  /* 0x00000000fffff984 */ /* 0x000fe20000000800 */
[----:B------:R-:W-:Y:S01]  /*18980*/  @!PT LDS RZ, [RZ] ;  /* 0x00000000fffff984 */ /* 0x000fe20000000800 */
[----:B------:R1:W-:Y:S01]  /*18990*/  @P0 LDGSTS.E.BYPASS.LTC128B.128 [R209+0x4480], [R2.64], !P2 ;  /* 0x0448000002d10fae */ /* 0x0003e2000d101d48 */
[----:B------:R-:W-:Y:S05]  /*189a0*/  @P0 IMAD.X R9, R4, 0x1, R230, P1 ;  /* 0x0000000104090824 */ /* 0x000fea00008e06e6 */
[----:B------:R3:W-:Y:S01]  /*189b0*/  @P0 LDGSTS.E.BYPASS.LTC128B.128 [R209+0x5080], [R8.64], !P4 ;  /* 0x0508000008d10fae */ /* 0x0007e2000e101d48 */
[----:B-1----:R-:W-:Y:S05]  /*189c0*/  @P0 IADD3 R2, P1, R0, R232, RZ ;  /* 0x000000e800020210 */ /* 0x002fea0007f3e0ff */
[----:B------:R-:W-:Y:S05]  /*189d0*/  @P0 IMAD.X R3, R4, 0x1, R231, P1 ;  /* 0x0000000104030824 */ /* 0x000fea00008e06e7 */
[----:B------:R3:W-:Y:S03]  /*189e0*/  @P0 LDGSTS.E.BYPASS.LTC128B.128 [R209+0x5c80], [R2.64], !P3 ;  /* 0x05c8000002d10fae */ /* 0x0007e6000d901d48 */
.L_x_1677:
[----:B--234-:R-:W-:Y:S05]  /*189f0*/  BSYNC B0 ;  /* 0x0000000000007941 */ /* 0x01cfea0003800000 */
.L_x_1676:
        /* <DEDUP_REMOVED lines=51> */
.L_x_1783:
        /* <DEDUP_REMOVED lines=15> */
.L_x_1784:
[----:B--2---:R-:W-:Y:S01]  /*18e20*/  FMNMX.FTZ R6, R0, R4, !PT ;  /* 0x0000000400067209 */ /* 0x004fe20007810000 */
[C---:B------:R-:W-:Y:S01]  /*18e30*/  FMUL.FTZ R2, R106.reuse, c[0x0][0x2d0] ;  /* 0x0000b4006a027a20 */ /* 0x040fe20000410000 */
[----:B------:R-:W-:Y:S01]  /*18e40*/  WARPSYNC 0xffffffff ;  /* 0xffffffff00007948 */ /* 0x000fe20003800000 */
[----:B------:R-:W-:Y:S01]  /*18e50*/  FADD.FTZ R0, -R106, R107 ;  /* 0x0000006b6a007221 */ /* 0x000fe20000010100 */
[----:B------:R-:W-:Y:S01]  /*18e60*/  LDSM.16.MT88.4 R40, [R197] ;  /* 0x00000000c528783b */ /* 0x000fe20000004200 */
[--C-:B------:R-:W-:Y:S02]  /*18e70*/  FFMA.FTZ R8, R194, c[0x0][0x2d0], -R2.reuse ;  /* 0x0000b400c2087a23 */ /* 0x100fe40000010802 */
        /* <DEDUP_REMOVED lines=200> */
[C---:B----4-:R-:W-:Y:S01]  /*19b00*/  FMUL.FTZ R10, R3.reuse, R142 ;  /* 0x0000008e030a7220 */ /* 0x050fe20000410000 */
        /* <DEDUP_REMOVED lines=13> */
[----:B------:R-:W-:Y:S02]  /*19be0*/  FADD.FTZ R0, R111, R0 ;  /* 0x000000006f007221 */ /* 0x000fe40000010000 */
[C---:B------:R-:W-:Y:S02]  /*19bf0*/  FMUL.FTZ R25, R4.reuse, R149 ;  /* 0x0000009504197220 */ /* 0x040fe40000410000 */
        /* <DEDUP_REMOVED lines=64> */
[C---:B------:R-:W-:Y:S04]  /*1a000*/  HMMA.16816.F32.BF16 R12, R120.reuse, R124, R12 ;  /* 0x0000007c780c723c */ /* 0x040fe8000004180c */
[----:B------:R-:W-:Y:S04]  /*1a010*/  FADD.FTZ R4, R214, R0 ;  /* 0x00000000d6047221 */ /* 0x000fe80000010000 */
[-C--:B------:R-:W-:Y:S01]  /*1a020*/  HMMA.16816.F32.BF16 R16, R120, R126.reuse, R16 ;  /* 0x0000007e7810723c */ /* 0x080fe20000041810 */
[----:B------:R-:W4:Y:S03]  /*1a030*/  MUFU.EX2 R110, R228 ;  /* 0x000000e4006e7308 */ /* 0x000f260000000800 */
[----:B-1----:R-:W-:Y:S04]  /*1a040*/  F2FP.BF16.PACK_AB R174, R136, R137 ;  /* 0x0000008988ae723e */ /* 0x002fe800000010ff */
[C---:B------:R-:W-:Y:S01]  /*1a050*/  HMMA.16816.F32.BF16 R20, R116.reuse, R126, R20 ;  /* 0x0000007e7414723c */ /* 0x040fe20000041814 */
[----:B------:R-:W1:Y:S03]  /*1a060*/  LDSM.16.MT88.4 R124, [R197+0x1000] ;  /* 0x00100000c57c783b */ /* 0x000e660000004200 */
[----:B---3--:R-:W-:Y:S04]  /*1a070*/  FADD.FTZ R0, R111, R2 ;  /* 0x000000026f007221 */ /* 0x008fe80000010000 */
[-C--:B------:R-:W-:Y:S04]  /*1a080*/  HMMA.16816.F32.BF16 R24, R116, R128.reuse, R24 ;  /* 0x000000807418723c */ /* 0x080fe80000041818 */
[----:B------:R-:W-:Y:S02]  /*1a090*/  FADD.FTZ R2, R244, R4 ;  /* 0x00000004f4027221 */ /* 0x000fe40000010000 */
[----:B------:R-:W-:Y:S02]  /*1a0a0*/  FADD.FTZ R4, R140, R3 ;  /* 0x000000038c047221 */ /* 0x000fe40000010000 */
[C---:B------:R-:W-:Y:S04]  /*1a0b0*/  HMMA.16816.F32.BF16 R28, R120.reuse, R128, R28 ;  /* 0x00000080781c723c */ /* 0x040fe8000004181c */
[C---:B----4-:R-:W-:Y:S01]  /*1a0c0*/  F2FP.BF16.PACK_AB R172, R110.reuse, R111 ;  /* 0x0000006f6eac723e */ /* 0x050fe200000010ff */
[----:B------:R-:W-:Y:S02]  /*1a0d0*/  FADD.FTZ R0, R110, R0 ;  /* 0x000000006e007221 */ /* 0x000fe40000010000 */
        /* <DEDUP_REMOVED lines=38> */
[----:B------:R-:W-:Y:S02]  /*1a340*/  FADD.FTZ R236, R194, R4 ;  /* 0x00000004c2ec7221 */ /* 0x000fe40000010000 */
[----:B------:R-:W-:Y:S02]  /*1a350*/  FADD.FTZ R237, R183, R3 ;  /* 0x00000003b7ed7221 */ /* 0x000fe40000010000 */
[-C--:B------:R-:W-:Y:S04]  /*1a360*/  HMMA.16816.F32.BF16 R80, R120, R130.reuse, R80 ;  /* 0x000000827850723c */ /* 0x080fe80000041850 */
[----:B------:R-:W-:Y:S01]  /*1a370*/  FADD.FTZ R238, R5, R2 ;  /* 0x0000000205ee7221 */ /* 0x000fe20000010000 */
[----:B------:R-:W-:Y:S03]  /*1a380*/  MOV R5, R6 ;  /* 0x0000000600057202 */ /* 0x000fe60000000f00 */
        /* <DEDUP_REMOVED lines=22> */
[C---:B------:R-:W-:Y:S04]  /*1a4f0*/  HMMA.16816.F32.BF16 R60, R176.reuse, R8, R60 ;  /* 0x00000008b03c723c */ /* 0x040fe8000004183c */
[----:B------:R-:W-:Y:S04]  /*1a500*/  MOV R220, R0 ;  /* 0x0000000000dc7202 */ /* 0x000fe80000000f00 */
        /* <DEDUP_REMOVED lines=10> */
[----:B------:R-:W-:Y:S07]  /*1a5b0*/  @!UPT UIADD3 URZ, URZ, URZ, URZ ;  /* 0x0000003f3f3ff290 */ /* 0x000fee000fffe03f */
[----:B------:R-:W-:-:S11]  /*1a5c0*/  @P0 BRA `(.L_x_1683) ;  /* 0xffffcf0000000947 */ /* 0x000fd6000383ffff */
.L_x_1671:
[----:B------:R-:W-:Y:S05]  /*1a5d0*/  BRA.DIV ~URZ, `(.L_x_1684) ;  /* 0x00007e227f007947 */ /* 0x000fea000b800000 */
[----:B------:R1:W2:Y:S02]  /*1a5e0*/  SHFL.BFLY PT, R0, R225, 0x2, 0x1f ;  /* 0x0c401f00e1007f89 */ /* 0x0002a400000e0000 */
.L_x_1785:
        /* <DEDUP_REMOVED lines=15> */
.L_x_1786:
        /* <DEDUP_REMOVED lines=55> */
[----:B------:R-:W-:Y:S01]  /*1aa50*/  FMUL.FTZ R155, R3, R87 ;  /* 0x00000057039b7220 */ /* 0x000fe20000410000 */
[----:B------:R-:W1:Y:S01]  /*1aa60*/  @P0 MUFU.RCP R0, R4 ;  /* 0x0000000400000308 */ /* 0x000e620000001000 */
[----:B------:R-:W-:-:S02]  /*1aa70*/  FMUL.FTZ R48, R2, R64 ;  /* 0x0000004002307220 */ /* 0x000fc40000410000 */
[----:B------:R-:W-:Y:S02]  /*1aa80*/  FMUL.FTZ R49, R2, R65 ;  /* 0x0000004102317220 */ /* 0x000fe40000410000 */
        /* <DEDUP_REMOVED lines=75> */
.L_x_1588:
[----:B------:R2:W5:Y:S04]  /*1af40*/  LDL R6, [R1+0x70] ;  /* 0x0000700001067983 */ /* 0x0005680000100800 */
[----:B------:R-:W3:Y:S01]  /*1af50*/  S2R R2, SR_TID.X ;  /* 0x0000000000027919 */ /* 0x000ee20000002100 */
[----:B------:R-:W-:Y:S01]  /*1af60*/  BSSY B0, `(.L_x_1686) ;  /* 0x0000011000007945 */ /* 0x000fe20003800000 */
[----:B---3--:R-:W-:-:S13]  /*1af70*/  LOP3.LUT P0, RZ, R2, 0x7f, RZ, 0xc0, !PT ;  /* 0x0000007f02ff7812 */ /* 0x008fda000780c0ff */
[----:B------:R-:W-:Y:S05]  /*1af80*/  @P0 BRA `(.L_x_1687) ;  /* 0x000000e000000947 */ /* 0x000fea0003800000 */
[----:B--2---:R-:W2:Y:S01]  /*1af90*/  S2R R4, SR_LANEID ;  /* 0x0000000000047919 */ /* 0x004ea20000000000 */
[----:B------:R-:W-:Y:S01]  /*1afa0*/  VOTEU.ANY UR4, UPT, PT ;  /* 0x0000000000047886 */ /* 0x000fe200038e0100 */
[----:B------:R-:W-:Y:S01]  /*1afb0*/  IMAD.MOV.U32 R5, RZ, RZ, c[0x0][0x564] ;  /* 0x00015900ff057624 */ /* 0x000fe200078e00ff */
        /* <DEDUP_REMOVED lines=11> */
.L_x_1687:
[----:B--2---:R-:W-:Y:S05]  /*1b070*/  BSYNC B0 ;  /* 0x0000000000007941 */ /* 0x004fea0003800000 */
.L_x_1686:
        /* <DEDUP_REMOVED lines=130> */
.L_x_1690:
        /* <DEDUP_REMOVED lines=26> */
[----:B------:R-:W-:Y:S02]  /*1ba40*/  IMAD.IADD R3, R3, 0x1, R43 ;  /* 0x0000000103037824 */ /* 0x000fe400078e022b */
        /* <DEDUP_REMOVED lines=66> */
[----:B------:R-:W-:Y:S01]  /*1be70*/  IADD3 R6, R251, R43, RZ ;  /* 0x0000002bfb067210 */ /* 0x000fe20007ffe0ff */
[C---:B-1----:R-:W-:Y:S01]  /*1be80*/  IMAD.WIDE.U32 R8, R2.reuse, c[0x0][0x3a0], RZ ;  /* 0x0000e80002087a25 */ /* 0x042fe200078e00ff */
[----:B------:R-:W1:Y:S03]  /*1be90*/  S2R R12, SR_TID.X ;  /* 0x00000000000c7919 */ /* 0x000e660000002100 */
[----:B------:R-:W-:-:S02]  /*1bea0*/  IMAD R2, R2, c[0x0][0x3a4], R16 ;  /* 0x0000e90002027a24 */ /* 0x000fc400078e0210 */
[----:B------:R-:W-:-:S03]  /*1beb0*/  @P5 IMAD.HI.U32 R10, R6, c[0x0][0x4ec], RZ ;  /* 0x00013b00060a5a27 */ /* 0x000fc600078e00ff */
[----:B------:R-:W-:Y:S02]  /*1bec0*/  IADD3 R3, R9, R2, RZ ;  /* 0x0000000209037210 */ /* 0x000fe40007ffe0ff */
[----:B------:R-:W-:-:S05]  /*1bed0*/  MOV R2, R8 ;  /* 0x0000000800027202 */ /* 0x000fca0000000f00 */
[C---:B------:R-:W-:Y:S01]  /*1bee0*/  IMAD.WIDE.U32 R8, R5.reuse, c[0x0][0x3e8], R2 ;  /* 0x0000fa0005087a25 */ /* 0x040fe200078e0002 */
[----:B------:R-:W-:Y:S02]  /*1bef0*/  SHF.R.S32.HI R3, RZ, 0x1f, R0 ;  /* 0x0000001fff037819 */ /* 0x000fe40000011400 */
[----:B------:R-:W-:Y:S01]  /*1bf00*/  MOV R2, R6 ;  /* 0x0000000600027202 */ /* 0x000fe20000000f00 */
[----:B------:R-:W-:Y:S01]  /*1bf10*/  IMAD R9, R5, c[0x0][0x3ec], R9 ;  /* 0x0000fb0005097a24 */ /* 0x000fe200078e0209 */
[----:B------:R-:W-:Y:S01]  /*1bf20*/  @P5 SHF.R.U32.HI R2, RZ, c[0x0][0x4f0], R10 ;  /* 0x00013c00ff025a19 */ /* 0x000fe2000001160a */
[----:B------:R-:W-:Y:S02]  /*1bf30*/  IMAD R5, R3, c[0x0][0x3f0], RZ ;  /* 0x0000fc0003057a24 */ /* 0x000fe400078e02ff */
[----:B------:R-:W-:Y:S01]  /*1bf40*/  IMAD.WIDE.U32 R8, R0, c[0x0][0x3f0], R8 ;  /* 0x0000fc0000087a25 */ /* 0x000fe200078e0008 */
[----:B-1----:R-:W-:-:S03]  /*1bf50*/  SHF.R.S32.HI R11, RZ, 0x1f, R12 ;  /* 0x0000001fff0b7819 */ /* 0x002fc6000001140c */
[----:B------:R-:W-:Y:S01]  /*1bf60*/  IMAD R10, R0, c[0x0][0x3f4], R5 ;  /* 0x0000fd00000a7a24 */ /* 0x000fe200078e0205 */
[----:B------:R-:W-:Y:S02]  /*1bf70*/  SHF.R.S32.HI R5, RZ, 0x1f, R2 ;  /* 0x0000001fff057819 */ /* 0x000fe40000011402 */
[----:B------:R-:W-:Y:S02]  /*1bf80*/  IADD3 R0, -R2, RZ, RZ ;  /* 0x000000ff02007210 */ /* 0x000fe40007ffe1ff */
[----:B------:R-:W-:Y:S02]  /*1bf90*/  IADD3 R9, R9, R10, RZ ;  /* 0x0000000a09097210 */ /* 0x000fe40007ffe0ff */
[----:B------:R-:W-:Y:S01]  /*1bfa0*/  LEA.HI R11, R11, R12, RZ, 0x2 ;  /* 0x0000000c0b0b7211 */ /* 0x000fe200078f10ff */
[----:B------:R-:W-:-:S03]  /*1bfb0*/  IMAD R0, R0, c[0x0][0x4e8], R6 ;  /* 0x00013a0000007a24 */ /* 0x000fc600078e0206 */
[----:B------:R-:W-:Y:S02]  /*1bfc0*/  SHF.R.S32.HI R11, RZ, 0x2, R11 ;  /* 0x00000002ff0b7819 */ /* 0x000fe4000001140b */
        /* <DEDUP_REMOVED lines=18> */
[----:B------:R-:W-:Y:S02]  /*1c0f0*/  IADD3 R3, R3, R6, RZ ;  /* 0x0000000603037210 */ /* 0x000fe40007ffe0ff */
[----:B------:R-:W-:-:S03]  /*1c100*/  IADD3 R6, R11, R43, RZ ;  /* 0x0000002b0b067210 */ /* 0x000fc60007ffe0ff */
[----:B------:R-:W-:-:S04]  /*1c110*/  IMAD.WIDE.U32 R2, R0, c[0x0][0x3d8], R2 ;  /* 0x0000f60000027a25 */ /* 0x000fc800078e0002 */
[----:B------:R-:W-:Y:S01]  /*1c120*/  IMAD R0, R0, c[0x0][0x3dc], R5 ;  /* 0x0000f70000007a24 */ /* 0x000fe200078e0205 */
[----:B------:R-:W-:-:S04]  /*1c130*/  LEA R13, P0, R2, c[0x0][0x380], 0x1 ;  /* 0x0000e000020d7a11 */ /* 0x000fc800078008ff */
[----:B------:R-:W-:-:S04]  /*1c140*/  IADD3 R0, R3, R0, RZ ;  /* 0x0000000003007210 */ /* 0x000fc80007ffe0ff */
[----:B------:R-:W-:Y:S01]  /*1c150*/  LEA.HI.X R12, R2, c[0x0][0x384], R0, 0x1, P0 ;  /* 0x0000e100020c7a11 */ /* 0x000fe200000f0c00 */
[----:B------:R-:W-:Y:S05]  /*1c160*/  BRA.DIV ~URZ, `(.L_x_1692) ;  /* 0x000065127f007947 */ /* 0x000fea000b800000 */
[----:B-1234-:R1:W2:Y:S02]  /*1c170*/  SHFL.IDX PT, R5, R12, RZ, 0x1c1f ;  /* 0x001c1fff0c057589 */ /* 0x01e2a400000e0000 */
.L_x_1787:
[----:B------:R-:W-:Y:S05]  /*1c180*/  BRA.DIV ~URZ, `(.L_x_1693) ;  /* 0x000065627f007947 */ /* 0x000fea000b800000 */
[----:B------:R3:W4:Y:S02]  /*1c190*/  SHFL.IDX PT, R0, R13, RZ, 0x1c1f ;  /* 0x001c1fff0d007589 */ /* 0x00072400000e0000 */
.L_x_1788:
[----:B------:R-:W-:Y:S01]  /*1c1a0*/  ISETP.GE.AND P0, PT, R6, R4, PT ;  /* 0x000000040600720c */ /* 0x000fe20003f06270 */
[----:B------:R-:W-:-:S12]  /*1c1b0*/  BSSY B0, `(.L_x_1694) ;  /* 0x0000012000007945 */ /* 0x000fd80003800000 */
        /* <DEDUP_REMOVED lines=14> */
[----:B------:R2:W-:Y:S04]  /*1c2a0*/  @!P2 ST.E.128 [R10.64], R24 ;  /* 0x000000180a00a985 */ /* 0x0005e8000c101d08 */
[----:B------:R2:W-:Y:S04]  /*1c2b0*/  @!P1 ST.E.128 [R8.64], R20 ;  /* 0x0000001408009985 */ /* 0x0005e8000c101d08 */
[----:B------:R2:W-:Y:S02]  /*1c2c0*/  @!P0 ST.E.128 [R2.64], R16 ;  /* 0x0000001002008985 */ /* 0x0005e4000c101d08 */
.L_x_1695:
[----:B------:R-:W-:Y:S05]  /*1c2d0*/  BSYNC B0 ;  /* 0x0000000000007941 */ /* 0x000fea0003800000 */
.L_x_1694:
[----:B------:R-:W-:Y:S05]  /*1c2e0*/  BRA.DIV ~URZ, `(.L_x_1696) ;  /* 0x000064627f007947 */ /* 0x000fea000b800000 */
[----:B--2---:R2:W1:Y:S04]  /*1c2f0*/  SHFL.IDX PT, R5, R12, 0x1, 0x1c1f ;  /* 0x003c1f000c057f89 */ /* 0x00446800000e0000 */
[----:B----4-:R2:W4:Y:S02]  /*1c300*/  SHFL.IDX PT, R0, R13, 0x1, 0x1c1f ;  /* 0x003c1f000d007f89 */ /* 0x01052400000e0000 */
.L_x_1789:
        /* <DEDUP_REMOVED lines=17> */
[----:B------:R1:W-:Y:S04]  /*1c420*/  @!P2 ST.E.128 [R10.64], R36 ;  /* 0x000000240a00a985 */ /* 0x0003e8000c101d08 */
[----:B------:R1:W-:Y:S04]  /*1c430*/  @!P1 ST.E.128 [R8.64], R32 ;  /* 0x0000002008009985 */ /* 0x0003e8000c101d08 */
[----:B------:R1:W-:Y:S02]  /*1c440*/  @!P0 ST.E.128 [R2.64], R28 ;  /* 0x0000001c02008985 */ /* 0x0003e4000c101d08 */
.L_x_1698:
[----:B------:R-:W-:Y:S05]  /*1c450*/  BSYNC B0 ;  /* 0x0000000000007941 */ /* 0x000fea0003800000 */
.L_x_1697:
[----:B------:R-:W-:Y:S05]  /*1c460*/  BRA.DIV ~URZ, `(.L_x_1699) ;  /* 0x000063a27f007947 */ /* 0x000fea000b800000 */
[----:B-1----:R1:W2:Y:S02]  /*1c470*/  SHFL.IDX PT, R5, R12, 0x2, 0x1c1f ;  /* 0x005c1f000c057f89 */ /* 0x0022a400000e0000 */
.L_x_1790:
[----:B------:R-:W-:Y:S05]  /*1c480*/  BRA.DIV ~URZ, `(.L_x_1700) ;  /* 0x000063f27f007947 */ /* 0x000fea000b800000 */
[----:B----4-:R4:W1:Y:S02]  /*1c490*/  SHFL.IDX PT, R0, R13, 0x2, 0x1c1f ;  /* 0x005c1f000d007f89 */ /* 0x01086400000e0000 */
.L_x_1791:
        /* <DEDUP_REMOVED lines=20> */
.L_x_1702:
[----:B------:R-:W-:Y:S05]  /*1c5e0*/  BSYNC B0 ;  /* 0x0000000000007941 */ /* 0x000fea0003800000 */
.L_x_1701:
[----:B------:R-:W-:Y:S05]  /*1c5f0*/  BRA.DIV ~URZ, `(.L_x_1703) ;  /* 0x000062e27f007947 */ /* 0x000fea000b800000 */
[----:B--2---:R2:W3:Y:S04]  /*1c600*/  SHFL.IDX PT, R5, R12, 0x3, 0x1c1f ;  /* 0x007c1f000c057f89 */ /* 0x0044e800000e0000 */
[----:B-1----:R2:W1:Y:S02]  /*1c610*/  SHFL.IDX PT, R0, R13, 0x3, 0x1c1f ;  /* 0x007c1f000d007f89 */ /* 0x00246400000e0000 */
.L_x_1792:
[----:B------:R-:W-:-:S04]  /*1c620*/  IADD3 R2, R6, 0x60, RZ ;  /* 0x0000006006027810 */ /* 0x000fc80007ffe0ff */
[----:B------:R-:W-:-:S13]  /*1c630*/  ISETP.GE.AND P0, PT, R2, R4, PT ;  /* 0x000000040200720c */ /* 0x000fda0003f06270 */
[----:B------:R-:W-:Y:S05]  /*1c640*/  @P0 BRA `(.L_x_1704) ;  /* 0x000024b000000947 */ /* 0x000fea0003800000 */
[----:B--234-:R-:W2:Y:S04]  /*1c650*/  LDL.64 R12, [R1] ;  /* 0x00000000010c7983 */ /* 0x01cea80000100a00 */
[----:B------:R-:W3:Y:S04]  /*1c660*/  LDL R11, [R1+0x88] ;  /* 0x00008800010b7983 */ /* 0x000ee80000100800 */
[----:B------:R-:W4:Y:S01]  /*1c670*/  LDL R10, [R1+0x8] ;  /* 0x00000800010a7983 */ /* 0x000f220000100800 */
[----:B------:R-:W-:-:S13]  /*1c680*/  ISETP.GE.AND P0, PT, R252, c[0x0][0x3c8], PT ;  /* 0x0000f200fc007a0c */ /* 0x000fda0003f06270 */
[----:B-1----:R-:W-:Y:S02]  /*1c690*/  @!P0 LEA R2, P2, R252, R0, 0x1 ;  /* 0x00000000fc028211 */ /* 0x002fe400078408ff */
[----:B--2---:R-:W-:Y:S02]  /*1c6a0*/  ISETP.GE.AND P1, PT, R12, c[0x0][0x3c8], PT ;  /* 0x0000f2000c007a0c */ /* 0x004fe40003f26270 */
[----:B---3--:R-:W-:-:S11]  /*1c6b0*/  @!P0 LEA.HI.X R3, R252, R5, R11, 0x1, P2 ;  /* 0x00000005fc038211 */ /* 0x008fd600010f0c0b */
[----:B------:R-:W-:-:S04]  /*1c6c0*/  @!P1 LEA R8, P3, R12, R0, 0x1 ;  /* 0x000000000c089211 */ /* 0x000fc800078608ff */
[----:B------:R-:W-:-:S05]  /*1c6d0*/  @!P1 LEA.HI.X R9, R12, R5, R13, 0x1, P3 ;  /* 0x000000050c099211 */ /* 0x000fca00018f0c0d */
[----:B------:R1:W-:Y:S04]  /*1c6e0*/  @!P1 ST.E.128 [R8.64], R64 ;  /* 0x0000004008009985 */ /* 0x0003e8000c101d08 */
[----:B------:R1:W-:Y:S01]  /*1c6f0*/  @!P0 ST.E.128 [R2.64], R60 ;  /* 0x0000003c02008985 */ /* 0x0003e2000c101d08 */
[----:B----4-:R-:W-:-:S13]  /*1c700*/  ISETP.GE.AND P0, PT, R10, c[0x0][0x3c8], PT ;  /* 0x0000f2000a007a0c */ /* 0x010fda0003f06270 */
[----:B------:R-:W-:Y:S05]  /*1c710*/  @P0 BRA `(.L_x_1704) ;  /* 0x000023e000000947 */ /* 0x000fea0003800000 */
[----:B------:R-:W2:Y:S01]  /*1c720*/  LDL R11, [R1+0x84] ;  /* 0x00008400010b7983 */ /* 0x000ea20000100800 */
[----:B-1----:R-:W-:-:S04]  /*1c730*/  LEA R2, P0, R10, R0, 0x1 ;  /* 0x000000000a027211 */ /* 0x002fc800078008ff */
[----:B--2---:R-:W-:-:S05]  /*1c740*/  LEA.HI.X R3, R10, R5, R11, 0x1, P0 ;  /* 0x000000050a037211 */ /* 0x004fca00000f0c0b */
[----:B------:R1:W-:Y:S01]  /*1c750*/  ST.E.128 [R2.64], R56 ;  /* 0x0000003802007985 */ /* 0x0003e2000c101d08 */
[----:B------:R-:W-:Y:S05]  /*1c760*/  BRA `(.L_x_1704) ;  /* 0x0000239000007947 */ /* 0x000fea0003800000 */
.L_x_1691:
        /* <DEDUP_REMOVED lines=34> */
.L_x_1793:
[----:B------:R-:W-:Y:S05]  /*1c990*/  BRA.DIV ~URZ, `(.L_x_1706) ;  /* 0x000060727f007947 */ /* 0x000fea000b800000 */
[----:B------:R3:W4:Y:S02]  /*1c9a0*/  SHFL.IDX PT, R0, R5, RZ, 0x1c1f ;  /* 0x001c1fff05007589 */ /* 0x00072400000e0000 */
.L_x_1794:
        /* <DEDUP_REMOVED lines=25> */
[----:B------:R-:W-:-:S04]  /*1cb40*/  @!P1 LEA R2, P0, R8, R0, 0x2 ;  /* 0x0000000008029211 */ /* 0x000fc800078010ff */
[----:B--2---:R-:W-:Y:S02]  /*1cb50*/  @!P1 LEA.HI.X R3, R8, R4, R9, 0x2, P0 ;  /* 0x0000000408039211 */ /* 0x004fe400000f1409 */
[----:B------:R-:W-:-:S04]  /*1cb60*/  @!P2 LEA R8, P0, R11, R0, 0x2 ;  /* 0x000000000b08a211 */ /* 0x000fc800078010ff */
[----:B------:R-:W-:Y:S02]  /*1cb70*/  @!P2 LEA.HI.X R9, R11, R4, R17, 0x2, P0 ;  /* 0x000000040b09a211 */ /* 0x000fe400000f1411 */
[----:B------:R-:W2:Y:S04]  /*1cb80*/  LDL R11, [R1+0xe8] ;  /* 0x0000e800010b7983 */ /* 0x000ea80000100800 */
[----:B------:R3:W-:Y:S04]  /*1cb90*/  @!P1 ST.E.64 [R2.64], R172 ;  /* 0x000000ac02009985 */ /* 0x0007e8000c101b08 */
[----:B------:R-:W4:Y:S01]  /*1cba0*/  LDL R17, [R1+0xe4] ;  /* 0x0000e40001117983 */ /* 0x000f220000100800 */
[----:B---3--:R-:W-:-:S04]  /*1cbb0*/  @!P4 LEA R2, P0, R13, R0, 0x2 ;  /* 0x000000000d02c211 */ /* 0x008fc800078010ff */
[----:B------:R-:W-:Y:S02]  /*1cbc0*/  @!P4 LEA.HI.X R3, R13, R4, R15, 0x2, P0 ;  /* 0x000000040d03c211 */ /* 0x000fe400000f140f */
[----:B------:R-:W3:Y:S04]  /*1cbd0*/  LDL R15, [R1+0xe0] ;  /* 0x0000e000010f7983 */ /* 0x000ee80000100800 */
[----:B------:R-:W5:Y:S01]  /*1cbe0*/  LDL R13, [R1+0xdc] ;  /* 0x0000dc00010d7983 */ /* 0x000f620000100800 */
[----:B------:R-:W-:Y:S02]  /*1cbf0*/  ISETP.GE.AND P3, PT, R43, c[0x0][0x3c8], PT ;  /* 0x0000f2002b007a0c */ /* 0x000fe40003f66270 */
[----:B------:R-:W-:Y:S01]  /*1cc00*/  ISETP.GE.AND P1, PT, R24, c[0x0][0x3c8], PT ;  /* 0x0000f20018007a0c */ /* 0x000fe20003f26270 */
[----:B------:R1:W-:Y:S04]  /*1cc10*/  @!P2 ST.E.64 [R8.64], R174 ;  /* 0x000000ae0800a985 */ /* 0x0003e8000c101b08 */
[----:B------:R1:W-:Y:S01]  /*1cc20*/  @!P4 ST.E.64 [R2.64], R176 ;  /* 0x000000b00200c985 */ /* 0x0003e2000c101b08 */
[----:B------:R-:W-:-:S02]  /*1cc30*/  ISETP.GE.AND P4, PT, R22, c[0x0][0x3c8], PT ;  /* 0x0000f20016007a0c */ /* 0x000fc40003f86270 */
[----:B------:R-:W-:-:S03]  /*1cc40*/  ISETP.GE.AND P2, PT, R20, c[0x0][0x3c8], PT ;  /* 0x0000f20014007a0c */ /* 0x000fc60003f46270 */
[----:B-1----:R-:W-:-:S04]  /*1cc50*/  @!P3 LEA R8, P0, R43, R0, 0x2 ;  /* 0x000000002b08b211 */ /* 0x002fc800078010ff */
[----:B------:R-:W-:Y:S02]  /*1cc60*/  @!P3 LEA.HI.X R9, R43, R4, R76, 0x2, P0 ;  /* 0x000000042b09b211 */ /* 0x000fe400000f144c */
[----:B------:R-:W-:-:S04]  /*1cc70*/  @!P1 LEA R2, P0, R24, R0, 0x2 ;  /* 0x0000000018029211 */ /* 0x000fc800078010ff */
[----:B------:R-:W-:Y:S01]  /*1cc80*/  @!P1 LEA.HI.X R3, R24, R4, R25, 0x2, P0 ;  /* 0x0000000418039211 */ /* 0x000fe200000f1419 */
[----:B------:R1:W-:Y:S04]  /*1cc90*/  @!P3 ST.E.64 [R8.64], R178 ;  /* 0x000000b20800b985 */ /* 0x0003e8000c101b08 */
[----:B------:R1:W-:Y:S01]  /*1cca0*/  @!P1 ST.E.64 [R2.64], R156 ;  /* 0x0000009c02009985 */ /* 0x0003e2000c101b08 */
[----:B------:R-:W-:Y:S02]  /*1ccb0*/  ISETP.GE.AND P1, PT, R18, c[0x0][0x3c8], PT ;  /* 0x0000f20012007a0c */ /* 0x000fe40003f26270 */
[----:B------:R-:W-:Y:S02]  /*1ccc0*/  ISETP.GE.AND P3, PT, R16, c[0x0][0x3c8], PT ;  /* 0x0000f20010007a0c */ /* 0x000fe40003f66270 */
        /* <DEDUP_REMOVED lines=8> */
[----:B-1----:R-:W-:-:S04]  /*1cd50*/  @!P1 LEA R8, P0, R18, R0, 0x2 ;  /* 0x0000000012089211 */ /* 0x002fc800078010ff */
[----:B------:R-:W-:Y:S02]  /*1cd60*/  @!P1 LEA.HI.X R9, R18, R4, R19, 0x2, P0 ;  /* 0x0000000412099211 */ /* 0x000fe400000f1413 */
[----:B------:R-:W-:-:S03]  /*1cd70*/  @!P4 LEA R2, P0, R10, R0, 0x2 ;  /* 0x000000000a02c211 */ /* 0x000fc600078010ff */
[----:B------:R1:W-:Y:S01]  /*1cd80*/  @!P1 ST.E.64 [R8.64], R182 ;  /* 0x000000b608009985 */ /* 0x0003e2000c101b08 */
[----:B------:R-:W-:Y:S02]  /*1cd90*/  ISETP.GE.AND P1, PT, R12, c[0x0][0x3c8], PT ;  /* 0x0000f2000c007a0c */ /* 0x000fe40003f26270 */
[----:B--2---:R-:W-:Y:S02]  /*1cda0*/  @!P4 LEA.HI.X R3, R10, R4, R11, 0x2, P0 ;  /* 0x000000040a03c211 */ /* 0x004fe400000f140b */
[----:B------:R-:W-:-:S04]  /*1cdb0*/  @!P3 LEA R10, P0, R16, R0, 0x2 ;  /* 0x00000000100ab211 */ /* 0x000fc800078010ff */
[----:B----4-:R-:W-:Y:S02]  /*1cdc0*/  @!P3 LEA.HI.X R11, R16, R4, R17, 0x2, P0 ;  /* 0x00000004100bb211 */ /* 0x010fe400000f1411 */
[C---:B-1----:R-:W-:Y:S01]  /*1cdd0*/  @!P2 LEA R8, P0, R14.reuse, R0, 0x2 ;  /* 0x000000000e08a211 */ /* 0x042fe200078010ff */
[----:B------:R1:W-:Y:S04]  /*1cde0*/  @!P4 ST.E.64 [R2.64], R110 ;  /* 0x0000006e0200c985 */ /* 0x0003e8000c101b08 */
[----:B------:R2:W-:Y:S01]  /*1cdf0*/  @!P3 ST.E.64 [R10.64], R186 ;  /* 0x000000ba0a00b985 */ /* 0x0005e2000c101b08 */
[----:B---3--:R-:W-:Y:S02]  /*1ce00*/  @!P2 LEA.HI.X R9, R14, R4, R15, 0x2, P0 ;  /* 0x000000040e09a211 */ /* 0x008fe400000f140f */
[----:B-1----:R-:W-:-:S04]  /*1ce10*/  @!P1 LEA R2, P0, R12, R0, 0x2 ;  /* 0x000000000c029211 */ /* 0x002fc800078010ff */
[----:B-----5:R-:W-:Y:S01]  /*1ce20*/  @!P1 LEA.HI.X R3, R12, R4, R13, 0x2, P0 ;  /* 0x000000040c039211 */ /* 0x020fe200000f140d */
[----:B------:R2:W-:Y:S04]  /*1ce30*/  @!P2 ST.E.64 [R8.64], R184 ;  /* 0x000000b80800a985 */ /* 0x0005e8000c101b08 */
[----:B------:R2:W-:Y:S04]  /*1ce40*/  @!P1 ST.E.64 [R2.64], R88 ;  /* 0x0000005802009985 */ /* 0x0005e8000c101b08 */
.L_x_1708:
[----:B------:R-:W-:Y:S05]  /*1ce50*/  BSYNC B0 ;  /* 0x0000000000007941 */ /* 0x000fea0003800000 */
.L_x_1707:
[----:B------:R-:W-:Y:S05]  /*1ce60*/  BRA.DIV ~URZ, `(.L_x_1709) ;  /* 0x00005c027f007947 */ /* 0x000fea000b800000 */
[----:B--2---:R2:W1:Y:S04]  /*1ce70*/  SHFL.IDX PT, R4, R6, 0x1, 0x1c1f ;  /* 0x003c1f0006047f89 */ /* 0x00446800000e0000 */
[----:B----4-:R2:W4:Y:S02]  /*1ce80*/  SHFL.IDX PT, R0, R5, 0x1, 0x1c1f ;  /* 0x003c1f0005007f89 */ /* 0x01052400000e0000 */
.L_x_1795:
[----:B------:R-:W-:Y:S01]  /*1ce90*/  BSSY B0, `(.L_x_1710) ;  /* 0x000004a000007945 */ /* 0x000fe20003800000 */
[----:B------:R-:W-:Y:S05]  /*1cea0*/  @P6 BRA `(.L_x_1711) ;  /* 0x0000048000006947 */ /* 0x000fea0003800000 */
[----:B------:R-:W5:Y:S04]  /*1ceb0*/  LDL R8, [R1+0x68] ;  /* 0x0000680001087983 */ /* 0x000f680000100800 */
[----:B--2---:R-:W2:Y:S04]  /*1cec0*/  LDL R15, [R1+0xc8] ;  /* 0x0000c800010f7983 */ /* 0x004ea80000100800 */
[----:B---3--:R-:W3:Y:S04]  /*1ced0*/  LDL R9, [R1+0x108] ;  /* 0x0001080001097983 */ /* 0x008ee80000100800 */
[----:B----4-:R-:W4:Y:S04]  /*1cee0*/  LDL R17, [R1+0x104] ;  /* 0x0001040001117983 */ /* 0x010f280000100800 */
        /* <DEDUP_REMOVED lines=20> */
[----:B------:R-:W-:-:S04]  /*1d030*/  @!P1 LEA R2, P2, R8, R0, 0x2 ;  /* 0x0000000008029211 */ /* 0x000fc800078410ff */
[----:B-1-3--:R-:W-:Y:S02]  /*1d040*/  @!P1 LEA.HI.X R3, R8, R4, R9, 0x2, P2 ;  /* 0x0000000408039211 */ /* 0x00afe400010f1409 */
[----:B------:R-:W-:-:S04]  /*1d050*/  @!P0 LEA R8, P2, R15, R0, 0x2 ;  /* 0x000000000f088211 */ /* 0x000fc800078410ff */
[----:B----4-:R-:W-:Y:S02]  /*1d060*/  @!P0 LEA.HI.X R9, R15, R4, R17, 0x2, P2 ;  /* 0x000000040f098211 */ /* 0x010fe400010f1411 */
[----:B------:R-:W2:Y:S04]  /*1d070*/  LDL R17, [R1+0xe0] ;  /* 0x0000e00001117983 */ /* 0x000ea80000100800 */
[----:B------:R-:W3:Y:S01]  /*1d080*/  LDL R15, [R1+0xdc] ;  /* 0x0000dc00010f7983 */ /* 0x000ee20000100800 */
[----:B------:R-:W-:Y:S02]  /*1d090*/  ISETP.GE.AND P3, PT, R77, c[0x0][0x3c8], PT ;  /* 0x0000f2004d007a0c */ /* 0x000fe40003f66270 */
        /* <DEDUP_REMOVED lines=19> */
[----:B----4-:R-:W-:Y:S02]  /*1d1d0*/  @!P0 LEA R8, P2, R22, R0, 0x2 ;  /* 0x0000000016088211 */ /* 0x010fe400078410ff */
[----:B------:R-:W-:Y:S01]  /*1d1e0*/  ISETP.GE.AND P3, PT, R18, c[0x0][0x3c8], PT ;  /* 0x0000f20012007a0c */ /* 0x000fe20003f66270 */
[----:B------:R4:W-:Y:S01]  /*1d1f0*/  @!P1 ST.E.64 [R10.64], R142 ;  /* 0x0000008e0a009985 */ /* 0x0009e2000c101b08 */
[----:B------:R-:W-:Y:S02]  /*1d200*/  @!P0 LEA.HI.X R9, R22, R4, R23, 0x2, P2 ;  /* 0x0000000416098211 */ /* 0x000fe400010f1417 */
[----:B------:R-:W-:-:S03]  /*1d210*/  ISETP.GE.AND P2, PT, R16, c[0x0][0x3c8], PT ;  /* 0x0000f20010007a0c */ /* 0x000fc60003f46270 */
[----:B------:R5:W-:Y:S01]  /*1d220*/  @!P0 ST.E.64 [R8.64], R144 ;  /* 0x0000009008008985 */ /* 0x000be2000c101b08 */
[----:B-1----:R-:W-:-:S04]  /*1d230*/  @!P4 LEA R2, P1, R12, R0, 0x2 ;  /* 0x000000000c02c211 */ /* 0x002fc800078210ff */
[----:B------:R-:W-:Y:S02]  /*1d240*/  @!P4 LEA.HI.X R3, R12, R4, R13, 0x2, P1 ;  /* 0x000000040c03c211 */ /* 0x000fe400008f140d */
[----:B------:R-:W-:Y:S02]  /*1d250*/  @!P5 LEA R12, P0, R20, R0, 0x2 ;  /* 0x00000000140cd211 */ /* 0x000fe400078010ff */
[----:B------:R-:W-:Y:S02]  /*1d260*/  ISETP.GE.AND P1, PT, R14, c[0x0][0x3c8], PT ;  /* 0x0000f2000e007a0c */ /* 0x000fe40003f26270 */
[----:B------:R-:W-:Y:S02]  /*1d270*/  @!P5 LEA.HI.X R13, R20, R4, R21, 0x2, P0 ;  /* 0x00000004140dd211 */ /* 0x000fe400000f1415 */
[----:B----4-:R-:W-:-:S04]  /*1d280*/  @!P3 LEA R10, P0, R18, R0, 0x2 ;  /* 0x00000000120ab211 */ /* 0x010fc800078010ff */
[----:B------:R-:W-:Y:S02]  /*1d290*/  @!P3 LEA.HI.X R11, R18, R4, R19, 0x2, P0 ;  /* 0x00000004120bb211 */ /* 0x000fe400000f1413 */
[C---:B-----5:R-:W-:Y:S01]  /*1d2a0*/  @!P2 LEA R8, P0, R16.reuse, R0, 0x2 ;  /* 0x000000001008a211 */ /* 0x060fe200078010ff */
[----:B------:R1:W-:Y:S04]  /*1d2b0*/  @!P4 ST.E.64 [R2.64], R146 ;  /* 0x000000920200c985 */ /* 0x0003e8000c101b08 */
[----:B------:R4:W-:Y:S04]  /*1d2c0*/  @!P5 ST.E.64 [R12.64], R158 ;  /* 0x0000009e0c00d985 */ /* 0x0009e8000c101b08 */
[----:B------:R4:W-:Y:S01]  /*1d2d0*/  @!P3 ST.E.64 [R10.64], R154 ;  /* 0x0000009a0a00b985 */ /* 0x0009e2000c101b08 */
[----:B--2---:R-:W-:-:S02]  /*1d2e0*/  @!P2 LEA.HI.X R9, R16, R4, R17, 0x2, P0 ;  /* 0x000000041009a211 */ /* 0x004fc400000f1411 */
[----:B-1----:R-:W-:-:S04]  /*1d2f0*/  @!P1 LEA R2, P0, R14, R0, 0x2 ;  /* 0x000000000e029211 */ /* 0x002fc800078010ff */
[----:B---3--:R-:W-:Y:S01]  /*1d300*/  @!P1 LEA.HI.X R3, R14, R4, R15, 0x2, P0 ;  /* 0x000000040e039211 */ /* 0x008fe200000f140f */
[----:B------:R4:W-:Y:S04]  /*1d310*/  @!P2 ST.E.64 [R8.64], R86 ;  /* 0x000000560800a985 */ /* 0x0009e8000c101b08 */
[----:B------:R4:W-:Y:S04]  /*1d320*/  @!P1 ST.E.64 [R2.64], R84 ;  /* 0x0000005402009985 */ /* 0x0009e8000c101b08 */
.L_x_1711:
[----:B------:R-:W-:Y:S05]  /*1d330*/  BSYNC B0 ;  /* 0x0000000000007941 */ /* 0x000fea0003800000 */
.L_x_1710:
[----:B------:R-:W-:Y:S05]  /*1d340*/  BRA.DIV ~URZ, `(.L_x_1712) ;  /* 0x000057e27f007947 */ /* 0x000fea000b800000 */
[----:B-1----:R1:W2:Y:S02]  /*1d350*/  SHFL.IDX PT, R4, R6, 0x2, 0x1c1f ;  /* 0x005c1f0006047f89 */ /* 0x0022a400000e0000 */
.L_x_1796:
[----:B------:R-:W-:Y:S05]  /*1d360*/  BRA.DIV ~URZ, `(.L_x_1713) ;  /* 0x000058327f007947 */ /* 0x000fea000b800000 */
[----:B----4-:R4:W1:Y:S02]  /*1d370*/  SHFL.IDX PT, R0, R5, 0x2, 0x1c1f ;  /* 0x005c1f0005007f89 */ /* 0x01086400000e0000 */
.L_x_1797:
        /* <DEDUP_REMOVED lines=25> */
[----:B-----5:R-:W-:-:S13]  /*1d510*/  ISETP.GE.AND P0, PT, R13, c[0x0][0x3c8], PT ;  /* 0x0000f2000d007a0c */ /* 0x020fda0003f06270 */
[----:B-1----:R-:W-:-:S04]  /*1d520*/  @!P0 LEA R2, P5, R13, R0, 0x2 ;  /* 0x000000000d028211 */ /* 0x002fc800078a10ff */
[----:B---3--:R-:W-:Y:S02]  /*1d530*/  @!P0 LEA.HI.X R3, R13, R4, R15, 0x2, P5 ;  /* 0x000000040d038211 */ /* 0x008fe400028f140f */
[----:B------:R-:W3:Y:S04]  /*1d540*/  LDL R13, [R1+0xec] ;  /* 0x0000ec00010d7983 */ /* 0x000ee80000100800 */
[----:B------:R-:W5:Y:S01]  /*1d550*/  LDL R15, [R1+0xdc] ;  /* 0x0000dc00010f7983 */ /* 0x000f620000100800 */
[----:B----4-:R-:W-:Y:S02]  /*1d560*/  ISETP.GE.AND P2, PT, R8, c[0x0][0x3c8], PT ;  /* 0x0000f20008007a0c */ /* 0x010fe40003f46270 */
[----:B--2---:R-:W-:Y:S02]  /*1d570*/  ISETP.GE.AND P4, PT, R79, c[0x0][0x3c8], PT ;  /* 0x0000f2004f007a0c */ /* 0x004fe40003f86270 */
[----:B------:R-:W-:Y:S01]  /*1d580*/  ISETP.GE.AND P3, PT, R77, c[0x0][0x3c8], PT ;  /* 0x0000f2004d007a0c */ /* 0x000fe20003f66270 */
[----:B------:R1:W-:Y:S01]  /*1d590*/  @!P0 ST.E.64 [R2.64], R34 ;  /* 0x0000002202008985 */ /* 0x0003e2000c101b08 */
[----:B------:R-:W-:-:S07]  /*1d5a0*/  ISETP.GE.AND P0, PT, R24, c[0x0][0x3c8], PT ;  /* 0x0000f20018007a0c */ /* 0x000fce0003f06270 */
[----:B------:R-:W-:-:S04]  /*1d5b0*/  @!P2 LEA R10, P1, R8, R0, 0x2 ;  /* 0x00000000080aa211 */ /* 0x000fc800078210ff */
[----:B------:R-:W-:Y:S02]  /*1d5c0*/  @!P2 LEA.HI.X R11, R8, R4, R9, 0x2, P1 ;  /* 0x00000004080ba211 */ /* 0x000fe400008f1409 */
[----:B------:R-:W-:Y:S02]  /*1d5d0*/  ISETP.GE.AND P1, PT, R43, c[0x0][0x3c8], PT ;  /* 0x0000f2002b007a0c */ /* 0x000fe40003f26270 */
[C---:B------:R-:W-:Y:S01]  /*1d5e0*/  @!P4 LEA R8, P5, R79.reuse, R0, 0x2 ;  /* 0x000000004f08c211 */ /* 0x040fe200078a10ff */
[----:B------:R2:W-:Y:S01]  /*1d5f0*/  @!P2 ST.E.64 [R10.64], R36 ;  /* 0x000000240a00a985 */ /* 0x0005e2000c101b08 */
[----:B------:R-:W-:Y:S02]  /*1d600*/  ISETP.GE.AND P6, PT, R22, c[0x0][0x3c8], PT ;  /* 0x0000f20016007a0c */ /* 0x000fe40003fc6270 */
[----:B------:R-:W-:Y:S02]  /*1d610*/  @!P4 LEA.HI.X R9, R79, R4, R80, 0x2, P5 ;  /* 0x000000044f09c211 */ /* 0x000fe400028f1450 */
[----:B-1----:R-:W-:-:S03]  /*1d620*/  @!P3 LEA R2, P2, R77, R0, 0x2 ;  /* 0x000000004d02b211 */ /* 0x002fc600078410ff */
[----:B------:R1:W-:Y:S01]  /*1d630*/  @!P4 ST.E.64 [R8.64], R38 ;  /* 0x000000260800c985 */ /* 0x0003e2000c101b08 */
[----:B------:R-:W-:Y:S02]  /*1d640*/  @!P3 LEA.HI.X R3, R77, R4, R78, 0x2, P2 ;  /* 0x000000044d03b211 */ /* 0x000fe400010f144e */
[----:B------:R-:W-:-:S03]  /*1d650*/  ISETP.GE.AND P4, PT, R12, c[0x0][0x3c8], PT ;  /* 0x0000f2000c007a0c */ /* 0x000fc60003f86270 */
[----:B------:R4:W-:Y:S01]  /*1d660*/  @!P3 ST.E.64 [R2.64], R40 ;  /* 0x000000280200b985 */ /* 0x0009e2000c101b08 */
[----:B------:R-:W-:Y:S02]  /*1d670*/  ISETP.GE.AND P3, PT, R20, c[0x0][0x3c8], PT ;  /* 0x0000f20014007a0c */ /* 0x000fe40003f66270 */
[----:B--2---:R-:W-:-:S04]  /*1d680*/  @!P1 LEA R10, P5, R43, R0, 0x2 ;  /* 0x000000002b0a9211 */ /* 0x004fc800078a10ff */
[----:B------:R-:W-:-:S05]  /*1d690*/  @!P1 LEA.HI.X R11, R43, R4, R76, 0x2, P5 ;  /* 0x000000042b0b9211 */ /* 0x000fca00028f144c */
[----:B------:R-:W-:Y:S01]  /*1d6a0*/  @!P1 ST.E.64 [R10.64], R68 ;  /* 0x000000440a009985 */ /* 0x000fe2000c101b08 */
[-C--:B-1----:R-:W-:Y:S02]  /*1d6b0*/  @!P6 LEA R8, P5, R22, R0.reuse, 0x2 ;  /* 0x000000001608e211 */ /* 0x082fe400078a10ff */
[----:B----4-:R-:W-:-:S04]  /*1d6c0*/  @!P0 LEA R2, P2, R24, R0, 0x2 ;  /* 0x0000000018028211 */ /* 0x010fc800078410ff */
[-C--:B------:R-:W-:Y:S02]  /*1d6d0*/  @!P0 LEA.HI.X R3, R24, R4.reuse, R25, 0x2, P2 ;  /* 0x0000000418038211 */ /* 0x080fe400010f1419 */
[----:B------:R-:W-:Y:S02]  /*1d6e0*/  ISETP.GE.AND P2, PT, R18, c[0x0][0x3c8], PT ;  /* 0x0000f20012007a0c */ /* 0x000fe40003f46270 */
[----:B------:R-:W-:Y:S01]  /*1d6f0*/  @!P6 LEA.HI.X R9, R22, R4, R23, 0x2, P5 ;  /* 0x000000041609e211 */ /* 0x000fe200028f1417 */
[----:B------:R1:W-:Y:S01]  /*1d700*/  @!P0 ST.E.64 [R2.64], R44 ;  /* 0x0000002c02008985 */ /* 0x0003e2000c101b08 */
[----:B------:R-:W-:Y:S02]  /*1d710*/  ISETP.GE.AND P1, PT, R16, c[0x0][0x3c8], PT ;  /* 0x0000f20010007a0c */ /* 0x000fe40003f26270 */
[----:B------:R-:W-:Y:S01]  /*1d720*/  ISETP.GE.AND P0, PT, R14, c[0x0][0x3c8], PT ;  /* 0x0000f2000e007a0c */ /* 0x000fe20003f06270 */
        /* <DEDUP_REMOVED lines=9> */
[----:B------:R-:W-:Y:S01]  /*1d7c0*/  @!P1 LEA.HI.X R9, R16, R4, R17, 0x2, P5 ;  /* 0x0000000410099211 */ /* 0x000fe200028f1411 */
[----:B------:R2:W-:Y:S04]  /*1d7d0*/  @!P3 ST.E.64 [R12.64], R72 ;  /* 0x000000480c00b985 */ /* 0x0005e8000c101b08 */
[----:B------:R2:W-:Y:S04]  /*1d7e0*/  @!P2 ST.E.64 [R10.64], R64 ;  /* 0x000000400a00a985 */ /* 0x0005e8000c101b08 */
[----:B------:R2:W-:Y:S01]  /*1d7f0*/  @!P1 ST.E.64 [R8.64], R50 ;  /* 0x0000003208009985 */ /* 0x0005e2000c101b08 */
[----:B-1----:R-:W-:-:S04]  /*1d800*/  @!P0 LEA R2, P4, R14, R0, 0x2 ;  /* 0x000000000e028211 */ /* 0x002fc800078810ff */
[----:B-----5:R-:W-:-:S05]  /*1d810*/  @!P0 LEA.HI.X R3, R14, R4, R15, 0x2, P4 ;  /* 0x000000040e038211 */ /* 0x020fca00020f140f */
[----:B------:R2:W-:Y:S04]  /*1d820*/  @!P0 ST.E.64 [R2.64], R26 ;  /* 0x0000001a02008985 */ /* 0x0005e8000c101b08 */
.L_x_1715:
[----:B------:R-:W-:Y:S05]  /*1d830*/  BSYNC B0 ;  /* 0x0000000000007941 */ /* 0x000fea0003800000 */
.L_x_1714:
[----:B------:R-:W-:Y:S05]  /*1d840*/  BRA.DIV ~URZ, `(.L_x_1716) ;  /* 0x000053b27f007947 */ /* 0x000fea000b800000 */
[----:B--2---:R2:W3:Y:S04]  /*1d850*/  SHFL.IDX PT, R4, R6, 0x3, 0x1c1f ;  /* 0x007c1f0006047f89 */ /* 0x0044e800000e0000 */
[----:B-1----:R2:W1:Y:S02]  /*1d860*/  SHFL.IDX PT, R0, R5, 0x3, 0x1c1f ;  /* 0x007c1f0005007f89 */ /* 0x00246400000e0000 */
.L_x_1798:
        /* <DEDUP_REMOVED lines=25> */
[-C--:B-1----:R-:W-:Y:S02]  /*1da00*/  @!P4 LEA R8, P6, R14, R0.reuse, 0x2 ;  /* 0x000000000e08c211 */ /* 0x082fe400078c10ff */
[----:B------:R-:W-:Y:S02]  /*1da10*/  @!P3 LEA R2, P5, R10, R0, 0x2 ;  /* 0x000000000a02b211 */ /* 0x000fe400078a10ff */
[-C--:B----4-:R-:W-:Y:S02]  /*1da20*/  @!P4 LEA.HI.X R9, R14, R4.reuse, R16, 0x2, P6 ;  /* 0x000000040e09c211 */ /* 0x090fe400030f1410 */
[----:B------:R-:W-:Y:S01]  /*1da30*/  @!P3 LEA.HI.X R3, R10, R4, R11, 0x2, P5 ;  /* 0x000000040a03b211 */ /* 0x000fe200028f140b */
[----:B------:R-:W2:Y:S04]  /*1da40*/  LDL R16, [R1+0xe4] ;  /* 0x0000e40001107983 */ /* 0x000ea80000100800 */
[----:B------:R1:W-:Y:S04]  /*1da50*/  @!P4 ST.E.64 [R8.64], R54 ;  /* 0x000000360800c985 */ /* 0x0003e8000c101b08 */
[----:B------:R-:W3:Y:S04]  /*1da60*/  LDL R14, [R1+0xe0] ;  /* 0x0000e000010e7983 */ /* 0x000ee80000100800 */
[----:B------:R4:W-:Y:S01]  /*1da70*/  @!P3 ST.E.64 [R2.64], R28 ;  /* 0x0000001c0200b985 */ /* 0x0009e2000c101b08 */
[----:B------:R-:W-:-:S04]  /*1da80*/  @!P2 LEA R10, P3, R5, R0, 0x2 ;  /* 0x00000000050aa211 */ /* 0x000fc800078610ff */
[----:B------:R-:W-:Y:S02]  /*1da90*/  @!P2 LEA.HI.X R11, R5, R4, R27, 0x2, P3 ;  /* 0x00000004050ba211 */ /* 0x000fe400018f141b */
[----:B------:R-:W5:Y:S01]  /*1daa0*/  LDL R5, [R1+0xa0] ;  /* 0x0000a00001057983 */ /* 0x000f620000100800 */
[----:B------:R-:W-:Y:S02]  /*1dab0*/  ISETP.GE.AND P1, PT, R25, c[0x0][0x3c8], PT ;  /* 0x0000f20019007a0c */ /* 0x000fe40003f26270 */
[----:B------:R-:W-:-:S11]  /*1dac0*/  ISETP.GE.AND P0, PT, R23, c[0x0][0x3c8], PT ;  /* 0x0000f20017007a0c */ /* 0x000fd60003f06270 */
[-C--:B-1----:R-:W-:Y:S02]  /*1dad0*/  @!P1 LEA R8, P4, R25, R0.reuse, 0x2 ;  /* 0x0000000019089211 */ /* 0x082fe400078810ff */
[----:B------:R-:W-:Y:S02]  /*1dae0*/  ISETP.GE.AND P5, PT, R21, c[0x0][0x3c8], PT ;  /* 0x0000f20015007a0c */ /* 0x000fe40003fa6270 */
[----:B----4-:R-:W-:-:S09]  /*1daf0*/  @!P0 LEA R2, P6, R23, R0, 0x2 ;  /* 0x0000000017028211 */ /* 0x010fd200078c10ff */
        /* <DEDUP_REMOVED lines=13> */
[----:B----4-:R-:W-:-:S03]  /*1dbd0*/  @!P4 LEA R2, P6, R12, R0, 0x2 ;  /* 0x000000000c02c211 */ /* 0x010fc600078c10ff */
        /* <DEDUP_REMOVED lines=11> */
[----:B------:R-:W-:-:S03]  /*1dc90*/  @!P0 LEA R2, P4, R6, R0, 0x2 ;  /* 0x0000000006028211 */ /* 0x000fc600078810ff */
[----:B------:R1:W-:Y:S04]  /*1dca0*/  @!P3 ST.E.64 [R12.64], R74 ;  /* 0x0000004a0c00b985 */ /* 0x0003e8000c101b08 */
[----:B------:R1:W-:Y:S01]  /*1dcb0*/  @!P2 ST.E.64 [R10.64], R66 ;  /* 0x000000420a00a985 */ /* 0x0003e2000c101b08 */
[-C--:B--2---:R-:W-:Y:S02]  /*1dcc0*/  @!P1 LEA.HI.X R9, R15, R4.reuse, R16, 0x2, P5 ;  /* 0x000000040f099211 */ /* 0x084fe400028f1410 */
[----:B---3--:R-:W-:-:S03]  /*1dcd0*/  @!P0 LEA.HI.X R3, R6, R4, R14, 0x2, P4 ;  /* 0x0000000406038211 */ /* 0x008fc600020f140e */
[----:B------:R1:W-:Y:S04]  /*1dce0*/  @!P1 ST.E.64 [R8.64], R62 ;  /* 0x0000003e08009985 */ /* 0x0003e8000c101b08 */
[----:B------:R1:W-:Y:S01]  /*1dcf0*/  @!P0 ST.E.64 [R2.64], R52 ;  /* 0x0000003402008985 */ /* 0x0003e2000c101b08 */
[----:B-----5:R-:W-:-:S13]  /*1dd00*/  ISETP.GE.AND P0, PT, R5, c[0x0][0x3c8], PT ;  /* 0x0000f20005007a0c */ /* 0x020fda0003f06270 */
[----:B------:R-:W-:Y:S05]  /*1dd10*/  @P0 BRA `(.L_x_1704) ;  /* 0x00000de000000947 */ /* 0x000fea0003800000 */
[----:B------:R-:W2:Y:S01]  /*1dd20*/  LDL R6, [R1+0xdc] ;  /* 0x0000dc0001067983 */ /* 0x000ea20000100800 */
[----:B-1----:R-:W-:-:S04]  /*1dd30*/  LEA R2, P0, R5, R0, 0x2 ;  /* 0x0000000005027211 */ /* 0x002fc800078010ff */
[----:B--2---:R-:W-:-:S05]  /*1dd40*/  LEA.HI.X R3, R5, R4, R6, 0x2, P0 ;  /* 0x0000000405037211 */ /* 0x004fca00000f1406 */
[----:B------:R1:W-:Y:S01]  /*1dd50*/  ST.E.64 [R2.64], R32 ;  /* 0x0000002002007985 */ /* 0x0003e2000c101b08 */
[----:B------:R-:W-:Y:S05]  /*1dd60*/  BRA `(.L_x_1704) ;  /* 0x00000d9000007947 */ /* 0x000fea0003800000 */
.L_x_1689:
[----:B------:R-:W2:Y:S04]  /*1dd70*/  LDL.LU R0, [R1+0x8c] ;  /* 0x00008c0001007983 */ /* 0x000ea80000300800 */
[----:B------:R-:W3:Y:S01]  /*1dd80*/  LDL.LU R8, [R1+0x90] ;  /* 0x0000900001087983 */ /* 0x000ee20000300800 */
[----:B------:R-:W-:Y:S02]  /*1dd90*/  ISETP.NE.U32.AND P0, PT, RZ, c[0x0][0x508], PT ;  /* 0x00014200ff007a0c */ /* 0x000fe40003f05070 */
[----:B------:R-:W-:Y:S01]  /*1dda0*/  ISETP.NE.U32.AND P3, PT, RZ, c[0x0][0x500], PT ;  /* 0x00014000ff007a0c */ /* 0x000fe20003f65070 */
[----:B-1----:R-:W4:Y:S01]  /*1ddb0*/  LDL.LU R6, [R1+0x74] ;  /* 0x0000740001067983 */ /* 0x002f220000300800 */
[----:B------:R-:W-:Y:S01]  /*1ddc0*/  ISETP.NE.AND.EX P2, PT, RZ, c[0x0][0x50c], PT, P0 ;  /* 0x00014300ff007a0c */ /* 0x000fe20003f45300 */
[----:B------:R-:W-:Y:S01]  /*1ddd0*/  IMAD.MOV.U32 R19, RZ, RZ, c[0x0][0x388] ;  /* 0x0000e200ff137624 */ /* 0x000fe200078e00ff */
[----:B------:R-:W-:-:S02]  /*1dde0*/  ISETP.NE.AND.EX P3, PT, RZ, c[0x0][0x504], PT, P3 ;  /* 0x00014100ff007a0c */ /* 0x000fc40003f65330 */
[----:B--2---:R-:W-:-:S09]  /*1ddf0*/  IADD3 R2, P1, R0, c[0x0][0x500], RZ ;  /* 0x0001400000027a10 */ /* 0x004fd20007f3e0ff */
[----:B------:R-:W-:Y:S01]  /*1de00*/  @P2 IADD3 R4, P0, R0, c[0x0][0x508], RZ ;  /* 0x0001420000042a10 */ /* 0x000fe20007f1e0ff */
[----:B------:R-:W-:Y:S01]  /*1de10*/  IMAD.MOV.U32 R0, RZ, RZ, RZ ;  /* 0x000000ffff007224 */ /* 0x000fe200078e00ff */
        /* <DEDUP_REMOVED lines=8> */
[----:B-1----:R1:W2:Y:S04]  /*1dea0*/  LDG.E R4, [R2.64] ;  /* 0x0000000802047981 */ /* 0x0022a8000c1e1900 */
[----:B-1----:R-:W2:Y:S02]  /*1deb0*/  LDG.E R2, [R2.64+0x4] ;  /* 0x0000040802027981 */ /* 0x002ea4000c1e1900 */
[----:B--2--5:R-:W-:Y:S02]  /*1dec0*/  IADD3 R19, -R4, R2, RZ ;  /* 0x0000000204137210 */ /* 0x024fe40007ffe1ff */
.L_x_1717:
        /* <DEDUP_REMOVED lines=60> */
.L_x_1719:
[----:B------:R-:W-:Y:S05]  /*1e290*/  BSYNC B0 ;  /* 0x0000000000007941 */ /* 0x000fea0003800000 */
.L_x_1718:
[----:B------:R-:W-:-:S13]  /*1e2a0*/  ISETP.GT.AND P0, PT, R20, 0x1, PT ;  /* 0x000000011400780c */ /* 0x000fda0003f04270 */
[----:B------:R-:W-:Y:S05]  /*1e2b0*/  @P0 BRA `(.L_x_1704) ;  /* 0x0000084000000947 */ /* 0x000fea0003800000 */
[----:B------:R-:W2:Y:S01]  /*1e2c0*/  LDL.LU R11, [R1+0x60] ;  /* 0x00006000010b7983 */ /* 0x000ea20000300800 */
[----:B-1----:R-:W-:Y:S01]  /*1e2d0*/  MOV R2, c[0x0][0x4e8] ;  /* 0x00013a0000027a02 */ /* 0x002fe20000000f00 */
[----:B------:R-:W-:Y:S02]  /*1e2e0*/  IMAD R4, R18, c[0x0][0x3a0], RZ ;  /* 0x0000e80012047a24 */ /* 0x000fe400078e02ff */
[----:B------:R-:W1:Y:S01]  /*1e2f0*/  S2R R12, SR_TID.X ;  /* 0x00000000000c7919 */ /* 0x000e620000002100 */
[----:B------:R-:W-:Y:S01]  /*1e300*/  ISETP.NE.AND P0, PT, R2, 0x1, PT ;  /* 0x000000010200780c */ /* 0x000fe20003f05270 */
[----:B------:R-:W-:-:S04]  /*1e310*/  IMAD.WIDE.U32 R2, R0, c[0x0][0x3a0], RZ ;  /* 0x0000e80000027a25 */ /* 0x000fc800078e00ff */
[----:B------:R-:W-:Y:S02]  /*1e320*/  IMAD R0, R0, c[0x0][0x3a4], R4 ;  /* 0x0000e90000007a24 */ /* 0x000fe400078e0204 */
[----:B------:R-:W-:-:S03]  /*1e330*/  IMAD R5, R22, c[0x0][0x3f0], RZ ;  /* 0x0000fc0016057a24 */ /* 0x000fc600078e02ff */
[----:B------:R-:W-:-:S05]  /*1e340*/  IADD3 R3, R3, R0, RZ ;  /* 0x0000000003037210 */ /* 0x000fca0007ffe0ff */
[----:B------:R-:W-:-:S04]  /*1e350*/  IMAD.WIDE.U32 R2, R6, c[0x0][0x3e8], R2 ;  /* 0x0000fa0006027a25 */ /* 0x000fc800078e0002 */
[----:B------:R-:W-:-:S04]  /*1e360*/  IMAD R3, R6, c[0x0][0x3ec], R3 ;  /* 0x0000fb0006037a24 */ /* 0x000fc800078e0203 */
[----:B------:R-:W-:Y:S01]  /*1e370*/  IMAD.WIDE.U32 R2, R10, c[0x0][0x3f0], R2 ;  /* 0x0000fc000a027a25 */ /* 0x000fe200078e0002 */
[----:B-1----:R-:W-:-:S04]  /*1e380*/  SHF.R.S32.HI R9, RZ, 0x1f, R12 ;  /* 0x0000001fff097819 */ /* 0x002fc8000001140c */
[----:B------:R-:W-:-:S04]  /*1e390*/  LEA.HI R9, R9, R12, RZ, 0x2 ;  /* 0x0000000c09097211 */ /* 0x000fc800078f10ff */
[----:B------:R-:W-:Y:S02]  /*1e3a0*/  SHF.R.S32.HI R9, RZ, 0x2, R9 ;  /* 0x00000002ff097819 */ /* 0x000fe40000011409 */
[-C--:B--2---:R-:W-:Y:S02]  /*1e3b0*/  IADD3 R4, R251, R11.reuse, RZ ;  /* 0x0000000bfb047210 */ /* 0x084fe40007ffe0ff */
[----:B------:R-:W-:Y:S02]  /*1e3c0*/  IADD3 R12, R9, R11, RZ ;  /* 0x0000000b090c7210 */ /* 0x000fe40007ffe0ff */
[----:B------:R-:W-:Y:S01]  /*1e3d0*/  MOV R0, R4 ;  /* 0x0000000400007202 */ /* 0x000fe20000000f00 */
[----:B------:R-:W-:-:S05]  /*1e3e0*/  @P0 IMAD.HI.U32 R8, R4, c[0x0][0x4ec], RZ ;  /* 0x00013b0004080a27 */ /* 0x000fca00078e00ff */
[----:B------:R-:W-:Y:S01]  /*1e3f0*/  @P0 SHF.R.U32.HI R0, RZ, c[0x0][0x4f0], R8 ;  /* 0x00013c00ff000a19 */ /* 0x000fe20000011608 */
[----:B------:R-:W-:-:S03]  /*1e400*/  IMAD R8, R10, c[0x0][0x3f4], R5 ;  /* 0x0000fd000a087a24 */ /* 0x000fc600078e0205 */
        /* <DEDUP_REMOVED lines=17> */
.L_x_1799:
[----:B------:R-:W-:Y:S05]  /*1e520*/  BRA.DIV ~URZ, `(.L_x_1721) ;  /* 0x000048027f007947 */ /* 0x000fea000b800000 */
[----:B------:R3:W4:Y:S02]  /*1e530*/  SHFL.IDX PT, R0, R13, RZ, 0x1c1f ;  /* 0x001c1fff0d007589 */ /* 0x00072400000e0000 */
.L_x_1800:
        /* <DEDUP_REMOVED lines=20> */
.L_x_1723:
[----:B------:R-:W-:Y:S05]  /*1e680*/  BSYNC B0 ;  /* 0x0000000000007941 */ /* 0x000fea0003800000 */
.L_x_1722:
[----:B------:R-:W-:Y:S05]  /*1e690*/  BRA.DIV ~URZ, `(.L_x_1724) ;  /* 0x000046f27f007947 */ /* 0x000fea000b800000 */
[----:B--2---:R2:W1:Y:S04]  /*1e6a0*/  SHFL.IDX PT, R4, R5, 0x1, 0x1c1f ;  /* 0x003c1f0005047f89 */ /* 0x00446800000e0000 */
[----:B----4-:R2:W4:Y:S02]  /*1e6b0*/  SHFL.IDX PT, R0, R13, 0x1, 0x1c1f ;  /* 0x003c1f000d007f89 */ /* 0x01052400000e0000 */
.L_x_1801:
        /* <DEDUP_REMOVED lines=20> */
.L_x_1726:
[----:B------:R-:W-:Y:S05]  /*1e800*/  BSYNC B0 ;  /* 0x0000000000007941 */ /* 0x000fea0003800000 */
.L_x_1725:
[----:B------:R-:W-:Y:S05]  /*1e810*/  BRA.DIV ~URZ, `(.L_x_1727) ;  /* 0x000046327f007947 */ /* 0x000fea000b800000 */
[----:B-1----:R1:W2:Y:S02]  /*1e820*/  SHFL.IDX PT, R4, R5, 0x2, 0x1c1f ;  /* 0x005c1f0005047f89 */ /* 0x0022a400000e0000 */
.L_x_1802:
[----:B------:R-:W-:Y:S05]  /*1e830*/  BRA.DIV ~URZ, `(.L_x_1728) ;  /* 0x000046827f007947 */ /* 0x000fea000b800000 */
[----:B----4-:R4:W1:Y:S02]  /*1e840*/  SHFL.IDX PT, R0, R13, 0x2, 0x1c1f ;  /* 0x005c1f000d007f89 */ /* 0x01086400000e0000 */
.L_x_1803:
        /* <DEDUP_REMOVED lines=20> */
.L_x_1730:
[----:B------:R-:W-:Y:S05]  /*1e990*/  BSYNC B0 ;  /* 0x0000000000007941 */ /* 0x000fea0003800000 */
.L_x_1729:
[----:B------:R-:W-:Y:S05]  /*1e9a0*/  BRA.DIV ~URZ, `(.L_x_1731) ;  /* 0x000045727f007947 */ /* 0x000fea000b800000 */
[----:B--2---:R2:W3:Y:S04]  /*1e9b0*/  SHFL.IDX PT, R4, R5, 0x3, 0x1c1f ;  /* 0x007c1f0005047f89 */ /* 0x0044e800000e0000 */
[----:B-1----:R2:W1:Y:S02]  /*1e9c0*/  SHFL.IDX PT, R0, R13, 0x3, 0x1c1f ;  /* 0x007c1f000d007f89 */ /* 0x00246400000e0000 */
.L_x_1804:
        /* <DEDUP_REMOVED lines=19> */
.L_x_1704:
[----:B------:R-:W-:Y:S05]  /*1eb00*/  BSYNC B1 ;  /* 0x0000000000017941 */ /* 0x000fea0003800000 */
.L_x_1688:
[----:B-1----:R-:W5:Y:S02]  /*1eb10*/  LDL R0, [R1+0x144] ;  /* 0x0001440001007983 */ /* 0x002f640000100800 */
[----:B-----5:R-:W-:-:S13]  /*1eb20*/  ISETP.NE.AND P0, PT, R0, RZ, PT ;  /* 0x000000ff0000720c */ /* 0x020fda0003f05270 */
[----:B------:R-:W-:Y:S01]  /*1eb30*/  @P0 WARPSYNC 0xffffffff ;  /* 0xffffffff00000948 */ /* 0x000fe20003800000 */
[----:B------:R-:W-:Y:S06]  /*1eb40*/  @P0 BAR.SYNC.DEFER_BLOCKING 0x5, 0x80 ;  /* 0x0142000000000b1d */ /* 0x000fec0000010000 */
[----:B------:R-:W1:Y:S04]  /*1eb50*/  @P0 LDS.128 R8, [0xc080] ;  /* 0x00c08000ff080984 */ /* 0x000e680000000c00 */
[----:B-1----:R1:W-:Y:S04]  /*1eb60*/  @P0 STL.64 [R1+0x70], R8 ;  /* 0x0000700801000387 */ /* 0x0023e80000100a00 */
[----:B------:R1:W-:Y:S04]  /*1eb70*/  @P0 STL.64 [R1+0x78], R10 ;  /* 0x0000780a01000387 */ /* 0x0003e80000100a00 */
[----:B------:R-:W-:Y:S06]  /*1eb80*/  @P0 BAR.ARV 0x4, 0x80 ;  /* 0x0102000000000b1d */ /* 0x000fec0000002000 */
[----:B------:R-:W-:Y:S05]  /*1eb90*/  @P0 BRA `(.L_x_1732) ;  /* 0x0000105000000947 */ /* 0x000fea0003800000 */
[----:B------:R-:W5:Y:S01]  /*1eba0*/  S2R R0, SR_TID.X ;  /* 0x0000000000007919 */ /* 0x000f620000002100 */
[----:B-1----:R-:W-:Y:S01]  /*1ebb0*/  IMAD.MOV.U32 R8, RZ, RZ, RZ ;  /* 0x000000ffff087224 */ /* 0x002fe200078e00ff */
[----:B-----5:R-:W-:-:S04]  /*1ebc0*/  LOP3.LUT R14, R0, 0x1f, RZ, 0xc0, !PT ;  /* 0x0000001f000e7812 */ /* 0x020fc800078ec0ff */
[----:B------:R-:W-:Y:S01]  /*1ebd0*/  ISETP.NE.AND P6, PT, R14, 0x1f, PT ;  /* 0x0000001f0e00780c */ /* 0x000fe20003fc5270 */
[----:B------:R-:W-:Y:S10]  /*1ebe0*/  BRA.DIV ~URZ, `(.L_x_1733) ;  /* 0x000043f27f007947 */ /* 0x000ff4000b800000 */
[----:B------:R1:W2:Y:S02]  /*1ebf0*/  SHFL.IDX PT, R10, R42, RZ, 0x1f ;  /* 0x00001fff2a0a7589 */ /* 0x0002a400000e0000 */
.L_x_1805:
[----:B------:R-:W-:Y:S05]  /*1ec00*/  BRA.DIV ~URZ, `(.L_x_1734) ;  /* 0x000044427f007947 */ /* 0x000fea000b800000 */
[----:B------:R1:W4:Y:S02]  /*1ec10*/  SHFL.IDX PT, R9, R42, 0x1, 0x1f ;  /* 0x00201f002a097f89 */ /* 0x00032400000e0000 */
.L_x_1806:
[----:B------:R-:W5:Y:S01]  /*1ec20*/  LDL R0, [R1+0x7c] ;  /* 0x00007c0001007983 */ /* 0x000f620000100800 */
[----:B--2---:R-:W-:Y:S02]  /*1ec30*/  IMAD.MOV.U32 R6, RZ, RZ, RZ ;  /* 0x000000ffff067224 */ /* 0x004fe400078e00ff */
[----:B-----5:R-:W-:-:S05]  /*1ec40*/  IMAD.IADD R0, R0, 0x1, R14 ;  /* 0x0000000100007824 */ /* 0x020fca00078e020e */
[----:B------:R-:W-:-:S13]  /*1ec50*/  ISETP.GE.OR P0, PT, R0, c[0x0][0x53c], !P6 ;  /* 0x00014f0000007a0c */ /* 0x000fda0007706670 */
[----:B------:R-:W-:Y:S01]  /*1ec60*/  @!P0 MOV R2, 0x4 ;  /* 0x0000000400028802 */ /* 0x000fe20000000f00 */
[----:B---3--:R-:W-:-:S04]  /*1ec70*/  @!P0 IMAD.MOV.U32 R4, RZ, RZ, 0x4 ;  /* 0x00000004ff048424 */ /* 0x008fc800078e00ff */
        /* <DEDUP_REMOVED lines=12> */
[----:B------:R2:W3:Y:S02]  /*1ed40*/  SHFL.UP PT, R4, R0, 0x1, RZ ;  /* 0x0420000000047989 */ /* 0x0004e400000e00ff */
.L_x_1807:
        /* <DEDUP_REMOVED lines=16> */
.L_x_1808:
[----:B---3--:R-:W-:Y:S01]  /*1ee50*/  IMAD R0, R0, c[0x0][0x538], RZ ;  /* 0x00014e0000007a24 */ /* 0x008fe200078e02ff */
[----:B------:R-:W-:Y:S04]  /*1ee60*/  BSSY B1, `(.L_x_1737) ;  /* 0x00000cf000017945 */ /* 0x000fe80003800000 */
[----:B------:R-:W-:-:S04]  /*1ee70*/  IADD3 R9, R0, R9, RZ ;  /* 0x0000000900097210 */ /* 0x000fc80007ffe0ff */
[----:B------:R-:W-:-:S13]  /*1ee80*/  ISETP.GT.AND P0, PT, R9, R10, PT ;  /* 0x0000000a0900720c */ /* 0x000fda0003f04270 */
[----:B------:R-:W-:Y:S05]  /*1ee90*/  @P0 BRA `(.L_x_1738) ;  /* 0x0000026000000947 */ /* 0x000fea0003800000 */
.L_x_1742:
        /* <DEDUP_REMOVED lines=18> */
.L_x_1809:
        /* <DEDUP_REMOVED lines=16> */
.L_x_1810:
[----:B---3--:R-:W-:-:S05]  /*1f0c0*/  IMAD R0, R0, c[0x0][0x538], RZ ;  /* 0x00014e0000007a24 */ /* 0x008fca00078e02ff */
[----:B------:R-:W-:-:S04]  /*1f0d0*/  IADD3 R9, R0, R9, RZ ;  /* 0x0000000900097210 */ /* 0x000fc80007ffe0ff */
[----:B------:R-:W-:-:S13]  /*1f0e0*/  ISETP.GT.AND P0, PT, R9, R10, PT ;  /* 0x0000000a0900720c */ /* 0x000fda0003f04270 */
[----:B-12---:R-:W-:Y:S05]  /*1f0f0*/  @!P0 BRA `(.L_x_1742) ;  /* 0xfffffda000008947 */ /* 0x006fea000383ffff */
.L_x_1738:
[----:B------:R-:W-:-:S05]  /*1f100*/  IADD3 R11, -R0, R9, RZ ;  /* 0x00000009000b7210 */ /* 0x000fca0007ffe1ff */
[----:B------:R-:W-:-:S05]  /*1f110*/  IMAD R0, R4, c[0x0][0x538], R11 ;  /* 0x00014e0004007a24 */ /* 0x000fca00078e020b */
[----:B------:R-:W-:Y:S01]  /*1f120*/  ISETP.GT.AND P0, PT, R0, R10, PT ;  /* 0x0000000a0000720c */ /* 0x000fe20003f04270 */
[----:B------:R-:W-:-:S12]  /*1f130*/  BRA.DIV ~URZ, `(.L_x_1743) ;  /* 0x000043527f007947 */ /* 0x000fd8000b800000 */
[----:B------:R-:W-:-:S03]  /*1f140*/  VOTE.ANY R12, PT, !P0 ;  /* 0x00000000000c7806 */ /* 0x000fc600040e0100 */
.L_x_1811:
[----:B------:R-:W3:Y:S01]  /*1f150*/  LDL.LU R0, [R1+0x7c] ;  /* 0x00007c0001007983 */ /* 0x000ee20000300800 */
[----:B------:R-:W3:Y:S02]  /*1f160*/  POPC R9, R12 ;  /* 0x0000000c00097309 */ /* 0x000ee40000000000 */
[----:B---3--:R-:W-:-:S05]  /*1f170*/  IADD3 R0, R9, R0, RZ ;  /* 0x0000000009007210 */ /* 0x008fca0007ffe0ff */
[----:B------:R3:W-:Y:S01]  /*1f180*/  STL [R1+0x7c], R0 ;  /* 0x00007c0001007387 */ /* 0x0007e20000100800 */
[----:B------:R-:W-:Y:S05]  /*1f190*/  BRA.DIV ~URZ, `(.L_x_1744) ;  /* 0x000043427f007947 */ /* 0x000fea000b800000 */
[----:B------:R4:W1:Y:S04]  /*1f1a0*/  SHFL.IDX PT, R6, R6, R9, 0x1f ;  /* 0x00001f0906067589 */ /* 0x00086800000e0000 */
[----:B------:R4:W2:Y:S02]  /*1f1b0*/  SHFL.IDX PT, R5, R8, R9, 0x1f ;  /* 0x00001f0908057589 */ /* 0x0008a400000e0000 */
.L_x_1812:
[----:B------:R-:W-:Y:S01]  /*1f1c0*/  ISETP.NE.AND P0, PT, R12, RZ, PT ;  /* 0x000000ff0c00720c */ /* 0x000fe20003f05270 */
[----:B------:R-:W-:-:S12]  /*1f1d0*/  BSSY B0, `(.L_x_1745) ;  /* 0x0000005000007945 */ /* 0x000fd80003800000 */
[----:B------:R-:W-:Y:S05]  /*1f1e0*/  @!P0 BRA `(.L_x_1746) ;  /* 0x0000003000008947 */ /* 0x000fea0003800000 */
[----:B----4-:R-:W-:Y:S01]  /*1f1f0*/  IADD3 R9, R9, -0x1, RZ ;  /* 0xffffffff09097810 */ /* 0x010fe20007ffe0ff */
[----:B------:R-:W-:Y:S05]  /*1f200*/  BRA.DIV ~URZ, `(.L_x_1747) ;  /* 0x000043a27f007947 */ /* 0x000fea000b800000 */
[----:B------:R4:W3:Y:S02]  /*1f210*/  SHFL.IDX PT, R13, R4, R9, 0x1f ;  /* 0x00001f09040d7589 */ /* 0x0008e400000e0000 */
.L_x_1746:
[----:B------:R-:W-:Y:S05]  /*1f220*/  BSYNC B0 ;  /* 0x0000000000007941 */ /* 0x000fea0003800000 */
.L_x_1745:
[----:B---3--:R-:W-:Y:S01]  /*1f230*/  IMAD R0, R13, c[0x0][0x538], R11 ;  /* 0x00014e000d007a24 */ /* 0x008fe200078e020b */
[----:B--2---:R-:W-:Y:S01]  /*1f240*/  ISETP.NE.AND P0, PT, R5, 0x1, PT ;  /* 0x000000010500780c */ /* 0x004fe20003f05270 */
[----:B------:R-:W-:Y:S03]  /*1f250*/  BSSY B0, `(.L_x_1748) ;  /* 0x0000086000007945 */ /* 0x000fe60003800000 */
[----:B------:R2:W-:Y:S01]  /*1f260*/  STL [R1+0x70], R0 ;  /* 0x0000700001007387 */ /* 0x0005e20000100800 */
[----:B------:R-:W-:-:S08]  /*1f270*/  IADD3 R10, -R0, R10, RZ ;  /* 0x0000000a000a7210 */ /* 0x000fd00007ffe1ff */
[----:B------:R-:W-:Y:S05]  /*1f280*/  @!P0 BRA `(.L_x_1749) ;  /* 0x000003e000008947 */ /* 0x000fea0003800000 */
[-C--:B-1----:R-:W-:Y:S02]  /*1f290*/  IABS R2, R6.reuse ;  /* 0x0000000600027213 */ /* 0x082fe40000000000 */
[----:B------:R-:W-:Y:S02]  /*1f2a0*/  IABS R11, R6 ;  /* 0x00000006000b7213 */ /* 0x000fe40000000000 */
[----:B--2---:R-:W1:Y:S08]  /*1f2b0*/  I2F.RP R0, R2 ;  /* 0x0000000200007306 */ /* 0x004e700000209400 */
[----:B-1----:R-:W1:Y:S02]  /*1f2c0*/  MUFU.RCP R0, R0 ;  /* 0x0000000000007308 */ /* 0x002e640000001000 */
[----:B-1----:R-:W-:-:S06]  /*1f2d0*/  IADD3 R0, R0, 0xffffffe, RZ ;  /* 0x0ffffffe00007810 */ /* 0x002fcc0007ffe0ff */
[----:B----4-:R-:W1:Y:S02]  /*1f2e0*/  F2I.FTZ.U32.TRUNC.NTZ R9, R0 ;  /* 0x0000000000097305 */ /* 0x010e64000021f000 */
        /* <DEDUP_REMOVED lines=37> */
[----:B------:R-:W-:-:S05]  /*1f540*/  IMAD R3, R2, R8, R3 ;  /* 0x0000000802037224 */ /* 0x000fca00078e0203 */
[----:B------:R-:W-:-:S13]  /*1f550*/  ISETP.GT.U32.AND P0, PT, R4, R3, PT ;  /* 0x000000030400720c */ /* 0x000fda0003f04070 */
[----:B------:R-:W-:Y:S01]  /*1f560*/  @!P0 IMAD.IADD R3, R3, 0x1, -R4 ;  /* 0x0000000103038824 */ /* 0x000fe200078e0a04 */
[----:B------:R-:W-:Y:S02]  /*1f570*/  @!P0 IADD3 R2, R2, 0x1, RZ ;  /* 0x0000000102028810 */ /* 0x000fe40007ffe0ff */
[----:B------:R-:W-:Y:S02]  /*1f580*/  ISETP.NE.AND P0, PT, R5, RZ, PT ;  /* 0x000000ff0500720c */ /* 0x000fe40003f05270 */
[----:B------:R-:W-:Y:S02]  /*1f590*/  ISETP.GE.U32.AND P2, PT, R3, R4, PT ;  /* 0x000000040300720c */ /* 0x000fe40003f46070 */
[C---:B------:R-:W-:Y:S02]  /*1f5a0*/  LOP3.LUT R3, R0.reuse, R5, RZ, 0x3c, !PT ;  /* 0x0000000500037212 */ /* 0x040fe400078e3cff */
[----:B------:R-:W-:Y:S02]  /*1f5b0*/  IADD3 R4, -R0, RZ, RZ ;  /* 0x000000ff00047210 */ /* 0x000fe40007ffe1ff */
        /* <DEDUP_REMOVED lines=11> */
.L_x_1749:
[----:B--2---:R-:W2:Y:S01]  /*1f670*/  LDL R0, [R1+0x7c] ;  /* 0x00007c0001007983 */ /* 0x004ea20000100800 */
[----:B------:R-:W-:-:S04]  /*1f680*/  IMAD.MOV.U32 R2, RZ, RZ, 0x4 ;  /* 0x00000004ff027424 */ /* 0x000fc800078e00ff */
[----:B--2---:R-:W-:-:S05]  /*1f690*/  IMAD.WIDE R2, R0, R2, c[0x0][0x590] ;  /* 0x0001640000027625 */ /* 0x004fca00078e0202 */
[----:B----4-:R-:W2:Y:S02]  /*1f6a0*/  LDG.E R4, [R2.64] ;  /* 0x0000000802047981 */ /* 0x010ea4000c1e1900 */
[----:B-12---:R-:W-:-:S05]  /*1f6b0*/  IMAD R11, R4, R6, RZ ;  /* 0x00000006040b7224 */ /* 0x006fca00078e02ff */
        /* <DEDUP_REMOVED lines=63> */
.L_x_1750:
[----:B------:R-:W-:Y:S05]  /*1fab0*/  BSYNC B0 ;  /* 0x0000000000007941 */ /* 0x000fea0003800000 */
.L_x_1748:
[----:B------:R-:W-:-:S04]  /*1fac0*/  LOP3.LUT R2, RZ, R2, RZ, 0x33, !PT ;  /* 0x00000002ff027212 */ /* 0x000fc800078e33ff */
[----:B-1----:R-:W-:-:S05]  /*1fad0*/  IADD3 R0, R2, R6, RZ ;  /* 0x0000000602007210 */ /* 0x002fca0007ffe0ff */
[----:B------:R1:W-:Y:S01]  /*1fae0*/  STL [R1+0x74], R0 ;  /* 0x0000740001007387 */ /* 0x0003e20000100800 */
[----:B------:R-:W-:Y:S05]  /*1faf0*/  BRA `(.L_x_1751) ;  /* 0x0000005000007947 */ /* 0x000fea0003800000 */
.L_x_1739:
[----:B------:R-:W-:Y:S01]  /*1fb00*/  MOV R0, c[0x0][0x53c] ;  /* 0x00014f0000007a02 */ /* 0x000fe20000000f00 */
[----:B------:R3:W-:Y:S04]  /*1fb10*/  STL [R1+0x70], R10 ;  /* 0x0000700a01007387 */ /* 0x0007e80000100800 */
[----:B------:R3:W-:Y:S04]  /*1fb20*/  STL [R1+0x74], RZ ;  /* 0x000074ff01007387 */ /* 0x0007e80000100800 */
[----:B------:R3:W-:Y:S04]  /*1fb30*/  STL [R1+0x78], RZ ;  /* 0x000078ff01007387 */ /* 0x0007e80000100800 */
[----:B------:R3:W-:Y:S02]  /*1fb40*/  STL [R1+0x7c], R0 ;  /* 0x00007c0001007387 */ /* 0x0007e40000100800 */
.L_x_1751:
[----:B------:R-:W-:Y:S05]  /*1fb50*/  BSYNC B1 ;  /* 0x0000000000017941 */ /* 0x000fea0003800000 */
.L_x_1737:
        /* <DEDUP_REMOVED lines=9> */
.L_x_1732:
[----:B-1----:R-:W5:Y:S02]  /*1fbf0*/  LDL R0, [R1+0x7c] ;  /* 0x00007c0001007983 */ /* 0x002f640000100800 */
[----:B-----5:R-:W-:-:S13]  /*1fc00*/  ISETP.GE.AND P0, PT, R0, c[0x0][0x53c], PT ;  /* 0x00014f0000007a0c */ /* 0x020fda0003f06270 */
[----:B--234-:R-:W-:Y:S01]  /*1fc10*/  @P0 CALL.REL.NOINC `(.L_x_1752) ;  /* 0x0000001000000944 */ /* 0x01cfe20003c00000 */
[----:B------:R-:W-:Y:S05]  /*1fc20*/  BRA `(.L_x_1753) ;  /* 0xfffe27f000007947 */ /* 0x000fea000383ffff */
.L_x_1752:
[----:B------:R-:W-:Y:S05]  /*1fc30*/  EXIT ;  /* 0x000000000000794d */ /* 0x000fea0003800000 */
.L_x_1541:
[----:B------:R-:W-:Y:S01]  /*1fc40*/  IMAD.MOV.U32 R0, RZ, RZ, R5 ;  /* 0x000000ffff007224 */ /* 0x000fe200078e0005 */
[----:B------:R-:W-:Y:S02]  /*1fc50*/  MOV R3, 0x1 ;  /* 0x0000000100037802 */ /* 0x000fe40000000f00 */
[----:B------:R-:W-:Y:S02]  /*1fc60*/  MOV R2, 0x1fc80 ;  /* 0x0001fc8000027802 */ /* 0x000fe40000000f00 */
[----:B------:R-:W-:Y:S05]  /*1fc70*/  CALL.REL.NOINC `($__internal_25_$__cuda_sm70_shflsync_up_p) ;  /* 0x00003a5000007944 */ /* 0x000fea0003c00000 */
[----:B------:R-:W-:Y:S01]  /*1fc80*/  MOV R0, R4 ;  /* 0x0000000400007202 */ /* 0x000fe20000000f00 */
[----:B------:R-:W-:Y:S05]  /*1fc90*/  BRA `(.L_x_1754) ;  /* 0xfffe07c000007947 */ /* 0x000fea000383ffff */
.L_x_1542:
[----:B------:R-:W-:Y:S01]  /*1fca0*/  IMAD.MOV.U32 R0, RZ, RZ, R5 ;  /* 0x000000ffff007224 */ /* 0x000fe200078e0005 */
[----:B------:R-:W-:Y:S02]  /*1fcb0*/  MOV R3, 0x2 ;  /* 0x0000000200037802 */ /* 0x000fe40000000f00 */
[----:B------:R-:W-:Y:S02]  /*1fcc0*/  MOV R2, 0x1fce0 ;  /* 0x0001fce000027802 */ /* 0x000fe40000000f00 */
[----:B------:R-:W-:Y:S05]  /*1fcd0*/  CALL.REL.NOINC `($__internal_25_$__cuda_sm70_shflsync_up_p) ;  /* 0x000039f000007944 */ /* 0x000fea0003c00000 */
[----:B------:R-:W-:Y:S01]  /*1fce0*/  SEL R4, R4, RZ, P4 ;  /* 0x000000ff04047207 */ /* 0x000fe20002000000 */
[----:B------:R-:W-:Y:S01]  /*1fcf0*/  IMAD.MOV.U32 R3, RZ, RZ, 0x4 ;  /* 0x00000004ff037424 */ /* 0x000fe200078e00ff */
[----:B------:R-:W-:-:S03]  /*1fd00*/  MOV R2, 0x1fd30 ;  /* 0x0001fd3000027802 */ /* 0x000fc60000000f00 */
[----:B------:R-:W-:Y:S02]  /*1fd10*/  IMAD.IADD R0, R5, 0x1, R4 ;  /* 0x0000000105007824 */ /* 0x000fe400078e0204 */
        /* <DEDUP_REMOVED lines=11> */
[----:B------:R-:W-:Y:S02]  /*1fdd0*/  SEL R4, R4, RZ, P1 ;  /* 0x000000ff04047207 */ /* 0x000fe40000800000 */
[----:B------:R-:W-:Y:S02]  /*1fde0*/  MOV R3, 0x1f ;  /* 0x0000001f00037802 */ /* 0x000fe40000000f00 */
[----:B------:R-:W-:Y:S01]  /*1fdf0*/  MOV R2, 0x1fe40 ;  /* 0x0001fe4000027802 */ /* 0x000fe20000000f00 */
[----:B------:R-:W-:Y:S02]  /*1fe00*/  IMAD.IADD R4, R0, 0x1, R4 ;  /* 0x0000000100047824 */ /* 0x000fe400078e0204 */
[----:B------:R-:W-:Y:S02]  /*1fe10*/  IMAD.MOV.U32 R0, RZ, RZ, 0x1f ;  /* 0x0000001fff007424 */ /* 0x000fe400078e00ff */
[----:B------:R-:W-:Y:S02]  /*1fe20*/  IMAD.MOV.U32 R43, RZ, RZ, R4 ;  /* 0x000000ffff2b7224 */ /* 0x000fe400078e0004 */
[----:B------:R-:W-:Y:S05]  /*1fe30*/  CALL.REL.NOINC `($__internal_24_$__cuda_sm70_shflsync_idx_p) ;  /* 0x0000384000007944 */ /* 0x000fea0003c00000 */
[----:B------:R-:W-:Y:S05]  /*1fe40*/  BRA `(.L_x_1755) ;  /* 0xfffe071000007947 */ /* 0x000fea000383ffff */
.L_x_1544:
[----:B------:R-:W-:Y:S02]  /*1fe50*/  SEL R0, RZ, 0x1, P0 ;  /* 0x00000001ff007807 */ /* 0x000fe40000000000 */
[----:B------:R-:W-:-:S02]  /*1fe60*/  MOV R2, 0x1fe80 ;  /* 0x0001fe8000027802 */ /* 0x000fc40000000f00 */
[----:B------:R-:W-:Y:S05]  /*1fe70*/  CALL.REL.NOINC `($__internal_26_$__cuda_sm70_votesync_ballot) ;  /* 0x000038b000007944 */ /* 0x000fea0003c00000 */
[----:B------:R-:W-:Y:S01]  /*1fe80*/  MOV R7, R0 ;  /* 0x0000000000077202 */ /* 0x000fe20000000f00 */
[----:B------:R-:W-:Y:S05]  /*1fe90*/  BRA `(.L_x_1756) ;  /* 0xfffe075000007947 */ /* 0x000fea000383ffff */
.L_x_1545:
[----:B------:R-:W-:Y:S01]  /*1fea0*/  IMAD.MOV.U32 R43, RZ, RZ, R9 ;  /* 0x000000ffff2b7224 */ /* 0x000fe200078e0009 */
[----:B-1----:R-:W-:Y:S01]  /*1feb0*/  MOV R0, R5 ;  /* 0x0000000500007202 */ /* 0x002fe20000000f00 */
[----:B------:R-:W-:Y:S01]  /*1fec0*/  IMAD.MOV.U32 R3, RZ, RZ, 0x1f ;  /* 0x0000001fff037424 */ /* 0x000fe200078e00ff */
[----:B------:R-:W-:-:S02]  /*1fed0*/  MOV R2, 0x1fef0 ;  /* 0x0001fef000027802 */ /* 0x000fc40000000f00 */
[----:B------:R-:W-:Y:S05]  /*1fee0*/  CALL.REL.NOINC `($__internal_24_$__cuda_sm70_shflsync_idx_p) ;  /* 0x0000379000007944 */ /* 0x000fea0003c00000 */
[----:B------:R-:W-:Y:S01]  /*1fef0*/  IMAD.MOV.U32 R12, RZ, RZ, R0 ;  /* 0x000000ffff0c7224 */ /* 0x000fe200078e0000 */
[----:B------:R-:W-:Y:S01]  /*1ff00*/  MOV R43, R8 ;  /* 0x00000008002b7202 */ /* 0x000fe20000000f00 */
[----:B------:R-:W-:Y:S01]  /*1ff10*/  IMAD.MOV.U32 R6, RZ, RZ, RZ ;  /* 0x000000ffff067224 */ /* 0x000fe200078e00ff */
[----:B------:R-:W-:Y:S01]  /*1ff20*/  MOV R0, R5 ;  /* 0x0000000500007202 */ /* 0x000fe20000000f00 */
[----:B------:R-:W-:Y:S01]  /*1ff30*/  IMAD.MOV.U32 R3, RZ, RZ, 0x1f ;  /* 0x0000001fff037424 */ /* 0x000fe200078e00ff */
[----:B------:R-:W-:-:S02]  /*1ff40*/  MOV R2, 0x1ff60 ;  /* 0x0001ff6000027802 */ /* 0x000fc40000000f00 */
[----:B------:R-:W-:Y:S05]  /*1ff50*/  CALL.REL.NOINC `($__internal_24_$__cuda_sm70_shflsync_idx_p) ;  /* 0x0000372000007944 */ /* 0x000fea0003c00000 */
[----:B------:R-:W-:Y:S01]  /*1ff60*/  MOV R9, R0 ;  /* 0x0000000000097202 */ /* 0x000fe20000000f00 */
[----:B------:R-:W-:Y:S05]  /*1ff70*/  BRA `(.L_x_1757) ;  /* 0xfffe06e000007947 */ /* 0x000fea000383ffff */
.L_x_1548:
[----:B------:R-:W-:Y:S01]  /*1ff80*/  IMAD.MOV.U32 R43, RZ, RZ, R4 ;  /* 0x000000ffff2b7224 */ /* 0x000fe200078e0004 */
[----:B------:R-:W-:-:S02]  /*1ff90*/  MOV R3, 0x1f ;  /* 0x0000001f00037802 */ /* 0x000fc40000000f00 */
[----:B------:R-:W-:Y:S02]  /*1ffa0*/  MOV R2, 0x1ffc0 ;  /* 0x0001ffc000027802 */ /* 0x000fe40000000f00 */
[----:B--234-:R-:W-:Y:S05]  /*1ffb0*/  CALL.REL.NOINC `($__internal_24_$__cuda_sm70_shflsync_idx_p) ;  /* 0x000036c000007944 */ /* 0x01cfea0003c00000 */
[----:B------:R-:W-:Y:S01]  /*1ffc0*/  MOV R6, R0 ;  /* 0x0000000000067202 */ /* 0x000fe20000000f00 */
[----:B------:R-:W-:Y:S05]  /*1ffd0*/  BRA `(.L_x_1547) ;  /* 0xfffe06e000007947 */ /* 0x000fea000383ffff */
.L_x_1589:
[----:B------:R-:W-:Y:S01]  /*1ffe0*/  IMAD.MOV.U32 R43, RZ, RZ, R6 ;  /* 0x000000ffff2b7224 */ /* 0x000fe200078e0006 */
[----:B------:R-:W-:Y:S01]  /*1fff0*/  MOV R0, RZ ;  /* 0x000000ff00007202 */ /* 0x000fe20000000f00 */
[----:B------:R-:W-:Y:S01]  /*20000*/  IMAD.MOV.U32 R3, RZ, RZ, 0x1c1f ;  /* 0x00001c1fff037424 */ /* 0x000fe200078e00ff */
[----:B------:R-:W-:Y:S02]  /*20010*/  MOV R2, 0x20030 ;  /* 0x0002003000027802 */ /* 0x000fe40000000f00 */
[----:B-----5:R-:W-:Y:S05]  /*20020*/  CALL.REL.NOINC `($__internal_24_$__cuda_sm70_shflsync_idx_p) ;  /* 0x0000365000007944 */ /* 0x020fea0003c00000 */
[----:B------:R-:W-:Y:S01]  /*20030*/  MOV R4, R0 ;  /* 0x0000000000047202 */ /* 0x000fe20000000f00 */
[----:B------:R-:W-:Y:S05]  /*20040*/  BRA `(.L_x_1758) ;  /* 0xfffe8c2000007947 */ /* 0x000fea000383ffff */
.L_x_1590:
[----:B------:R-:W-:Y:S01]  /*20050*/  IMAD.MOV.U32 R43, RZ, RZ, R12 ;  /* 0x000000ffff2b7224 */ /* 0x000fe200078e000c */
[----:B------:R-:W-:Y:S01]  /*20060*/  MOV R0, RZ ;  /* 0x000000ff00007202 */ /* 0x000fe20000000f00 */
[----:B------:R-:W-:Y:S01]  /*20070*/  IMAD.MOV.U32 R3, RZ, RZ, 0x1c1f ;  /* 0x00001c1fff037424 */ /* 0x000fe200078e00ff */
[----:B------:R-:W-:Y:S02]  /*20080*/  MOV R2, 0x200a0 ;  /* 0x000200a000027802 */ /* 0x000fe40000000f00 */
[----:B-12--5:R-:W-:Y:S05]  /*20090*/  CALL.REL.NOINC `($__internal_24_$__cuda_sm70_shflsync_idx_p) ;  /* 0x000035e000007944 */ /* 0x026fea0003c00000 */
[----:B------:R-:W-:Y:S05]  /*200a0*/  BRA `(.L_x_1759) ;  /* 0xfffe8be000007947 */ /* 0x000fea000383ffff */
.L_x_1593:
[----:B------:R-:W-:Y:S01]  /*200b0*/  IMAD.MOV.U32 R43, RZ, RZ, R6 ;  /* 0x000000ffff2b7224 */ /* 0x000fe200078e0006 */
[----:B--2-4-:R-:W-:Y:S01]  /*200c0*/  MOV R0, 0x1 ;  /* 0x0000000100007802 */ /* 0x014fe20000000f00 */
[----:B------:R-:W-:Y:S01]  /*200d0*/  IMAD.MOV.U32 R3, RZ, RZ, 0x1c1f ;  /* 0x00001c1fff037424 */ /* 0x000fe200078e00ff */
[----:B------:R-:W-:-:S02]  /*200e0*/  MOV R2, 0x20100 ;  /* 0x0002010000027802 */ /* 0x000fc40000000f00 */
[----:B-1---5:R-:W-:Y:S05]  /*200f0*/  CALL.REL.NOINC `($__internal_24_$__cuda_sm70_shflsync_idx_p) ;  /* 0x0000358000007944 */ /* 0x022fea0003c00000 */
[----:B------:R-:W-:Y:S01]  /*20100*/  IMAD.MOV.U32 R4, RZ, RZ, R0 ;  /* 0x000000ffff047224 */ /* 0x000fe200078e0000 */
[----:B------:R-:W-:Y:S01]  /*20110*/  MOV R0, 0x1 ;  /* 0x0000000100007802 */ /* 0x000fe20000000f00 */
[----:B------:R-:W-:Y:S01]  /*20120*/  IMAD.MOV.U32 R43, RZ, RZ, R12 ;  /* 0x000000ffff2b7224 */ /* 0x000fe200078e000c */
[----:B------:R-:W-:-:S02]  /*20130*/  MOV R3, 0x1c1f ;  /* 0x00001c1f00037802 */ /* 0x000fc40000000f00 */
[----:B------:R-:W-:Y:S02]  /*20140*/  MOV R2, 0x20160 ;  /* 0x0002016000027802 */ /* 0x000fe40000000f00 */
[----:B------:R-:W-:Y:S05]  /*20150*/  CALL.REL.NOINC `($__internal_24_$__cuda_sm70_shflsync_idx_p) ;  /* 0x0000352000007944 */ /* 0x000fea0003c00000 */
[----:B------:R-:W-:Y:S05]  /*20160*/  BRA `(.L_x_1760) ;  /* 0xfffe8cd000007947 */ /* 0x000fea000383ffff */
.L_x_1596:
[----:B------:R-:W-:Y:S01]  /*20170*/  IMAD.MOV.U32 R43, RZ, RZ, R6 ;  /* 0x000000ffff2b7224 */ /* 0x000fe200078e0006 */
[----:B--2-4-:R-:W-:Y:S01]  /*20180*/  MOV R0, 0x2 ;  /* 0x0000000200007802 */ /* 0x014fe20000000f00 */
[----:B------:R-:W-:Y:S01]  /*20190*/  IMAD.MOV.U32 R3, RZ, RZ, 0x1c1f ;  /* 0x00001c1fff037424 */ /* 0x000fe200078e00ff */
[----:B------:R-:W-:Y:S02]  /*201a0*/  MOV R2, 0x201c0 ;  /* 0x000201c000027802 */ /* 0x000fe40000000f00 */
[----:B-1-3-5:R-:W-:Y:S05]  /*201b0*/  CALL.REL.NOINC `($__internal_24_$__cuda_sm70_shflsync_idx_p) ;  /* 0x000034c000007944 */ /* 0x02afea0003c00000 */
[----:B------:R-:W-:Y:S01]  /*201c0*/  MOV R4, R0 ;  /* 0x0000000000047202 */ /* 0x000fe20000000f00 */
[----:B------:R-:W-:Y:S05]  /*201d0*/  BRA `(.L_x_1761) ;  /* 0xfffe8df000007947 */ /* 0x000fea000383ffff */
.L_x_1597:
[----:B------:R-:W-:Y:S01]  /*201e0*/  IMAD.MOV.U32 R43, RZ, RZ, R12 ;  /* 0x000000ffff2b7224 */ /* 0x000fe200078e000c */
[----:B--2-4-:R-:W-:Y:S01]  /*201f0*/  MOV R0, 0x2 ;  /* 0x0000000200007802 */ /* 0x014fe20000000f00 */
[----:B------:R-:W-:Y:S01]  /*20200*/  IMAD.MOV.U32 R3, RZ, RZ, 0x1c1f ;  /* 0x00001c1fff037424 */ /* 0x000fe200078e00ff */
[----:B------:R-:W-:Y:S02]  /*20210*/  MOV R2, 0x20230 ;  /* 0x0002023000027802 */ /* 0x000fe40000000f00 */
[----:B-1-3-5:R-:W-:Y:S05]  /*20220*/  CALL.REL.NOINC `($__internal_24_$__cuda_sm70_shflsync_idx_p) ;  /* 0x0000345000007944 */ /* 0x02afea0003c00000 */
[----:B------:R-:W-:Y:S05]  /*20230*/  BRA `(.L_x_1762) ;  /* 0xfffe8db000007947 */ /* 0x000fea000383ffff */
.L_x_1600:
[----:B------:R-:W-:Y:S01]  /*20240*/  IMAD.MOV.U32 R43, RZ, RZ, R6 ;  /* 0x000000ffff2b7224 */ /* 0x000fe200078e0006 */
[----:B-1--4-:R-:W-:Y:S01]  /*20250*/  MOV R0, 0x3 ;  /* 0x0000000300007802 */ /* 0x012fe20000000f00 */
[----:B------:R-:W-:Y:S01]  /*20260*/  IMAD.MOV.U32 R3, RZ, RZ, 0x1c1f ;  /* 0x00001c1fff037424 */ /* 0x000fe200078e00ff */
[----:B------:R-:W-:-:S02]  /*20270*/  MOV R2, 0x20290 ;  /* 0x0002029000027802 */ /* 0x000fc40000000f00 */
[----:B--23-5:R-:W-:Y:S05]  /*20280*/  CALL.REL.NOINC `($__internal_24_$__cuda_sm70_shflsync_idx_p) ;  /* 0x000033f000007944 */ /* 0x02cfea0003c00000 */
[----:B------:R-:W-:Y:S01]  /*20290*/  IMAD.MOV.U32 R4, RZ, RZ, R0 ;  /* 0x000000ffff047224 */ /* 0x000fe200078e0000 */
[----:B------:R-:W-:Y:S01]  /*202a0*/  MOV R0, 0x3 ;  /* 0x0000000300007802 */ /* 0x000fe20000000f00 */
[----:B------:R-:W-:Y:S01]  /*202b0*/  IMAD.MOV.U32 R43, RZ, RZ, R12 ;  /* 0x000000ffff2b7224 */ /* 0x000fe200078e000c */
[----:B------:R-:W-:-:S02]  /*202c0*/  MOV R3, 0x1c1f ;  /* 0x00001c1f00037802 */ /* 0x000fc40000000f00 */
[----:B------:R-:W-:Y:S02]  /*202d0*/  MOV R2, 0x202f0 ;  /* 0x000202f000027802 */ /* 0x000fe40000000f00 */
[----:B------:R-:W-:Y:S05]  /*202e0*/  CALL.REL.NOINC `($__internal_24_$__cuda_sm70_shflsync_idx_p) ;  /* 0x0000339000007944 */ /* 0x000fea0003c00000 */
[----:B------:R-:W-:Y:S05]  /*202f0*/  BRA `(.L_x_1763) ;  /* 0xfffe8e9000007947 */ /* 0x000fea000383ffff */
.L_x_1647:
[----:B------:R-:W-:Y:S01]  /*20300*/  IMAD.MOV.U32 R43, RZ, RZ, R3 ;  /* 0x000000ffff2b7224 */ /* 0x000fe200078e0003 */
[----:B------:R-:W-:Y:S01]  /*20310*/  MOV R0, 0x1 ;  /* 0x0000000100007802 */ /* 0x000fe20000000f00 */
[----:B------:R-:W-:Y:S01]  /*20320*/  IMAD.MOV.U32 R3, RZ, RZ, 0x1c1f ;  /* 0x00001c1fff037424 */ /* 0x000fe200078e00ff */
[----:B------:R-:W-:Y:S02]  /*20330*/  MOV R2, 0x20350 ;  /* 0x0002035000027802 */ /* 0x000fe40000000f00 */
[----:B----4-:R-:W-:Y:S05]  /*20340*/  CALL.REL.NOINC `($__internal_24_$__cuda_sm70_shflsync_idx_p) ;  /* 0x0000333000007944 */ /* 0x010fea0003c00000 */
[----:B------:R-:W-:Y:S01]  /*20350*/  IMAD.MOV.U32 R5, RZ, RZ, R0 ;  /* 0x000000ffff057224 */ /* 0x000fe200078e0000 */
[----:B------:R-:W-:Y:S01]  /*20360*/  MOV R0, 0x1 ;  /* 0x0000000100007802 */ /* 0x000fe20000000f00 */
[----:B------:R-:W-:Y:S01]  /*20370*/  IMAD.MOV.U32 R43, RZ, RZ, R6 ;  /* 0x000000ffff2b7224 */ /* 0x000fe200078e0006 */
[----:B------:R-:W-:Y:S02]  /*20380*/  MOV R3, 0x1c1f ;  /* 0x00001c1f00037802 */ /* 0x000fe40000000f00 */
[----:B------:R-:W-:Y:S02]  /*20390*/  MOV R2, 0x203b0 ;  /* 0x000203b000027802 */ /* 0x000fe40000000f00 */
[----:B------:R-:W-:Y:S05]  /*203a0*/  CALL.REL.NOINC `($__internal_24_$__cuda_sm70_shflsync_idx_p) ;  /* 0x000032d000007944 */ /* 0x000fea0003c00000 */
[----:B------:R-:W-:Y:S05]  /*203b0*/  BRA `(.L_x_1764) ;  /* 0xffff06c000007947 */ /* 0x000fea000383ffff */
.L_x_1650:
[----:B------:R-:W-:Y:S01]  /*203c0*/  IMAD.MOV.U32 R43, RZ, RZ, R5 ;  /* 0x000000ffff2b7224 */ /* 0x000fe200078e0005 */
[----:B------:R-:W-:Y:S01]  /*203d0*/  MOV R0, RZ ;  /* 0x000000ff00007202 */ /* 0x000fe20000000f00 */
[----:B------:R-:W-:Y:S01]  /*203e0*/  IMAD.MOV.U32 R3, RZ, RZ, 0x1c1f ;  /* 0x00001c1fff037424 */ /* 0x000fe200078e00ff */
[----:B------:R-:W-:-:S02]  /*203f0*/  MOV R2, 0x20410 ;  /* 0x0002041000027802 */ /* 0x000fc40000000f00 */
[----:B------:R-:W-:Y:S05]  /*20400*/  CALL.REL.NOINC `($__internal_24_$__cuda_sm70_shflsync_idx_p) ;  /* 0x0000327000007944 */ /* 0x000fea0003c00000 */
[----:B------:R-:W-:Y:S01]  /*20410*/  MOV R4, R0 ;  /* 0x0000000000047202 */ /* 0x000fe20000000f00 */
[----:B------:R-:W-:Y:S05]  /*20420*/  BRA `(.L_x_1765) ;  /* 0xffff162000007947 */ /* 0x000fea000383ffff */
.L_x_1651:
[----:B------:R-:W-:Y:S01]  /*20430*/  IMAD.MOV.U32 R43, RZ, RZ, R6 ;  /* 0x000000ffff2b7224 */ /* 0x000fe200078e0006 */
[----:B------:R-:W-:Y:S01]  /*20440*/  MOV R0, RZ ;  /* 0x000000ff00007202 */ /* 0x000fe20000000f00 */
[----:B------:R-:W-:Y:S01]  /*20450*/  IMAD.MOV.U32 R3, RZ, RZ, 0x1c1f ;  /* 0x00001c1fff037424 */ /* 0x000fe200078e00ff */
[----:B------:R-:W-:-:S02]  /*20460*/  MOV R2, 0x20480 ;  /* 0x0002048000027802 */ /* 0x000fc40000000f00 */
[----:B-12---:R-:W-:Y:S05]  /*20470*/  CALL.REL.NOINC `($__internal_24_$__cuda_sm70_shflsync_idx_p) ;  /* 0x0000320000007944 */ /* 0x006fea0003c00000 */
[----:B------:R-:W-:Y:S05]  /*20480*/  BRA `(.L_x_1766) ;  /* 0xffff15e000007947 */ /* 0x000fea000383ffff */
.L_x_1654:
[----:B------:R-:W-:Y:S01]  /*20490*/  IMAD.MOV.U32 R43, RZ, RZ, R5 ;  /* 0x000000ffff2b7224 */ /* 0x000fe200078e0005 */
[----:B----4-:R-:W-:Y:S01]  /*204a0*/  MOV R0, 0x1 ;  /* 0x0000000100007802 */ /* 0x010fe20000000f00 */
[----:B--2---:R-:W-:Y:S01]  /*204b0*/  IMAD.MOV.U32 R3, RZ, RZ, 0x1c1f ;  /* 0x00001c1fff037424 */ /* 0x004fe200078e00ff */
[----:B------:R-:W-:-:S03]  /*204c0*/  MOV R2, 0x204e0 ;  /* 0x000204e000027802 */ /* 0x000fc60000000f00 */
[----:B-1-3--:R-:W-:Y:S05]  /*204d0*/  CALL.REL.NOINC `($__internal_24_$__cuda_sm70_shflsync_idx_p) ;  /* 0x000031a000007944 */ /* 0x00afea0003c00000 */
[----:B------:R-:W-:Y:S01]  /*204e0*/  IMAD.MOV.U32 R4, RZ, RZ, R0 ;  /* 0x000000ffff047224 */ /* 0x000fe200078e0000 */
[----:B------:R-:W-:Y:S01]  /*204f0*/  MOV R0, 0x1 ;  /* 0x0000000100007802 */ /* 0x000fe20000000f00 */
[----:B------:R-:W-:Y:S01]  /*20500*/  IMAD.MOV.U32 R43, RZ, RZ, R6 ;  /* 0x000000ffff2b7224 */ /* 0x000fe200078e0006 */
[----:B------:R-:W-:-:S02]  /*20510*/  MOV R3, 0x1c1f ;  /* 0x00001c1f00037802 */ /* 0x000fc40000000f00 */
[----:B------:R-:W-:Y:S02]  /*20520*/  MOV R2, 0x20540 ;  /* 0x0002054000027802 */ /* 0x000fe40000000f00 */
[----:B------:R-:W-:Y:S05]  /*20530*/  CALL.REL.NOINC `($__internal_24_$__cuda_sm70_shflsync_idx_p) ;  /* 0x0000314000007944 */ /* 0x000fea0003c00000 */
[----:B------:R-:W-:Y:S05]  /*20540*/  BRA `(.L_x_1767) ;  /* 0xffff16a000007947 */ /* 0x000fea000383ffff */
.L_x_1655:
[----:B------:R-:W-:Y:S01]  /*20550*/  IMAD.MOV.U32 R43, RZ, RZ, R4 ;  /* 0x000000ffff2b7224 */ /* 0x000fe200078e0004 */
[----:B------:R-:W-:Y:S01]  /*20560*/  MOV R0, RZ ;  /* 0x000000ff00007202 */ /* 0x000fe20000000f00 */
[----:B------:R-:W-:Y:S01]  /*20570*/  IMAD.MOV.U32 R3, RZ, RZ, 0x1c1f ;  /* 0x00001c1fff037424 */ /* 0x000fe200078e00ff */
[----:B------:R-:W-:Y:S02]  /*20580*/  MOV R2, 0x205a0 ;  /* 0x000205a000027802 */ /* 0x000fe40000000f00 */
[----:B------:R-:W-:Y:S05]  /*20590*/  CALL.REL.NOINC `($__internal_24_$__cuda_sm70_shflsync_idx_p) ;  /* 0x000030e000007944 */ /* 0x000fea0003c00000 */
[----:B------:R-:W-:Y:S05]  /*205a0*/  BRA `(.L_x_1768) ;  /* 0xffff187000007947 */ /* 0x000fea000383ffff */
.L_x_1656:
[----:B------:R-:W-:Y:S01]  /*205b0*/  IMAD.MOV.U32 R43, RZ, RZ, R4 ;  /* 0x000000ffff2b7224 */ /* 0x000fe200078e0004 */
[----:B------:R-:W-:Y:S01]  /*205c0*/  MOV R0, 0x1 ;  /* 0x0000000100007802 */ /* 0x000fe20000000f00 */
[----:B------:R-:W-:Y:S01]  /*205d0*/  IMAD.MOV.U32 R3, RZ, RZ, 0x1c1f ;  /* 0x00001c1fff037424 */ /* 0x000fe200078e00ff */
[----:B------:R-:W-:Y:S02]  /*205e0*/  MOV R2, 0x20600 ;  /* 0x0002060000027802 */ /* 0x000fe40000000f00 */
[----:B-1----:R-:W-:Y:S05]  /*205f0*/  CALL.REL.NOINC `($__internal_24_$__cuda_sm70_shflsync_idx_p) ;  /* 0x0000308000007944 */ /* 0x002fea0003c00000 */
[----:B------:R-:W-:Y:S01]  /*20600*/  IMAD.IADD R0, R5, 0x1, R0 ;  /* 0x0000000105007824 */ /* 0x000fe200078e0200 */
[----:B------:R-:W-:Y:S01]  /*20610*/  MOV R2, 0x207f0 ;  /* 0x000207f000027802 */ /* 0x000fe20000000f00 */
[----:B------:R-:W-:Y:S02]  /*20620*/  IMAD.MOV.U32 R43, RZ, RZ, R4 ;  /* 0x000000ffff2b7224 */ /* 0x000fe400078e0004 */
[----:B------:R-:W-:Y:S01]  /*20630*/  IMAD.MOV.U32 R3, RZ, RZ, 0x1c1f ;  /* 0x00001c1fff037424 */ /* 0x000fe200078e00ff */
        /* <DEDUP_REMOVED lines=19> */
[----:B------:R-:W-:Y:S01]  /*20770*/  ISETP.GT.AND P0, PT, R0, 0x29, PT ;  /* 0x000000290000780c */ /* 0x000fe20003f04270 */
[----:B------:R-:W-:Y:S01]  /*20780*/  IMAD.MOV.U32 R0, RZ, RZ, 0x2 ;  /* 0x00000002ff007424 */ /* 0x000fe200078e00ff */
[----:B------:R-:W-:Y:S02]  /*20790*/  FSEL R27, R61, -INF , P4 ;  /* 0xff8000003d1b7808 */ /* 0x000fe40002000000 */
[----:B------:R-:W-:Y:S02]  /*207a0*/  FSEL R81, R48, -INF , P3 ;  /* 0xff80000030517808 */ /* 0x000fe40001800000 */
[----:B------:R-:W-:Y:S02]  /*207b0*/  FSEL R80, R45, -INF , P2 ;  /* 0xff8000002d507808 */ /* 0x000fe40001000000 */
[----:B------:R-:W-:Y:S02]  /*207c0*/  FSEL R55, R37, -INF , P1 ;  /* 0xff80000025377808 */ /* 0x000fe40000800000 */
[----:B------:R-:W-:-:S02]  /*207d0*/  FSEL R54, R35, -INF , P0 ;  /* 0xff80000023367808 */ /* 0x000fc40000000000 */
[----:B------:R-:W-:Y:S05]  /*207e0*/  CALL.REL.NOINC `($__internal_24_$__cuda_sm70_shflsync_idx_p) ;  /* 0x00002e9000007944 */ /* 0x000fea0003c00000 */
[----:B------:R-:W-:Y:S01]  /*207f0*/  IMAD.IADD R0, R5, 0x1, R0 ;  /* 0x0000000105007824 */ /* 0x000fe200078e0200 */
[----:B------:R-:W-:Y:S01]  /*20800*/  MOV R2, 0x209e0 ;  /* 0x000209e000027802 */ /* 0x000fe20000000f00 */
[----:B------:R-:W-:-:S02]  /*20810*/  IMAD.MOV.U32 R43, RZ, RZ, R4 ;  /* 0x000000ffff2b7224 */ /* 0x000fc400078e0004 */
[----:B------:R-:W-:Y:S01]  /*20820*/  IMAD.MOV.U32 R3, RZ, RZ, 0x1c1f ;  /* 0x00001c1fff037424 */ /* 0x000fe200078e00ff */
[----:B------:R-:W-:-:S04]  /*20830*/  IMNMX R0, R6, R0, PT ;  /* 0x0000000006007217 */ /* 0x000fc80003800200 */
[C---:B------:R-:W-:Y:S02]  /*20840*/  ISETP.GT.AND P1, PT, R0.reuse, RZ, PT ;  /* 0x000000ff0000720c */ /* 0x040fe40003f24270 */
[C---:B------:R-:W-:Y:S02]  /*20850*/  ISETP.GT.AND P0, PT, R0.reuse, 0x1, PT ;  /* 0x000000010000780c */ /* 0x040fe40003f04270 */
        /* <DEDUP_REMOVED lines=25> */
[----:B------:R-:W-:-:S02]  /*209f0*/  FMNMX.FTZ R3, R12, R14, !PT ;  /* 0x0000000e0c037209 */ /* 0x000fc40007810000 */
[----:B------:R-:W-:Y:S02]  /*20a00*/  FMNMX.FTZ R2, R26, R28, !PT ;  /* 0x0000001c1a027209 */ /* 0x000fe40007810000 */
[----:B------:R-:W-:Y:S01]  /*20a10*/  IMNMX R6, R6, R0, PT ;  /* 0x0000000006067217 */ /* 0x000fe20003800200 */
[----:B------:R-:W-:Y:S01]  /*20a20*/  IMAD.MOV.U32 R0, RZ, RZ, 0x2 ;  /* 0x00000002ff007424 */ /* 0x000fe200078e00ff */
[----:B------:R-:W-:Y:S02]  /*20a30*/  FMNMX.FTZ R3, R16, R3, !PT ;  /* 0x0000000310037209 */ /* 0x000fe40007810000 */
[C---:B------:R-:W-:Y:S02]  /*20a40*/  ISETP.GT.AND P1, PT, R6.reuse, RZ, PT ;  /* 0x000000ff0600720c */ /* 0x040fe40003f24270 */
[----:B------:R-:W-:Y:S02]  /*20a50*/  ISETP.GT.AND P0, PT, R6, 0x1, PT ;  /* 0x000000010600780c */ /* 0x000fe40003f04270 */
[----:B------:R-:W-:-:S02]  /*20a60*/  FMNMX.FTZ R4, R11, R13, !PT ;  /* 0x0000000d0b047209 */ /* 0x000fc40007810000 */
[----:B------:R-:W-:Y:S02]  /*20a70*/  ISETP.GT.AND P3, PT, R6, 0x8, PT ;  /* 0x000000080600780c */ /* 0x000fe40003f64270 */
[----:B------:R-:W-:Y:S02]  /*20a80*/  FSEL R31, R106, -INF , P1 ;  /* 0xff8000006a1f7808 */ /* 0x000fe40000800000 */
        /* <DEDUP_REMOVED lines=8> */
[----:B------:R-:W-:Y:S02]  /*20b10*/  ISETP.GT.AND P2, PT, R6, 0x10, PT ;  /* 0x000000100600780c */ /* 0x000fe40003f44270 */
[----:B------:R-:W-:-:S02]  /*20b20*/  FSEL R37, R91, -INF , P4 ;  /* 0xff8000005b257808 */ /* 0x000fc40002000000 */
[----:B------:R-:W-:Y:S02]  /*20b30*/  FMNMX.FTZ R4, R17, R4, !PT ;  /* 0x0000000411047209 */ /* 0x000fe40007810000 */
[----:B------:R-:W-:Y:S02]  /*20b40*/  FMNMX.FTZ R2, R35, R3, !PT ;  /* 0x0000000323027209 */ /* 0x000fe40007810000 */
[----:B------:R-:W-:Y:S02]  /*20b50*/  ISETP.GT.AND P1, PT, R6, 0x11, PT ;  /* 0x000000110600780c */ /* 0x000fe40003f24270 */
[----:B------:R-:W-:Y:S02]  /*20b60*/  FSEL R39, R72, -INF , P2 ;  /* 0xff80000048277808 */ /* 0x000fe40001000000 */
[----:B------:R-:W-:Y:S02]  /*20b70*/  FMNMX.FTZ R106, R19, R4, !PT ;  /* 0x00000004136a7209 */ /* 0x000fe40007810000 */
[----:B------:R-:W-:-:S02]  /*20b80*/  FMNMX.FTZ R2, R37, R2, !PT ;  /* 0x0000000225027209 */ /* 0x000fc40007810000 */
[----:B------:R-:W-:Y:S02]  /*20b90*/  ISETP.GT.AND P0, PT, R6, 0x18, PT ;  /* 0x000000180600780c */ /* 0x000fe40003f04270 */
[----:B------:R-:W-:Y:S02]  /*20ba0*/  FSEL R40, R63, -INF , P1 ;  /* 0xff8000003f287808 */ /* 0x000fe40000800000 */
[----:B------:R-:W-:Y:S02]  /*20bb0*/  FMNMX.FTZ R106, R21, R106, !PT ;  /* 0x0000006a156a7209 */ /* 0x000fe40007810000 */
[----:B------:R-:W-:Y:S02]  /*20bc0*/  FMNMX.FTZ R2, R39, R2, !PT ;  /* 0x0000000227027209 */ /* 0x000fe40007810000 */
        /* <DEDUP_REMOVED lines=35> */
[----:B------:R-:W-:Y:S01]  /*20e00*/  FMNMX.FTZ R105, R55, R105, !PT ;  /* 0x0000006937697209 */ /* 0x000fe20007810000 */
[----:B------:R-:W-:Y:S01]  /*20e10*/  IMAD.MOV.U32 R4, RZ, RZ, R106 ;  /* 0x000000ffff047224 */ /* 0x000fe200078e006a */
[----:B------:R-:W-:Y:S02]  /*20e20*/  FMNMX.FTZ R104, R83, R104, !PT ;  /* 0x0000006853687209 */ /* 0x000fe40007810000 */
[----:B------:R-:W-:-:S02]  /*20e30*/  FMNMX.FTZ R9, R50, R2, !PT ;  /* 0x0000000232097209 */ /* 0x000fc40007810000 */
[----:B------:R-:W-:Y:S02]  /*20e40*/  FMNMX.FTZ R105, R54, R105, !PT ;  /* 0x0000006936697209 */ /* 0x000fe40007810000 */
[----:B------:R-:W-:Y:S02]  /*20e50*/  FMNMX.FTZ R104, R82, R104, !PT ;  /* 0x0000006852687209 */ /* 0x000fe40007810000 */
[----:B------:R-:W-:Y:S02]  /*20e60*/  MOV R2, 0x20e80 ;  /* 0x00020e8000027802 */ /* 0x000fe40000000f00 */
[----:B------:R-:W-:Y:S05]  /*20e70*/  CALL.REL.NOINC `($__internal_23_$__cuda_sm70_shflsync_bfly_p) ;  /* 0x000027a000007944 */ /* 0x000fea0003c00000 */
[----:B------:R-:W-:Y:S01]  /*20e80*/  FMNMX.FTZ R106, R106, R0, !PT ;  /* 0x000000006a6a7209 */ /* 0x000fe20007810000 */
[----:B------:R-:W-:Y:S01]  /*20e90*/  IMAD.MOV.U32 R0, RZ, RZ, 0x1 ;  /* 0x00000001ff007424 */ /* 0x000fe200078e00ff */
[----:B------:R-:W-:-:S03]  /*20ea0*/  MOV R2, 0x20ed0 ;  /* 0x00020ed000027802 */ /* 0x000fc60000000f00 */
[----:B------:R-:W-:Y:S02]  /*20eb0*/  IMAD.MOV.U32 R4, RZ, RZ, R106 ;  /* 0x000000ffff047224 */ /* 0x000fe400078e006a */
[----:B------:R-:W-:Y:S05]  /*20ec0*/  CALL.REL.NOINC `($__internal_23_$__cuda_sm70_shflsync_bfly_p) ;  /* 0x0000275000007944 */ /* 0x000fea0003c00000 */
[----:B------:R-:W-:Y:S01]  /*20ed0*/  FMNMX.FTZ R106, R106, R0, !PT ;  /* 0x000000006a6a7209 */ /* 0x000fe20007810000 */
[----:B------:R-:W-:Y:S01]  /*20ee0*/  IMAD.MOV.U32 R4, RZ, RZ, R105 ;  /* 0x000000ffff047224 */ /* 0x000fe200078e0069 */
[----:B------:R-:W-:Y:S01]  /*20ef0*/  MOV R2, 0x20f20 ;  /* 0x00020f2000027802 */ /* 0x000fe20000000f00 */
[----:B------:R-:W-:Y:S02]  /*20f00*/  IMAD.MOV.U32 R0, RZ, RZ, 0x2 ;  /* 0x00000002ff007424 */ /* 0x000fe400078e00ff */
        /* <DEDUP_REMOVED lines=26> */
[----:B------:R-:W-:Y:S01]  /*210b0*/  MOV R10, R0 ;  /* 0x00000000000a7202 */ /* 0x000fe20000000f00 */
[----:B------:R-:W-:Y:S05]  /*210c0*/  BRA `(.L_x_1769) ;  /* 0xffff17c000007947 */ /* 0x000fea000383ffff */
.L_x_1660:
[----:B------:R-:W-:Y:S01]  /*210d0*/  MOV R0, RZ ;  /* 0x000000ff00007202 */ /* 0x000fe20000000f00 */
[----:B------:R-:W-:Y:S01]  /*210e0*/  IMAD.MOV.U32 R43, RZ, RZ, R5 ;  /* 0x000000ffff2b7224 */ /* 0x000fe200078e0005 */
[----:B------:R-:W-:Y:S01]  /*210f0*/  MOV R2, 0x21120 ;  /* 0x0002112000027802 */ /* 0x000fe20000000f00 */
[----:B------:R-:W-:Y:S02]  /*21100*/  IMAD.MOV.U32 R3, RZ, RZ, 0x1c1f ;  /* 0x00001c1fff037424 */ /* 0x000fe400078e00ff */
[----:B------:R-:W-:Y:S05]  /*21110*/  CALL.REL.NOINC `($__internal_24_$__cuda_sm70_shflsync_idx_p) ;  /* 0x0000256000007944 */ /* 0x000fea0003c00000 */
[----:B------:R-:W-:Y:S01]  /*21120*/  MOV R4, R0 ;  /* 0x0000000000047202 */ /* 0x000fe20000000f00 */
[----:B------:R-:W-:-:S05]  /*21130*/  BRA `(.L_x_1770) ;  /* 0xffff2bb000007947 */ /* 0x000fca000383ffff */
.L_x_1661:
[----:B------:R-:W-:Y:S01]  /*21140*/  MOV R0, RZ ;  /* 0x000000ff00007202 */ /* 0x000fe20000000f00 */
[----:B------:R-:W-:Y:S01]  /*21150*/  IMAD.MOV.U32 R43, RZ, RZ, R10 ;  /* 0x000000ffff2b7224 */ /* 0x000fe200078e000a */
[----:B------:R-:W-:Y:S01]  /*21160*/  MOV R2, 0x21190 ;  /* 0x0002119000027802 */ /* 0x000fe20000000f00 */
[----:B------:R-:W-:Y:S02]  /*21170*/  IMAD.MOV.U32 R3, RZ, RZ, 0x1c1f ;  /* 0x00001c1fff037424 */ /* 0x000fe400078e00ff */
[----:B-12---:R-:W-:Y:S05]  /*21180*/  CALL.REL.NOINC `($__internal_24_$__cuda_sm70_shflsync_idx_p) ;  /* 0x000024f000007944 */ /* 0x006fea0003c00000 */
[----:B------:R-:W-:-:S05]  /*21190*/  BRA `(.L_x_1771) ;  /* 0xffff2b7000007947 */ /* 0x000fca000383ffff */
.L_x_1662:
[----:B------:R-:W-:Y:S01]  /*211a0*/  MOV R0, 0x1 ;  /* 0x0000000100007802 */ /* 0x000fe20000000f00 */
[----:B------:R-:W-:Y:S01]  /*211b0*/  IMAD.MOV.U32 R43, RZ, RZ, R5 ;  /* 0x000000ffff2b7224 */ /* 0x000fe200078e0005 */
[----:B----4-:R-:W-:Y:S01]  /*211c0*/  MOV R2, 0x211f0 ;  /* 0x000211f000027802 */ /* 0x010fe20000000f00 */
[----:B------:R-:W-:Y:S02]  /*211d0*/  IMAD.MOV.U32 R3, RZ, RZ, 0x1c1f ;  /* 0x00001c1fff037424 */ /* 0x000fe400078e00ff */
[----:B-1----:R-:W-:Y:S05]  /*211e0*/  CALL.REL.NOINC `($__internal_24_$__cuda_sm70_shflsync_idx_p) ;  /* 0x0000249000007944 */ /* 0x002fea0003c00000 */
[----:B------:R-:W-:Y:S01]  /*211f0*/  MOV R3, 0x1c1f ;  /* 0x00001c1f00037802 */ /* 0x000fe20000000f00 */
[----:B------:R-:W-:Y:S01]  /*21200*/  IMAD.MOV.U32 R4, RZ, RZ, R0 ;  /* 0x000000ffff047224 */ /* 0x000fe200078e0000 */
[----:B------:R-:W-:Y:S01]  /*21210*/  MOV R0, 0x1 ;  /* 0x0000000100007802 */ /* 0x000fe20000000f00 */
[----:B------:R-:W-:Y:S01]  /*21220*/  IMAD.MOV.U32 R43, RZ, RZ, R10 ;  /* 0x000000ffff2b7224 */ /* 0x000fe200078e000a */
[----:B------:R-:W-:Y:S02]  /*21230*/  MOV R2, 0x21250 ;  /* 0x0002125000027802 */ /* 0x000fe40000000f00 */
[----:B------:R-:W-:Y:S05]  /*21240*/  CALL.REL.NOINC `($__internal_24_$__cuda_sm70_shflsync_idx_p) ;  /* 0x0000243000007944 */ /* 0x000fea0003c00000 */
[----:B------:R-:W-:-:S05]  /*21250*/  BRA `(.L_x_1772) ;  /* 0xffff2c2000007947 */ /* 0x000fca000383ffff */
.L_x_1665:
[----:B------:R-:W-:Y:S01]  /*21260*/  MOV R0, RZ ;  /* 0x000000ff00007202 */ /* 0x000fe20000000f00 */
[----:B------:R-:W-:Y:S01]  /*21270*/  IMAD.MOV.U32 R43, RZ, RZ, R10 ;  /* 0x000000ffff2b7224 */ /* 0x000fe200078e000a */
[----:B------:R-:W-:Y:S01]  /*21280*/  MOV R2, 0x212b0 ;  /* 0x000212b000027802 */ /* 0x000fe20000000f00 */
[----:B------:R-:W-:Y:S02]  /*21290*/  IMAD.MOV.U32 R3, RZ, RZ, 0x1c1f ;  /* 0x00001c1fff037424 */ /* 0x000fe400078e00ff */
[----:B------:R-:W-:Y:S05]  /*212a0*/  CALL.REL.NOINC `($__internal_24_$__cuda_sm70_shflsync_idx_p) ;  /* 0x000023d000007944 */ /* 0x000fea0003c00000 */
[----:B------:R-:W-:Y:S01]  /*212b0*/  MOV R4, R0 ;  /* 0x0000000000047202 */ /* 0x000fe20000000f00 */
[----:B------:R-:W-:-:S05]  /*212c0*/  BRA `(.L_x_1773) ;  /* 0xffff3b5000007947 */ /* 0x000fca000383ffff */
.L_x_1666:
[----:B------:R-:W-:Y:S01]  /*212d0*/  MOV R0, RZ ;  /* 0x000000ff00007202 */ /* 0x000fe20000000f00 */
[----:B------:R-:W-:Y:S01]  /*212e0*/  IMAD.MOV.U32 R43, RZ, RZ, R11 ;  /* 0x000000ffff2b7224 */ /* 0x000fe200078e000b */
[----:B------:R-:W-:Y:S01]  /*212f0*/  MOV R2, 0x21320 ;  /* 0x0002132000027802 */ /* 0x000fe20000000f00 */
[----:B------:R-:W-:Y:S02]  /*21300*/  IMAD.MOV.U32 R3, RZ, RZ, 0x1c1f ;  /* 0x00001c1fff037424 */ /* 0x000fe400078e00ff */
[----:B-12---:R-:W-:Y:S05]  /*21310*/  CALL.REL.NOINC `($__internal_24_$__cuda_sm70_shflsync_idx_p) ;  /* 0x0000236000007944 */ /* 0x006fea0003c00000 */
[----:B------:R-:W-:-:S05]  /*21320*/  BRA `(.L_x_1774) ;  /* 0xffff3b1000007947 */ /* 0x000fca000383ffff */
.L_x_1667:
[----:B------:R-:W-:Y:S01]  /*21330*/  MOV R0, 0x1 ;  /* 0x0000000100007802 */ /* 0x000fe20000000f00 */
[----:B------:R-:W-:Y:S01]  /*21340*/  IMAD.MOV.U32 R43, RZ, RZ, R10 ;  /* 0x000000ffff2b7224 */ /* 0x000fe200078e000a */
[----:B---3--:R-:W-:Y:S01]  /*21350*/  MOV R2, 0x21380 ;  /* 0x0002138000027802 */ /* 0x008fe20000000f00 */
[----:B------:R-:W-:Y:S03]  /*21360*/  IMAD.MOV.U32 R3, RZ, RZ, 0x1c1f ;  /* 0x00001c1fff037424 */ /* 0x000fe600078e00ff */
        /* <DEDUP_REMOVED lines=8> */
.L_x_1668:
[----:B------:R-:W-:Y:S01]  /*213f0*/  MOV R0, RZ ;  /* 0x000000ff00007202 */ /* 0x000fe20000000f00 */
[----:B------:R-:W-:Y:S01]  /*21400*/  IMAD.MOV.U32 R43, RZ, RZ, R4 ;  /* 0x000000ffff2b7224 */ /* 0x000fe200078e0004 */
[----:B------:R-:W-:Y:S01]  /*21410*/  MOV R2, 0x21440 ;  /* 0x0002144000027802 */ /* 0x000fe20000000f00 */
[----:B------:R-:W-:Y:S02]  /*21420*/  IMAD.MOV.U32 R3, RZ, RZ, 0x1c1f ;  /* 0x00001c1fff037424 */ /* 0x000fe400078e00ff */
[----:B------:R-:W-:Y:S05]  /*21430*/  CALL.REL.NOINC `($__internal_24_$__cuda_sm70_shflsync_idx_p) ;  /* 0x0000224000007944 */ /* 0x000fea0003c00000 */
[----:B------:R-:W-:-:S05]  /*21440*/  BRA `(.L_x_1776) ;  /* 0xffff3d6000007947 */ /* 0x000fca000383ffff */
.L_x_1669:
[----:B------:R-:W-:Y:S01]  /*21450*/  MOV R0, 0x1 ;  /* 0x0000000100007802 */ /* 0x000fe20000000f00 */
[----:B------:R-:W-:Y:S01]  /*21460*/  IMAD.MOV.U32 R43, RZ, RZ, R4 ;  /* 0x000000ffff2b7224 */ /* 0x000fe200078e0004 */
[----:B------:R-:W-:Y:S01]  /*21470*/  MOV R2, 0x214a0 ;  /* 0x000214a000027802 */ /* 0x000fe20000000f00 */
[----:B------:R-:W-:Y:S02]  /*21480*/  IMAD.MOV.U32 R3, RZ, RZ, 0x1c1f ;  /* 0x00001c1fff037424 */ /* 0x000fe400078e00ff */
[----:B-1----:R-:W-:Y:S05]  /*21490*/  CALL.REL.NOINC `($__internal_24_$__cuda_sm70_shflsync_idx_p) ;  /* 0x000021e000007944 */ /* 0x002fea0003c00000 */
        /* <DEDUP_REMOVED lines=12> */
[C---:B------:R-:W-:Y:S02]  /*21560*/  ISETP.GT.AND P0, PT, R0.reuse, 0x18, PT ;  /* 0x000000180000780c */ /* 0x040fe40003f04270 */
        /* <DEDUP_REMOVED lines=9> */
[----:B------:R-:W-:Y:S01]  /*21600*/  ISETP.GT.AND P0, PT, R0, 0x29, PT ;  /* 0x000000290000780c */ /* 0x000fe20003f04270 */
[----:B------:R-:W-:Y:S01]  /*21610*/  IMAD.MOV.U32 R0, RZ, RZ, 0x2 ;  /* 0x00000002ff007424 */ /* 0x000fe200078e00ff */
[----:B------:R-:W-:Y:S02]  /*21620*/  FSEL R29, R29, -INF , P4 ;  /* 0xff8000001d1d7808 */ /* 0x000fe40002000000 */
[----:B------:R-:W-:Y:S02]  /*21630*/  FSEL R28, R28, -INF , P3 ;  /* 0xff8000001c1c7808 */ /* 0x000fe40001800000 */
[----:B------:R-:W-:Y:S02]  /*21640*/  FSEL R27, R27, -INF , P2 ;  /* 0xff8000001b1b7808 */ /* 0x000fe40001000000 */
[----:B------:R-:W-:Y:S02]  /*21650*/  FSEL R26, R23, -INF , P1 ;  /* 0xff800000171a7808 */ /* 0x000fe40000800000 */
[----:B------:R-:W-:Y:S02]  /*21660*/  FSEL R25, R22, -INF , P0 ;  /* 0xff80000016197808 */ /* 0x000fe40000000000 */
[----:B------:R-:W-:Y:S05]  /*21670*/  CALL.REL.NOINC `($__internal_24_$__cuda_sm70_shflsync_idx_p) ;  /* 0x0000200000007944 */ /* 0x000fea0003c00000 */
        /* <DEDUP_REMOVED lines=105> */
[----:B------:R-:W-:Y:S05]  /*21d10*/  CALL.REL.NOINC `($__internal_23_$__cuda_sm70_shflsync_bfly_p) ;  /* 0x0000190000007944 */ /* 0x000fea0003c00000 */
[----:B------:R-:W-:Y:S01]  /*21d20*/  FMNMX.FTZ R4, R4, R0, !PT ;  /* 0x0000000004047209 */ /* 0x000fe20007810000 */
[----:B------:R-:W-:Y:S01]  /*21d30*/  IMAD.MOV.U32 R0, RZ, RZ, 0x1 ;  /* 0x00000001ff007424 */ /* 0x000fe200078e00ff */
[----:B------:R-:W-:Y:S02]  /*21d40*/  MOV R2, 0x21d60 ;  /* 0x00021d6000027802 */ /* 0x000fe40000000f00 */
        /* <DEDUP_REMOVED lines=28> */
[----:B------:R-:W-:-:S05]  /*21f10*/  BRA `(.L_x_1777) ;  /* 0xffff3d0000007947 */ /* 0x000fca000383ffff */
.L_x_1672:
[----:B-1--4-:R-:W-:Y:S01]  /*21f20*/  MOV R0, RZ ;  /* 0x000000ff00007202 */ /* 0x012fe20000000f00 */
[----:B------:R-:W-:Y:S01]  /*21f30*/  IMAD.MOV.U32 R43, RZ, RZ, R4 ;  /* 0x000000ffff2b7224 */ /* 0x000fe200078e0004 */
[----:B------:R-:W-:Y:S01]  /*21f40*/  MOV R2, 0x21f70 ;  /* 0x00021f7000027802 */ /* 0x000fe20000000f00 */
[----:B------:R-:W-:Y:S02]  /*21f50*/  IMAD.MOV.U32 R3, RZ, RZ, 0x1c1f ;  /* 0x00001c1fff037424 */ /* 0x000fe400078e00ff */
[----:B------:R-:W-:Y:S05]  /*21f60*/  CALL.REL.NOINC `($__internal_24_$__cuda_sm70_shflsync_idx_p) ;  /* 0x0000171000007944 */ /* 0x000fea0003c00000 */
[----:B------:R-:W-:-:S05]  /*21f70*/  BRA `(.L_x_1778) ;  /* 0xffff576000007947 */ /* 0x000fca000383ffff */
.L_x_1675:
[----:B------:R-:W-:Y:S01]  /*21f80*/  MOV R0, 0x1 ;  /* 0x0000000100007802 */ /* 0x000fe20000000f00 */
[----:B------:R-:W-:Y:S01]  /*21f90*/  IMAD.MOV.U32 R43, RZ, RZ, R4 ;  /* 0x000000ffff2b7224 */ /* 0x000fe200078e0004 */
[----:B--2---:R-:W-:Y:S01]  /*21fa0*/  MOV R2, 0x21fd0 ;  /* 0x00021fd000027802 */ /* 0x004fe20000000f00 */
[----:B------:R-:W-:Y:S02]  /*21fb0*/  IMAD.MOV.U32 R3, RZ, RZ, 0x1c1f ;  /* 0x00001c1fff037424 */ /* 0x000fe400078e00ff */
[----:B------:R-:W-:Y:S05]  /*21fc0*/  CALL.REL.NOINC `($__internal_24_$__cuda_sm70_shflsync_idx_p) ;  /* 0x000016b000007944 */ /* 0x000fea0003c00000 */
[----:B------:R-:W-:Y:S01]  /*21fd0*/  MOV R3, 0x1c1f ;  /* 0x00001c1f00037802 */ /* 0x000fe20000000f00 */
[----:B------:R-:W-:Y:S01]  /*21fe0*/  IMAD.MOV.U32 R4, RZ, RZ, R0 ;  /* 0x000000ffff047224 */ /* 0x000fe200078e0000 */
[----:B------:R-:W-:Y:S01]  /*21ff0*/  MOV R0, 0x1 ;  /* 0x0000000100007802 */ /* 0x000fe20000000f00 */
[----:B------:R-:W-:Y:S01]  /*22000*/  IMAD.MOV.U32 R43, RZ, RZ, R6 ;  /* 0x000000ffff2b7224 */ /* 0x000fe200078e0006 */
[----:B------:R-:W-:Y:S02]  /*22010*/  MOV R2, 0x22030 ;  /* 0x0002203000027802 */ /* 0x000fe40000000f00 */
[----:B------:R-:W-:Y:S05]  /*22020*/  CALL.REL.NOINC `($__internal_24_$__cuda_sm70_shflsync_idx_p) ;  /* 0x0000165000007944 */ /* 0x000fea0003c00000 */
[----:B------:R-:W-:-:S05]  /*22030*/  BRA `(.L_x_1779) ;  /* 0xffff582000007947 */ /* 0x000fca000383ffff */
.L_x_1678:
[----:B------:R-:W-:Y:S01]  /*22040*/  MOV R0, RZ ;  /* 0x000000ff00007202 */ /* 0x000fe20000000f00 */
[----:B------:R-:W-:Y:S01]  /*22050*/  IMAD.MOV.U32 R43, RZ, RZ, R10 ;  /* 0x000000ffff2b7224 */ /* 0x000fe200078e000a */
[----:B------:R-:W-:Y:S01]  /*22060*/  MOV R2, 0x22090 ;  /* 0x0002209000027802 */ /* 0x000fe20000000f00 */
[----:B------:R-:W-:Y:S02]  /*22070*/  IMAD.MOV.U32 R3, RZ, RZ, 0x1c1f ;  /* 0x00001c1fff037424 */ /* 0x000fe400078e00ff */
[----:B------:R-:W-:Y:S05]  /*22080*/  CALL.REL.NOINC `($__internal_24_$__cuda_sm70_shflsync_idx_p) ;  /* 0x000015f000007944 */ /* 0x000fea0003c00000 */
[----:B------:R-:W-:Y:S01]  /*22090*/  MOV R4, R0 ;  /* 0x0000000000047202 */ /* 0x000fe20000000f00 */
[----:B------:R-:W-:-:S05]  /*220a0*/  BRA `(.L_x_1780) ;  /* 0xffff676000007947 */ /* 0x000fca000383ffff */
.L_x_1679:
[----:B------:R-:W-:Y:S01]  /*220b0*/  MOV R0, RZ ;  /* 0x000000ff00007202 */ /* 0x000fe20000000f00 */
[----:B------:R-:W-:Y:S01]  /*220c0*/  IMAD.MOV.U32 R43, RZ, RZ, R11 ;  /* 0x000000ffff2b7224 */ /* 0x000fe200078e000b */
[----:B------:R-:W-:Y:S01]  /*220d0*/  MOV R2, 0x22100 ;  /* 0x0002210000027802 */ /* 0x000fe20000000f00 */
[----:B------:R-:W-:Y:S02]  /*220e0*/  IMAD.MOV.U32 R3, RZ, RZ, 0x1c1f ;  /* 0x00001c1fff037424 */ /* 0x000fe400078e00ff */
[----:B-12---:R-:W-:Y:S05]  /*220f0*/  CALL.REL.NOINC `($__internal_24_$__cuda_sm70_shflsync_idx_p) ;  /* 0x0000158000007944 */ /* 0x006fea0003c00000 */
[----:B------:R-:W-:-:S05]  /*22100*/  BRA `(.L_x_1781) ;  /* 0xffff672000007947 */ /* 0x000fca000383ffff */
.L_x_1680:
[----:B------:R-:W-:Y:S01]  /*22110*/  MOV R0, 0x1 ;  /* 0x0000000100007802 */ /* 0x000fe20000000f00 */
[----:B------:R-:W-:Y:S01]  /*22120*/  IMAD.MOV.U32 R43, RZ, RZ, R10 ;  /* 0x000000ffff2b7224 */ /* 0x000fe200078e000a */
[----:B----4-:R-:W-:Y:S01]  /*22130*/  MOV R2, 0x22160 ;  /* 0x0002216000027802 */ /* 0x010fe20000000f00 */
[----:B------:R-:W-:Y:S03]  /*22140*/  IMAD.MOV.U32 R3, RZ, RZ, 0x1c1f ;  /* 0x00001c1fff037424 */ /* 0x000fe600078e00ff */
[----:B-1-3--:R-:W-:Y:S05]  /*22150*/  CALL.REL.NOINC `($__internal_24_$__cuda_sm70_shflsync_idx_p) ;  /* 0x0000152000007944 */ /* 0x00afea0003c00000 */
[----:B------:R-:W-:Y:S01]  /*22160*/  MOV R3, 0x1c1f ;  /* 0x00001c1f00037802 */ /* 0x000fe20000000f00 */
[----:B------:R-:W-:Y:S01]  /*22170*/  IMAD.MOV.U32 R4, RZ, RZ, R0 ;  /* 0x000000ffff047224 */ /* 0x000fe200078e0000 */
[----:B------:R-:W-:Y:S01]  /*22180*/  MOV R0, 0x1 ;  /* 0x0000000100007802 */ /* 0x000fe20000000f00 */
[----:B------:R-:W-:Y:S01]  /*22190*/  IMAD.MOV.U32 R43, RZ, RZ, R11 ;  /* 0x000000ffff2b7224 */ /* 0x000fe200078e000b */
[----:B------:R-:W-:Y:S02]  /*221a0*/  MOV R2, 0x221c0 ;  /* 0x000221c000027802 */ /* 0x000fe40000000f00 */
[----:B------:R-:W-:Y:S05]  /*221b0*/  CALL.REL.NOINC `($__internal_24_$__cuda_sm70_shflsync_idx_p) ;  /* 0x000014c000007944 */ /* 0x000fea0003c00000 */
[----:B------:R-:W-:-:S05]  /*221c0*/  BRA `(.L_x_1782) ;  /* 0xffff676000007947 */ /* 0x000fca000383ffff */
.L_x_1681:
[----:B------:R-:W-:Y:S02]  /*221d0*/  MOV R0, 0x2 ;  /* 0x0000000200007802 */ /* 0x000fe40000000f00 */
[----:B------:R-:W-:Y:S02]  /*221e0*/  MOV R2, 0x22200 ;  /* 0x0002220000027802 */ /* 0x000fe40000000f00 */
[----:B------:R-:W-:Y:S05]  /*221f0*/  CALL.REL.NOINC `($__internal_23_$__cuda_sm70_shflsync_bfly_p) ;  /* 0x0000142000007944 */ /* 0x000fea0003c00000 */
[----:B------:R-:W-:-:S05]  /*22200*/  BRA `(.L_x_1783) ;  /* 0xffff6b2000007947 */ /* 0x000fca000383ffff */
.L_x_1682:
[----:B------:R-:W-:Y:S02]  /*22210*/  MOV R0, 0x1 ;  /* 0x0000000100007802 */ /* 0x000fe40000000f00 */
        /* <DEDUP_REMOVED lines=30> */
.L_x_1684:
[----:B------:R-:W-:Y:S01]  /*22400*/  IMAD.MOV.U32 R4, RZ, RZ, R225 ;  /* 0x000000ffff047224 */ /* 0x000fe200078e00e1 */
[----:B------:R-:W-:-:S02]  /*22410*/  MOV R0, 0x2 ;  /* 0x0000000200007802 */ /* 0x000fc40000000f00 */
[----:B------:R-:W-:Y:S02]  /*22420*/  MOV R2, 0x22440 ;  /* 0x0002244000027802 */ /* 0x000fe40000000f00 */
[----:B------:R-:W-:Y:S05]  /*22430*/  CALL.REL.NOINC `($__internal_23_$__cuda_sm70_shflsync_bfly_p) ;  /* 0x000011e000007944 */ /* 0x000fea0003c00000 */
[----:B------:R-:W-:Y:S05]  /*22440*/  BRA `(.L_x_1785) ;  /* 0xffff81a000007947 */ /* 0x000fea000383ffff */
.L_x_1685:
[----:B------:R-:W-:Y:S02]  /*22450*/  MOV R0, 0x1 ;  /* 0x0000000100007802 */ /* 0x000fe40000000f00 */
[----:B------:R-:W-:Y:S02]  /*22460*/  MOV R2, 0x22480 ;  /* 0x0002248000027802 */ /* 0x000fe40000000f00 */
[----:B-1----:R-:W-:Y:S05]  /*22470*/  CALL.REL.NOINC `($__internal_23_$__cuda_sm70_shflsync_bfly_p) ;  /* 0x000011a000007944 */ /* 0x002fea0003c00000 */
[----:B------:R-:W-:Y:S01]  /*22480*/  FADD.FTZ R9, R4, R0 ;  /* 0x0000000004097221 */ /* 0x000fe20000010000 */
[----:B------:R-:W-:Y:S02]  /*22490*/  MOV R4, R236 ;  /* 0x000000ec00047202 */ /* 0x000fe40000000f00 */
[----:B------:R-:W-:Y:S02]  /*224a0*/  MOV R0, 0x2 ;  /* 0x0000000200007802 */ /* 0x000fe40000000f00 */
[----:B------:R-:W-:Y:S02]  /*224b0*/  MOV R2, 0x224d0 ;  /* 0x000224d000027802 */ /* 0x000fe40000000f00 */
[----:B------:R-:W-:Y:S05]  /*224c0*/  CALL.REL.NOINC `($__internal_23_$__cuda_sm70_shflsync_bfly_p) ;  /* 0x0000115000007944 */ /* 0x000fea0003c00000 */
[----:B------:R-:W-:Y:S01]  /*224d0*/  FADD.FTZ R8, R236, R0 ;  /* 0x00000000ec087221 */ /* 0x000fe20000010000 */
[----:B------:R-:W-:Y:S02]  /*224e0*/  MOV R0, 0x1 ;  /* 0x0000000100007802 */ /* 0x000fe40000000f00 */
[----:B------:R-:W-:-:S02]  /*224f0*/  MOV R2, 0x22520 ;  /* 0x0002252000027802 */ /* 0x000fc40000000f00 */
[----:B------:R-:W-:Y:S02]  /*22500*/  MOV R4, R8 ;  /* 0x0000000800047202 */ /* 0x000fe40000000f00 */
[----:B------:R-:W-:Y:S05]  /*22510*/  CALL.REL.NOINC `($__internal_23_$__cuda_sm70_shflsync_bfly_p) ;  /* 0x0000110000007944 */ /* 0x000fea0003c00000 */
[----:B------:R-:W-:Y:S01]  /*22520*/  FADD.FTZ R8, R8, R0 ;  /* 0x0000000008087221 */ /* 0x000fe20000010000 */
[----:B------:R-:W-:Y:S02]  /*22530*/  MOV R4, R237 ;  /* 0x000000ed00047202 */ /* 0x000fe40000000f00 */
[----:B------:R-:W-:Y:S02]  /*22540*/  MOV R0, 0x2 ;  /* 0x0000000200007802 */ /* 0x000fe40000000f00 */
[----:B------:R-:W-:Y:S02]  /*22550*/  MOV R2, 0x22570 ;  /* 0x0002257000027802 */ /* 0x000fe40000000f00 */
[----:B------:R-:W-:Y:S05]  /*22560*/  CALL.REL.NOINC `($__internal_23_$__cuda_sm70_shflsync_bfly_p) ;  /* 0x000010b000007944 */ /* 0x000fea0003c00000 */
[----:B------:R-:W-:Y:S01]  /*22570*/  FADD.FTZ R6, R237, R0 ;  /* 0x00000000ed067221 */ /* 0x000fe20000010000 */
[----:B------:R-:W-:Y:S02]  /*22580*/  MOV R0, 0x1 ;  /* 0x0000000100007802 */ /* 0x000fe40000000f00 */
[----:B------:R-:W-:Y:S02]  /*22590*/  MOV R2, 0x225c0 ;  /* 0x000225c000027802 */ /* 0x000fe40000000f00 */
[----:B------:R-:W-:-:S02]  /*225a0*/  MOV R4, R6 ;  /* 0x0000000600047202 */ /* 0x000fc40000000f00 */
[----:B------:R-:W-:Y:S05]  /*225b0*/  CALL.REL.NOINC `($__internal_23_$__cuda_sm70_shflsync_bfly_p) ;  /* 0x0000106000007944 */ /* 0x000fea0003c00000 */
[----:B------:R-:W-:Y:S01]  /*225c0*/  FADD.FTZ R6, R6, R0 ;  /* 0x0000000006067221 */ /* 0x000fe20000010000 */
[----:B------:R-:W-:-:S02]  /*225d0*/  MOV R4, R238 ;  /* 0x000000ee00047202 */ /* 0x000fc40000000f00 */
[----:B------:R-:W-:Y:S02]  /*225e0*/  MOV R0, 0x2 ;  /* 0x0000000200007802 */ /* 0x000fe40000000f00 */
[----:B------:R-:W-:Y:S02]  /*225f0*/  MOV R2, 0x22610 ;  /* 0x0002261000027802 */ /* 0x000fe40000000f00 */
[----:B------:R-:W-:Y:S05]  /*22600*/  CALL.REL.NOINC `($__internal_23_$__cuda_sm70_shflsync_bfly_p) ;  /* 0x0000101000007944 */ /* 0x000fea0003c00000 */
[----:B------:R-:W-:Y:S01]  /*22610*/  FADD.FTZ R10, R238, R0 ;  /* 0x00000000ee0a7221 */ /* 0x000fe20000010000 */
[----:B------:R-:W-:Y:S02]  /*22620*/  MOV R0, 0x1 ;  /* 0x0000000100007802 */ /* 0x000fe40000000f00 */
[----:B------:R-:W-:Y:S02]  /*22630*/  MOV R2, 0x22660 ;  /* 0x0002266000027802 */ /* 0x000fe40000000f00 */
[----:B------:R-:W-:Y:S02]  /*22640*/  MOV R4, R10 ;  /* 0x0000000a00047202 */ /* 0x000fe40000000f00 */
[----:B------:R-:W-:Y:S05]  /*22650*/  CALL.REL.NOINC `($__internal_23_$__cuda_sm70_shflsync_bfly_p) ;  /* 0x00000fc000007944 */ /* 0x000fea0003c00000 */
[----:B------:R-:W-:Y:S01]  /*22660*/  MOV R12, R0 ;  /* 0x00000000000c7202 */ /* 0x000fe20000000f00 */
[----:B------:R-:W-:Y:S05]  /*22670*/  BRA `(.L_x_1786) ;  /* 0xffff806000007947 */ /* 0x000fea000383ffff */
.L_x_1692:
[----:B-1234-:R-:W-:Y:S01]  /*22680*/  IMAD.MOV.U32 R43, RZ, RZ, R12 ;  /* 0x000000ffff2b7224 */ /* 0x01efe200078e000c */
[----:B------:R-:W-:Y:S01]  /*22690*/  MOV R0, RZ ;  /* 0x000000ff00007202 */ /* 0x000fe20000000f00 */
[----:B------:R-:W-:Y:S01]  /*226a0*/  IMAD.MOV.U32 R3, RZ, RZ, 0x1c1f ;  /* 0x00001c1fff037424 */ /* 0x000fe200078e00ff */
[----:B------:R-:W-:-:S02]  /*226b0*/  MOV R2, 0x226d0 ;  /* 0x000226d000027802 */ /* 0x000fc40000000f00 */
[----:B------:R-:W-:Y:S05]  /*226c0*/  CALL.REL.NOINC `($__internal_24_$__cuda_sm70_shflsync_idx_p) ;  /* 0x00000fb000007944 */ /* 0x000fea0003c00000 */
[----:B------:R-:W-:Y:S01]  /*226d0*/  MOV R5, R0 ;  /* 0x0000000000057202 */ /* 0x000fe20000000f00 */
[----:B------:R-:W-:Y:S05]  /*226e0*/  BRA `(.L_x_1787) ;  /* 0xffff9a9000007947 */ /* 0x000fea000383ffff */
.L_x_1693:
[----:B------:R-:W-:Y:S01]  /*226f0*/  IMAD.MOV.U32 R43, RZ, RZ, R13 ;  /* 0x000000ffff2b7224 */ /* 0x000fe200078e000d */
[----:B------:R-:W-:Y:S01]  /*22700*/  MOV R0, RZ ;  /* 0x000000ff00007202 */ /* 0x000fe20000000f00 */
[----:B------:R-:W-:Y:S01]  /*22710*/  IMAD.MOV.U32 R3, RZ, RZ, 0x1c1f ;  /* 0x00001c1fff037424 */ /* 0x000fe200078e00ff */
[----:B------:R-:W-:-:S02]  /*22720*/  MOV R2, 0x22740 ;  /* 0x0002274000027802 */ /* 0x000fc40000000f00 */
[----:B-12---:R-:W-:Y:S05]  /*22730*/  CALL.REL.NOINC `($__internal_24_$__cuda_sm70_shflsync_idx_p) ;  /* 0x00000f4000007944 */ /* 0x006fea0003c00000 */
[----:B------:R-:W-:Y:S05]  /*22740*/  BRA `(.L_x_1788) ;  /* 0xffff9a5000007947 */ /* 0x000fea000383ffff */
.L_x_1696:
[----:B------:R-:W-:Y:S01]  /*22750*/  IMAD.MOV.U32 R43, RZ, RZ, R12 ;  /* 0x000000ffff2b7224 */ /* 0x000fe200078e000c */
[----:B----4-:R-:W-:Y:S01]  /*22760*/  MOV R0, 0x1 ;  /* 0x0000000100007802 */ /* 0x010fe20000000f00 */
[----:B--2---:R-:W-:Y:S01]  /*22770*/  IMAD.MOV.U32 R3, RZ, RZ, 0x1c1f ;  /* 0x00001c1fff037424 */ /* 0x004fe200078e00ff */
[----:B------:R-:W-:-:S02]  /*22780*/  MOV R2, 0x227a0 ;  /* 0x000227a000027802 */ /* 0x000fc40000000f00 */
        /* <DEDUP_REMOVED lines=8> */
.L_x_1699:
[----:B------:R-:W-:Y:S01]  /*22810*/  IMAD.MOV.U32 R43, RZ, RZ, R12 ;  /* 0x000000ffff2b7224 */ /* 0x000fe200078e000c */
[----:B----4-:R-:W-:Y:S01]  /*22820*/  MOV R0, 0x2 ;  /* 0x0000000200007802 */ /* 0x010fe20000000f00 */
[----:B-1----:R-:W-:Y:S01]  /*22830*/  IMAD.MOV.U32 R3, RZ, RZ, 0x1c1f ;  /* 0x00001c1fff037424 */ /* 0x002fe200078e00ff */
[----:B------:R-:W-:Y:S02]  /*22840*/  MOV R2, 0x22860 ;  /* 0x0002286000027802 */ /* 0x000fe40000000f00 */
[----:B--23--:R-:W-:Y:S05]  /*22850*/  CALL.REL.NOINC `($__internal_24_$__cuda_sm70_shflsync_idx_p) ;  /* 0x00000e2000007944 */ /* 0x00cfea0003c00000 */
[----:B------:R-:W-:Y:S01]  /*22860*/  MOV R5, R0 ;  /* 0x0000000000057202 */ /* 0x000fe20000000f00 */
[----:B------:R-:W-:Y:S05]  /*22870*/  BRA `(.L_x_1790) ;  /* 0xffff9c0000007947 */ /* 0x000fea000383ffff */
.L_x_1700:
[----:B------:R-:W-:Y:S01]  /*22880*/  IMAD.MOV.U32 R43, RZ, RZ, R13 ;  /* 0x000000ffff2b7224 */ /* 0x000fe200078e000d */
[----:B----4-:R-:W-:Y:S01]  /*22890*/  MOV R0, 0x2 ;  /* 0x0000000200007802 */ /* 0x010fe20000000f00 */
[----:B------:R-:W-:Y:S01]  /*228a0*/  IMAD.MOV.U32 R3, RZ, RZ, 0x1c1f ;  /* 0x00001c1fff037424 */ /* 0x000fe200078e00ff */
[----:B------:R-:W-:Y:S02]  /*228b0*/  MOV R2, 0x228d0 ;  /* 0x000228d000027802 */ /* 0x000fe40000000f00 */
[----:B-123--:R-:W-:Y:S05]  /*228c0*/  CALL.REL.NOINC `($__internal_24_$__cuda_sm70_shflsync_idx_p) ;  /* 0x00000db000007944 */ /* 0x00efea0003c00000 */
[----:B------:R-:W-:Y:S05]  /*228d0*/  BRA `(.L_x_1791) ;  /* 0xffff9bc000007947 */ /* 0x000fea000383ffff */
.L_x_1703:
[----:B------:R-:W-:Y:S01]  /*228e0*/  IMAD.MOV.U32 R43, RZ, RZ, R12 ;  /* 0x000000ffff2b7224 */ /* 0x000fe200078e000c */
[----:B-1----:R-:W-:Y:S01]  /*228f0*/  MOV R0, 0x3 ;  /* 0x0000000300007802 */ /* 0x002fe20000000f00 */
[----:B------:R-:W-:Y:S01]  /*22900*/  IMAD.MOV.U32 R3, RZ, RZ, 0x1c1f ;  /* 0x00001c1fff037424 */ /* 0x000fe200078e00ff */
[----:B------:R-:W-:-:S02]  /*22910*/  MOV R2, 0x22930 ;  /* 0x0002293000027802 */ /* 0x000fc40000000f00 */
[----:B--234-:R-:W-:Y:S05]  /*22920*/  CALL.REL.NOINC `($__internal_24_$__cuda_sm70_shflsync_idx_p) ;  /* 0x00000d5000007944 */ /* 0x01cfea0003c00000 */
[----:B------:R-:W-:Y:S01]  /*22930*/  IMAD.MOV.U32 R5, RZ, RZ, R0 ;  /* 0x000000ffff057224 */ /* 0x000fe200078e0000 */
[----:B------:R-:W-:Y:S01]  /*22940*/  MOV R0, 0x3 ;  /* 0x0000000300007802 */ /* 0x000fe20000000f00 */
[----:B------:R-:W-:Y:S01]  /*22950*/  IMAD.MOV.U32 R43, RZ, RZ, R13 ;  /* 0x000000ffff2b7224 */ /* 0x000fe200078e000d */
[----:B------:R-:W-:-:S02]  /*22960*/  MOV R3, 0x1c1f ;  /* 0x00001c1f00037802 */ /* 0x000fc40000000f00 */
[----:B------:R-:W-:Y:S02]  /*22970*/  MOV R2, 0x22990 ;  /* 0x0002299000027802 */ /* 0x000fe40000000f00 */
[----:B------:R-:W-:Y:S05]  /*22980*/  CALL.REL.NOINC `($__internal_24_$__cuda_sm70_shflsync_idx_p) ;  /* 0x00000cf000007944 */ /* 0x000fea0003c00000 */
[----:B------:R-:W-:Y:S05]  /*22990*/  BRA `(.L_x_1792) ;  /* 0xffff9c8000007947 */ /* 0x000fea000383ffff */
.L_x_1705:
[----:B------:R-:W-:Y:S01]  /*229a0*/  IMAD.MOV.U32 R43, RZ, RZ, R6 ;  /* 0x000000ffff2b7224 */ /* 0x000fe200078e0006 */
[----:B------:R-:W-:Y:S01]  /*229b0*/  MOV R0, RZ ;  /* 0x000000ff00007202 */ /* 0x000fe20000000f00 */
[----:B------:R-:W-:Y:S01]  /*229c0*/  IMAD.MOV.U32 R3, RZ, RZ, 0x1c1f ;  /* 0x00001c1fff037424 */ /* 0x000fe200078e00ff */
[----:B------:R-:W-:Y:S02]  /*229d0*/  MOV R2, 0x229f0 ;  /* 0x000229f000027802 */ /* 0x000fe40000000f00 */
[----:B------:R-:W-:Y:S05]  /*229e0*/  CALL.REL.NOINC `($__internal_24_$__cuda_sm70_shflsync_idx_p) ;  /* 0x00000c9000007944 */ /* 0x000fea0003c00000 */
[----:B------:R-:W-:Y:S01]  /*229f0*/  MOV R4, R0 ;  /* 0x0000000000047202 */ /* 0x000fe20000000f00 */
[----:B------:R-:W-:Y:S05]  /*22a00*/  BRA `(.L_x_1793) ;  /* 0xffff9f8000007947 */ /* 0x000fea000383ffff */
.L_x_1706:
[----:B------:R-:W-:Y:S01]  /*22a10*/  IMAD.MOV.U32 R43, RZ, RZ, R5 ;  /* 0x000000ffff2b7224 */ /* 0x000fe200078e0005 */
[----:B------:R-:W-:Y:S01]  /*22a20*/  MOV R0, RZ ;  /* 0x000000ff00007202 */ /* 0x000fe20000000f00 */
[----:B------:R-:W-:Y:S01]  /*22a30*/  IMAD.MOV.U32 R3, RZ, RZ, 0x1c1f ;  /* 0x00001c1fff037424 */ /* 0x000fe200078e00ff */
[----:B------:R-:W-:Y:S02]  /*22a40*/  MOV R2, 0x22a60 ;  /* 0x00022a6000027802 */ /* 0x000fe40000000f00 */
[----:B-12---:R-:W-:Y:S05]  /*22a50*/  CALL.REL.NOINC `($__internal_24_$__cuda_sm70_shflsync_idx_p) ;  /* 0x00000c2000007944 */ /* 0x006fea0003c00000 */
[----:B------:R-:W-:Y:S05]  /*22a60*/  BRA `(.L_x_1794) ;  /* 0xffff9f4000007947 */ /* 0x000fea000383ffff */
.L_x_1709:
        /* <DEDUP_REMOVED lines=12> */
.L_x_1712:
[----:B------:R-:W-:Y:S01]  /*22b30*/  IMAD.MOV.U32 R43, RZ, RZ, R6 ;  /* 0x000000ffff2b7224 */ /* 0x000fe200078e0006 */
[----:B----4-:R-:W-:Y:S01]  /*22b40*/  MOV R0, 0x2 ;  /* 0x0000000200007802 */ /* 0x010fe20000000f00 */
[----:B------:R-:W-:Y:S01]  /*22b50*/  IMAD.MOV.U32 R3, RZ, RZ, 0x1c1f ;  /* 0x00001c1fff037424 */ /* 0x000fe200078e00ff */
[----:B------:R-:W-:Y:S02]  /*22b60*/  MOV R2, 0x22b80 ;  /* 0x00022b8000027802 */ /* 0x000fe40000000f00 */
[----:B-123--:R-:W-:Y:S05]  /*22b70*/  CALL.REL.NOINC `($__internal_24_$__cuda_sm70_shflsync_idx_p) ;  /* 0x00000b0000007944 */ /* 0x00efea0003c00000 */
[----:B------:R-:W-:Y:S01]  /*22b80*/  MOV R4, R0 ;  /* 0x0000000000047202 */ /* 0x000fe20000000f00 */
[----:B------:R-:W-:Y:S05]  /*22b90*/  BRA `(.L_x_1796) ;  /* 0xffffa7c000007947 */ /* 0x000fea000383ffff */
.L_x_1713:
[----:B------:R-:W-:Y:S01]  /*22ba0*/  IMAD.MOV.U32 R43, RZ, RZ, R5 ;  /* 0x000000ffff2b7224 */ /* 0x000fe200078e0005 */
[----:B----4-:R-:W-:Y:S01]  /*22bb0*/  MOV R0, 0x2 ;  /* 0x0000000200007802 */ /* 0x010fe20000000f00 */
[----:B------:R-:W-:Y:S01]  /*22bc0*/  IMAD.MOV.U32 R3, RZ, RZ, 0x1c1f ;  /* 0x00001c1fff037424 */ /* 0x000fe200078e00ff */
[----:B------:R-:W-:Y:S02]  /*22bd0*/  MOV R2, 0x22bf0 ;  /* 0x00022bf000027802 */ /* 0x000fe40000000f00 */
[----:B-123--:R-:W-:Y:S05]  /*22be0*/  CALL.REL.NOINC `($__internal_24_$__cuda_sm70_shflsync_idx_p) ;  /* 0x00000a9000007944 */ /* 0x00efea0003c00000 */
[----:B------:R-:W-:Y:S05]  /*22bf0*/  BRA `(.L_x_1797) ;  /* 0xffffa78000007947 */ /* 0x000fea000383ffff */
.L_x_1716:
[----:B------:R-:W-:Y:S01]  /*22c00*/  IMAD.MOV.U32 R43, RZ, RZ, R6 ;  /* 0x000000ffff2b7224 */ /* 0x000fe200078e0006 */
[----:B-1----:R-:W-:Y:S01]  /*22c10*/  MOV R0, 0x3 ;  /* 0x0000000300007802 */ /* 0x002fe20000000f00 */
[----:B--2---:R-:W-:Y:S01]  /*22c20*/  IMAD.MOV.U32 R3, RZ, RZ, 0x1c1f ;  /* 0x00001c1fff037424 */ /* 0x004fe200078e00ff */
[----:B------:R-:W-:-:S02]  /*22c30*/  MOV R2, 0x22c50 ;  /* 0x00022c5000027802 */ /* 0x000fc40000000f00 */
[----:B---34-:R-:W-:Y:S05]  /*22c40*/  CALL.REL.NOINC `($__internal_24_$__cuda_sm70_shflsync_idx_p) ;  /* 0x00000a3000007944 */ /* 0x018fea0003c00000 */
[----:B------:R-:W-:Y:S01]  /*22c50*/  IMAD.MOV.U32 R4, RZ, RZ, R0 ;  /* 0x000000ffff047224 */ /* 0x000fe200078e0000 */
[----:B------:R-:W-:Y:S01]  /*22c60*/  MOV R0, 0x3 ;  /* 0x0000000300007802 */ /* 0x000fe20000000f00 */
[----:B------:R-:W-:Y:S01]  /*22c70*/  IMAD.MOV.U32 R43, RZ, RZ, R5 ;  /* 0x000000ffff2b7224 */ /* 0x000fe200078e0005 */
[----:B------:R-:W-:-:S02]  /*22c80*/  MOV R3, 0x1c1f ;  /* 0x00001c1f00037802 */ /* 0x000fc40000000f00 */
[----:B------:R-:W-:Y:S02]  /*22c90*/  MOV R2, 0x22cb0 ;  /* 0x00022cb000027802 */ /* 0x000fe40000000f00 */
[----:B------:R-:W-:Y:S05]  /*22ca0*/  CALL.REL.NOINC `($__internal_24_$__cuda_sm70_shflsync_idx_p) ;  /* 0x000009d000007944 */ /* 0x000fea0003c00000 */
[----:B------:R-:W-:Y:S05]  /*22cb0*/  BRA `(.L_x_1798) ;  /* 0xffffabb000007947 */ /* 0x000fea000383ffff */
.L_x_1720:
[----:B------:R-:W-:Y:S01]  /*22cc0*/  IMAD.MOV.U32 R43, RZ, RZ, R5 ;  /* 0x000000ffff2b7224 */ /* 0x000fe200078e0005 */
[----:B------:R-:W-:Y:S01]  /*22cd0*/  MOV R0, RZ ;  /* 0x000000ff00007202 */ /* 0x000fe20000000f00 */
[----:B------:R-:W-:Y:S01]  /*22ce0*/  IMAD.MOV.U32 R3, RZ, RZ, 0x1c1f ;  /* 0x00001c1fff037424 */ /* 0x000fe200078e00ff */
[----:B------:R-:W-:Y:S02]  /*22cf0*/  MOV R2, 0x22d10 ;  /* 0x00022d1000027802 */ /* 0x000fe40000000f00 */
[----:B------:R-:W-:Y:S05]  /*22d00*/  CALL.REL.NOINC `($__internal_24_$__cuda_sm70_shflsync_idx_p) ;  /* 0x0000097000007944 */ /* 0x000fea0003c00000 */
[----:B------:R-:W-:Y:S01]  /*22d10*/  MOV R4, R0 ;  /* 0x0000000000047202 */ /* 0x000fe20000000f00 */
[----:B------:R-:W-:Y:S05]  /*22d20*/  BRA `(.L_x_1799) ;  /* 0xffffb7f000007947 */ /* 0x000fea000383ffff */
.L_x_1721:
[----:B------:R-:W-:Y:S01]  /*22d30*/  IMAD.MOV.U32 R43, RZ, RZ, R13 ;  /* 0x000000ffff2b7224 */ /* 0x000fe200078e000d */
[----:B------:R-:W-:Y:S01]  /*22d40*/  MOV R0, RZ ;  /* 0x000000ff00007202 */ /* 0x000fe20000000f00 */
[----:B------:R-:W-:Y:S01]  /*22d50*/  IMAD.MOV.U32 R3, RZ, RZ, 0x1c1f ;  /* 0x00001c1fff037424 */ /* 0x000fe200078e00ff */
[----:B------:R-:W-:Y:S02]  /*22d60*/  MOV R2, 0x22d80 ;  /* 0x00022d8000027802 */ /* 0x000fe40000000f00 */
[----:B-12---:R-:W-:Y:S05]  /*22d70*/  CALL.REL.NOINC `($__internal_24_$__cuda_sm70_shflsync_idx_p) ;  /* 0x0000090000007944 */ /* 0x006fea0003c00000 */
[----:B------:R-:W-:Y:S05]  /*22d80*/  BRA `(.L_x_1800) ;  /* 0xffffb7b000007947 */ /* 0x000fea000383ffff */
.L_x_1724:
        /* <DEDUP_REMOVED lines=12> */
.L_x_1727:
[----:B------:R-:W-:Y:S01]  /*22e50*/  IMAD.MOV.U32 R43, RZ, RZ, R5 ;  /* 0x000000ffff2b7224 */ /* 0x000fe200078e0005 */
[----:B----4-:R-:W-:Y:S01]  /*22e60*/  MOV R0, 0x2 ;  /* 0x0000000200007802 */ /* 0x010fe20000000f00 */
[----:B-1----:R-:W-:Y:S01]  /*22e70*/  IMAD.MOV.U32 R3, RZ, RZ, 0x1c1f ;  /* 0x00001c1fff037424 */ /* 0x002fe200078e00ff */
[----:B------:R-:W-:Y:S02]  /*22e80*/  MOV R2, 0x22ea0 ;  /* 0x00022ea000027802 */ /* 0x000fe40000000f00 */
[----:B--23--:R-:W-:Y:S05]  /*22e90*/  CALL.REL.NOINC `($__internal_24_$__cuda_sm70_shflsync_idx_p) ;  /* 0x000007e000007944 */ /* 0x00cfea0003c00000 */
[----:B------:R-:W-:Y:S01]  /*22ea0*/  MOV R4, R0 ;  /* 0x0000000000047202 */ /* 0x000fe20000000f00 */
[----:B------:R-:W-:Y:S05]  /*22eb0*/  BRA `(.L_x_1802) ;  /* 0xffffb97000007947 */ /* 0x000fea000383ffff */
.L_x_1728:
[----:B------:R-:W-:Y:S01]  /*22ec0*/  IMAD.MOV.U32 R43, RZ, RZ, R13 ;  /* 0x000000ffff2b7224 */ /* 0x000fe200078e000d */
[----:B----4-:R-:W-:Y:S01]  /*22ed0*/  MOV R0, 0x2 ;  /* 0x0000000200007802 */ /* 0x010fe20000000f00 */
[----:B------:R-:W-:Y:S01]  /*22ee0*/  IMAD.MOV.U32 R3, RZ, RZ, 0x1c1f ;  /* 0x00001c1fff037424 */ /* 0x000fe200078e00ff */
[----:B------:R-:W-:Y:S02]  /*22ef0*/  MOV R2, 0x22f10 ;  /* 0x00022f1000027802 */ /* 0x000fe40000000f00 */
[----:B-123--:R-:W-:Y:S05]  /*22f00*/  CALL.REL.NOINC `($__internal_24_$__cuda_sm70_shflsync_idx_p) ;  /* 0x0000077000007944 */ /* 0x00efea0003c00000 */
[----:B------:R-:W-:Y:S05]  /*22f10*/  BRA `(.L_x_1803) ;  /* 0xffffb93000007947 */ /* 0x000fea000383ffff */
.L_x_1731:
        /* <DEDUP_REMOVED lines=12> */
.L_x_1733:
[----:B------:R-:W-:Y:S01]  /*22fe0*/  IMAD.MOV.U32 R43, RZ, RZ, R42 ;  /* 0x000000ffff2b7224 */ /* 0x000fe200078e002a */
[----:B------:R-:W-:Y:S01]  /*22ff0*/  MOV R0, RZ ;  /* 0x000000ff00007202 */ /* 0x000fe20000000f00 */
[----:B------:R-:W-:Y:S01]  /*23000*/  IMAD.MOV.U32 R3, RZ, RZ, 0x1f ;  /* 0x0000001fff037424 */ /* 0x000fe200078e00ff */
[----:B------:R-:W-:Y:S02]  /*23010*/  MOV R2, 0x23030 ;  /* 0x0002303000027802 */ /* 0x000fe40000000f00 */
[----:B--234-:R-:W-:Y:S05]  /*23020*/  CALL.REL.NOINC `($__internal_24_$__cuda_sm70_shflsync_idx_p) ;  /* 0x0000065000007944 */ /* 0x01cfea0003c00000 */
[----:B------:R-:W-:Y:S01]  /*23030*/  MOV R10, R0 ;  /* 0x00000000000a7202 */ /* 0x000fe20000000f00 */
[----:B------:R-:W-:Y:S05]  /*23040*/  BRA `(.L_x_1805) ;  /* 0xffffbbb000007947 */ /* 0x000fea000383ffff */
.L_x_1734:
[----:B------:R-:W-:Y:S01]  /*23050*/  IMAD.MOV.U32 R43, RZ, RZ, R42 ;  /* 0x000000ffff2b7224 */ /* 0x000fe200078e002a */
[----:B------:R-:W-:Y:S01]  /*23060*/  MOV R0, 0x1 ;  /* 0x0000000100007802 */ /* 0x000fe20000000f00 */
[----:B------:R-:W-:Y:S01]  /*23070*/  IMAD.MOV.U32 R3, RZ, RZ, 0x1f ;  /* 0x0000001fff037424 */ /* 0x000fe200078e00ff */
[----:B------:R-:W-:Y:S02]  /*23080*/  MOV R2, 0x230a0 ;  /* 0x000230a000027802 */ /* 0x000fe40000000f00 */
[----:B-1234-:R-:W-:Y:S05]  /*23090*/  CALL.REL.NOINC `($__internal_24_$__cuda_sm70_shflsync_idx_p) ;  /* 0x000005e000007944 */ /* 0x01efea0003c00000 */
[----:B------:R-:W-:Y:S01]  /*230a0*/  MOV R9, R0 ;  /* 0x0000000000097202 */ /* 0x000fe20000000f00 */
[----:B------:R-:W-:Y:S05]  /*230b0*/  BRA `(.L_x_1806) ;  /* 0xffffbb6000007947 */ /* 0x000fea000383ffff */
.L_x_1735:
[----:B------:R-:W-:Y:S02]  /*230c0*/  MOV R3, 0x1 ;  /* 0x0000000100037802 */ /* 0x000fe40000000f00 */
[----:B------:R-:W-:-:S02]  /*230d0*/  MOV R2, 0x230f0 ;  /* 0x000230f000027802 */ /* 0x000fc40000000f00 */
[----:B-1----:R-:W-:Y:S05]  /*230e0*/  CALL.REL.NOINC `($__internal_25_$__cuda_sm70_shflsync_up_p) ;  /* 0x000005e000007944 */ /* 0x002fea0003c00000 */
[----:B------:R-:W-:Y:S05]  /*230f0*/  BRA `(.L_x_1807) ;  /* 0xffffbc5000007947 */ /* 0x000fea000383ffff */
.L_x_1736:
[----:B------:R-:W-:Y:S02]  /*23100*/  MOV R3, 0x2 ;  /* 0x0000000200037802 */ /* 0x000fe40000000f00 */
[----:B------:R-:W-:-:S02]  /*23110*/  MOV R2, 0x23130 ;  /* 0x0002313000027802 */ /* 0x000fc40000000f00 */
[----:B-1----:R-:W-:Y:S05]  /*23120*/  CALL.REL.NOINC `($__internal_25_$__cuda_sm70_shflsync_up_p) ;  /* 0x000005a000007944 */ /* 0x002fea0003c00000 */
        /* <DEDUP_REMOVED lines=23> */
.L_x_1740:
[----:B------:R-:W-:Y:S02]  /*232a0*/  MOV R3, 0x1 ;  /* 0x0000000100037802 */ /* 0x000fe40000000f00 */
[----:B------:R-:W-:-:S02]  /*232b0*/  MOV R2, 0x232d0 ;  /* 0x000232d000027802 */ /* 0x000fc40000000f00 */
[----:B-1----:R-:W-:Y:S05]  /*232c0*/  CALL.REL.NOINC `($__internal_25_$__cuda_sm70_shflsync_up_p) ;  /* 0x0000040000007944 */ /* 0x002fea0003c00000 */
[----:B------:R-:W-:Y:S01]  /*232d0*/  MOV R2, R4 ;  /* 0x0000000400027202 */ /* 0x000fe20000000f00 */
[----:B------:R-:W-:Y:S05]  /*232e0*/  BRA `(.L_x_1809) ;  /* 0xffffbcd000007947 */ /* 0x000fea000383ffff */
.L_x_1741:
        /* <DEDUP_REMOVED lines=26> */
.L_x_1743:
[----:B------:R-:W-:Y:S02]  /*23490*/  SEL R0, RZ, 0x1, P0 ;  /* 0x00000001ff007807 */ /* 0x000fe40000000000 */
[----:B------:R-:W-:-:S02]  /*234a0*/  MOV R2, 0x234c0 ;  /* 0x000234c000027802 */ /* 0x000fc40000000f00 */
[----:B-12---:R-:W-:Y:S05]  /*234b0*/  CALL.REL.NOINC `($__internal_26_$__cuda_sm70_votesync_ballot) ;  /* 0x0000027000007944 */ /* 0x006fea0003c00000 */
[----:B------:R-:W-:Y:S01]  /*234c0*/  MOV R12, R0 ;  /* 0x00000000000c7202 */ /* 0x000fe20000000f00 */
[----:B------:R-:W-:Y:S05]  /*234d0*/  BRA `(.L_x_1811) ;  /* 0xffffbc7000007947 */ /* 0x000fea000383ffff */
.L_x_1744:
[----:B------:R-:W-:Y:S01]  /*234e0*/  IMAD.MOV.U32 R43, RZ, RZ, R6 ;  /* 0x000000ffff2b7224 */ /* 0x000fe200078e0006 */
[----:B---3--:R-:W-:Y:S01]  /*234f0*/  MOV R0, R9 ;  /* 0x0000000900007202 */ /* 0x008fe20000000f00 */
[----:B------:R-:W-:Y:S01]  /*23500*/  IMAD.MOV.U32 R3, RZ, RZ, 0x1f ;  /* 0x0000001fff037424 */ /* 0x000fe200078e00ff */
[----:B------:R-:W-:-:S02]  /*23510*/  MOV R2, 0x23530 ;  /* 0x0002353000027802 */ /* 0x000fc40000000f00 */
[----:B-12---:R-:W-:Y:S05]  /*23520*/  CALL.REL.NOINC `($__internal_24_$__cuda_sm70_shflsync_idx_p) ;  /* 0x0000015000007944 */ /* 0x006fea0003c00000 */
[----:B------:R-:W-:Y:S01]  /*23530*/  IMAD.MOV.U32 R6, RZ, RZ, R0 ;  /* 0x000000ffff067224 */ /* 0x000fe200078e0000 */
[----:B------:R-:W-:Y:S01]  /*23540*/  MOV R0, R9 ;  /* 0x0000000900007202 */ /* 0x000fe20000000f00 */
[----:B------:R-:W-:Y:S01]  /*23550*/  IMAD.MOV.U32 R43, RZ, RZ, R8 ;  /* 0x000000ffff2b7224 */ /* 0x000fe200078e0008 */
[----:B------:R-:W-:-:S02]  /*23560*/  MOV R3, 0x1f ;  /* 0x0000001f00037802 */ /* 0x000fc40000000f00 */
[----:B------:R-:W-:Y:S02]  /*23570*/  MOV R2, 0x23590 ;  /* 0x0002359000027802 */ /* 0x000fe40000000f00 */
[----:B------:R-:W-:Y:S05]  /*23580*/  CALL.REL.NOINC `($__internal_24_$__cuda_sm70_shflsync_idx_p) ;  /* 0x000000f000007944 */ /* 0x000fea0003c00000 */
[----:B------:R-:W-:Y:S01]  /*23590*/  MOV R5, R0 ;  /* 0x0000000000057202 */ /* 0x000fe20000000f00 */
[----:B------:R-:W-:Y:S05]  /*235a0*/  BRA `(.L_x_1812) ;  /* 0xffffbc1000007947 */ /* 0x000fea000383ffff */
.L_x_1747:
[----:B------:R-:W-:Y:S01]  /*235b0*/  IMAD.MOV.U32 R43, RZ, RZ, R4 ;  /* 0x000000ffff2b7224 */ /* 0x000fe200078e0004 */
[----:B---3--:R-:W-:Y:S01]  /*235c0*/  MOV R0, R9 ;  /* 0x0000000900007202 */ /* 0x008fe20000000f00 */
[----:B------:R-:W-:Y:S01]  /*235d0*/  IMAD.MOV.U32 R3, RZ, RZ, 0x1f ;  /* 0x0000001fff037424 */ /* 0x000fe200078e00ff */
[----:B------:R-:W-:Y:S02]  /*235e0*/  MOV R2, 0x23600 ;  /* 0x0002360000027802 */ /* 0x000fe40000000f00 */
[----:B-12---:R-:W-:Y:S05]  /*235f0*/  CALL.REL.NOINC `($__internal_24_$__cuda_sm70_shflsync_idx_p) ;  /* 0x0000008000007944 */ /* 0x006fea0003c00000 */
[----:B------:R-:W-:Y:S01]  /*23600*/  MOV R13, R0 ;  /* 0x00000000000d7202 */ /* 0x000fe20000000f00 */
[----:B------:R-:W-:Y:S05]  /*23610*/  BRA `(.L_x_1746) ;  /* 0xffffbc0000007947 */ /* 0x000fea000383ffff */
        .weak           $__internal_23_$__cuda_sm70_shflsync_bfly_p
        .type           $__internal_23_$__cuda_sm70_shflsync_bfly_p,@function
        .size           $__internal_23_$__cuda_sm70_shflsync_bfly_p,($__internal_24_$__cuda_sm70_shflsync_idx_p - $__internal_23_$__cuda_sm70_shflsync_bfly_p)
$__internal_23_$__cuda_sm70_shflsync_bfly_p:
[----:B------:R-:W-:Y:S02]  /*23620*/  MOV R176, 0xffffffff ;  /* 0xffffffff00b07802 */ /* 0x000fe40000000f00 */
[----:B------:R-:W-:Y:S02]  /*23630*/  MOV R3, 0x1f ;  /* 0x0000001f00037802 */ /* 0x000fe40000000f00 */
[----:B------:R-:W-:Y:S04]  /*23640*/  WARPSYNC R176 ;  /* 0x000000b000007348 */ /* 0x000fe80003800000 */
[----:B------:R1:W2:Y:S02]  /*23650*/  SHFL.BFLY PT, R0, R4, R0, R3 ;  /* 0x0c00000004007389 */ /* 0x0002a400000e0003 */
[----:B-1----:R-:W-:-:S04]  /*23660*/  MOV R3, 0x0 ;  /* 0x0000000000037802 */ /* 0x002fc80000000f00 */
[----:B--2---:R-:W-:Y:S05]  /*23670*/  RET.REL.NODEC R2 `(_ZN7cutlass13device_kernelIN5flash19enable_sm80_to_sm89INS1_16FlashAttnFwdSm80INS1_25CollectiveMainloopFwdSm80ILi4ELi1ELb0EN4cute5tupleIJNS5_1CILi128EEENS7_ILi48EEENS7_ILi96EEEEEELi96ENS_10bfloat16_tEfNS_4arch4Sm80ELb1ELb0ELb1ELb1ELb1ELb1ELb1ELb1EEENS1_21CollectiveEpilogueFwdINS6_IJS8_SA_S9_EEENS6_IJNS7_ILi1EEESI_SI_EEESC_SE_Li128ELb1ELb1ELb1ELb0EEENS1_36VarlenDynamicPersistentTileSchedulerILi128ELi48ELi128ELi128ELb1ELb1ELb0ELb1ELb1ELb1EEEEEEEEEvNT_6ParamsE) ;  /* 0xfffdc98002007950 */ /* 0x004fea0003c3ffff */
        .weak           $__internal_24_$__cuda_sm70_shflsync_idx_p
        .type           $__internal_24_$__cuda_sm70_shflsync_idx_p,@function
        .size           $__internal_24_$__cuda_sm70_shflsync_idx_p,($__internal_25_$__cuda_sm70_shflsync_up_p - $__internal_24_$__cuda_sm70_shflsync_idx_p)
$__internal_24_$__cuda_sm70_shflsync_idx_p:
[----:B------:R-:W-:-:S04]  /*23680*/  MOV R222, 0xffffffff ;  /* 0xffffffff00de7802 */ /* 0x000fc80000000f00 */
[----:B------:R-:W-:Y:S04]  /*23690*/  WARPSYNC R222 ;  /* 0x000000de00007348 */ /* 0x000fe80003800000 */
[----:B------:R1:W2:Y:S02]  /*236a0*/  SHFL.IDX PT, R0, R43, R0, R3 ;  /* 0x000000002b007389 */ /* 0x0002a400000e0003 */
[----:B-1----:R-:W-:-:S04]  /*236b0*/  MOV R3, 0x0 ;  /* 0x0000000000037802 */ /* 0x002fc80000000f00 */
[----:B--2---:R-:W-:Y:S05]  /*236c0*/  RET.REL.NODEC R2 `(_ZN7cutlass13device_kernelIN5flash19enable_sm80_to_sm89INS1_16FlashAttnFwdSm80INS1_25CollectiveMainloopFwdSm80ILi4ELi1ELb0EN4cute5tupleIJNS5_1CILi128EEENS7_ILi48EEENS7_ILi96EEEEEELi96ENS_10bfloat16_tEfNS_4arch4Sm80ELb1ELb0ELb1ELb1ELb1ELb1ELb1ELb1EEENS1_21CollectiveEpilogueFwdINS6_IJS8_SA_S9_EEENS6_IJNS7_ILi1EEESI_SI_EEESC_SE_Li128ELb1ELb1ELb1ELb0EEENS1_36VarlenDynamicPersistentTileSchedulerILi128ELi48ELi128ELi128ELb1ELb1ELb0ELb1ELb1ELb1EEEEEEEEEvNT_6ParamsE) ;  /* 0xfffdc93002007950 */ /* 0x004fea0003c3ffff */
        .weak           $__internal_25_$__cuda_sm70_shflsync_up_p
        .type           $__internal_25_$__cuda_sm70_shflsync_up_p,@function
        .size           $__internal_25_$__cuda_sm70_shflsync_up_p,($__internal_26_$__cuda_sm70_votesync_ballot - $__internal_25_$__cuda_sm70_shflsync_up_p)
$__internal_25_$__cuda_sm70_shflsync_up_p:
[----:B------:R-:W-:Y:S02]  /*236d0*/  MOV R4, RZ ;  /* 0x000000ff00047202 */ /* 0x000fe40000000f00 */
[----:B------:R-:W-:-:S04]  /*236e0*/  MOV R11, 0xffffffff ;  /* 0xffffffff000b7802 */ /* 0x000fc80000000f00 */
[----:B------:R-:W-:Y:S04]  /*236f0*/  WARPSYNC R11 ;  /* 0x0000000b00007348 */ /* 0x000fe80003800000 */
[----:B------:R1:W2:Y:S02]  /*23700*/  SHFL.UP PT, R4, R0, R3, R4 ;  /* 0x0400000300047389 */ /* 0x0002a400000e0004 */
[----:B-1----:R-:W-:-:S04]  /*23710*/  MOV R3, 0x0 ;  /* 0x0000000000037802 */ /* 0x002fc80000000f00 */
[----:B--2---:R-:W-:Y:S05]  /*23720*/  RET.REL.NODEC R2 `(_ZN7cutlass13device_kernelIN5flash19enable_sm80_to_sm89INS1_16FlashAttnFwdSm80INS1_25CollectiveMainloopFwdSm80ILi4ELi1ELb0EN4cute5tupleIJNS5_1CILi128EEENS7_ILi48EEENS7_ILi96EEEEEELi96ENS_10bfloat16_tEfNS_4arch4Sm80ELb1ELb0ELb1ELb1ELb1ELb1ELb1ELb1EEENS1_21CollectiveEpilogueFwdINS6_IJS8_SA_S9_EEENS6_IJNS7_ILi1EEESI_SI_EEESC_SE_Li128ELb1ELb1ELb1ELb0EEENS1_36VarlenDynamicPersistentTileSchedulerILi128ELi48ELi128ELi128ELb1ELb1ELb0ELb1ELb1ELb1EEEEEEEEEvNT_6ParamsE) ;  /* 0xfffdc8d002007950 */ /* 0x004fea0003c3ffff */
        .weak           $__internal_26_$__cuda_sm70_votesync_ballot
        .type           $__internal_26_$__cuda_sm70_votesync_ballot,@function
        .size           $__internal_26_$__cuda_sm70_votesync_ballot,(.L_x_3659 - $__internal_26_$__cuda_sm70_votesync_ballot)
$__internal_26_$__cuda_sm70_votesync_ballot:
[----:B------:R-:W-:Y:S01]  /*23730*/  ISETP.NE.U32.AND P0, PT, R0, 0x1, PT ;  /* 0x000000010000780c */ /* 0x000fe20003f05070 */
[----:B------:R-:W-:-:S04]  /*23740*/  IMAD.MOV.U32 R3, RZ, RZ, -0x1 ;  /* 0xffffffffff037424 */ /* 0x000fc800078e00ff */
[----:B------:R-:W-:Y:S08]  /*23750*/  WARPSYNC R3 ;  /* 0x0000000300007348 */ /* 0x000ff00003800000 */
[----:B------:R-:W-:-:S04]  /*23760*/  VOTE.ANY R0, PT, !P0 ;  /* 0x0000000000007806 */ /* 0x000fc800040e0100 */
[----:B------:R-:W-:Y:S01]  /*23770*/  LOP3.LUT R0, R0, R3, RZ, 0xc0, !PT ;  /* 0x0000000300007212 */ /* 0x000fe200078ec0ff */
[----:B------:R-:W-:-:S04]  /*23780*/  IMAD.MOV.U32 R3, RZ, RZ, 0x0 ;  /* 0x00000000ff037424 */ /* 0x000fc800078e00ff */
[----:B------:R-:W-:Y:S05]  /*23790*/  RET.REL.NODEC R2 `(_ZN7cutlass13device_kernelIN5flash19enable_sm80_to_sm89INS1_16FlashAttnFwdSm80INS1_25CollectiveMainloopFwdSm80ILi4ELi1ELb0EN4cute5tupleIJNS5_1CILi128EEENS7_ILi48EEENS7_ILi96EEEEEELi96ENS_10bfloat16_tEfNS_4arch4Sm80ELb1ELb0ELb1ELb1ELb1ELb1ELb1ELb1EEENS1_21CollectiveEpilogueFwdINS6_IJS8_SA_S9_EEENS6_IJNS7_ILi1EEESI_SI_EEESC_SE_Li128ELb1ELb1ELb1ELb0EEENS1_36VarlenDynamicPersistentTileSchedulerILi128ELi48ELi128ELi128ELb1ELb1ELb0ELb1ELb1ELb1EEEEEEEEEvNT_6ParamsE) ;  /* 0xfffdc86002007950 */ /* 0x000fea0003c3ffff */
.L_x_1813:
        /* <DEDUP_REMOVED lines=14> */
.L_x_3659:


//--------------------- .text._ZN7cutlass13device_kernelIN5flash19enable_sm80_to_sm89INS1_16FlashAttnFwdSm80INS1_25CollectiveMainloopFwdSm80ILi4ELi1ELb0EN4cute5tupleIJNS5_1CILi128EEENS7_ILi64EEENS7_ILi96EEEEEELi96ENS_10bfloat16_tEfNS_4arch4Sm80ELb0ELb0ELb0ELb0ELb1ELb0ELb1ELb1EEENS1_21CollectiveEpilogueFwdINS6_IJS8_SA_S9_EEENS6_IJNS7_ILi1EEESI_SI_EEESC_SE_Li128ELb0ELb1ELb1ELb0EEENS1_19SingleTileSchedulerILb0ELb1ELb1ELi128EEEEEEEEEvNT_6ParamsE --------------------------
	.section	.text._ZN7cutlass13device_kernelIN5flash19enable_sm80_to_sm89INS1_16FlashAttnFwdSm80INS1_25CollectiveMainloopFwdSm80ILi4ELi1ELb0EN4cute5tupleIJNS5_1CILi128EEENS7_ILi64EEENS7_ILi96EEEEEELi96ENS_10bfloat16_tEfNS_4arch4Sm80ELb0ELb0ELb0ELb0ELb1ELb0ELb1ELb1EEENS1_21CollectiveEpilogueFwdINS6_IJS8_SA_S9_EEENS6_IJNS7_ILi1EEESI_SI_EEESC_SE_Li128ELb0ELb1ELb1ELb0EEENS1_19SingleTileSchedulerILb0ELb1ELb1ELi128EEEEEEEEEvNT_6ParamsE,"ax",@progbits
	.sectioninfo	@"SHI_REGISTERS=255"
	.align	128
.text._ZN7cutlass13device_kernelIN5flash19enable_sm80_to_sm89INS1_16FlashAttnFwdSm80INS1_25CollectiveMainloopFwdSm80ILi4ELi1ELb0EN4cute5tupleIJNS5_1CILi128EEENS7_ILi64EEENS7_ILi96EEEEEELi96ENS_10bfloat16_tEfNS_4arch4Sm80ELb0ELb0ELb0ELb0ELb1ELb0ELb1ELb1EEENS1_21CollectiveEpilogueFwdINS6_IJS8_SA_S9_EEENS6_IJNS7_ILi1EEESI_SI_EEESC_SE_Li128ELb0ELb1ELb1ELb0EEENS1_19SingleTileSchedulerILb0ELb1ELb1ELi128EEEEEEEEEvNT_6ParamsE:
        .type           _ZN7cutlass13device_kernelIN5flash19enable_sm80_to_sm89INS1_16FlashAttnFwdSm80INS1_25CollectiveMainloopFwdSm80ILi4ELi1ELb0EN4cute5tupleIJNS5_1CILi128EEENS7_ILi64EEENS7_ILi96EEEEEELi96ENS_10bfloat16_tEfNS_4arch4Sm80ELb0ELb0ELb0ELb0ELb1ELb0ELb1ELb1EEENS1_21CollectiveEpilogueFwdINS6_IJS8_SA_S9_EEENS6_IJNS7_ILi1EEESI_SI_EEESC_SE_Li128ELb0ELb1ELb1ELb0EEENS1_19SingleTileSchedulerILb0ELb1ELb1ELi128EEEEEEEEEvNT_6ParamsE,@function
        .size           _ZN7cutlass13device_kernelIN5flash19enable_sm80_to_sm89INS1_16FlashAttnFwdSm80INS1_25CollectiveMainloopFwdSm80ILi4ELi1ELb0EN4cute5tupleIJNS5_1CILi128EEENS7_ILi64EEENS7_ILi96EEEEEELi96ENS_10bfloat16_tEfNS_4arch4Sm80ELb0ELb0ELb0ELb0ELb1ELb0ELb1ELb1EEENS1_21CollectiveEpilogueFwdINS6_IJS8_SA_S9_EEENS6_IJNS7_ILi1EEESI_SI_EEESC_SE_Li128ELb0ELb1ELb1ELb0EEENS1_19SingleTileSchedulerILb0ELb1ELb1ELi128EEEEEEEEEvNT_6ParamsE,(.L_x_3664 - _ZN7cutlass13device_kernelIN5flash19enable_sm80_to_sm89INS1_16FlashAttnFwdSm80INS1_25CollectiveMainloopFwdSm80ILi4ELi1ELb0EN4cute5tupleIJNS5_1CILi128EEENS7_ILi64EEENS7_ILi96EEEEEELi96ENS_10bfloat16_tEfNS_4arch4Sm80ELb0ELb0ELb0ELb0ELb1ELb0ELb1ELb1EEENS1_21CollectiveEpilogueFwdINS6_IJS8_SA_S9_EEENS6_IJNS7_ILi1EEESI_SI_EEESC_SE_Li128ELb0ELb1ELb1ELb0EEENS1_19SingleTileSchedulerILb0ELb1ELb1ELi128EEEEEEEEEvNT_6ParamsE)
        .other          _ZN7cutlass13device_kernelIN5flash19enable_sm80_to_sm89INS1_16FlashAttnFwdSm80INS1_25CollectiveMainloopFwdSm80ILi4ELi1ELb0EN4cute5tupleIJNS5_1CILi128EEENS7_ILi64EEENS7_ILi96EEEEEELi96ENS_10bfloat16_tEfNS_4arch4Sm80ELb0ELb0ELb0ELb0ELb1ELb0ELb1ELb1EEENS1_21CollectiveEpilogueFwdINS6_IJS8_SA_S9_EEENS6_IJNS7_ILi1EEESI_SI_EEESC_SE_Li128ELb0ELb1ELb1ELb0EEENS1_19SingleTileSchedulerILb0ELb1ELb1ELi128EEEEEEEEEvNT_6ParamsE,@"STO_CUDA_ENTRY STV_DEFAULT"
_ZN7cutlass13device_kernelIN5flash19enable_sm80_to_sm89INS1_16FlashAttnFwdSm80INS1_25CollectiveMainloopFwdSm80ILi4ELi1ELb0EN4cute5tupleIJNS5_1CILi128EEENS7_ILi64EEENS7_ILi96EEEEEELi96ENS_10bfloat16_tEfNS_4arch4Sm80ELb0ELb0ELb0ELb0ELb1ELb0ELb1ELb1EEENS1_21CollectiveEpilogueFwdINS6_IJS8_SA_S9_EEENS6_IJNS7_ILi1EEESI_SI_EEESC_SE_Li128ELb0ELb1ELb1ELb0EEENS1_19SingleTileSchedulerILb0ELb1ELb1ELi128EEEEEEEEEvNT_6ParamsE:
        /* <DEDUP_REMOVED lines=9> */
[----:B--23--:R-:W-:Y:S01]  /*0090*/  IMAD.MOV.U32 R0, RZ, RZ, c[0x0][0x550] ;  /* 0x00015400ff007624 */ /* 0x00cfe200078e00ff */
[----:B------:R-:W-:-:S04]  /*00a0*/  MOV R251, R2 ;  /* 0x0000000200fb7202 */ /* 0x000fc80000000f00 */
[----:B------:R-:W-:-:S13]  /*00b0*/  ISETP.NE.AND P0, PT, R0, 0x1, PT ;  /* 0x000000010000780c */ /* 0x000fda0003f05270 */
[----:B------:R-:W-:Y:S05]  /*00c0*/  @!P0 BRA `(.L_x_1815) ;  /* 0x0000008000008947 */ /* 0x000fea0003800000 */
[----:B------:R-:W-:-:S05]  /*00d0*/  IMAD.HI.U32 R0, R2, c[0x0][0x554], RZ ;  /* 0x0001550002007a27 */ /* 0x000fca00078e00ff */
[----:B------:R-:W-:Y:S01]  /*00e0*/  SHF.R.U32.HI R251, RZ, c[0x0][0x558], R0 ;  /* 0x00015600fffb7a19 */ /* 0x000fe20000011600 */
[----:B------:R-:W-:Y:S05]  /*00f0*/  BRA `(.L_x_1815) ;  /* 0x0000005000007947 */ /* 0x000fea0003800000 */
.L_x_1814:
[----:B--23--:R-:W-:Y:S01]  /*0100*/  IMAD.MOV.U32 R0, RZ, RZ, c[0x0][0x550] ;  /* 0x00015400ff007624 */ /* 0x00cfe200078e00ff */
[----:B------:R-:W-:-:S04]  /*0110*/  MOV R251, R2 ;  /* 0x0000000200fb7202 */ /* 0x000fc80000000f00 */
[----:B------:R-:W-:-:S13]  /*0120*/  ISETP.NE.AND P0, PT, R0, 0x1, PT ;  /* 0x000000010000780c */ /* 0x000fda0003f05270 */
[----:B------:R-:W-:-:S05]  /*0130*/  @P0 IMAD.HI.U32 R0, R2, c[0x0][0x554], RZ ;  /* 0x0001550002000a27 */ /* 0x000fca00078e00ff */
[----:B------:R-:W-:Y:S02]  /*0140*/  @P0 SHF.R.U32.HI R251, RZ, c[0x0][0x558], R0 ;  /* 0x00015600fffb0a19 */ /* 0x000fe40000011600 */
.L_x_1815:
[----:B------:R-:W-:Y:S02]  /*0150*/  ISETP.GE.AND P0, PT, R25, RZ, PT ;  /* 0x000000ff1900720c */ /* 0x000fe40003f06270 */
[----:B------:R-:W-:-:S05]  /*0160*/  IADD3 R0, -R251, RZ, RZ ;  /* 0x000000fffb007210 */ /* 0x000fca0007ffe1ff */
[----:B------:R-:W-:-:S06]  /*0170*/  IMAD R11, R0, c[0x0][0x550], R2 ;  /* 0x00015400000b7a24 */ /* 0x000fcc00078e0202 */
[----:B------:R-:W-:Y:S05]  /*0180*/  @!P0 EXIT ;  /* 0x000000000000894d */ /* 0x000fea0003800000 */
[----:B------:R-:W-:Y:S01]  /*0190*/  ISETP.NE.U32.AND P0, PT, RZ, c[0x0][0x370], PT ;  /* 0x0000dc00ff007a0c */ /* 0x000fe20003f05070 */
[----:B------:R-:W-:Y:S01]  /*01a0*/  IMAD.MOV.U32 R252, RZ, RZ, RZ ;  /* 0x000000fffffc7224 */ /* 0x000fe200078e00ff */
[----:B------:R-:W-:Y:S02]  /*01b0*/  ULDC.64 UR6, c[0x0][0x118] ;  /* 0x0000460000067ab9 */ /* 0x000fe40000000a00 */
[----:B------:R-:W-:Y:S01]  /*01c0*/  ISETP.NE.AND.EX P0, PT, RZ, c[0x0][0x374], PT, P0 ;  /* 0x0000dd00ff007a0c */ /* 0x000fe20003f05300 */
[----:B------:R-:W-:-:S04]  /*01d0*/  IMAD.MOV.U32 R0, RZ, RZ, c[0x0][0x2ac] ;  /* 0x0000ab00ff007624 */ /* 0x000fc800078e00ff */
[----:B------:R-:W-:-:S08]  /*01e0*/  IMAD R138, R0, c[0x0][0x1d0], RZ ;  /* 0x00007400008a7a24 */ /* 0x000fd000078e02ff */
[----:B------:R-:W-:-:S04]  /*01f0*/  @P0 IMAD.MOV.U32 R2, RZ, RZ, 0x4 ;  /* 0x00000004ff020424 */ /* 0x000fc800078e00ff */
[----:B------:R-:W-:-:S05]  /*0200*/  @P0 IMAD.WIDE R2, R25, R2, c[0x0][0x370] ;  /* 0x0000dc0019020625 */ /* 0x000fca00078e0202 */
[----:B------:R1:W5:Y:S01]  /*0210*/  @P0 LDG.E R252, [R2.64] ;  /* 0x0000000602fc0981 */ /* 0x000362000c1e1900 */
[C---:B------:R-:W-:Y:S02]  /*0220*/  ISETP.GE.AND P0, PT, R138.reuse, 0x1, PT ;  /* 0x000000018a00780c */ /* 0x040fe40003f06270 */
[----:B-1----:R-:W-:-:S04]  /*0230*/  IADD3 R2, R138, 0x3f, RZ ;  /* 0x0000003f8a027810 */ /* 0x002fc80007ffe0ff */
[----:B------:R-:W-:-:S04]  /*0240*/  SHF.R.S32.HI R0, RZ, 0x1f, R2 ;  /* 0x0000001fff007819 */ /* 0x000fc80000011402 */
[----:B------:R-:W-:Y:S01]  /*0250*/  LEA.HI R2, R0, R2, RZ, 0x6 ;  /* 0x0000000200027211 */ /* 0x000fe200078f30ff */
[----:B------:R-:W-:-:S03]  /*0260*/  IMAD.MOV.U32 R0, RZ, RZ, RZ ;  /* 0x000000ffff007224 */ /* 0x000fc600078e00ff */
[----:B------:R-:W-:Y:S01]  /*0270*/  SHF.R.S32.HI R10, RZ, 0x6, R2 ;  /* 0x00000006ff0a7819 */ /* 0x000fe20000011402 */
        /* <DEDUP_REMOVED lines=8> */
[----:B------:R-:W1:Y:S08]  /*0300*/  I2F.RP R2, R4 ;  /* 0x0000000400027306 */ /* 0x000e700000209400 */
[----:B-1----:R-:W1:Y:S02]  /*0310*/  MUFU.RCP R2, R2 ;  /* 0x0000000200027308 */ /* 0x002e640000001000 */
[----:B-1----:R-:W-:-:S06]  /*0320*/  IADD3 R2, R2, 0xffffffe, RZ ;  /* 0x0ffffffe02027810 */ /* 0x002fcc0007ffe0ff */
[----:B------:R-:W1:Y:S02]  /*0330*/  F2I.FTZ.U32.TRUNC.NTZ R3, R2 ;  /* 0x0000000200037305 */ /* 0x000e64000021f000 */
[----:B-1----:R-:W-:Y:S02]  /*0340*/  IMAD.MOV R0, RZ, RZ, -R3 ;  /* 0x000000ffff007224 */ /* 0x002fe400078e0a03 */
        /* <DEDUP_REMOVED lines=20> */
.L_x_1816:
        /* <DEDUP_REMOVED lines=59> */
[----:B------:R-:W-:-:S04]  /*0840*/  @P2 IMAD.MOV.U32 R2, RZ, RZ, 0x4 ;  /* 0x00000004ff022424 */ /* 0x000fc800078e00ff */
[----:B------:R-:W-:-:S05]  /*0850*/  @P2 IMAD.WIDE R2, R25, R2, c[0x0][0x340] ;  /* 0x0000d00019022625 */ /* 0x000fca00078e0202 */
[----:B------:R1:W5:Y:S01]  /*0860*/  @P2 LDG.E R14, [R2.64] ;  /* 0x00000006020e2981 */ /* 0x000362000c1e1900 */
[----:B------:R-:W-:Y:S01]  /*0870*/  SHF.R.S32.HI R9, RZ, 0x1f, R172 ;  /* 0x0000001fff097819 */ /* 0x000fe200000114ac */
[----:B------:R-:W-:Y:S01]  /*0880*/  IMAD.MOV.U32 R0, RZ, RZ, c[0x0][0x2c4] ;  /* 0x0000b100ff007624 */ /* 0x000fe200078e00ff */
[----:B------:R-:W-:Y:S01]  /*0890*/  SHF.R.S32.HI R6, RZ, 0x1f, R25 ;  /* 0x0000001fff067819 */ /* 0x000fe20000011419 */
[----:B------:R-:W2:Y:S01]  /*08a0*/  S2R R15, SR_CTAID.X ;  /* 0x00000000000f7919 */ /* 0x000ea20000002500 */
        /* <DEDUP_REMOVED lines=15> */
[----:B-1----:R-:W-:-:S04]  /*09a0*/  LEA.HI R3, R9, R172, RZ, 0x2 ;  /* 0x000000ac09037211 */ /* 0x002fc800078f10ff */
[----:B------:R-:W-:Y:S02]  /*09b0*/  LOP3.LUT R2, R3, 0xfffffffc, RZ, 0xc0, !PT ;  /* 0xfffffffc03027812 */ /* 0x000fe400078ec0ff */
[----:B------:R-:W-:-:S03]  /*09c0*/  SHF.R.S32.HI R13, RZ, 0x2, R3 ;  /* 0x00000002ff0d7819 */ /* 0x000fc60000011403 */
[----:B------:R-:W-:Y:S02]  /*09d0*/  IMAD.IADD R8, R172, 0x1, -R2 ;  /* 0x00000001ac087824 */ /* 0x000fe400078e0a02 */
[----:B------:R-:W-:-:S04]  /*09e0*/  IMAD.WIDE.U32 R2, R251, c[0x0][0x1b8], RZ ;  /* 0x00006e00fb027a25 */ /* 0x000fc800078e00ff */
[----:B------:R-:W-:Y:S02]  /*09f0*/  IMAD R245, R8, 0x20, R13 ;  /* 0x0000002008f57824 */ /* 0x000fe400078e020d */
[----:B------:R-:W-:Y:S02]  /*0a00*/  IMAD.IADD R3, R3, 0x1, R0 ;  /* 0x0000000103037824 */ /* 0x000fe400078e0200 */
[----:B--2---:R-:W-:Y:S02]  /*0a10*/  IMAD R4, R15, 0x80, R245 ;  /* 0x000000800f047824 */ /* 0x004fe400078e02f5 */
        /* <DEDUP_REMOVED lines=38> */
[----:B------:R1:W2:Y:S01]  /*0c80*/  SHFL.IDX PT, R3, R11, RZ, 0x1c1f ;  /* 0x001c1fff0b037589 */ /* 0x0002a200000e0000 */
[----:B------:R-:W-:-:S02]  /*0c90*/  ISETP.GE.AND P0, PT, R15, UR4, PT ;  /* 0x000000040f007c0c */ /* 0x000fc4000bf06270 */
[----:B------:R-:W-:Y:S01]  /*0ca0*/  LOP3.LUT R4, R0, 0xfffffffc, RZ, 0xc0, !PT ;  /* 0xfffffffc00047812 */ /* 0x000fe200078ec0ff */
[----:B------:R1:W3:Y:S01]  /*0cb0*/  SHFL.IDX PT, R2, R12, RZ, 0x1c1f ;  /* 0x001c1fff0c027589 */ /* 0x0002e200000e0000 */
        /* <DEDUP_REMOVED lines=10> */
[----:B-123--:R-:W-:Y:S01]  /*0d60*/  SHF.R.S32.HI R5, RZ, 0x1f, R18 ;  /* 0x0000001fff057819 */ /* 0x00efe20000011412 */
        /* <DEDUP_REMOVED lines=13> */
.L_x_1819:
[----:B-123--:R-:W-:Y:S05]  /*0e40*/  BSYNC B0 ;  /* 0x0000000000007941 */ /* 0x00efea0003800000 */
.L_x_1818:
[----:B------:R-:W-:Y:S01]  /*0e50*/  IADD3 R0, R15, 0x20, RZ ;  /* 0x000000200f007810 */ /* 0x000fe20007ffe0ff */
[----:B------:R1:W2:Y:S01]  /*0e60*/  SHFL.IDX PT, R3, R11, 0x1, 0x1c1f ;  /* 0x003c1f000b037f89 */ /* 0x0002a200000e0000 */
[----:B------:R-:W-:Y:S02]  /*0e70*/  BSSY B0, `(.L_x_1820) ;  /* 0x0000012000007945 */ /* 0x000fe40003800000 */
[----:B------:R-:W-:Y:S01]  /*0e80*/  ISETP.GE.AND P0, PT, R0, UR4, PT ;  /* 0x0000000400007c0c */ /* 0x000fe2000bf06270 */
[----:B------:R1:W3:-:S12]  /*0e90*/  SHFL.IDX PT, R2, R12, 0x1, 0x1c1f ;  /* 0x003c1f000c027f89 */ /* 0x0002d800000e0000 */
[----:B------:R-:W-:Y:S05]  /*0ea0*/  @P0 BRA `(.L_x_1821) ;  /* 0x000000e000000947 */ /* 0x000fea0003800000 */
[----:B------:R-:W-:Y:S01]  /*0eb0*/  SHF.R.S32.HI R5, RZ, 0x1f, R18 ;  /* 0x0000001fff057819 */ /* 0x000fe20000011412 */
[----:B--23--:R-:W-:Y:S01]  /*0ec0*/  IMAD.WIDE R8, R56, 0x2, R2 ;  /* 0x0000000238087825 */ /* 0x00cfe200078e0202 */
        /* <DEDUP_REMOVED lines=12> */
.L_x_1821:
[----:B------:R-:W-:Y:S05]  /*0f90*/  BSYNC B0 ;  /* 0x0000000000007941 */ /* 0x000fea0003800000 */
.L_x_1820:
[----:B--2---:R-:W-:Y:S01]  /*0fa0*/  IADD3 R0, R15, 0x40, RZ ;  /* 0x000000400f007810 */ /* 0x004fe20007ffe0ff */
[----:B------:R2:W4:Y:S01]  /*0fb0*/  SHFL.IDX PT, R3, R11, 0x2, 0x1c1f ;  /* 0x005c1f000b037f89 */ /* 0x00052200000e0000 */
[----:B------:R-:W-:Y:S02]  /*0fc0*/  BSSY B0, `(.L_x_1822) ;  /* 0x0000012000007945 */ /* 0x000fe40003800000 */
[----:B------:R-:W-:Y:S01]  /*0fd0*/  ISETP.GE.AND P0, PT, R0, UR4, PT ;  /* 0x0000000400007c0c */ /* 0x000fe2000bf06270 */
[----:B---3--:R2:W3:-:S12]  /*0fe0*/  SHFL.IDX PT, R2, R12, 0x2, 0x1c1f ;  /* 0x005c1f000c027f89 */ /* 0x0084d800000e0000 */
        /* <DEDUP_REMOVED lines=15> */
.L_x_1823:
[----:B------:R-:W-:Y:S05]  /*10e0*/  BSYNC B0 ;  /* 0x0000000000007941 */ /* 0x000fea0003800000 */
.L_x_1822:
[----:B---3--:R-:W-:Y:S01]  /*10f0*/  IMAD.MOV.U32 R0, RZ, RZ, c[0x0][0x2b8] ;  /* 0x0000ae00ff007624 */ /* 0x008fe200078e00ff */
[----:B------:R-:W-:Y:S01]  /*1100*/  IADD3 R152, R200, -0x1, RZ ;  /* 0xffffffffc8987810 */ /* 0x000fe20007ffe0ff */
[----:B------:R-:W-:Y:S01]  /*1110*/  SHFL.IDX PT, R2, R12, 0x3, 0x1c1f ;  /* 0x007c1f000c027f89 */ /* 0x000fe200000e0000 */
[----:B-----5:R-:W-:Y:S01]  /*1120*/  SHF.R.S32.HI R5, RZ, 0x1f, R14 ;  /* 0x0000001fff057819 */ /* 0x020fe2000001140e */
[----:B------:R-:W-:Y:S01]  /*1130*/  IMAD.WIDE.U32 R162, R14, c[0x0][0x2b0], RZ ;  /* 0x0000ac000ea27a25 */ /* 0x000fe200078e00ff */
[----:B------:R-:W-:Y:S01]  /*1140*/  ISETP.NE.AND P0, PT, R0, 0x1, PT ;  /* 0x000000010000780c */ /* 0x000fe20003f05270 */
[----:B----4-:R-:W3:Y:S01]  /*1150*/  SHFL.IDX PT, R3, R11, 0x3, 0x1c1f ;  /* 0x007c1f000b037f89 */ /* 0x010ee200000e0000 */
[----:B------:R-:W-:Y:S01]  /*1160*/  IADD3 R7, R15, 0x60, RZ ;  /* 0x000000600f077810 */ /* 0x000fe20007ffe0ff */
[----:B------:R-:W-:Y:S01]  /*1170*/  IMAD R0, R152, 0x40, R245 ;  /* 0x0000004098007824 */ /* 0x000fe200078e02f5 */
[----:B------:R-:W-:Y:S01]  /*1180*/  SHF.R.S32.HI R9, RZ, 0x1f, R55 ;  /* 0x0000001fff097819 */ /* 0x000fe20000011437 */
[----:B------:R-:W-:Y:S01]  /*1190*/  IMAD R5, R5, c[0x0][0x2b0], RZ ;  /* 0x0000ac0005057a24 */ /* 0x000fe200078e02ff */
[----:B------:R-:W-:Y:S01]  /*11a0*/  ISETP.GE.AND P2, PT, R7, UR4, PT ;  /* 0x0000000407007c0c */ /* 0x000fe2000bf46270 */
[C---:B------:R-:W-:Y:S01]  /*11b0*/  IMAD.IADD R10, R0.reuse, 0x1, R252 ;  /* 0x00000001000a7824 */ /* 0x040fe200078e02fc */
[----:B------:R-:W-:Y:S01]  /*11c0*/  ISETP.GE.AND P6, PT, R0, R138, PT ;  /* 0x0000008a0000720c */ /* 0x000fe20003fc6270 */
[----:B------:R-:W-:Y:S01]  /*11d0*/  IMAD R8, R14, c[0x0][0x2b4], R5 ;  /* 0x0000ad000e087a24 */ /* 0x000fe200078e0205 */
[----:B------:R-:W-:Y:S01]  /*11e0*/  LEA.HI R9, R9, R55, RZ, 0x3 ;  /* 0x0000003709097211 */ /* 0x000fe200078f18ff */
[----:B------:R-:W-:Y:S01]  /*11f0*/  IMAD.MOV.U32 R0, RZ, RZ, R10 ;  /* 0x000000ffff007224 */ /* 0x000fe200078e000a */
[----:B------:R-:W-:Y:S01]  /*1200*/  ISETP.GT.OR P6, PT, R245, 0x3f, P6 ;  /* 0x0000003ff500780c */ /* 0x000fe200037c4670 */
[----:B------:R-:W-:Y:S01]  /*1210*/  @P0 IMAD.HI.U32 R6, R10, c[0x0][0x2bc], RZ ;  /* 0x0000af000a060a27 */ /* 0x000fe200078e00ff */
[----:B------:R-:W-:Y:S01]  /*1220*/  LOP3.LUT R186, R9, 0xfffffff8, RZ, 0xc0, !PT ;  /* 0xfffffff809ba7812 */ /* 0x000fe200078ec0ff */
[----:B------:R-:W-:Y:S02]  /*1230*/  STL.64 [R1+0x8], R162 ;  /* 0x000008a201007387 */ /* 0x000fe40000100a00 */
[----:B------:R-:W-:Y:S01]  /*1240*/  IMAD.SHL.U32 R221, R221, 0x2, RZ ;  /* 0x00000002dddd7824 */ /* 0x000fe200078e00ff */
[----:B------:R-:W-:Y:S01]  /*1250*/  @P0 SHF.R.U32.HI R0, RZ, c[0x0][0x2c0], R6 ;  /* 0x0000b000ff000a19 */ /* 0x000fe20000011606 */
[----:B------:R-:W-:Y:S01]  /*1260*/  IMAD.IADD R160, R163, 0x1, R8 ;  /* 0x00000001a3a07824 */ /* 0x000fe200078e0208 */
[----:B------:R-:W-:Y:S01]  /*1270*/  SHF.R.S32.HI R6, RZ, 0x1f, R18 ;  /* 0x0000001fff067819 */ /* 0x000fe20000011412 */
[----:B------:R-:W-:-:S03]  /*1280*/  IMAD.MOV.U32 R222, RZ, RZ, RZ ;  /* 0x000000ffffde7224 */ /* 0x000fc600078e00ff */
[----:B------:R-:W-:Y:S01]  /*1290*/  LEA.HI R5, R6, R18, RZ, 0x3 ;  /* 0x0000001206057211 */ /* 0x000fe200078f18ff */
[----:B---3--:R-:W-:-:S04]  /*12a0*/  @!P2 IMAD.WIDE R6, R56, 0x2, R2 ;  /* 0x000000023806a825 */ /* 0x008fc800078e0202 */
[----:B------:R-:W-:Y:S01]  /*12b0*/  IMAD.WIDE.U32 R158, R251, c[0x0][0x1e8], RZ ;  /* 0x00007a00fb9e7a25 */ /* 0x000fe200078e00ff */
[----:B------:R-:W-:Y:S01]  /*12c0*/  LOP3.LUT R185, R5, 0xfffffff8, RZ, 0xc0, !PT ;  /* 0xfffffff805b97812 */ /* 0x000fe200078ec0ff */
[----:B------:R-:W-:Y:S01]  /*12d0*/  @!PT LDS RZ, [RZ] ;  /* 0x00000000fffff984 */ /* 0x000fe20000000800 */
[----:B------:R3:W-:Y:S01]  /*12e0*/  @!P2 LDGSTS.E.BYPASS.LTC128B.128 [R221+0x7900], [R6.64], !P5 ;  /* 0x0790000006ddafae */ /* 0x0007e2000e901d46 */
[----:B------:R-:W-:-:S03]  /*12f0*/  @!P6 IADD3 R5, P1, R0, R162, RZ ;  /* 0x000000a20005e210 */ /* 0x000fc60007f3e0ff */
[----:B------:R-:W-:-:S04]  /*1300*/  @!P2 IMAD.WIDE R8, R185, 0x2, R2 ;  /* 0x00000002b908a825 */ /* 0x000fc800078e0202 */
[----:B------:R-:W-:Y:S01]  /*1310*/  IMAD R138, R152, -0x40, R138 ;  /* 0xffffffc0988a7824 */ /* 0x000fe200078e028a */
[----:B------:R4:W-:Y:S01]  /*1320*/  @!P2 LDGSTS.E.BYPASS.LTC128B.128 [R221+0x9900], [R8.64], !P4 ;  /* 0x0990000008ddafae */ /* 0x0009e2000e101d46 */
[----:B------:R-:W-:Y:S01]  /*1330*/  @!P2 IMAD.WIDE R2, R186, 0x2, R2 ;  /* 0x00000002ba02a825 */ /* 0x000fe200078e0202 */
[----:B------:R-:W-:-:S03]  /*1340*/  SHF.R.S32.HI R14, RZ, 0x4, R19 ;  /* 0x00000004ff0e7819 */ /* 0x000fc60000011413 */
[----:B------:R-:W-:Y:S01]  /*1350*/  IMAD.WIDE.U32 R26, R251, c[0x0][0x210], RZ ;  /* 0x00008400fb1a7a25 */ /* 0x000fe200078e00ff */
[----:B------:R1:W-:Y:S04]  /*1360*/  @!P2 LDGSTS.E.BYPASS.LTC128B.128 [R221+0xb900], [R2.64], !P3 ;  /* 0x0b90000002ddafae */ /* 0x0003e8000d901d46 */
[----:B------:R-:W0:Y:S01]  /*1370*/  LDGDEPBAR ;  /* 0x00000000000079af */ /* 0x000e220000000000 */
[----:B-12---:R-:W-:Y:S02]  /*1380*/  LOP3.LUT R12, R24, 0xfffffff8, RZ, 0xc0, !PT ;  /* 0xfffffff8180c7812 */ /* 0x006fe400078ec0ff */
[----:B------:R-:W-:Y:S01]  /*1390*/  SHF.R.S32.HI R11, RZ, 0x1f, R16 ;  /* 0x0000001fff0b7819 */ /* 0x000fe20000011410 */
[----:B------:R-:W-:Y:S01]  /*13a0*/  STL [R1+0x1c], R160 ;  /* 0x00001ca001007387 */ /* 0x000fe20000100800 */
[----:B---3--:R-:W-:-:S02]  /*13b0*/  @!P6 LEA.HI.X.SX32 R7, R0, R160, 0x1, P1 ;  /* 0x000000a00007e211 */ /* 0x008fc400008f0eff */
[----:B------:R-:W-:-:S04]  /*13c0*/  @!P6 LEA R6, P1, R5, c[0x0][0x2a0], 0x2 ;  /* 0x0000a8000506ea11 */ /* 0x000fc800078210ff */
[----:B------:R-:W-:Y:S01]  /*13d0*/  @!P6 LEA.HI.X R7, R5, c[0x0][0x2a4], R7, 0x2, P1 ;  /* 0x0000a9000507ea11 */ /* 0x000fe200008f1407 */
[----:B------:R-:W-:Y:S06]  /*13e0*/  BAR.SYNC.DEFER_BLOCKING 0x0 ;  /* 0x0000000000007b1d */ /* 0x000fec0000010000 */
[----:B------:R-:W2:Y:S01]  /*13f0*/  @!P6 LDG.E R222, [R6.64] ;  /* 0x0000000606dee981 */ /* 0x000ea2000c1e1900 */
[----:B------:R-:W-:Y:S01]  /*1400*/  IMAD.MOV R0, RZ, RZ, -R0 ;  /* 0x000000ffff007224 */ /* 0x000fe200078e0a00 */
[----:B----4-:R-:W-:Y:S01]  /*1410*/  SHF.R.S32.HI R9, RZ, 0x1f, R251 ;  /* 0x0000001fff097819 */ /* 0x010fe200000114fb */
[----:B------:R-:W-:Y:S01]  /*1420*/  IMAD.IADD R54, R138, 0x1, -R13 ;  /* 0x000000018a367824 */ /* 0x000fe200078e0a0d */
[----:B------:R-:W-:Y:S01]  /*1430*/  ISETP.GE.AND P3, PT, R56, c[0x0][0x1d4], PT ;  /* 0x0000750038007a0c */ /* 0x000fe20003f66270 */
[----:B------:R-:W-:Y:S01]  /*1440*/  IMAD R223, R0, c[0x0][0x2b8], R10 ;  /* 0x0000ae0000df7a24 */ /* 0x000fe200078e020a */
[----:B------:R-:W-:Y:S01]  /*1450*/  ISETP.GE.AND P2, PT, R18, c[0x0][0x1d4], PT ;  /* 0x0000750012007a0c */ /* 0x000fe20003f46270 */
[----:B------:R-:W-:Y:S01]  /*1460*/  IMAD.IADD R12, R172, 0x1, -R12 ;  /* 0x00000001ac0c7824 */ /* 0x000fe200078e0a0c */
[----:B------:R-:W-:Y:S01]  /*1470*/  ISETP.GE.AND P5, PT, R54, 0x1, PT ;  /* 0x000000013600780c */ /* 0x000fe20003fa6270 */
[----:B------:R-:W-:Y:S01]  /*1480*/  IMAD.WIDE.U32 R2, R223, c[0x0][0x1e0], RZ ;  /* 0x00007800df027a25 */ /* 0x000fe200078e00ff */
[----:B------:R-:W-:Y:S01]  /*1490*/  SHF.R.S32.HI R5, RZ, 0x1f, R223 ;  /* 0x0000001fff057819 */ /* 0x000fe200000114df */
[----:B------:R-:W-:Y:S01]  /*14a0*/  STL.64 [R1], R158 ;  /* 0x0000009e01007387 */ /* 0x000fe20000100a00 */
[----:B------:R-:W-:-:S02]  /*14b0*/  LEA.HI R13, R12, R12, RZ, 0x1 ;  /* 0x0000000c0c0d7211 */ /* 0x000fc400078f08ff */
[----:B------:R-:W-:Y:S01]  /*14c0*/  ISETP.GT.AND P6, PT, R54, 0x20, PT ;  /* 0x000000203600780c */ /* 0x000fe20003fc4270 */
[C---:B------:R-:W-:Y:S01]  /*14d0*/  IMAD R0, R5.reuse, c[0x0][0x1e0], RZ ;  /* 0x0000780005007a24 */ /* 0x040fe200078e02ff */
[----:B------:R-:W-:Y:S01]  /*14e0*/  SHF.R.S32.HI R156, RZ, 0x1f, R56 ;  /* 0x0000001fff9c7819 */ /* 0x000fe20000011438 */
[----:B------:R-:W-:Y:S01]  /*14f0*/  IMAD R5, R5, c[0x0][0x208], RZ ;  /* 0x0000820005057a24 */ /* 0x000fe200078e02ff */
[----:B------:R-:W-:Y:S01]  /*1500*/  SHF.R.S32.HI R155, RZ, 0x1f, R185 ;  /* 0x0000001fff9b7819 */ /* 0x000fe200000114b9 */
[C---:B------:R-:W-:Y:S01]  /*1510*/  IMAD R0, R223.reuse, c[0x0][0x1e4], R0 ;  /* 0x00007900df007a24 */ /* 0x040fe200078e0200 */
[----:B------:R-:W-:Y:S01]  /*1520*/  SHF.R.S32.HI R154, RZ, 0x1f, R186 ;  /* 0x0000001fff9a7819 */ /* 0x000fe200000114ba */
[----:B------:R-:W-:Y:S02]  /*1530*/  IMAD R5, R223, c[0x0][0x20c], R5 ;  /* 0x00008300df057a24 */ /* 0x000fe400078e0205 */
[----:B------:R-:W-:Y:S02]  /*1540*/  IMAD.IADD R3, R3, 0x1, R0 ;  /* 0x0000000103037824 */ /* 0x000fe400078e0200 */
[----:B------:R-:W-:-:S04]  /*1550*/  IMAD R0, R9, c[0x0][0x1e8], RZ ;  /* 0x00007a0009007a24 */ /* 0x000fc800078e02ff */
[----:B------:R-:W-:-:S04]  /*1560*/  IMAD R0, R251, c[0x0][0x1ec], R0 ;  /* 0x00007b00fb007a24 */ /* 0x000fc800078e0200 */
[----:B------:R-:W-:-:S05]  /*1570*/  IMAD.IADD R157, R159, 0x1, R0 ;  /* 0x000000019f9d7824 */ /* 0x000fca00078e0200 */
[----:B------:R-:W-:Y:S04]  /*1580*/  STL [R1+0x18], R157 ;  /* 0x0000189d01007387 */ /* 0x000fe80000100800 */
[----:B------:R-:W-:Y:S01]  /*1590*/  STL.64 [R1+0x10], R26 ;  /* 0x0000101a01007387 */ /* 0x000fe20000100a00 */
[----:B--2---:R-:W-:Y:S01]  /*15a0*/  SHF.R.S32.HI R10, RZ, 0x1f, R222 ;  /* 0x0000001fff0a7819 */ /* 0x004fe200000114de */
[----:B------:R-:W-:-:S04]  /*15b0*/  IMAD.WIDE.U32 R6, R222, c[0x0][0x1f0], R2 ;  /* 0x00007c00de067a25 */ /* 0x000fc800078e0002 */
[----:B------:R-:W-:Y:S01]  /*15c0*/  IMAD R8, R10, c[0x0][0x1f0], RZ ;  /* 0x00007c000a087a24 */ /* 0x000fe200078e02ff */
[----:B------:R-:W-:Y:S01]  /*15d0*/  IADD3 R0, P1, R158, R6, RZ ;  /* 0x000000069e007210 */ /* 0x000fe20007f3e0ff */
[----:B------:R-:W-:-:S04]  /*15e0*/  IMAD.WIDE.U32 R2, R223, c[0x0][0x208], RZ ;  /* 0x00008200df027a25 */ /* 0x000fc800078e00ff */
[C---:B------:R-:W-:Y:S02]  /*15f0*/  IMAD R8, R222.reuse, c[0x0][0x1f4], R8 ;  /* 0x00007d00de087a24 */ /* 0x040fe400078e0208 */
[----:B------:R-:W-:Y:S01]  /*1600*/  IMAD.IADD R3, R3, 0x1, R5 ;  /* 0x0000000103037824 */ /* 0x000fe200078e0205 */
[----:B------:R-:W-:Y:S02]  /*1610*/  LOP3.LUT R5, R17, 0x7fffffe, RZ, 0xc0, !PT ;  /* 0x07fffffe11057812 */ /* 0x000fe400078ec0ff */
[----:B------:R-:W-:Y:S01]  /*1620*/  IADD3.X R6, R157, R7, R8, P1, !PT ;  /* 0x000000079d067210 */ /* 0x000fe20000ffe408 */
[----:B------:R-:W-:Y:S01]  /*1630*/  IMAD.WIDE.U32 R2, R222, c[0x0][0x218], R2 ;  /* 0x00008600de027a25 */ /* 0x000fe200078e0002 */
[----:B------:R-:W-:Y:S02]  /*1640*/  LEA R15, P1, R0, c[0x0][0x1c8], 0x1 ;  /* 0x00007200000f7a11 */ /* 0x000fe400078208ff */
[----:B------:R-:W-:Y:S01]  /*1650*/  LEA.HI R8, R19, R14, RZ, 0x1 ;  /* 0x0000000e13087211 */ /* 0x000fe200078f08ff */
[----:B------:R-:W-:Y:S01]  /*1660*/  IMAD.IADD R137, R16, 0x1, -R5 ;  /* 0x0000000110897824 */ /* 0x000fe200078e0a05 */
[----:B------:R-:W-:Y:S01]  /*1670*/  LEA.HI.X R20, R0, c[0x0][0x1cc], R6, 0x1, P1 ;  /* 0x0000730000147a11 */ /* 0x000fe200008f0c06 */
[----:B------:R-:W-:Y:S01]  /*1680*/  IMAD R0, R9, c[0x0][0x210], RZ ;  /* 0x0000840009007a24 */ /* 0x000fe200078e02ff */
[----:B------:R-:W-:Y:S01]  /*1690*/  SHFL.IDX PT, R6, R15, RZ, 0x1c1f ;  /* 0x001c1fff0f067589 */ /* 0x000fe200000e0000 */
[----:B------:R-:W-:-:S02]  /*16a0*/  LOP3.LUT R8, R8, 0xfffffffe, RZ, 0xc0, !PT ;  /* 0xfffffffe08087812 */ /* 0x000fc400078ec0ff */
[----:B------:R-:W-:Y:S01]  /*16b0*/  IMAD R5, R251, c[0x0][0x214], R0 ;  /* 0x00008500fb057a24 */ /* 0x000fe200078e0200 */
[----:B------:R-:W1:Y:S01]  /*16c0*/  SHFL.IDX PT, R7, R20, RZ, 0x1c1f ;  /* 0x001c1fff14077589 */ /* 0x000e6200000e0000 */
[----:B------:R-:W-:Y:S01]  /*16d0*/  IMAD R0, R10, c[0x0][0x218], RZ ;  /* 0x000086000a007a24 */ /* 0x000fe200078e02ff */
[----:B------:R-:W-:Y:S01]  /*16e0*/  LEA.HI R19, R11, R16, RZ, 0x3 ;  /* 0x000000100b137211 */ /* 0x000fe200078f18ff */
[----:B------:R-:W-:Y:S01]  /*16f0*/  IMAD.IADD R25, R27, 0x1, R5 ;  /* 0x000000011b197824 */ /* 0x000fe200078e0205 */
[----:B------:R-:W-:Y:S01]  /*1700*/  IADD3 R5, P1, R26, R2, RZ ;  /* 0x000000021a057210 */ /* 0x000fe20007f3e0ff */
[----:B------:R-:W-:Y:S01]  /*1710*/  IMAD R0, R222, c[0x0][0x21c], R0 ;  /* 0x00008700de007a24 */ /* 0x000fe200078e0200 */
[----:B------:R-:W-:Y:S01]  /*1720*/  LOP3.LUT R11, R13, 0x7fffffe, RZ, 0xc0, !PT ;  /* 0x07fffffe0d0b7812 */ /* 0x000fe200078ec0ff */
[----:B------:R-:W-:Y:S01]  /*1730*/  IMAD.IADD R14, R14, 0x1, -R8 ;  /* 0x000000010e0e7824 */ /* 0x000fe200078e0a08 */
[----:B------:R-:W-:Y:S02]  /*1740*/  STL [R1+0x20], R25 ;  /* 0x0000201901007387 */ /* 0x000fe40000100800 */
[----:B------:R-:W-:Y:S01]  /*1750*/  IADD3.X R10, R25, R3, R0, P1, !PT ;  /* 0x00000003190a7210 */ /* 0x000fe20000ffe400 */
[----:B------:R-:W-:Y:S01]  /*1760*/  IMAD.IADD R17, R12, 0x1, -R11 ;  /* 0x000000010c117824 */ /* 0x000fe200078e0a0b */
[----:B------:R-:W-:-:S03]  /*1770*/  LEA R0, P1, R5, c[0x0][0x1f8], 0x1 ;  /* 0x00007e0005007a11 */ /* 0x000fc600078208ff */
[----:B------:R-:W-:Y:S01]  /*1780*/  IMAD R17, R14, 0x8, R17 ;  /* 0x000000080e117824 */ /* 0x000fe200078e0211 */
[----:B------:R-:W-:Y:S01]  /*1790*/  LEA.HI.X R11, R5, c[0x0][0x1fc], R10, 0x1, P1 ;  /* 0x00007f00050b7a11 */ /* 0x000fe200008f0c0a */
[----:B------:R-:W2:Y:S01]  /*17a0*/  SHFL.IDX PT, R16, R0, RZ, 0x1c1f ;  /* 0x001c1fff00107589 */ /* 0x000ea200000e0000 */
[----:B------:R-:W-:Y:S01]  /*17b0*/  IMAD.SHL.U32 R5, R21, 0x40, RZ ;  /* 0x0000004015057824 */ /* 0x000fe200078e00ff */
[----:B------:R-:W-:Y:S02]  /*17c0*/  ISETP.GE.AND P1, PT, R55, c[0x0][0x1d4], PT ;  /* 0x0000750037007a0c */ /* 0x000fe40003f26270 */
[----:B------:R3:W-:Y:S02]  /*17d0*/  SHFL.IDX PT, R10, R0, 0x1, 0x1c1f ;  /* 0x003c1f00000a7f89 */ /* 0x0007e400000e0000 */
[----:B------:R-:W-:Y:S01]  /*17e0*/  LOP3.LUT R5, R5, 0xc0, RZ, 0xc0, !PT ;  /* 0x000000c005057812 */ /* 0x000fe200078ec0ff */
[--C-:B-1----:R-:W-:Y:S01]  /*17f0*/  @P5 IMAD.WIDE R8, R56, 0x2, R6.reuse ;  /* 0x0000000238085825 */ /* 0x102fe200078e0206 */
[----:B------:R-:W-:Y:S03]  /*1800*/  SHFL.IDX PT, R12, R11, RZ, 0x1c1f ;  /* 0x001c1fff0b0c7589 */ /* 0x000fe600000e0000 */
[--C-:B------:R-:W-:Y:S01]  /*1810*/  @P5 IMAD.WIDE R2, R185, 0x2, R6.reuse ;  /* 0x00000002b9025825 */ /* 0x100fe200078e0206 */
[----:B------:R1:W-:Y:S03]  /*1820*/  @P5 LDGSTS.E.BYPASS.LTC128B.128 [R221+0x3100], [R8.64], !P3 ;  /* 0x0310000008dd5fae */ /* 0x0003e6000d901d46 */
[----:B------:R-:W-:Y:S01]  /*1830*/  @P5 IMAD.WIDE R6, R186, 0x2, R6 ;  /* 0x00000002ba065825 */ /* 0x000fe200078e0206 */
[----:B------:R4:W-:Y:S04]  /*1840*/  @P5 LDGSTS.E.BYPASS.LTC128B.128 [R221+0x4100], [R2.64], !P2 ;  /* 0x0410000002dd5fae */ /* 0x0009e8000d101d46 */
[----:B------:R2:W-:Y:S04]  /*1850*/  @P5 LDGSTS.E.BYPASS.LTC128B.128 [R221+0x5100], [R6.64], !P1 ;  /* 0x0510000006dd5fae */ /* 0x0005e8000c901d46 */
[----:B------:R-:W-:Y:S01]  /*1860*/  SHFL.IDX PT, R11, R11, 0x1, 0x1c1f ;  /* 0x003c1f000b0b7f89 */ /* 0x000fe200000e0000 */
[----:B---3--:R-:W-:-:S04]  /*1870*/  SHF.R.S32.HI R0, RZ, 0x1, R13 ;  /* 0x00000001ff007819 */ /* 0x008fc8000001140d */
[C---:B------:R-:W-:Y:S01]  /*1880*/  LOP3.LUT P4, RZ, R0.reuse, 0x2, RZ, 0xc0, !PT ;  /* 0x0000000200ff7812 */ /* 0x040fe2000788c0ff */
[----:B------:R-:W-:-:S05]  /*1890*/  IMAD.SHL.U32 R0, R0, 0x40, RZ ;  /* 0x0000004000007824 */ /* 0x000fca00078e00ff */
[----:B------:R-:W-:Y:S01]  /*18a0*/  LOP3.LUT R0, R0, 0xc0, RZ, 0xc0, !PT ;  /* 0x000000c000007812 */ /* 0x000fe200078ec0ff */
[----:B-1----:R-:W-:Y:S02]  /*18b0*/  IMAD.SHL.U32 R8, R14, 0x8, RZ ;  /* 0x000000080e087824 */ /* 0x002fe400078e00ff */
[----:B------:R-:W-:Y:S01]  /*18c0*/  IMAD.SHL.U32 R9, R22, 0x8, RZ ;  /* 0x0000000816097824 */ /* 0x000fe200078e00ff */
[----:B----4-:R1:W-:Y:S02]  /*18d0*/  SHFL.IDX PT, R2, R15, 0x1, 0x1c1f ;  /* 0x003c1f000f027f89 */ /* 0x0103e400000e0000 */
[----:B------:R-:W-:Y:S02]  /*18e0*/  LOP3.LUT R8, R5, 0x8, R8, 0xf8, !PT ;  /* 0x0000000805087812 */ /* 0x000fe400078ef808 */
[----:B------:R-:W-:Y:S01]  /*18f0*/  SHF.R.U32.HI R5, RZ, 0x3, R5 ;  /* 0x00000003ff057819 */ /* 0x000fe20000011605 */
[----:B------:R-:W3:Y:S03]  /*1900*/  SHFL.IDX PT, R3, R20, 0x1, 0x1c1f ;  /* 0x003c1f0014037f89 */ /* 0x000ee600000e0000 */
[----:B------:R-:W-:-:S02]  /*1910*/  LOP3.LUT R136, R8, R5, RZ, 0x3c, !PT ;  /* 0x0000000508887212 */ /* 0x000fc400078e3cff */
[----:B------:R-:W-:Y:S02]  /*1920*/  LOP3.LUT R5, R0, 0x8, R9, 0xf8, !PT ;  /* 0x0000000800057812 */ /* 0x000fe400078ef809 */
[----:B------:R-:W-:-:S04]  /*1930*/  SHF.R.U32.HI R0, RZ, 0x3, R0 ;  /* 0x00000003ff007819 */ /* 0x000fc80000011600 */
[----:B------:R-:W-:Y:S01]  /*1940*/  LOP3.LUT R5, R5, R0, RZ, 0x3c, !PT ;  /* 0x0000000005057212 */ /* 0x000fe200078e3cff */
[----:B------:R-:W-:-:S05]  /*1950*/  IMAD.SHL.U32 R0, R19, 0x20, RZ ;  /* 0x0000002013007824 */ /* 0x000fca00078e00ff */
[----:B------:R-:W-:Y:S01]  /*1960*/  LOP3.LUT R57, R0, 0xffffff00, RZ, 0xc0, !PT ;  /* 0xffffff0000397812 */ /* 0x000fe200078ec0ff */
[----:B-1----:R-:W-:-:S04]  /*1970*/  IMAD.WIDE R14, R56, 0x2, RZ ;  /* 0x00000002380e7825 */ /* 0x002fc800078e02ff */
[----:B------:R-:W-:Y:S01]  /*1980*/  IMAD R0, R23, 0x200, R57 ;  /* 0x0000020017007824 */ /* 0x000fe200078e0239 */
[----:B--2---:R-:W-:Y:S01]  /*1990*/  IADD3 R60, P5, R16, R14, RZ ;  /* 0x0000000e103c7210 */ /* 0x004fe20007fbe0ff */
[----:B---3--:R-:W-:-:S04]  /*19a0*/  @P6 IMAD.WIDE R6, R56, 0x2, R2 ;  /* 0x0000000238066825 */ /* 0x008fc800078e0202 */
[--C-:B------:R-:W-:Y:S01]  /*19b0*/  @P6 IMAD.WIDE R8, R185, 0x2, R2.reuse ;  /* 0x00000002b9086825 */ /* 0x100fe200078e0202 */
[----:B------:R1:W-:Y:S03]  /*19c0*/  @P6 LDGSTS.E.BYPASS.LTC128B.128 [R221+0x3900], [R6.64], !P3 ;  /* 0x0390000006dd6fae */ /* 0x0003e6000d901d46 */
[----:B------:R-:W-:Y:S01]  /*19d0*/  @P6 IMAD.WIDE R2, R186, 0x2, R2 ;  /* 0x00000002ba026825 */ /* 0x000fe200078e0202 */
[----:B------:R2:W-:Y:S03]  /*19e0*/  @P6 LDGSTS.E.BYPASS.LTC128B.128 [R221+0x4900], [R8.64], !P2 ;  /* 0x0490000008dd6fae */ /* 0x0005e6000d101d46 */
[----:B------:R-:W-:Y:S01]  /*19f0*/  IMAD.X R61, R12, 0x1, R15, P5 ;  /* 0x000000010c3d7824 */ /* 0x000fe200028e060f */
[----:B------:R3:W-:Y:S01]  /*1a00*/  @P6 LDGSTS.E.BYPASS.LTC128B.128 [R221+0x5900], [R2.64], !P1 ;  /* 0x0590000002dd6fae */ /* 0x0007e2000c901d46 */
[----:B------:R-:W-:Y:S01]  /*1a10*/  IADD3 R58, P5, R14, R10, RZ ;  /* 0x0000000a0e3a7210 */ /* 0x000fe20007fbe0ff */
[----:B------:R-:W-:-:S02]  /*1a20*/  IMAD R0, R137, 0x20, R0 ;  /* 0x0000002089007824 */ /* 0x000fc400078e0200 */
[----:B------:R-:W0:Y:S02]  /*1a30*/  LDGDEPBAR ;  /* 0x00000000000079af */ /* 0x000e240000000000 */
[----:B------:R-:W-:Y:S02]  /*1a40*/  IMAD.X R59, R15, 0x1, R11, P5 ;  /* 0x000000010f3b7824 */ /* 0x000fe400028e060b */
[----:B------:R-:W-:-:S04]  /*1a50*/  IMAD.IADD R0, R136, 0x1, R0 ;  /* 0x0000000188007824 */ /* 0x000fc800078e0200 */
[----:B------:R-:W-:-:S04]  /*1a60*/  IMAD.SHL.U32 R219, R0, 0x2, RZ ;  /* 0x0000000200db7824 */ /* 0x000fc800078e00ff */
[----:B------:R-:W-:Y:S02]  /*1a70*/  IMAD R220, R4, 0x2, R219 ;  /* 0x0000000204dc7824 */ /* 0x000fe400078e02db */
[----:B-1----:R-:W-:-:S04]  /*1a80*/  IMAD.WIDE R6, R185, 0x2, RZ ;  /* 0x00000002b9067825 */ /* 0x002fc800078e02ff */
[----:B--2---:R-:W-:Y:S01]  /*1a90*/  IMAD.WIDE R8, R186, 0x2, RZ ;  /* 0x00000002ba087825 */ /* 0x004fe200078e02ff */
[----:B------:R-:W-:Y:S02]  /*1aa0*/  IADD3 R52, P6, R16, R6, RZ ;  /* 0x0000000610347210 */ /* 0x000fe40007fde0ff */
[----:B------:R-:W-:Y:S01]  /*1ab0*/  IADD3 R50, P5, R6, R10, RZ ;  /* 0x0000000a06327210 */ /* 0x000fe20007fbe0ff */
[----:B---3--:R-:W-:Y:S01]  /*1ac0*/  IMAD.U32 R3, R17, 0x20, R5 ;  /* 0x0000002011037824 */ /* 0x008fe200078e0005 */
[----:B------:R-:W-:-:S04]  /*1ad0*/  DEPBAR.LE SB0, 0x1 ;  /* 0x000080400000791a */ /* 0x000fc80000000000 */
[----:B------:R-:W-:-:S04]  /*1ae0*/  DEPBAR.LE SB0, 0x0 ;  /* 0x000080000000791a */ /* 0x000fc80000000000 */
[----:B------:R-:W-:Y:S01]  /*1af0*/  BAR.SYNC.DEFER_BLOCKING 0x0 ;  /* 0x0000000000007b1d */ /* 0x000fe20000010000 */
[----:B------:R-:W-:Y:S01]  /*1b00*/  IMAD.X R53, R12, 0x1, R7, P6 ;  /* 0x000000010c357824 */ /* 0x000fe200030e0607 */
[----:B------:R-:W-:Y:S01]  /*1b10*/  IADD3 R48, P6, R16, R8, RZ ;  /* 0x0000000810307210 */ /* 0x000fe20007fde0ff */
[----:B------:R-:W-:Y:S01]  /*1b20*/  IMAD.X R51, R7, 0x1, R11, P5 ;  /* 0x0000000107337824 */ /* 0x000fe200028e060b */
[----:B------:R-:W-:Y:S01]  /*1b30*/  IADD3 R6, P5, R8, R10, RZ ;  /* 0x0000000a08067210 */ /* 0x000fe20007fbe0ff */
[----:B------:R-:W-:Y:S02]  /*1b40*/  IMAD.SHL.U32 R139, R3, 0x2, RZ ;  /* 0x00000002038b7824 */ /* 0x000fe400078e00ff */
[----:B------:R-:W-:Y:S01]  /*1b50*/  IMAD.X R49, R12, 0x1, R9, P6 ;  /* 0x000000010c317824 */ /* 0x000fe200030e0609 */
[----:B------:R-:W-:Y:S01]  /*1b60*/  ISETP.GE.AND P6, PT, R18, c[0x0][0x1d4], PT ;  /* 0x0000750012007a0c */ /* 0x000fe20003fc6270 */
[----:B------:R-:W-:Y:S02]  /*1b70*/  IMAD.MOV.U32 R2, RZ, RZ, 0x10 ;  /* 0x00000010ff027424 */ /* 0x000fe400078e00ff */
[----:B------:R-:W-:Y:S01]  /*1b80*/  IMAD.X R7, R9, 0x1, R11, P5 ;  /* 0x0000000109077824 */ /* 0x000fe200028e060b */
[----:B------:R-:W-:-:S02]  /*1b90*/  ISETP.GE.AND P5, PT, R56, c[0x0][0x1d4], PT ;  /* 0x0000750038007a0c */ /* 0x000fc40003fa6270 */
[----:B------:R-:W-:Y:S02]  /*1ba0*/  SEL R2, R2, 0xfffffff0, !P4 ;  /* 0xfffffff002027807 */ /* 0x000fe40006000000 */
[----:B------:R-:W-:Y:S02]  /*1bb0*/  ISETP.LT.OR P4, PT, R54, 0x1, P5 ;  /* 0x000000013600780c */ /* 0x000fe40002f81670 */
[----:B------:R-:W-:Y:S01]  /*1bc0*/  ISETP.GE.AND P5, PT, R55, c[0x0][0x1d4], PT ;  /* 0x0000750037007a0c */ /* 0x000fe20003fa6270 */
[----:B------:R-:W-:Y:S01]  /*1bd0*/  IMAD R0, R2, 0x2, R139 ;  /* 0x0000000202007824 */ /* 0x000fe200078e028b */
[----:B------:R-:W-:Y:S04]  /*1be0*/  LDSM.16.M88.4 R16, [R219+0x7100] ;  /* 0x00710000db10783b */ /* 0x000fe80000000200 */
[----:B------:R-:W1:Y:S04]  /*1bf0*/  LDSM.16.M88.4 R36, [R139+0x3100] ;  /* 0x003100008b24783b */ /* 0x000e680000000200 */
[----:B------:R-:W2:Y:S04]  /*1c00*/  LDSM.16.M88.4 R20, [R219+0x6100] ;  /* 0x00610000db14783b */ /* 0x000ea80000000200 */
[----:B------:R-:W3:Y:S04]  /*1c10*/  LDSM.16.M88.4 R32, [R139+0x3500] ;  /* 0x003500008b20783b */ /* 0x000ee80000000200 */
[----:B------:R-:W4:Y:S04]  /*1c20*/  LDSM.16.M88.4 R28, [R139+0x3900] ;  /* 0x003900008b1c783b */ /* 0x000f280000000200 */
[----:B------:R-:W2:Y:S04]  /*1c30*/  LDSM.16.M88.4 R24, [R139+0x3d00] ;  /* 0x003d00008b18783b */ /* 0x000ea80000000200 */
[----:B------:R-:W-:Y:S04]  /*1c40*/  LDSM.16.M88.4 R44, [R0+0x3100] ;  /* 0x00310000002c783b */ /* 0x000fe80000000200 */
[----:B------:R-:W-:Y:S04]  /*1c50*/  LDSM.16.M88.4 R40, [R0+0x3500] ;  /* 0x003500000028783b */ /* 0x000fe80000000200 */
[----:B------:R-:W-:Y:S04]  /*1c60*/  LDSM.16.M88.4 R64, [R0+0x3900] ;  /* 0x003900000040783b */ /* 0x000fe80000000200 */
[----:B------:R3:W-:Y:S04]  /*1c70*/  LDSM.16.M88.4 R68, [R0+0x3d00] ;  /* 0x003d00000044783b */ /* 0x0007e80000000200 */
[----:B------:R-:W-:Y:S04]  /*1c80*/  LDSM.16.M88.4 R12, [R220+0x6100] ;  /* 0x00610000dc0c783b */ /* 0x000fe80000000200 */
[----:B------:R-:W4:Y:S01]  /*1c90*/  LDSM.16.M88.4 R8, [R220+0x7100] ;  /* 0x00710000dc08783b */ /* 0x000f220000000200 */
[----:B-1----:R-:W-:Y:S03]  /*1ca0*/  HMMA.16816.F32.BF16 R80, R16, R36, RZ ;  /* 0x000000241050723c */ /* 0x002fe600000418ff */
[----:B------:R-:W-:Y:S01]  /*1cb0*/  @!PT LDS RZ, [RZ] ;  /* 0x00000000fffff984 */ /* 0x000fe20000000800 */
[----:B------:R-:W-:Y:S01]  /*1cc0*/  @!PT LDS RZ, [RZ] ;  /* 0x00000000fffff984 */ /* 0x000fe20000000800 */
[----:B------:R-:W-:Y:S01]  /*1cd0*/  @!PT LDS RZ, [RZ] ;  /* 0x00000000fffff984 */ /* 0x000fe20000000800 */
[----:B------:R1:W-:Y:S01]  /*1ce0*/  LDGSTS.E.BYPASS.LTC128B.128 [R221+0x100], [R60.64], !P4 ;  /* 0x001000003cdd7fae */ /* 0x0003e2000e101d46 */
[----:B------:R-:W-:-:S02]  /*1cf0*/  ISETP.LT.OR P4, PT, R54, 0x1, P6 ;  /* 0x000000013600780c */ /* 0x000fc40003781670 */
[----:B------:R-:W-:Y:S02]  /*1d00*/  ISETP.LT.OR P6, PT, R54, 0x21, P6 ;  /* 0x000000213600780c */ /* 0x000fe400037c1670 */
[----:B------:R-:W-:Y:S01]  /*1d10*/  HMMA.16816.F32.BF16 R104, R16, R38, RZ ;  /* 0x000000261068723c */ /* 0x000fe200000418ff */
[----:B---3--:R-:W-:-:S07]  /*1d20*/  IADD3 R0, R139, 0x3100, RZ ;  /* 0x000031008b007810 */ /* 0x008fce0007ffe0ff */
[----:B--2---:R-:W-:Y:S01]  /*1d30*/  HMMA.16816.F32.BF16 R92, R20, R36, RZ ;  /* 0x00000024145c723c */ /* 0x004fe200000418ff */
[----:B------:R2:W-:Y:S01]  /*1d40*/  LDGSTS.E.BYPASS.LTC128B.128 [R221+0x1100], [R52.64], !P4 ;  /* 0x0110000034dd7fae */ /* 0x0005e2000e101d46 */
[----:B------:R-:W-:Y:S01]  /*1d50*/  ISETP.LT.OR P4, PT, R54, 0x1, P5 ;  /* 0x000000013600780c */ /* 0x000fe20002f81670 */
[----:B------:R-:W-:Y:S01]  /*1d60*/  IMAD R218, R2, 0x2, R0 ;  /* 0x0000000202da7824 */ /* 0x000fe200078e0200 */
[----:B------:R-:W-:Y:S01]  /*1d70*/  ISETP.LT.OR P5, PT, R54, 0x21, P5 ;  /* 0x000000213600780c */ /* 0x000fe20002fa1670 */
[----:B------:R-:W-:-:S03]  /*1d80*/  IMAD R0, R137, 0x20, R57 ;  /* 0x0000002089007824 */ /* 0x000fc600078e0239 */
[----:B------:R-:W-:Y:S01]  /*1d90*/  HMMA.16816.F32.BF16 R88, R20, R38, RZ ;  /* 0x000000261458723c */ /* 0x000fe200000418ff */
[----:B------:R-:W-:-:S06]  /*1da0*/  IMAD.IADD R0, R136, 0x1, R0 ;  /* 0x0000000188007824 */ /* 0x000fcc00078e0200 */
[----:B------:R3:W-:Y:S01]  /*1db0*/  LDGSTS.E.BYPASS.LTC128B.128 [R221+0x2100], [R48.64], !P4 ;  /* 0x0210000030dd7fae */ /* 0x0007e2000e101d46 */
[----:B------:R-:W-:Y:S01]  /*1dc0*/  HMMA.16816.F32.BF16 R76, R16, R32, RZ ;  /* 0x00000020104c723c */ /* 0x000fe200000418ff */
[----:B------:R-:W-:-:S04]  /*1dd0*/  ISETP.GE.AND P4, PT, R56, c[0x0][0x1d4], PT ;  /* 0x0000750038007a0c */ /* 0x000fc80003f86270 */
[----:B------:R-:W-:-:S03]  /*1de0*/  ISETP.LT.OR P4, PT, R54, 0x21, P4 ;  /* 0x000000213600780c */ /* 0x000fc60002781670 */
[----:B------:R-:W-:Y:S08]  /*1df0*/  HMMA.16816.F32.BF16 R112, R16, R34, RZ ;  /* 0x000000221070723c */ /* 0x000ff000000418ff */
[----:B------:R-:W-:Y:S02]  /*1e00*/  HMMA.16816.F32.BF16 R36, R20, R32, RZ ;  /* 0x000000201424723c */ /* 0x000fe400000418ff */
[----:B------:R3:W-:Y:S01]  /*1e10*/  LDGSTS.E.BYPASS.LTC128B.128 [R221+0x900], [R58.64], !P4 ;  /* 0x009000003add7fae */ /* 0x0007e2000e101d46 */
[----:B------:R-:W-:-:S03]  /*1e20*/  ISETP.GT.AND P4, PT, R152, R250, PT ;  /* 0x000000fa9800720c */ /* 0x000fc60003f84270 */
[----:B------:R3:W-:Y:S01]  /*1e30*/  LDGSTS.E.BYPASS.LTC128B.128 [R221+0x1900], [R50.64], !P6 ;  /* 0x0190000032dd7fae */ /* 0x0007e2000f101d46 */
[----:B------:R-:W-:Y:S01]  /*1e40*/  ISETP.GT.AND P6, PT, R245, 0x3f, PT ;  /* 0x0000003ff500780c */ /* 0x000fe20003fc4270 */
[----:B------:R-:W-:Y:S02]  /*1e50*/  HMMA.16816.F32.BF16 R84, R20, R34, RZ ;  /* 0x000000221454723c */ /* 0x000fe400000418ff */
[----:B------:R3:W-:Y:S04]  /*1e60*/  LDGSTS.E.BYPASS.LTC128B.128 [R221+0x2900], [R6.64], !P5 ;  /* 0x0290000006dd7fae */ /* 0x0007e8000e901d46 */
[----:B--2---:R-:W-:Y:S02]  /*1e70*/  LDSM.16.M88.4 R52, [R139+0x4500] ;  /* 0x004500008b34783b */ /* 0x004fe40000000200 */
[C---:B----4-:R-:W-:Y:S02]  /*1e80*/  HMMA.16816.F32.BF16 R72, R16.reuse, R28, RZ ;  /* 0x0000001c1048723c */ /* 0x050fe400000418ff */
[----:B------:R-:W0:Y:S06]  /*1e90*/  LDGDEPBAR ;  /* 0x00000000000079af */ /* 0x000e2c0000000000 */
[C---:B-1----:R-:W-:Y:S08]  /*1ea0*/  HMMA.16816.F32.BF16 R60, R16.reuse, R24, RZ ;  /* 0x00000018103c723c */ /* 0x042ff000000418ff */
[C---:B------:R-:W-:Y:S01]  /*1eb0*/  HMMA.16816.F32.BF16 R108, R16.reuse, R30, RZ ;  /* 0x0000001e106c723c */ /* 0x040fe200000418ff */
[----:B---3--:R-:W-:Y:S07]  /*1ec0*/  LDSM.16.M88.4 R48, [R218+0x1800] ;  /* 0x00180000da30783b */ /* 0x008fee0000000200 */
[----:B------:R-:W-:Y:S01]  /*1ed0*/  HMMA.16816.F32.BF16 R96, R16, R26, RZ ;  /* 0x0000001a1060723c */ /* 0x000fe200000418ff */
[----:B------:R-:W-:Y:S07]  /*1ee0*/  LDSM.16.M88.4 R16, [R219+0x9100] ;  /* 0x00910000db10783b */ /* 0x000fee0000000200 */
[C---:B------:R-:W-:Y:S08]  /*1ef0*/  HMMA.16816.F32.BF16 R32, R20.reuse, R28, RZ ;  /* 0x0000001c1420723c */ /* 0x040ff000000418ff */
[C---:B------:R-:W-:Y:S08]  /*1f00*/  HMMA.16816.F32.BF16 R100, R20.reuse, R30, RZ ;  /* 0x0000001e1464723c */ /* 0x040ff000000418ff */
[C---:B------:R-:W-:Y:S08]  /*1f10*/  HMMA.16816.F32.BF16 R28, R20.reuse, R24, RZ ;  /* 0x00000018141c723c */ /* 0x040ff000000418ff */
[----:B------:R-:W-:Y:S01]  /*1f20*/  HMMA.16816.F32.BF16 R24, R20, R26, RZ ;  /* 0x0000001a1418723c */ /* 0x000fe200000418ff */
[----:B------:R-:W-:Y:S07]  /*1f30*/  LDSM.16.M88.4 R20, [R139+0x4d00] ;  /* 0x004d00008b14783b */ /* 0x000fee0000000200 */
[C---:B------:R-:W-:Y:S01]  /*1f40*/  HMMA.16816.F32.BF16 R144, R8.reuse, R68, R60 ;  /* 0x000000440890723c */ /* 0x040fe2000004183c */
[----:B------:R-:W1:Y:S07]  /*1f50*/  LDSM.16.M88.4 R60, [R139+0x4100] ;  /* 0x004100008b3c783b */ /* 0x000e6e0000000200 */
[C---:B------:R-:W-:Y:S08]  /*1f60*/  HMMA.16816.F32.BF16 R120, R8.reuse, R70, R96 ;  /* 0x000000460878723c */ /* 0x040ff00000041860 */
[C---:B------:R-:W-:Y:S08]  /*1f70*/  HMMA.16816.F32.BF16 R80, R8.reuse, R44, R80 ;  /* 0x0000002c0850723c */ /* 0x040ff00000041850 */
[C---:B------:R-:W-:Y:S08]  /*1f80*/  HMMA.16816.F32.BF16 R116, R8.reuse, R40, R76 ;  /* 0x000000280874723c */ /* 0x040ff0000004184c */
[C---:B------:R-:W-:Y:S08]  /*1f90*/  HMMA.16816.F32.BF16 R148, R8.reuse, R64, R72 ;  /* 0x000000400894723c */ /* 0x040ff00000041848 */
[C---:B------:R-:W-:Y:S08]  /*1fa0*/  HMMA.16816.F32.BF16 R104, R8.reuse, R46, R104 ;  /* 0x0000002e0868723c */ /* 0x040ff00000041868 */
[----:B------:R-:W-:Y:S08]  /*1fb0*/  HMMA.16816.F32.BF16 R112, R8, R42, R112 ;  /* 0x0000002a0870723c */ /* 0x000ff00000041870 */
[C---:B------:R-:W-:Y:S08]  /*1fc0*/  HMMA.16816.F32.BF16 R96, R12.reuse, R44, R92 ;  /* 0x0000002c0c60723c */ /* 0x040ff0000004185c */
[C---:B------:R-:W-:Y:S01]  /*1fd0*/  HMMA.16816.F32.BF16 R124, R12.reuse, R40, R36 ;  /* 0x000000280c7c723c */ /* 0x040fe20000041824 */
[----:B------:R-:W2:Y:S07]  /*1fe0*/  LDSM.16.M88.4 R36, [R139+0x4900] ;  /* 0x004900008b24783b */ /* 0x000eae0000000200 */
[C---:B------:R-:W-:Y:S01]  /*1ff0*/  HMMA.16816.F32.BF16 R128, R12.reuse, R64, R32 ;  /* 0x000000400c80723c */ /* 0x040fe20000041820 */
[----:B------:R-:W-:Y:S07]  /*2000*/  LDSM.16.M88.4 R32, [R218+0x1000] ;  /* 0x00100000da20783b */ /* 0x000fee0000000200 */
[C---:B------:R-:W-:Y:S01]  /*2010*/  HMMA.16816.F32.BF16 R132, R12.reuse, R68, R28 ;  /* 0x000000440c84723c */ /* 0x040fe2000004181c */
[----:B------:R-:W-:Y:S07]  /*2020*/  LDSM.16.M88.4 R28, [R218+0x1400] ;  /* 0x00140000da1c783b */ /* 0x000fee0000000200 */
[C---:B------:R-:W-:Y:S08]  /*2030*/  HMMA.16816.F32.BF16 R44, R12.reuse, R46, R88 ;  /* 0x0000002e0c2c723c */ /* 0x040ff00000041858 */
[C---:B------:R-:W-:Y:S08]  /*2040*/  HMMA.16816.F32.BF16 R40, R12.reuse, R42, R84 ;  /* 0x0000002a0c28723c */ /* 0x040ff00000041854 */
[C---:B------:R-:W-:Y:S08]  /*2050*/  HMMA.16816.F32.BF16 R72, R12.reuse, R66, R100 ;  /* 0x000000420c48723c */ /* 0x040ff00000041864 */
[----:B------:R-:W-:Y:S01]  /*2060*/  HMMA.16816.F32.BF16 R76, R12, R70, R24 ;  /* 0x000000460c4c723c */ /* 0x000fe20000041818 */
[----:B------:R-:W3:Y:S04]  /*2070*/  LDSM.16.M88.4 R12, [R219+0x8100] ;  /* 0x00810000db0c783b */ /* 0x000ee80000000200 */
[----:B------:R-:W4:Y:S03]  /*2080*/  LDSM.16.M88.4 R24, [R220+0x8100] ;  /* 0x00810000dc18783b */ /* 0x000f260000000200 */
[----:B------:R-:W-:Y:S01]  /*2090*/  HMMA.16816.F32.BF16 R140, R8, R66, R108 ;  /* 0x00000042088c723c */ /* 0x000fe2000004186c */
[----:B------:R-:W3:Y:S04]  /*20a0*/  LDSM.16.M88.4 R8, [R220+0x9100] ;  /* 0x00910000dc08783b */ /* 0x000ee80000000200 */
[----:B------:R-:W3:Y:S03]  /*20b0*/  LDSM.16.M88.4 R64, [R218+0x1c00] ;  /* 0x001c0000da40783b */ /* 0x000ee60000000200 */
[C---:B-1----:R-:W-:Y:S08]  /*20c0*/  HMMA.16816.F32.BF16 R92, R16.reuse, R60, R80 ;  /* 0x0000003c105c723c */ /* 0x042ff00000041850 */
[C---:B------:R-:W-:Y:S08]  /*20d0*/  HMMA.16816.F32.BF16 R88, R16.reuse, R62, R104 ;  /* 0x0000003e1058723c */ /* 0x040ff00000041868 */
[C---:B------:R-:W-:Y:S08]  /*20e0*/  HMMA.16816.F32.BF16 R80, R16.reuse, R54, R112 ;  /* 0x000000361050723c */ /* 0x040ff00000041870 */
[C---:B------:R-:W-:Y:S08]  /*20f0*/  HMMA.16816.F32.BF16 R84, R16.reuse, R52, R116 ;  /* 0x000000341054723c */ /* 0x040ff00000041874 */
[C---:B--2---:R-:W-:Y:S08]  /*2100*/  HMMA.16816.F32.BF16 R104, R16.reuse, R36, R148 ;  /* 0x000000241068723c */ /* 0x044ff00000041894 */
[C---:B------:R-:W-:Y:S08]  /*2110*/  HMMA.16816.F32.BF16 R108, R16.reuse, R20, R144 ;  /* 0x00000014106c723c */ /* 0x040ff00000041890 */
[C---:B------:R-:W-:Y:S08]  /*2120*/  HMMA.16816.F32.BF16 R112, R16.reuse, R38, R140 ;  /* 0x000000261070723c */ /* 0x040ff0000004188c */
[----:B------:R-:W-:Y:S08]  /*2130*/  HMMA.16816.F32.BF16 R100, R16, R22, R120 ;  /* 0x000000161064723c */ /* 0x000ff00000041878 */
[C---:B---3--:R-:W-:Y:S08]  /*2140*/  HMMA.16816.F32.BF16 R96, R12.reuse, R60, R96 ;  /* 0x0000003c0c60723c */ /* 0x048ff00000041860 */
[C---:B------:R-:W-:Y:S08]  /*2150*/  HMMA.16816.F32.BF16 R60, R12.reuse, R62, R44 ;  /* 0x0000003e0c3c723c */ /* 0x040ff0000004182c */
[C---:B------:R-:W-:Y:S08]  /*2160*/  HMMA.16816.F32.BF16 R16, R12.reuse, R36, R128 ;  /* 0x000000240c10723c */ /* 0x040ff00000041880 */
[C---:B------:R-:W-:Y:S08]  /*2170*/  HMMA.16816.F32.BF16 R44, R12.reuse, R52, R124 ;  /* 0x000000340c2c723c */ /* 0x040ff0000004187c */
[C---:B------:R-:W-:Y:S01]  /*2180*/  HMMA.16816.F32.BF16 R40, R12.reuse, R54, R40 ;  /* 0x000000360c28723c */ /* 0x040fe20000041828 */
[----:B------:R-:W-:Y:S07]  /*2190*/  LDSM.16.M88.4 R52, [R139+0x5100] ;  /* 0x005100008b34783b */ /* 0x000fee0000000200 */
[C---:B------:R-:W-:Y:S01]  /*21a0*/  HMMA.16816.F32.BF16 R68, R12.reuse, R38, R72 ;  /* 0x000000260c44723c */ /* 0x040fe20000041848 */
[----:B------:R-:W-:Y:S07]  /*21b0*/  LDSM.16.M88.4 R36, [R139+0x5d00] ;  /* 0x005d00008b24783b */ /* 0x000fee0000000200 */
[C---:B------:R-:W-:Y:S08]  /*21c0*/  HMMA.16816.F32.BF16 R72, R12.reuse, R20, R132 ;  /* 0x000000140c48723c */ /* 0x040ff00000041884 */
[----:B------:R-:W-:Y:S01]  /*21d0*/  HMMA.16816.F32.BF16 R76, R12, R22, R76 ;  /* 0x000000160c4c723c */ /* 0x000fe2000004184c */
[----:B------:R-:W1:Y:S04]  /*21e0*/  LDSM.16.M88.4 R20, [R219+0xb100] ;  /* 0x00b10000db14783b */ /* 0x000e680000000200 */
[----:B------:R-:W-:Y:S03]  /*21f0*/  LDSM.16.M88.4 R12, [R220+0xa100] ;  /* 0x00a10000dc0c783b */ /* 0x000fe60000000200 */
[C---:B----4-:R-:W-:Y:S08]  /*2200*/  HMMA.16816.F32.BF16 R124, R24.reuse, R34, R60 ;  /* 0x00000022187c723c */ /* 0x050ff0000004183c */
[C---:B------:R-:W-:Y:S01]  /*2210*/  HMMA.16816.F32.BF16 R116, R24.reuse, R48, R16 ;  /* 0x000000301874723c */ /* 0x040fe20000041810 */
[----:B------:R-:W2:Y:S07]  /*2220*/  LDSM.16.M88.4 R16, [R219+0xa100] ;  /* 0x00a10000db10783b */ /* 0x000eae0000000200 */
[C---:B------:R-:W-:Y:S01]  /*2230*/  HMMA.16816.F32.BF16 R60, R24.reuse, R28, R44 ;  /* 0x0000001c183c723c */ /* 0x040fe2000004182c */
[----:B------:R-:W3:Y:S07]  /*2240*/  LDSM.16.M88.4 R44, [R139+0x5500] ;  /* 0x005500008b2c783b */ /* 0x000eee0000000200 */
[----:B------:R-:W-:Y:S01]  /*2250*/  HMMA.16816.F32.BF16 R120, R24, R30, R40 ;  /* 0x0000001e1878723c */ /* 0x000fe20000041828 */
[----:B------:R-:W4:Y:S07]  /*2260*/  LDSM.16.M88.4 R40, [R139+0x5900] ;  /* 0x005900008b28783b */ /* 0x000f2e0000000200 */
[C---:B------:R-:W-:Y:S08]  /*2270*/  HMMA.16816.F32.BF16 R92, R8.reuse, R32, R92 ;  /* 0x00000020085c723c */ /* 0x040ff0000004185c */
[----:B------:R-:W-:Y:S08]  /*2280*/  HMMA.16816.F32.BF16 R148, R8, R34, R88 ;  /* 0x000000220894723c */ /* 0x000ff00000041858 */
[----:B------:R-:W-:Y:S01]  /*2290*/  HMMA.16816.F32.BF16 R128, R24, R32, R96 ;  /* 0x000000201880723c */ /* 0x000fe20000041860 */
[----:B------:R-:W-:Y:S07]  /*22a0*/  LDSM.16.M88.4 R32, [R218+0x2400] ;  /* 0x00240000da20783b */ /* 0x000fee0000000200 */
[C---:B------:R-:W-:Y:S08]  /*22b0*/  HMMA.16816.F32.BF16 R144, R8.reuse, R28, R84 ;  /* 0x0000001c0890723c */ /* 0x040ff00000041854 */
[C---:B------:R-:W-:Y:S01]  /*22c0*/  HMMA.16816.F32.BF16 R140, R8.reuse, R30, R80 ;  /* 0x0000001e088c723c */ /* 0x040fe20000041850 */
[----:B------:R-:W-:Y:S07]  /*22d0*/  LDSM.16.M88.4 R28, [R218+0x2800] ;  /* 0x00280000da1c783b */ /* 0x000fee0000000200 */
[C---:B------:R-:W-:Y:S08]  /*22e0*/  HMMA.16816.F32.BF16 R88, R8.reuse, R48, R104 ;  /* 0x000000300858723c */ /* 0x040ff00000041868 */
[C---:B------:R-:W-:Y:S08]  /*22f0*/  HMMA.16816.F32.BF16 R84, R8.reuse, R50, R112 ;  /* 0x000000320854723c */ /* 0x040ff00000041870 */
[C---:B------:R-:W-:Y:S08]  /*2300*/  HMMA.16816.F32.BF16 R80, R8.reuse, R64, R108 ;  /* 0x000000400850723c */ /* 0x040ff0000004186c */
[----:B------:R-:W-:Y:S01]  /*2310*/  HMMA.16816.F32.BF16 R132, R8, R66, R100 ;  /* 0x000000420884723c */ /* 0x000fe20000041864 */
[----:B------:R-:W-:Y:S07]  /*2320*/  LDSM.16.M88.4 R8, [R220+0xb100] ;  /* 0x00b10000dc08783b */ /* 0x000fee0000000200 */
[C---:B------:R-:W-:Y:S01]  /*2330*/  HMMA.16816.F32.BF16 R112, R24.reuse, R50, R68 ;  /* 0x000000321870723c */ /* 0x040fe20000041844 */
[----:B------:R-:W3:Y:S07]  /*2340*/  LDSM.16.M88.4 R48, [R218+0x2000] ;  /* 0x00200000da30783b */ /* 0x000eee0000000200 */
[C---:B------:R-:W-:Y:S08]  /*2350*/  HMMA.16816.F32.BF16 R108, R24.reuse, R64, R72 ;  /* 0x00000040186c723c */ /* 0x040ff00000041848 */
[----:B------:R-:W-:Y:S01]  /*2360*/  HMMA.16816.F32.BF16 R76, R24, R66, R76 ;  /* 0x00000042184c723c */ /* 0x000fe2000004184c */
[----:B------:R-:W4:Y:S01]  /*2370*/  LDSM.16.M88.4 R24, [R218+0x2c00] ;  /* 0x002c0000da18783b */ /* 0x000f220000000200 */
[----:B------:R-:W-:-:S06]  /*2380*/  DEPBAR.LE SB0, 0x0 ;  /* 0x000080000000791a */ /* 0x000fcc0000000000 */
[C---:B-1----:R-:W-:Y:S08]  /*2390*/  HMMA.16816.F32.BF16 R104, R20.reuse, R52, R92 ;  /* 0x000000341468723c */ /* 0x042ff0000004185c */
[----:B------:R-:W-:Y:S08]  /*23a0*/  HMMA.16816.F32.BF16 R100, R20, R54, R148 ;  /* 0x000000361464723c */ /* 0x000ff00000041894 */
[C---:B--2---:R-:W-:Y:S08]  /*23b0*/  HMMA.16816.F32.BF16 R68, R16.reuse, R52, R128 ;  /* 0x000000341044723c */ /* 0x044ff00000041880 */
[----:B------:R-:W-:Y:S08]  /*23c0*/  HMMA.16816.F32.BF16 R64, R16, R54, R124 ;  /* 0x000000361040723c */ /* 0x000ff0000004187c */
[C---:B---3--:R-:W-:Y:S08]  /*23d0*/  HMMA.16816.F32.BF16 R96, R20.reuse, R44, R144 ;  /* 0x0000002c1460723c */ /* 0x048ff00000041890 */
[----:B------:R-:W-:Y:S08]  /*23e0*/  HMMA.16816.F32.BF16 R92, R20, R46, R140 ;  /* 0x0000002e145c723c */ /* 0x000ff0000004188c */
[C---:B------:R-:W-:Y:S08]  /*23f0*/  HMMA.16816.F32.BF16 R60, R16.reuse, R44, R60 ;  /* 0x0000002c103c723c */ /* 0x040ff0000004183c */
[----:B------:R-:W-:Y:S08]  /*2400*/  HMMA.16816.F32.BF16 R52, R16, R46, R120 ;  /* 0x0000002e1034723c */ /* 0x000ff00000041878 */
[C---:B----4-:R-:W-:Y:S08]  /*2410*/  HMMA.16816.F32.BF16 R88, R20.reuse, R40, R88 ;  /* 0x000000281458723c */ /* 0x050ff00000041858 */
[C---:B------:R-:W-:Y:S08]  /*2420*/  HMMA.16816.F32.BF16 R84, R20.reuse, R42, R84 ;  /* 0x0000002a1454723c */ /* 0x040ff00000041854 */
[C---:B------:R-:W-:Y:S08]  /*2430*/  HMMA.16816.F32.BF16 R80, R20.reuse, R36, R80 ;  /* 0x000000241450723c */ /* 0x040ff00000041850 */
[----:B------:R-:W-:Y:S08]  /*2440*/  HMMA.16816.F32.BF16 R72, R20, R38, R132 ;  /* 0x000000261448723c */ /* 0x000ff00000041884 */
[C---:B------:R-:W-:Y:S08]  /*2450*/  HMMA.16816.F32.BF16 R44, R16.reuse, R40, R116 ;  /* 0x00000028102c723c */ /* 0x040ff00000041874 */
[C---:B------:R-:W-:Y:S08]  /*2460*/  HMMA.16816.F32.BF16 R40, R16.reuse, R42, R112 ;  /* 0x0000002a1028723c */ /* 0x040ff00000041870 */
[C---:B------:R-:W-:Y:S08]  /*2470*/  HMMA.16816.F32.BF16 R20, R16.reuse, R36, R108 ;  /* 0x000000241014723c */ /* 0x040ff0000004186c */
[----:B------:R-:W-:Y:S08]  /*2480*/  HMMA.16816.F32.BF16 R16, R16, R38, R76 ;  /* 0x000000261010723c */ /* 0x000ff0000004184c */
[C---:B------:R-:W-:Y:S08]  /*2490*/  HMMA.16816.F32.BF16 R104, R8.reuse, R48, R104 ;  /* 0x000000300868723c */ /* 0x040ff00000041868 */
[----:B------:R-:W-:Y:S08]  /*24a0*/  HMMA.16816.F32.BF16 R100, R8, R50, R100 ;  /* 0x000000320864723c */ /* 0x000ff00000041864 */
[C---:B------:R-:W-:Y:S08]  /*24b0*/  HMMA.16816.F32.BF16 R68, R12.reuse, R48, R68 ;  /* 0x000000300c44723c */ /* 0x040ff00000041844 */
[----:B------:R-:W-:Y:S08]  /*24c0*/  HMMA.16816.F32.BF16 R48, R12, R50, R64 ;  /* 0x000000320c30723c */ /* 0x000ff00000041840 */
[----:B------:R-:W-:Y:S08]  /*24d0*/  HMMA.16816.F32.BF16 R76, R8, R26, R72 ;  /* 0x0000001a084c723c */ /* 0x000ff00000041848 */
[----:B------:R-:W-:Y:S08]  /*24e0*/  HMMA.16816.F32.BF16 R64, R12, R34, R52 ;  /* 0x000000220c40723c */ /* 0x000ff00000041834 */
[----:B------:R-:W-:Y:S08]  /*24f0*/  HMMA.16816.F32.BF16 R80, R8, R24, R80 ;  /* 0x000000180850723c */ /* 0x000ff00000041850 */
[C---:B------:R-:W-:Y:S08]  /*2500*/  HMMA.16816.F32.BF16 R72, R12.reuse, R32, R60 ;  /* 0x000000200c48723c */ /* 0x040ff0000004183c */
[----:B------:R-:W-:Y:S08]  /*2510*/  HMMA.16816.F32.BF16 R52, R12, R24, R20 ;  /* 0x000000180c34723c */ /* 0x000ff00000041814 */
[C---:B------:R-:W-:Y:S08]  /*2520*/  HMMA.16816.F32.BF16 R96, R8.reuse, R32, R96 ;  /* 0x000000200860723c */ /* 0x040ff00000041860 */
[C---:B------:R-:W-:Y:S08]  /*2530*/  HMMA.16816.F32.BF16 R92, R8.reuse, R34, R92 ;  /* 0x00000022085c723c */ /* 0x040ff0000004185c */
[C---:B------:R-:W-:Y:S08]  /*2540*/  HMMA.16816.F32.BF16 R88, R8.reuse, R28, R88 ;  /* 0x0000001c0858723c */ /* 0x040ff00000041858 */
[----:B------:R-:W-:Y:S08]  /*2550*/  HMMA.16816.F32.BF16 R84, R8, R30, R84 ;  /* 0x0000001e0854723c */ /* 0x000ff00000041854 */
[C---:B------:R-:W-:Y:S08]  /*2560*/  HMMA.16816.F32.BF16 R60, R12.reuse, R28, R44 ;  /* 0x0000001c0c3c723c */ /* 0x040ff0000004182c */
[C---:B------:R-:W-:Y:S08]  /*2570*/  HMMA.16816.F32.BF16 R40, R12.reuse, R30, R40 ;  /* 0x0000001e0c28723c */ /* 0x040ff00000041828 */
[----:B------:R-:W-:Y:S01]  /*2580*/  HMMA.16816.F32.BF16 R24, R12, R26, R16 ;  /* 0x0000001a0c18723c */ /* 0x000fe20000041810 */
[----:B------:R-:W-:Y:S06]  /*2590*/  BAR.SYNC.DEFER_BLOCKING 0x0 ;  /* 0x0000000000007b1d */ /* 0x000fec0000010000 */
[----:B------:R-:W-:Y:S05]  /*25a0*/  @!P4 BRA `(.L_x_1824) ;  /* 0x000004200000c947 */ /* 0x000fea0003800000 */
[----:B------:R-:W-:Y:S02]  /*25b0*/  IMAD R3, R152, 0x40, R252 ;  /* 0x0000004098037824 */ /* 0x000fe400078e02fc */
        /* <DEDUP_REMOVED lines=15> */
[----:B------:R-:W-:Y:S01]  /*26b0*/  IADD3 R8, -R20, 0x10, RZ ;  /* 0x0000001014087810 */ /* 0x000fe20007ffe1ff */
[----:B------:R-:W-:Y:S01]  /*26c0*/  IMAD.SHL.U32 R18, R186, 0x2, RZ ;  /* 0x00000002ba127824 */ /* 0x000fe200078e00ff */
[----:B------:R-:W-:Y:S02]  /*26d0*/  SEL R19, RZ, 0x10, P1 ;  /* 0x00000010ff137807 */ /* 0x000fe40000800000 */
[----:B------:R-:W-:-:S02]  /*26e0*/  SHF.R.S32.HI R2, RZ, 0x1f, R223 ;  /* 0x0000001fff027819 */ /* 0x000fc400000114df */
[----:B------:R-:W-:-:S03]  /*26f0*/  SHF.L.U64.HI R9, R56, 0x1, R156 ;  /* 0x0000000138097819 */ /* 0x000fc6000001029c */
[----:B------:R-:W-:Y:S02]  /*2700*/  IMAD R5, R2, c[0x0][0x1e0], RZ ;  /* 0x0000780002057a24 */ /* 0x000fe400078e02ff */
[----:B------:R-:W-:-:S04]  /*2710*/  IMAD.WIDE.U32 R2, R223, c[0x0][0x1e0], RZ ;  /* 0x00007800df027a25 */ /* 0x000fc800078e00ff */
[----:B------:R-:W-:-:S04]  /*2720*/  IMAD R5, R223, c[0x0][0x1e4], R5 ;  /* 0x00007900df057a24 */ /* 0x000fc800078e0205 */
[----:B------:R-:W-:Y:S01]  /*2730*/  IMAD.IADD R3, R3, 0x1, R5 ;  /* 0x0000000103037824 */ /* 0x000fe200078e0205 */
[----:B-1----:R-:W-:Y:S02]  /*2740*/  SHF.L.U64.HI R7, R185, 0x1, R155 ;  /* 0x00000001b9077819 */ /* 0x002fe4000001029b */
        /* <DEDUP_REMOVED lines=11> */
[----:B------:R4:W5:Y:S01]  /*2800*/  SHFL.IDX PT, R17, R6, RZ, 0x1c1f ;  /* 0x001c1fff06117589 */ /* 0x00096200000e0000 */
[----:B-1----:R-:W-:-:S02]  /*2810*/  LOP3.LUT R5, R8, 0xf, RZ, 0xc0, !PT ;  /* 0x0000000f08057812 */ /* 0x002fc400078ec0ff */
[----:B------:R-:W-:Y:S02]  /*2820*/  IADD3 R8, -R21, 0x10, RZ ;  /* 0x0000001015087810 */ /* 0x000fe40007ffe1ff */
[-C--:B--2---:R-:W-:Y:S02]  /*2830*/  IADD3 R14, P5, P4, R5, R2.reuse, R22 ;  /* 0x00000002050e7210 */ /* 0x084fe40007cbe016 */
[----:B------:R-:W-:Y:S01]  /*2840*/  LOP3.LUT R5, R8, 0xf, RZ, 0xc0, !PT ;  /* 0x0000000f08057812 */ /* 0x000fe200078ec0ff */
[----:B----4-:R-:W-:Y:S01]  /*2850*/  IMAD.SHL.U32 R6, R185, 0x2, RZ ;  /* 0x00000002b9067824 */ /* 0x010fe200078e00ff */
[----:B------:R-:W-:Y:S02]  /*2860*/  IADD3 R8, -R19, 0x10, RZ ;  /* 0x0000001013087810 */ /* 0x000fe40007ffe1ff */
[----:B---3--:R-:W-:Y:S02]  /*2870*/  IADD3.X R15, RZ, R3, R9, P5, P4 ;  /* 0x00000003ff0f7210 */ /* 0x008fe40002fe8409 */
[----:B------:R-:W-:-:S02]  /*2880*/  IADD3 R12, P5, P4, R5, R2, R6 ;  /* 0x00000002050c7210 */ /* 0x000fc40007cbe006 */
[----:B------:R-:W-:Y:S02]  /*2890*/  LOP3.LUT R5, R8, 0xf, RZ, 0xc0, !PT ;  /* 0x0000000f08057812 */ /* 0x000fe400078ec0ff */
[----:B------:R-:W-:Y:S02]  /*28a0*/  IADD3.X R13, RZ, R3, R7, P5, P4 ;  /* 0x00000003ff0d7210 */ /* 0x000fe40002fe8407 */
[----:B------:R-:W-:Y:S02]  /*28b0*/  IADD3 R10, P5, P4, R5, R2, R18 ;  /* 0x00000002050a7210 */ /* 0x000fe40007cbe012 */
[----:B------:R-:W-:-:S04]  /*28c0*/  SHF.L.U64.HI R5, R186, 0x1, R154 ;  /* 0x00000001ba057819 */ /* 0x000fc8000001029a */
[----:B------:R-:W-:Y:S02]  /*28d0*/  IADD3.X R11, RZ, R3, R5, P5, P4 ;  /* 0x00000003ff0b7210 */ /* 0x000fe40002fe8405 */
[C---:B------:R-:W-:Y:S02]  /*28e0*/  IADD3 R8, P5, R16.reuse, R22, RZ ;  /* 0x0000001610087210 */ /* 0x040fe40007fbe0ff */
[----:B------:R-:W-:-:S03]  /*28f0*/  IADD3 R6, P4, R16, R6, RZ ;  /* 0x0000000610067210 */ /* 0x000fc60007f9e0ff */
[C---:B-----5:R-:W-:Y:S01]  /*2900*/  IMAD.X R9, R17.reuse, 0x1, R9, P5 ;  /* 0x0000000111097824 */ /* 0x060fe200028e0609 */
        /* <DEDUP_REMOVED lines=12> */
.L_x_1824:
[----:B-1----:R-:W-:Y:S01]  /*29d0*/  LOP3.LUT R2, R153, 0xffffffe0, RZ, 0xc0, !PT ;  /* 0xffffffe099027812 */ /* 0x002fe200078ec0ff */
[----:B------:R-:W-:Y:S01]  /*29e0*/  IMAD.SHL.U32 R216, R0, 0x2, RZ ;  /* 0x0000000200d87824 */ /* 0x000fe200078e00ff */
[----:B------:R-:W0:Y:S03]  /*29f0*/  LDGDEPBAR ;  /* 0x00000000000079af */ /* 0x000e260000000000 */
[----:B------:R-:W-:Y:S01]  /*2a00*/  IMAD.IADD R2, R172, 0x1, -R2 ;  /* 0x00000001ac027824 */ /* 0x000fe200078e0a02 */
[----:B------:R-:W-:Y:S01]  /*2a10*/  LDSM.16.MT88.4 R20, [R216+0x1100] ;  /* 0x00110000d814783b */ /* 0x000fe20000004200 */
        /* <DEDUP_REMOVED lines=12> */
[----:B------:R-:W-:Y:S02]  /*2ae0*/  FSEL R11, R105, -INF , P4 ;  /* 0xff800000690b7808 */ /* 0x000fe40002000000 */
[C---:B------:R-:W-:Y:S02]  /*2af0*/  ISETP.GT.AND P5, PT, R2.reuse, 0x8, PT ;  /* 0x000000080200780c */ /* 0x040fe40003fa4270 */
        /* <DEDUP_REMOVED lines=9> */
[----:B------:R-:W-:-:S02]  /*2b90*/  FSEL R14, R101, -INF , P4 ;  /* 0xff800000650e7808 */ /* 0x000fc40002000000 */
[C---:B------:R-:W-:Y:S02]  /*2ba0*/  ISETP.GT.AND P5, PT, R2.reuse, 0x10, PT ;  /* 0x000000100200780c */ /* 0x040fe40003fa4270 */
        /* <DEDUP_REMOVED lines=23> */
[----:B------:R-:W-:Y:S02]  /*2d20*/  ISETP.GT.AND P5, PT, R2, 0x20, PT ;  /* 0x000000200200780c */ /* 0x000fe40003fa4270 */
        /* <DEDUP_REMOVED lines=12> */
[----:B------:R-:W-:Y:S02]  /*2df0*/  FSEL R138, R89, -INF , P4 ;  /* 0xff800000598a7808 */ /* 0x000fe40002000000 */
[----:B------:R-:W-:Y:S02]  /*2e00*/  ISETP.GT.AND P5, PT, R2, 0x28, PT ;  /* 0x000000280200780c */ /* 0x000fe40003fa4270 */
        /* <DEDUP_REMOVED lines=12> */
[----:B------:R-:W-:Y:S02]  /*2ed0*/  FSEL R133, R85, -INF , P4 ;  /* 0xff80000055857808 */ /* 0x000fe40002000000 */
[----:B------:R-:W-:Y:S02]  /*2ee0*/  ISETP.GT.AND P5, PT, R2, 0x30, PT ;  /* 0x000000300200780c */ /* 0x000fe40003fa4270 */
[----:B------:R-:W-:-:S02]  /*2ef0*/  FMNMX.FTZ R3, R132, R3, !PT ;  /* 0x0000000384037209 */ /* 0x000fc40007810000 */
[----:B------:R-:W-:Y:S02]  /*2f00*/  FMNMX.FTZ R5, R57, R5, !PT ;  /* 0x0000000539057209 */ /* 0x000fe40007810000 */
[----:B------:R-:W-:Y:S02]  /*2f10*/  FSEL R167, R87, -INF , P4 ;  /* 0xff80000057a77808 */ /* 0x000fe40002000000 */
[----:B------:R-:W-:Y:S02]  /*2f20*/  FSEL R183, R43, -INF , P4 ;  /* 0xff8000002bb77808 */ /* 0x000fe40002000000 */
[----:B------:R-:W-:Y:S02]  /*2f30*/  FSEL R179, R41, -INF , P4 ;  /* 0xff80000029b37808 */ /* 0x000fe40002000000 */
[----:B------:R-:W-:Y:S01]  /*2f40*/  ISETP.GT.AND P4, PT, R2, 0x31, PT ;  /* 0x000000310200780c */ /* 0x000fe20003f84270 */
[----:B------:R-:W-:Y:S01]  /*2f50*/  LDSM.16.MT88.4 R40, [R217+0x2100] ;  /* 0x00210000d928783b */ /* 0x000fe20000004200 */
[----:B------:R-:W-:-:S02]  /*2f60*/  FSEL R213, R80, -INF , P5 ;  /* 0xff80000050d57808 */ /* 0x000fc40002800000 */
[----:B------:R-:W-:Y:S02]  /*2f70*/  FMNMX.FTZ R3, R133, R3, !PT ;  /* 0x0000000385037209 */ /* 0x000fe40007810000 */
        /* <DEDUP_REMOVED lines=57> */
[----:B------:R-:W-:-:S02]  /*3310*/  FMNMX.FTZ R2, R182, R3, !PT ;  /* 0x00000003b6027209 */ /* 0x000fc40007810000 */
[----:B-1----:R-:W-:Y:S01]  /*3320*/  FMNMX.FTZ R135, R7, R5, !PT ;  /* 0x0000000507877209 */ /* 0x002fe20007810000 */
[----:B------:R-:W-:Y:S01]  /*3330*/  SHFL.BFLY PT, R9, R8, 0x1, 0x1f ;  /* 0x0c201f0008097f89 */ /* 0x000fe200000e0000 */
[----:B------:R-:W-:Y:S02]  /*3340*/  FMNMX.FTZ R2, R180, R2, !PT ;  /* 0x00000002b4027209 */ /* 0x000fe40007810000 */
[----:B------:R-:W-:Y:S01]  /*3350*/  FSEL R237, R26, -INF , P4 ;  /* 0xff8000001aed7808 */ /* 0x000fe20002000000 */
[----:B------:R-:W1:Y:S01]  /*3360*/  SHFL.BFLY PT, R3, R6, 0x2, 0x1f ;  /* 0x0c401f0006037f89 */ /* 0x000e6200000e0000 */
[----:B------:R-:W-:Y:S01]  /*3370*/  FMNMX.FTZ R2, R183, R2, !PT ;  /* 0x00000002b7027209 */ /* 0x000fe20007810000 */
[C---:B------:R-:W-:Y:S01]  /*3380*/  FMUL.FTZ R12, R135.reuse, c[0x0][0x2d0] ;  /* 0x0000b400870c7a20 */ /* 0x040fe20000410000 */
[----:B------:R-:W-:Y:S02]  /*3390*/  FSETP.NEU.FTZ.AND P4, PT, R135, -INF , PT ;  /* 0xff8000008700780b */ /* 0x000fe40003f9d000 */
[----:B------:R-:W-:-:S02]  /*33a0*/  FMNMX.FTZ R2, R151, R2, !PT ;  /* 0x0000000297027209 */ /* 0x000fc40007810000 */
[----:B------:R-:W-:Y:S02]  /*33b0*/  FSEL R12, R12, RZ, P4 ;  /* 0x000000ff0c0c7208 */ /* 0x000fe40002000000 */
[----:B------:R-:W-:Y:S02]  /*33c0*/  FMNMX.FTZ R5, R203, R2, !PT ;  /* 0x00000002cb057209 */ /* 0x000fe40007810000 */
[----:B------:R-:W-:Y:S01]  /*33d0*/  FSEL R238, R27, -INF , P5 ;  /* 0xff8000001bee7808 */ /* 0x000fe20002800000 */
[----:B------:R-:W-:Y:S01]  /*33e0*/  FFMA.FTZ R2, R10, c[0x0][0x2d0], -R12 ;  /* 0x0000b4000a027a23 */ /* 0x000fe2000001080c */
[----:B------:R-:W-:Y:S01]  /*33f0*/  FMNMX.FTZ R5, R237, R5, !PT ;  /* 0x00000005ed057209 */ /* 0x000fe20007810000 */
[----:B------:R-:W-:Y:S02]  /*3400*/  LDSM.16.MT88.4 R24, [R216+0x100] ;  /* 0x00010000d818783b */ /* 0x000fe40000004200 */
[----:B------:R2:W-:Y:S01]  /*3410*/  MUFU.EX2 R148, R2 ;  /* 0x0000000200947308 */ /* 0x0005e20000000800 */
[----:B------:R-:W-:-:S02]  /*3420*/  FMNMX.FTZ R5, R238, R5, !PT ;  /* 0x00000005ee057209 */ /* 0x000fc40007810000 */
[----:B-1----:R-:W-:Y:S01]  /*3430*/  FMNMX.FTZ R7, R6, R3, !PT ;  /* 0x0000000306077209 */ /* 0x002fe20007810000 */
[--C-:B------:R-:W-:Y:S02]  /*3440*/  FFMA.FTZ R3, R11, c[0x0][0x2d0], -R12.reuse ;  /* 0x0000b4000b037a23 */ /* 0x100fe4000001080c */
[----:B------:R-:W-:Y:S02]  /*3450*/  FFMA.FTZ R6, R13, c[0x0][0x2d0], -R12 ;  /* 0x0000b4000d067a23 */ /* 0x000fe4000001080c */
[----:B------:R1:W3:Y:S01]  /*3460*/  MUFU.EX2 R18, R3 ;  /* 0x0000000300127308 */ /* 0x0002e20000000800 */
[----:B--2---:R-:W-:Y:S02]  /*3470*/  FMNMX.FTZ R2, R9, R8, !PT ;  /* 0x0000000809027209 */ /* 0x004fe40007810000 */
[----:B------:R-:W2:Y:S02]  /*3480*/  SHFL.BFLY PT, R8, R5, 0x2, 0x1f ;  /* 0x0c401f0005087f89 */ /* 0x000ea400000e0000 */
[----:B------:R-:W-:-:S03]  /*3490*/  FSETP.NEU.FTZ.AND P4, PT, R2, -INF , PT ;  /* 0xff8000000200780b */ /* 0x000fc60003f9d000 */
[----:B------:R4:W-:Y:S01]  /*34a0*/  MUFU.EX2 R190, R6 ;  /* 0x0000000600be7308 */ /* 0x0009e20000000800 */
[----:B------:R-:W5:Y:S01]  /*34b0*/  SHFL.BFLY PT, R9, R7, 0x1, 0x1f ;  /* 0x0c201f0007097f89 */ /* 0x000f6200000e0000 */
[----:B-1----:R-:W-:-:S05]  /*34c0*/  FMUL.FTZ R3, R2, c[0x0][0x2d0] ;  /* 0x0000b40002037a20 */ /* 0x002fca0000410000 */
[----:B------:R-:W-:Y:S01]  /*34d0*/  FSEL R3, R3, RZ, P4 ;  /* 0x000000ff03037208 */ /* 0x000fe20002000000 */
[----:B----4-:R-:W-:-:S04]  /*34e0*/  FFMA.FTZ R6, R14, c[0x0][0x2d0], -R12 ;  /* 0x0000b4000e067a23 */ /* 0x010fc8000001080c */
[--C-:B------:R-:W-:Y:S01]  /*34f0*/  FFMA.FTZ R0, R16, c[0x0][0x2d0], -R3.reuse ;  /* 0x0000b40010007a23 */ /* 0x100fe20000010803 */
[----:B------:R1:W-:Y:S01]  /*3500*/  MUFU.EX2 R197, R6 ;  /* 0x0000000600c57308 */ /* 0x0003e20000000800 */
[----:B--2---:R-:W-:Y:S01]  /*3510*/  FMNMX.FTZ R5, R5, R8, !PT ;  /* 0x0000000805057209 */ /* 0x004fe20007810000 */
[----:B------:R-:W-:Y:S02]  /*3520*/  FFMA.FTZ R4, R28, c[0x0][0x2d0], -R3 ;  /* 0x0000b4001c047a23 */ /* 0x000fe40000010803 */
[----:B------:R-:W-:Y:S01]  /*3530*/  LDSM.16.MT88.4 R28, [R217+0x1100] ;  /* 0x00110000d91c783b */ /* 0x000fe20000004200 */
[----:B-----5:R-:W-:-:S03]  /*3540*/  FMNMX.FTZ R137, R7, R9, !PT ;  /* 0x0000000907897209 */ /* 0x020fc60007810000 */
[----:B------:R2:W-:Y:S01]  /*3550*/  MUFU.EX2 R14, R0 ;  /* 0x00000000000e7308 */ /* 0x0005e20000000800 */
[----:B------:R-:W-:Y:S01]  /*3560*/  FSETP.NEU.FTZ.AND P4, PT, R137, -INF , PT ;  /* 0xff8000008900780b */ /* 0x000fe20003f9d000 */
[----:B-1----:R-:W-:-:S06]  /*3570*/  FFMA.FTZ R6, R15, c[0x0][0x2d0], -R3 ;  /* 0x0000b4000f067a23 */ /* 0x002fcc0000010803 */
        /* <DEDUP_REMOVED lines=55> */
[----:B------:R-:W2:Y:S07]  /*38f0*/  LDSM.16.MT88.4 R24, [R216+0x500] ;  /* 0x00050000d818783b */ /* 0x000eae0000004200 */
[----:B------:R-:W-:Y:S01]  /*3900*/  HMMA.16816.F32.BF16 R64, R8, R16, RZ ;  /* 0x000000100840723c */ /* 0x000fe200000418ff */
[----:B-1----:R-:W-:-:S04]  /*3910*/  FFMA.FTZ R4, R48, c[0x0][0x2d0], -R12 ;  /* 0x0000b40030047a23 */ /* 0x002fc8000001080c */
[----:B------:R1:W-:Y:S03]  /*3920*/  MUFU.EX2 R199, R4 ;  /* 0x0000000400c77308 */ /* 0x0003e60000000800 */
[C---:B------:R-:W-:Y:S01]  /*3930*/  HMMA.16816.F32.BF16 R140, R8.reuse, R18, RZ ;  /* 0x00000012088c723c */ /* 0x040fe200000418ff */
[----:B------:R-:W-:Y:S07]  /*3940*/  LDSM.16.MT88.4 R16, [R216+0x1500] ;  /* 0x00150000d810783b */ /* 0x000fee0000004200 */
[----:B------:R-:W-:Y:S01]  /*3950*/  HMMA.16816.F32.BF16 R60, R8, R20, RZ ;  /* 0x00000014083c723c */ /* 0x000fe200000418ff */
[----:B-1----:R-:W-:-:S07]  /*3960*/  FFMA.FTZ R4, R49, c[0x0][0x2d0], -R12 ;  /* 0x0000b40031047a23 */ /* 0x002fce000001080c */
[C---:B------:R-:W-:Y:S01]  /*3970*/  HMMA.16816.F32.BF16 R128, R8.reuse, R22, RZ ;  /* 0x000000160880723c */ /* 0x040fe200000418ff */
[----:B------:R-:W1:Y:S01]  /*3980*/  LDSM.16.MT88.4 R20, [R217+0x500] ;  /* 0x00050000d914783b */ /* 0x000e620000004200 */
[----:B------:R3:W-:Y:S06]  /*3990*/  MUFU.EX2 R201, R4 ;  /* 0x0000000400c97308 */ /* 0x0007ec0000000800 */
[C---:B------:R-:W-:Y:S08]  /*39a0*/  HMMA.16816.F32.BF16 R52, R8.reuse, R28, RZ ;  /* 0x0000001c0834723c */ /* 0x040ff000000418ff */
[----:B------:R-:W-:Y:S01]  /*39b0*/  HMMA.16816.F32.BF16 R152, R8, R30, RZ ;  /* 0x0000001e0898723c */ /* 0x000fe200000418ff */
[----:B------:R-:W4:Y:S01]  /*39c0*/  LDSM.16.MT88.4 R28, [R217+0x1500] ;  /* 0x00150000d91c783b */ /* 0x000f220000004200 */
[----:B---3--:R-:W-:-:S04]  /*39d0*/  FFMA.FTZ R4, R50, c[0x0][0x2d0], -R12 ;  /* 0x0000b40032047a23 */ /* 0x008fc8000001080c */
[----:B------:R3:W5:Y:S02]  /*39e0*/  MUFU.EX2 R202, R4 ;  /* 0x0000000400ca7308 */ /* 0x0007640000000800 */
[C---:B------:R-:W-:Y:S08]  /*39f0*/  HMMA.16816.F32.BF16 R156, R8.reuse, R34, RZ ;  /* 0x00000022089c723c */ /* 0x040ff000000418ff */
[----:B------:R-:W-:Y:S01]  /*3a00*/  HMMA.16816.F32.BF16 R44, R8, R40, RZ ;  /* 0x00000028082c723c */ /* 0x000fe200000418ff */
[----:B---3--:R-:W-:-:S07]  /*3a10*/  FFMA.FTZ R4, R51, c[0x0][0x2d0], -R3 ;  /* 0x0000b40033047a23 */ /* 0x008fce0000010803 */
[C---:B------:R-:W-:Y:S01]  /*3a20*/  HMMA.16816.F32.BF16 R160, R8.reuse, R42, RZ ;  /* 0x0000002a08a0723c */ /* 0x040fe200000418ff */
[----:B-----5:R-:W-:Y:S01]  /*3a30*/  F2FP.BF16.PACK_AB R6, R202, R201 ;  /* 0x000000c9ca06723e */ /* 0x020fe200000010ff */
[----:B------:R3:W-:Y:S06]  /*3a40*/  MUFU.EX2 R241, R4 ;  /* 0x0000000400f17308 */ /* 0x0007ec0000000800 */
[----:B------:R-:W-:Y:S01]  /*3a50*/  HMMA.16816.F32.BF16 R48, R8, R32, RZ ;  /* 0x000000200830723c */ /* 0x000fe200000418ff */
[----:B------:R-:W5:Y:S06]  /*3a60*/  LDSM.16.MT88.4 R32, [R216+0x2500] ;  /* 0x00250000d820783b */ /* 0x000f6c0000004200 */
[----:B------:R-:W-:-:S02]  /*3a70*/  FFMA.FTZ R8, R123, c[0x0][0x2d0], -R0 ;  /* 0x0000b4007b087a23 */ /* 0x000fc40000010800 */
[----:B---3--:R-:W-:Y:S02]  /*3a80*/  FFMA.FTZ R4, R57, c[0x0][0x2d0], -R3 ;  /* 0x0000b40039047a23 */ /* 0x008fe40000010803 */
[----:B------:R3:W-:Y:S01]  /*3a90*/  MUFU.EX2 R234, R8 ;  /* 0x0000000800ea7308 */ /* 0x0007e20000000800 */
[----:B------:R-:W-:-:S07]  /*3aa0*/  IMAD.MOV.U32 R57, RZ, RZ, R151 ;  /* 0x000000ffff397224 */ /* 0x000fce00078e0097 */
[----:B------:R1:W1:Y:S01]  /*3ab0*/  MUFU.EX2 R244, R4 ;  /* 0x0000000400f47308 */ /* 0x0002620000000800 */
[----:B---3--:R-:W-:-:S07]  /*3ac0*/  FFMA.FTZ R8, R122, c[0x0][0x2d0], -R0 ;  /* 0x0000b4007a087a23 */ /* 0x008fce0000010800 */
[----:B------:R3:W-:Y:S01]  /*3ad0*/  MUFU.EX2 R233, R8 ;  /* 0x0000000800e97308 */ /* 0x0007e20000000800 */
[----:B-1----:R-:W-:Y:S01]  /*3ae0*/  FFMA.FTZ R4, R58, c[0x0][0x2d0], -R3 ;  /* 0x0000b4003a047a23 */ /* 0x002fe20000010803 */
[----:B------:R-:W-:Y:S01]  /*3af0*/  F2FP.BF16.PACK_AB R5, R244, R241 ;  /* 0x000000f1f405723e */ /* 0x000fe200000010ff */
[----:B------:R-:W-:-:S05]  /*3b00*/  IMAD.MOV.U32 R58, RZ, RZ, R150 ;  /* 0x000000ffff3a7224 */ /* 0x000fca00078e0096 */
[----:B------:R1:W-:Y:S01]  /*3b10*/  MUFU.EX2 R243, R4 ;  /* 0x0000000400f37308 */ /* 0x0003e20000000800 */
[----:B---3--:R-:W-:Y:S02]  /*3b20*/  FFMA.FTZ R8, R127, c[0x0][0x2d0], -R13 ;  /* 0x0000b4007f087a23 */ /* 0x008fe4000001080d */
[----:B------:R-:W-:-:S05]  /*3b30*/  IMAD.MOV.U32 R127, RZ, RZ, R14 ;  /* 0x000000ffff7f7224 */ /* 0x000fca00078e000e */
[----:B------:R3:W-:Y:S01]  /*3b40*/  MUFU.EX2 R227, R8 ;  /* 0x0000000800e37308 */ /* 0x0007e20000000800 */
[--C-:B------:R-:W-:Y:S02]  /*3b50*/  FFMA.FTZ R14, R166, c[0x0][0x2d0], -R3.reuse ;  /* 0x0000b400a60e7a23 */ /* 0x100fe40000010803 */
[----:B-1----:R-:W-:Y:S02]  /*3b60*/  FFMA.FTZ R4, R59, c[0x0][0x2d0], -R3 ;  /* 0x0000b4003b047a23 */ /* 0x002fe40000010803 */
[----:B------:R-:W-:-:S03]  /*3b70*/  IMAD.MOV.U32 R59, RZ, RZ, R149 ;  /* 0x000000ffff3b7224 */ /* 0x000fc600078e0095 */
[----:B------:R1:W1:Y:S01]  /*3b80*/  MUFU.EX2 R242, R4 ;  /* 0x0000000400f27308 */ /* 0x0002620000000800 */
[----:B---3--:R-:W-:-:S07]  /*3b90*/  FFMA.FTZ R8, R126, c[0x0][0x2d0], -R13 ;  /* 0x0000b4007e087a23 */ /* 0x008fce000001080d */
[----:B------:R3:W-:Y:S01]  /*3ba0*/  MUFU.EX2 R187, R14 ;  /* 0x0000000e00bb7308 */ /* 0x0007e20000000800 */
[----:B------:R-:W-:Y:S02]  /*3bb0*/  IMAD.MOV.U32 R126, RZ, RZ, R148 ;  /* 0x000000ffff7e7224 */ /* 0x000fe400078e0094 */
[----:B-1----:R-:W-:-:S05]  /*3bc0*/  FFMA.FTZ R4, R120, c[0x0][0x2d0], -R0 ;  /* 0x0000b40078047a23 */ /* 0x002fca0000010800 */
[----:B------:R1:W-:Y:S01]  /*3bd0*/  MUFU.EX2 R228, R8 ;  /* 0x0000000800e47308 */ /* 0x0003e20000000800 */
[----:B------:R-:W-:-:S07]  /*3be0*/  F2FP.BF16.PACK_AB R7, R242, R243 ;  /* 0x000000f3f207723e */ /* 0x000fce00000010ff */
[----:B------:R2:W-:Y:S01]  /*3bf0*/  MUFU.EX2 R236, R4 ;  /* 0x0000000400ec7308 */ /* 0x0005e20000000800 */
[----:B---3--:R-:W-:Y:S02]  /*3c00*/  FFMA.FTZ R14, R167, c[0x0][0x2d0], -R3 ;  /* 0x0000b400a70e7a23 */ /* 0x008fe40000010803 */
[----:B-1----:R-:W-:-:S05]  /*3c10*/  FFMA.FTZ R8, R125, c[0x0][0x2d0], -R13 ;  /* 0x0000b4007d087a23 */ /* 0x002fca000001080d */
[----:B------:R1:W-:Y:S01]  /*3c20*/  MUFU.EX2 R192, R14 ;  /* 0x0000000e00c07308 */ /* 0x0003e20000000800 */
[----:B--2---:R-:W-:-:S07]  /*3c30*/  FFMA.FTZ R4, R121, c[0x0][0x2d0], -R0 ;  /* 0x0000b40079047a23 */ /* 0x004fce0000010800 */
[----:B------:R2:W-:Y:S08]  /*3c40*/  MUFU.EX2 R226, R8 ;  /* 0x0000000800e27308 */ /* 0x0005f00000000800 */
[----:B------:R3:W3:Y:S01]  /*3c50*/  MUFU.EX2 R235, R4 ;  /* 0x0000000400eb7308 */ /* 0x0006e20000000800 */
[----:B-1----:R-:W-:Y:S02]  /*3c60*/  FFMA.FTZ R14, R176, c[0x0][0x2d0], -R0 ;  /* 0x0000b400b00e7a23 */ /* 0x002fe40000010800 */
[----:B--2---:R-:W-:-:S05]  /*3c70*/  FFMA.FTZ R8, R124, c[0x0][0x2d0], -R13 ;  /* 0x0000b4007c087a23 */ /* 0x004fca000001080d */
[----:B------:R1:W2:Y:S01]  /*3c80*/  MUFU.EX2 R225, R8 ;  /* 0x0000000800e17308 */ /* 0x0002a20000000800 */
[----:B---3--:R-:W-:-:S07]  /*3c90*/  F2FP.BF16.PACK_AB R4, R199, R248 ;  /* 0x000000f8c704723e */ /* 0x008fce00000010ff */
[----:B------:R-:W-:Y:S01]  /*3ca0*/  HMMA.16816.F32.BF16 R172, R4, R24, R116 ;  /* 0x0000001804ac723c */ /* 0x000fe20000041874 */
[----:B-1----:R-:W-:-:S07]  /*3cb0*/  FFMA.FTZ R8, R134, c[0x0][0x2d0], -R12 ;  /* 0x0000b40086087a23 */ /* 0x002fce000001080c */
[C---:B------:R-:W-:Y:S01]  /*3cc0*/  HMMA.16816.F32.BF16 R168, R4.reuse, R20, R112 ;  /* 0x0000001404a8723c */ /* 0x040fe20000041870 */
[----:B------:R1:W-:Y:S07]  /*3cd0*/  MUFU.EX2 R210, R8 ;  /* 0x0000000800d27308 */ /* 0x0003ee0000000800 */
[C---:B------:R-:W-:Y:S08]  /*3ce0*/  HMMA.16816.F32.BF16 R120, R4.reuse, R16, R108 ;  /* 0x000000100478723c */ /* 0x040ff0000004186c */
[----:B----4-:R-:W-:Y:S01]  /*3cf0*/  HMMA.16816.F32.BF16 R116, R4, R28, R104 ;  /* 0x0000001c0474723c */ /* 0x010fe20000041868 */
[----:B-1----:R-:W-:-:S02]  /*3d00*/  FFMA.FTZ R8, R138, c[0x0][0x2d0], -R12 ;  /* 0x0000b4008a087a23 */ /* 0x002fc4000001080c */
[----:B------:R1:W-:Y:S05]  /*3d10*/  MUFU.EX2 R138, R14 ;  /* 0x0000000e008a7308 */ /* 0x0003ea0000000800 */
[C---:B-----5:R-:W-:Y:S03]  /*3d20*/  HMMA.16816.F32.BF16 R112, R4.reuse, R32, R100 ;  /* 0x000000200470723c */ /* 0x060fe60000041864 */
[----:B------:R3:W4:Y:S05]  /*3d30*/  MUFU.EX2 R209, R8 ;  /* 0x0000000800d17308 */ /* 0x00072a0000000800 */
[----:B------:R-:W-:Y:S01]  /*3d40*/  HMMA.16816.F32.BF16 R108, R4, R36, R96 ;  /* 0x00000024046c723c */ /* 0x000fe20000041860 */
[----:B-1----:R-:W-:-:S07]  /*3d50*/  FFMA.FTZ R14, R177, c[0x0][0x2d0], -R0 ;  /* 0x0000b400b10e7a23 */ /* 0x002fce0000010800 */
[----:B------:R-:W-:Y:S01]  /*3d60*/  HMMA.16816.F32.BF16 R148, R4, R26, R92 ;  /* 0x0000001a0494723c */ /* 0x000fe2000004185c */
[----:B---3--:R-:W-:-:S04]  /*3d70*/  FFMA.FTZ R8, R132, c[0x0][0x2d0], -R12 ;  /* 0x0000b40084087a23 */ /* 0x008fc8000001080c */
[----:B------:R1:W-:Y:S03]  /*3d80*/  MUFU.EX2 R208, R8 ;  /* 0x0000000800d07308 */ /* 0x0003e60000000800 */
[C---:B------:R-:W-:Y:S08]  /*3d90*/  HMMA.16816.F32.BF16 R104, R4.reuse, R22, R88 ;  /* 0x000000160468723c */ /* 0x040ff00000041858 */
[----:B------:R-:W-:Y:S01]  /*3da0*/  HMMA.16816.F32.BF16 R100, R4, R18, R84 ;  /* 0x000000120464723c */ /* 0x000fe20000041854 */
[----:B-1----:R-:W-:-:S07]  /*3db0*/  FFMA.FTZ R8, R133, c[0x0][0x2d0], -R12 ;  /* 0x0000b40085087a23 */ /* 0x002fce000001080c */
[----:B------:R-:W-:Y:S01]  /*3dc0*/  HMMA.16816.F32.BF16 R96, R4, R30, R80 ;  /* 0x0000001e0460723c */ /* 0x000fe20000041850 */
[----:B------:R1:W-:Y:S01]  /*3dd0*/  MUFU.EX2 R133, R14 ;  /* 0x0000000e00857308 */ /* 0x0003e20000000800 */
[----:B------:R-:W-:-:S06]  /*3de0*/  IMAD.MOV.U32 R87, RZ, RZ, R196 ;  /* 0x000000ffff577224 */ /* 0x000fcc00078e00c4 */
[C---:B------:R-:W-:Y:S01]  /*3df0*/  HMMA.16816.F32.BF16 R92, R4.reuse, R34, R76 ;  /* 0x00000022045c723c */ /* 0x040fe2000004184c */
[----:B------:R3:W-:Y:S07]  /*3e00*/  MUFU.EX2 R195, R8 ;  /* 0x0000000800c37308 */ /* 0x0007ee0000000800 */
[----:B------:R-:W-:Y:S01]  /*3e10*/  HMMA.16816.F32.BF16 R88, R4, R38, R68 ;  /* 0x000000260458723c */ /* 0x000fe20000041844 */
[----:B-1----:R-:W-:-:S04]  /*3e20*/  FFMA.FTZ R14, R178, c[0x0][0x2d0], -R0 ;  /* 0x0000b400b20e7a23 */ /* 0x002fc80000010800 */
[----:B------:R1:W-:Y:S02]  /*3e30*/  MUFU.EX2 R134, R14 ;  /* 0x0000000e00867308 */ /* 0x0003e40000000800 */
[----:B------:R-:W-:Y:S02]  /*3e40*/  F2FP.BF16.PACK_AB R4, R235, R236 ;  /* 0x000000eceb04723e */ /* 0x000fe400000010ff */
[----:B------:R-:W-:Y:S01]  /*3e50*/  F2FP.BF16.PACK_AB R5, R228, R227 ;  /* 0x000000e3e405723e */ /* 0x000fe200000010ff */
[----:B---3--:R-:W-:Y:S01]  /*3e60*/  FFMA.FTZ R8, R164, c[0x0][0x2d0], -R3 ;  /* 0x0000b400a4087a23 */ /* 0x008fe20000010803 */
[----:B------:R-:W-:Y:S02]  /*3e70*/  F2FP.BF16.PACK_AB R6, R233, R234 ;  /* 0x000000eae906723e */ /* 0x000fe400000010ff */
[----:B--2---:R-:W-:Y:S01]  /*3e80*/  F2FP.BF16.PACK_AB R7, R225, R226 ;  /* 0x000000e2e107723e */ /* 0x004fe200000010ff */
[----:B------:R2:W-:Y:S06]  /*3e90*/  MUFU.EX2 R194, R8 ;  /* 0x0000000800c27308 */ /* 0x0005ec0000000800 */
[----:B------:R-:W-:Y:S01]  /*3ea0*/  HMMA.16816.F32.BF16 R80, R4, R24, R72 ;  /* 0x000000180450723c */ /* 0x000fe20000041848 */
[----:B-1----:R-:W-:-:S07]  /*3eb0*/  FFMA.FTZ R14, R179, c[0x0][0x2d0], -R0 ;  /* 0x0000b400b30e7a23 */ /* 0x002fce0000010800 */
[----:B------:R-:W-:Y:S01]  /*3ec0*/  HMMA.16816.F32.BF16 R204, R4, R36, R44 ;  /* 0x0000002404cc723c */ /* 0x000fe2000004182c */
[----:B--2---:R-:W-:-:S04]  /*3ed0*/  FFMA.FTZ R8, R165, c[0x0][0x2d0], -R3 ;  /* 0x0000b400a5087a23 */ /* 0x004fc80000010803 */
[----:B------:R1:W2:Y:S03]  /*3ee0*/  MUFU.EX2 R193, R8 ;  /* 0x0000000800c17308 */ /* 0x0002a60000000800 */
[C---:B------:R-:W-:Y:S08]  /*3ef0*/  HMMA.16816.F32.BF16 R72, R4.reuse, R16, R60 ;  /* 0x000000100448723c */ /* 0x040ff0000004183c */
[C---:B------:R-:W-:Y:S01]  /*3f00*/  HMMA.16816.F32.BF16 R44, R4.reuse, R18, R128 ;  /* 0x00000012042c723c */ /* 0x040fe20000041880 */
[----:B------:R-:W3:Y:S04]  /*3f10*/  LDSM.16.MT88.4 R16, [R216+0x900] ;  /* 0x00090000d810783b */ /* 0x000ee80000004200 */
[----:B-1----:R-:W1:Y:S02]  /*3f20*/  LDSM.16.MT88.4 R8, [R217+0x900] ;  /* 0x00090000d908783b */ /* 0x002e640000004200 */
[----:B------:R-:W-:Y:S01]  /*3f30*/  IMAD.MOV.U32 R131, RZ, RZ, R57 ;  /* 0x000000ffff837224 */ /* 0x000fe200078e0039 */
[----:B------:R-:W-:Y:S01]  /*3f40*/  HMMA.16816.F32.BF16 R76, R4, R20, R64 ;  /* 0x00000014044c723c */ /* 0x000fe20000041840 */
[----:B------:R-:W-:-:S02]  /*3f50*/  IMAD.MOV.U32 R130, RZ, RZ, R203 ;  /* 0x000000ffff827224 */ /* 0x000fc400078e00cb */
[----:B------:R-:W-:Y:S02]  /*3f60*/  IMAD.MOV.U32 R129, RZ, RZ, R202 ;  /* 0x000000ffff817224 */ /* 0x000fe400078e00ca */
[----:B------:R-:W-:-:S03]  /*3f70*/  IMAD.MOV.U32 R128, RZ, RZ, R201 ;  /* 0x000000ffff807224 */ /* 0x000fc600078e00c9 */
[C---:B------:R-:W-:Y:S08]  /*3f80*/  HMMA.16816.F32.BF16 R68, R4.reuse, R28, R52 ;  /* 0x0000001c0444723c */ /* 0x040ff00000041834 */
[C---:B------:R-:W-:Y:S08]  /*3f90*/  HMMA.16816.F32.BF16 R64, R4.reuse, R32, R48 ;  /* 0x000000200440723c */ /* 0x040ff00000041830 */
[C---:B------:R-:W-:Y:S01]  /*3fa0*/  HMMA.16816.F32.BF16 R60, R4.reuse, R26, R144 ;  /* 0x0000001a043c723c */ /* 0x040fe20000041890 */
[----:B------:R-:W-:Y:S07]  /*3fb0*/  LDSM.16.MT88.4 R24, [R217+0x1900] ;  /* 0x00190000d918783b */ /* 0x000fee0000004200 */
[C---:B------:R-:W-:Y:S01]  /*3fc0*/  HMMA.16816.F32.BF16 R48, R4.reuse, R22, R140 ;  /* 0x000000160430723c */ /* 0x040fe2000004188c */
[----:B------:R-:W5:Y:S07]  /*3fd0*/  LDSM.16.MT88.4 R20, [R216+0x1900] ;  /* 0x00190000d814783b */ /* 0x000f6e0000004200 */
[C---:B------:R-:W-:Y:S01]  /*3fe0*/  HMMA.16816.F32.BF16 R40, R4.reuse, R30, R152 ;  /* 0x0000001e0428723c */ /* 0x040fe20000041898 */
[----:B------:R-:W1:Y:S06]  /*3ff0*/  LDSM.16.MT88.4 R28, [R216+0x2900] ;  /* 0x00290000d81c783b */ /* 0x000e6c0000004200 */
[----:B------:R-:W-:Y:S01]  /*4000*/  IMAD.MOV.U32 R155, RZ, RZ, R200 ;  /* 0x000000ffff9b7224 */ /* 0x000fe200078e00c8 */
[----:B------:R-:W-:Y:S01]  /*4010*/  HMMA.16816.F32.BF16 R52, R4, R34, R156 ;  /* 0x000000220434723c */ /* 0x000fe2000004189c */
[----:B------:R-:W5:Y:S01]  /*4020*/  LDSM.16.MT88.4 R32, [R217+0x2900] ;  /* 0x00290000d920783b */ /* 0x000f620000004200 */
[----:B------:R-:W-:-:S02]  /*4030*/  IMAD.MOV.U32 R154, RZ, RZ, R199 ;  /* 0x000000ffff9a7224 */ /* 0x000fc400078e00c7 */
[----:B------:R-:W-:Y:S02]  /*4040*/  IMAD.MOV.U32 R153, RZ, RZ, R198 ;  /* 0x000000ffff997224 */ /* 0x000fe400078e00c6 */
[----:B------:R-:W-:Y:S02]  /*4050*/  IMAD.MOV.U32 R152, RZ, RZ, R197 ;  /* 0x000000ffff987224 */ /* 0x000fe400078e00c5 */
[----:B------:R-:W-:Y:S01]  /*4060*/  HMMA.16816.F32.BF16 R36, R4, R38, R160 ;  /* 0x000000260424723c */ /* 0x000fe200000418a0 */
[----:B------:R-:W-:Y:S02]  /*4070*/  IMAD.MOV.U32 R157, RZ, RZ, R59 ;  /* 0x000000ffff9d7224 */ /* 0x000fe400078e003b */
[----:B------:R-:W-:Y:S02]  /*4080*/  IMAD.MOV.U32 R156, RZ, RZ, R58 ;  /* 0x000000ffff9c7224 */ /* 0x000fe400078e003a */
[----:B------:R-:W-:Y:S02]  /*4090*/  IMAD.MOV.U32 R159, RZ, RZ, R126 ;  /* 0x000000ffff9f7224 */ /* 0x000fe400078e007e */
[----:B----4-:R-:W-:Y:S01]  /*40a0*/  F2FP.BF16.PACK_AB R4, R209, R210 ;  /* 0x000000d2d104723e */ /* 0x010fe200000010ff */
[----:B------:R-:W-:Y:S01]  /*40b0*/  IMAD.MOV.U32 R158, RZ, RZ, R127 ;  /* 0x000000ffff9e7224 */ /* 0x000fe200078e007f */
[----:B--2---:R-:W-:-:S02]  /*40c0*/  F2FP.BF16.PACK_AB R5, R193, R194 ;  /* 0x000000c2c105723e */ /* 0x004fc400000010ff */
[----:B------:R-:W-:Y:S02]  /*40d0*/  F2FP.BF16.PACK_AB R6, R195, R208 ;  /* 0x000000d0c306723e */ /* 0x000fe400000010ff */
[----:B------:R-:W-:-:S07]  /*40e0*/  F2FP.BF16.PACK_AB R7, R192, R187 ;  /* 0x000000bbc007723e */ /* 0x000fce00000010ff */
[C---:B---3--:R-:W-:Y:S07]  /*40f0*/  HMMA.16816.F32.BF16 R140, R4.reuse, R16, R172 ;  /* 0x00000010048c723c */ /* 0x048fee00000418ac */
[----:B------:R-:W-:Y:S01]  /*4100*/  IMAD.MOV.U32 R175, RZ, RZ, R184 ;  /* 0x000000ffffaf7224 */ /* 0x000fe200078e00b8 */
[C---:B-1----:R-:W-:Y:S01]  /*4110*/  HMMA.16816.F32.BF16 R168, R4.reuse, R8, R168 ;  /* 0x0000000804a8723c */ /* 0x042fe200000418a8 */
[----:B------:R1:W-:Y:S07]  /*4120*/  MUFU.EX2 R184, R14 ;  /* 0x0000000e00b87308 */ /* 0x0003ee0000000800 */
[C---:B-----5:R-:W-:Y:S08]  /*4130*/  HMMA.16816.F32.BF16 R124, R4.reuse, R20, R120 ;  /* 0x00000014047c723c */ /* 0x060ff00000041878 */
[C---:B------:R-:W-:Y:S01]  /*4140*/  HMMA.16816.F32.BF16 R196, R4.reuse, R24, R116 ;  /* 0x0000001804c4723c */ /* 0x040fe20000041874 */
[--C-:B-1----:R-:W-:Y:S01]  /*4150*/  FFMA.FTZ R14, R181, c[0x0][0x2d0], -R13.reuse ;  /* 0x0000b400b50e7a23 */ /* 0x102fe2000001080d */
[----:B------:R-:W-:Y:S03]  /*4160*/  LDSM.16.MT88.4 R116, [R216+0x2d00] ;  /* 0x002d0000d874783b */ /* 0x000fe60000004200 */
[----:B------:R1:W-:Y:S03]  /*4170*/  MUFU.EX2 R132, R14 ;  /* 0x0000000e00847308 */ /* 0x0003e60000000800 */
[C---:B------:R-:W-:Y:S08]  /*4180*/  HMMA.16816.F32.BF16 R112, R4.reuse, R28, R112 ;  /* 0x0000001c0470723c */ /* 0x040ff00000041870 */
[----:B------:R-:W-:Y:S01]  /*4190*/  HMMA.16816.F32.BF16 R200, R4, R32, R108 ;  /* 0x0000002004c8723c */ /* 0x000fe2000004186c */
[----:B-1----:R-:W-:-:S07]  /*41a0*/  FFMA.FTZ R14, R182, c[0x0][0x2d0], -R13 ;  /* 0x0000b400b60e7a23 */ /* 0x002fce000001080d */
[C---:B------:R-:W-:Y:S01]  /*41b0*/  HMMA.16816.F32.BF16 R148, R4.reuse, R18, R148 ;  /* 0x000000120494723c */ /* 0x040fe20000041894 */
[----:B------:R1:W2:Y:S07]  /*41c0*/  MUFU.EX2 R59, R14 ;  /* 0x0000000e003b7308 */ /* 0x0002ae0000000800 */
[C---:B------:R-:W-:Y:S08]  /*41d0*/  HMMA.16816.F32.BF16 R100, R4.reuse, R22, R100 ;  /* 0x000000160464723c */ /* 0x040ff00000041864 */
[----:B------:R-:W-:Y:S01]  /*41e0*/  HMMA.16816.F32.BF16 R160, R4, R26, R96 ;  /* 0x0000001a04a0723c */ /* 0x000fe20000041860 */
[----:B-1----:R-:W-:-:S04]  /*41f0*/  FFMA.FTZ R14, R180, c[0x0][0x2d0], -R13 ;  /* 0x0000b400b40e7a23 */ /* 0x002fc8000001080d */
[----:B------:R1:W-:Y:S03]  /*4200*/  MUFU.EX2 R58, R14 ;  /* 0x0000000e003a7308 */ /* 0x0003e60000000800 */
[C---:B------:R-:W-:Y:S01]  /*4210*/  HMMA.16816.F32.BF16 R164, R4.reuse, R30, R92 ;  /* 0x0000001e04a4723c */ /* 0x040fe2000004185c */
[----:B------:R-:W-:Y:S07]  /*4220*/  LDSM.16.MT88.4 R92, [R216+0x1d00] ;  /* 0x001d0000d85c783b */ /* 0x000fee0000004200 */
[----:B------:R-:W-:Y:S01]  /*4230*/  HMMA.16816.F32.BF16 R144, R4, R34, R88 ;  /* 0x000000220490723c */ /* 0x000fe20000041858 */
[----:B-1----:R-:W-:-:S06]  /*4240*/  FFMA.FTZ R14, R183, c[0x0][0x2d0], -R13 ;  /* 0x0000b400b70e7a23 */ /* 0x002fcc000001080d */
[----:B------:R-:W-:Y:S01]  /*4250*/  IMAD.MOV.U32 R91, RZ, RZ, R191 ;  /* 0x000000ffff5b7224 */ /* 0x000fe200078e00bf */
[----:B------:R1:W3:Y:S01]  /*4260*/  MUFU.EX2 R57, R14 ;  /* 0x0000000e00397308 */ /* 0x0002e20000000800 */
[----:B------:R-:W-:Y:S02]  /*4270*/  IMAD.MOV.U32 R90, RZ, RZ, R190 ;  /* 0x000000ffff5a7224 */ /* 0x000fe400078e00be */
[----:B------:R-:W-:Y:S02]  /*4280*/  IMAD.MOV.U32 R89, RZ, RZ, R189 ;  /* 0x000000ffff597224 */ /* 0x000fe400078e00bd */
[----:B------:R-:W-:Y:S02]  /*4290*/  IMAD.MOV.U32 R88, RZ, RZ, R188 ;  /* 0x000000ffff587224 */ /* 0x000fe400078e00bc */
[----:B-1----:R-:W-:Y:S02]  /*42a0*/  IMAD.MOV.U32 R14, RZ, RZ, R87 ;  /* 0x000000ffff0e7224 */ /* 0x002fe400078e0057 */
[----:B------:R-:W-:Y:S01]  /*42b0*/  HMMA.16816.F32.BF16 R84, R4, R10, R104 ;  /* 0x0000000a0454723c */ /* 0x000fe20000041868 */
[----:B------:R-:W-:Y:S06]  /*42c0*/  LDSM.16.MT88.4 R104, [R217+0x1d00] ;  /* 0x001d0000d968783b */ /* 0x000fec0000004200 */
[----:B------:R-:W-:-:S02]  /*42d0*/  F2FP.BF16.PACK_AB R4, R133, R138 ;  /* 0x0000008a8504723e */ /* 0x000fc400000010ff */
[----:B--2---:R-:W-:Y:S02]  /*42e0*/  F2FP.BF16.PACK_AB R5, R59, R132 ;  /* 0x000000843b05723e */ /* 0x004fe400000010ff */
[----:B------:R-:W-:Y:S02]  /*42f0*/  F2FP.BF16.PACK_AB R6, R184, R134 ;  /* 0x00000086b806723e */ /* 0x000fe400000010ff */
[----:B---3--:R-:W-:-:S07]  /*4300*/  F2FP.BF16.PACK_AB R7, R57, R58 ;  /* 0x0000003a3907723e */ /* 0x008fce00000010ff */
[C---:B------:R-:W-:Y:S07]  /*4310*/  HMMA.16816.F32.BF16 R176, R4.reuse, R8, R76 ;  /* 0x0000000804b0723c */ /* 0x040fee000004184c */
[----:B------:R-:W-:Y:S01]  /*4320*/  FFMA.FTZ R8, R213, c[0x0][0x2d0], -R12 ;  /* 0x0000b400d5087a23 */ /* 0x000fe2000001080c */
[----:B------:R-:W-:Y:S01]  /*4330*/  HMMA.16816.F32.BF16 R180, R4, R18, R60 ;  /* 0x0000001204b4723c */ /* 0x000fe2000004183c */
[----:B------:R-:W-:Y:S02]  /*4340*/  IMAD.MOV.U32 R79, RZ, RZ, R175 ;  /* 0x000000ffff4f7224 */ /* 0x000fe400078e00af */
[----:B------:R-:W-:-:S02]  /*4350*/  IMAD.MOV.U32 R78, RZ, RZ, R152 ;  /* 0x000000ffff4e7224 */ /* 0x000fc400078e0098 */
[----:B------:R-:W-:Y:S02]  /*4360*/  IMAD.MOV.U32 R77, RZ, RZ, R153 ;  /* 0x000000ffff4d7224 */ /* 0x000fe400078e0099 */
[----:B------:R-:W-:Y:S01]  /*4370*/  IMAD.MOV.U32 R76, RZ, RZ, R154 ;  /* 0x000000ffff4c7224 */ /* 0x000fe200078e009a */
[C---:B------:R-:W-:Y:S01]  /*4380*/  HMMA.16816.F32.BF16 R172, R4.reuse, R10, R48 ;  /* 0x0000000a04ac723c */ /* 0x040fe20000041830 */
[----:B------:R1:W-:Y:S01]  /*4390*/  MUFU.EX2 R49, R8 ;  /* 0x0000000800317308 */ /* 0x0003e20000000800 */
[----:B------:R-:W-:Y:S02]  /*43a0*/  IMAD.MOV.U32 R9, RZ, RZ, R155 ;  /* 0x000000ffff097224 */ /* 0x000fe400078e009b */
[----:B------:R-:W-:Y:S03]  /*43b0*/  LDSM.16.MT88.4 R152, [R216+0xd00] ;  /* 0x000d0000d898783b */ /* 0x000fe60000004200 */
[----:B------:R-:W-:Y:S01]  /*43c0*/  IMAD.MOV.U32 R10, RZ, RZ, R131 ;  /* 0x000000ffff0a7224 */ /* 0x000fe200078e0083 */
[----:B------:R-:W-:Y:S01]  /*43d0*/  HMMA.16816.F32.BF16 R60, R4, R22, R44 ;  /* 0x00000016043c723c */ /* 0x000fe2000004182c */
[----:B------:R-:W-:-:S02]  /*43e0*/  IMAD.MOV.U32 R11, RZ, RZ, R130 ;  /* 0x000000ffff0b7224 */ /* 0x000fc400078e0082 */
[----:B------:R-:W-:Y:S02]  /*43f0*/  IMAD.MOV.U32 R51, RZ, RZ, R128 ;  /* 0x000000ffff337224 */ /* 0x000fe400078e0080 */
[----:B------:R-:W-:Y:S02]  /*4400*/  IMAD.MOV.U32 R50, RZ, RZ, R129 ;  /* 0x000000ffff327224 */ /* 0x000fe400078e0081 */
[----:B------:R-:W-:Y:S01]  /*4410*/  IMAD.MOV.U32 R213, RZ, RZ, R51 ;  /* 0x000000ffffd57224 */ /* 0x000fe200078e0033 */
[----:B------:R-:W-:Y:S01]  /*4420*/  HMMA.16816.F32.BF16 R96, R4, R24, R68 ;  /* 0x000000180460723c */ /* 0x000fe20000041844 */
[----:B-1----:R-:W-:Y:S02]  /*4430*/  FFMA.FTZ R8, R214, c[0x0][0x2d0], -R12 ;  /* 0x0000b400d6087a23 */ /* 0x002fe4000001080c */
[----:B------:R-:W-:Y:S02]  /*4440*/  IMAD.MOV.U32 R51, RZ, RZ, R9 ;  /* 0x000000ffff337224 */ /* 0x000fe400078e0009 */
[----:B------:R1:W2:Y:S01]  /*4450*/  MUFU.EX2 R48, R8 ;  /* 0x0000000800307308 */ /* 0x0002a20000000800 */
[----:B------:R-:W-:-:S02]  /*4460*/  IMAD.MOV.U32 R9, RZ, RZ, R156 ;  /* 0x000000ffff097224 */ /* 0x000fc400078e009c */
[C---:B------:R-:W-:Y:S01]  /*4470*/  HMMA.16816.F32.BF16 R108, R4.reuse, R20, R72 ;  /* 0x00000014046c723c */ /* 0x040fe20000041848 */
[----:B------:R-:W-:Y:S02]  /*4480*/  IMAD.MOV.U32 R25, RZ, RZ, R89 ;  /* 0x000000ffff197224 */ /* 0x000fe400078e0059 */
[----:B------:R-:W-:Y:S02]  /*4490*/  IMAD.MOV.U32 R46, RZ, RZ, R78 ;  /* 0x000000ffff2e7224 */ /* 0x000fe400078e004e */
[----:B------:R-:W-:Y:S02]  /*44a0*/  IMAD.MOV.U32 R45, RZ, RZ, R79 ;  /* 0x000000ffff2d7224 */ /* 0x000fe400078e004f */
[----:B------:R-:W-:Y:S01]  /*44b0*/  IMAD.MOV.U32 R47, RZ, RZ, R77 ;  /* 0x000000ffff2f7224 */ /* 0x000fe200078e004d */
[----:B------:R-:W-:Y:S01]  /*44c0*/  HMMA.16816.F32.BF16 R188, R4, R16, R80 ;  /* 0x0000001004bc723c */ /* 0x000fe20000041850 */
[----:B------:R-:W3:Y:S01]  /*44d0*/  LDSM.16.MT88.4 R80, [R217+0xd00] ;  /* 0x000d0000d950783b */ /* 0x000ee20000004200 */
[----:B------:R-:W-:-:S02]  /*44e0*/  IMAD.MOV.U32 R214, RZ, RZ, R76 ;  /* 0x000000ffffd67224 */ /* 0x000fc400078e004c */
[----:B-1----:R-:W-:Y:S01]  /*44f0*/  FFMA.FTZ R8, R211, c[0x0][0x2d0], -R12 ;  /* 0x0000b400d3087a23 */ /* 0x002fe2000001080c */
[----:B--2---:R-:W-:Y:S01]  /*4500*/  F2FP.BF16.PACK_AB R128, R48, R49 ;  /* 0x000000313080723e */ /* 0x004fe200000010ff */
[----:B------:R-:W-:Y:S02]  /*4510*/  IMAD.MOV.U32 R211, RZ, RZ, R88 ;  /* 0x000000ffffd37224 */ /* 0x000fe400078e0058 */
[C---:B------:R-:W-:Y:S01]  /*4520*/  HMMA.16816.F32.BF16 R40, R4.reuse, R26, R40 ;  /* 0x0000001a0428723c */ /* 0x040fe20000041828 */
[----:B------:R1:W-:Y:S06]  /*4530*/  MUFU.EX2 R44, R8 ;  /* 0x00000008002c7308 */ /* 0x0003ec0000000800 */
[----:B------:R-:W-:Y:S01]  /*4540*/  IMAD.MOV.U32 R26, RZ, RZ, R159 ;  /* 0x000000ffff1a7224 */ /* 0x000fe200078e009f */
[----:B------:R-:W-:Y:S01]  /*4550*/  HMMA.16816.F32.BF16 R64, R4, R28, R64 ;  /* 0x0000001c0440723c */ /* 0x000fe20000041840 */
[----:B------:R-:W-:-:S06]  /*4560*/  IMAD.MOV.U32 R27, RZ, RZ, R158 ;  /* 0x000000ffff1b7224 */ /* 0x000fcc00078e009e */
[----:B------:R-:W-:Y:S01]  /*4570*/  IMAD.MOV.U32 R29, RZ, RZ, R157 ;  /* 0x000000ffff1d7224 */ /* 0x000fe200078e009d */
[C---:B------:R-:W-:Y:S01]  /*4580*/  HMMA.16816.F32.BF16 R52, R4.reuse, R30, R52 ;  /* 0x0000001e0434723c */ /* 0x040fe20000041834 */
[----:B-1----:R-:W-:Y:S02]  /*4590*/  FFMA.FTZ R8, R212, c[0x0][0x2d0], -R12 ;  /* 0x0000b400d4087a23 */ /* 0x002fe4000001080c */
[----:B------:R-:W-:Y:S02]  /*45a0*/  IMAD.MOV.U32 R212, RZ, RZ, R14 ;  /* 0x000000ffffd47224 */ /* 0x000fe400078e000e */
[----:B------:R1:W2:Y:S03]  /*45b0*/  MUFU.EX2 R24, R8 ;  /* 0x0000000800187308 */ /* 0x0002a60000000800 */
[C---:B------:R-:W-:Y:S08]  /*45c0*/  HMMA.16816.F32.BF16 R120, R4.reuse, R32, R204 ;  /* 0x000000200478723c */ /* 0x040ff000000418cc */
[----:B------:R-:W-:Y:S01]  /*45d0*/  HMMA.16816.F32.BF16 R36, R4, R34, R36 ;  /* 0x000000220424723c */ /* 0x000fe20000041824 */
[----:B------:R-:W4:Y:S01]  /*45e0*/  LDSM.16.MT88.4 R4, [R217+0x2d00] ;  /* 0x002d0000d904783b */ /* 0x000f220000004200 */
[----:B-1----:R-:W-:Y:S01]  /*45f0*/  FFMA.FTZ R8, R229, c[0x0][0x2d0], -R3 ;  /* 0x0000b400e5087a23 */ /* 0x002fe20000010803 */
[----:B--2---:R-:W-:Y:S01]  /*4600*/  F2FP.BF16.PACK_AB R130, R24, R44 ;  /* 0x0000002c1882723e */ /* 0x004fe200000010ff */
[----:B------:R-:W-:-:S02]  /*4610*/  IMAD.MOV.U32 R229, RZ, RZ, R15 ;  /* 0x000000ffffe57224 */ /* 0x000fc400078e000f */
[----:B------:R1:W-:Y:S02]  /*4620*/  MUFU.EX2 R23, R8 ;  /* 0x0000000800177308 */ /* 0x0003e40000000800 */
[----:B-1----:R-:W-:-:S06]  /*4630*/  FFMA.FTZ R8, R231, c[0x0][0x2d0], -R3 ;  /* 0x0000b400e7087a23 */ /* 0x002fcc0000010803 */
[----:B------:R1:W2:Y:S02]  /*4640*/  MUFU.EX2 R22, R8 ;  /* 0x0000000800167308 */ /* 0x0002a40000000800 */
[--C-:B-1----:R-:W-:Y:S01]  /*4650*/  FFMA.FTZ R8, R215, c[0x0][0x2d0], -R3.reuse ;  /* 0x0000b400d7087a23 */ /* 0x102fe20000010803 */
[----:B--2---:R-:W-:Y:S01]  /*4660*/  F2FP.BF16.PACK_AB R129, R22, R23 ;  /* 0x000000171681723e */ /* 0x004fe200000010ff */
[----:B------:R-:W-:Y:S01]  /*4670*/  FFMA.FTZ R3, R224, c[0x0][0x2d0], -R3 ;  /* 0x0000b400e0037a23 */ /* 0x000fe20000010803 */
[----:B------:R-:W-:-:S03]  /*4680*/  IADD3 R224, R51, -0x2, RZ ;  /* 0xfffffffe33e07810 */ /* 0x000fc60007ffe0ff */
[----:B------:R1:W-:Y:S01]  /*4690*/  MUFU.EX2 R20, R8 ;  /* 0x0000000800147308 */ /* 0x0003e20000000800 */
[----:B------:R-:W-:-:S07]  /*46a0*/  ISETP.GE.AND P4, PT, R224, R250, PT ;  /* 0x000000fae000720c */ /* 0x000fce0003f86270 */
[----:B------:R2:W5:Y:S01]  /*46b0*/  MUFU.EX2 R21, R3 ;  /* 0x0000000300157308 */ /* 0x0005620000000800 */
[----:B-1----:R-:W-:Y:S02]  /*46c0*/  FADD.FTZ R8, R26, R229 ;  /* 0x000000e51a087221 */ /* 0x002fe40000010000 */
[----:B--2---:R-:W-:Y:S01]  /*46d0*/  FFMA.FTZ R3, R240, c[0x0][0x2d0], -R0 ;  /* 0x0000b400f0037a23 */ /* 0x004fe20000010800 */
[----:B-----5:R-:W-:-:S04]  /*46e0*/  F2FP.BF16.PACK_AB R131, R21, R20 ;  /* 0x000000141583723e */ /* 0x020fc800000010ff */
[----:B------:R1:W-:Y:S03]  /*46f0*/  MUFU.EX2 R19, R3 ;  /* 0x0000000300137308 */ /* 0x0003e60000000800 */
[C---:B---3--:R-:W-:Y:S08]  /*4700*/  HMMA.16816.F32.BF16 R72, R128.reuse, R80, R168 ;  /* 0x000000508048723c */ /* 0x048ff000000418a8 */
[----:B------:R-:W-:Y:S01]  /*4710*/  HMMA.16816.F32.BF16 R156, R128, R94, R100 ;  /* 0x0000005e809c723c */ /* 0x000fe20000041864 */
[----:B-1----:R-:W-:-:S04]  /*4720*/  FFMA.FTZ R3, R239, c[0x0][0x2d0], -R0 ;  /* 0x0000b400ef037a23 */ /* 0x002fc80000010800 */
[----:B------:R1:W2:Y:S03]  /*4730*/  MUFU.EX2 R18, R3 ;  /* 0x0000000300127308 */ /* 0x0002a60000000800 */
[C---:B------:R-:W-:Y:S08]  /*4740*/  HMMA.16816.F32.BF16 R140, R128.reuse, R152, R140 ;  /* 0x00000098808c723c */ /* 0x040ff0000004188c */
        /* <DEDUP_REMOVED lines=9> */
[----:B-1----:R-:W-:-:S07]  /*47e0*/  FADD.FTZ R3, R212, R27 ;  /* 0x0000001bd4037221 */ /* 0x002fce0000010000 */
[C---:B------:R-:W-:Y:S01]  /*47f0*/  HMMA.16816.F32.BF16 R112, R128.reuse, R116, R112 ;  /* 0x000000748070723c */ /* 0x040fe20000041870 */
[--C-:B--2---:R-:W-:Y:S01]  /*4800*/  FFMA.FTZ R0, R10, c[0x0][0x2d0], -R13.reuse ;  /* 0x0000b4000a007a23 */ /* 0x104fe2000001080d */
[----:B---3--:R-:W-:Y:S01]  /*4810*/  F2FP.BF16.PACK_AB R170, R16, R17 ;  /* 0x0000001110aa723e */ /* 0x008fe200000010ff */
[----:B------:R-:W-:Y:S02]  /*4820*/  IMAD.MOV.U32 R10, RZ, RZ, R90 ;  /* 0x000000ffff0a7224 */ /* 0x000fe400078e005a */
[----:B------:R1:W-:Y:S02]  /*4830*/  MUFU.EX2 R12, R0 ;  /* 0x00000000000c7308 */ /* 0x0003e40000000800 */
[----:B------:R-:W-:Y:S01]  /*4840*/  FADD.FTZ R10, R10, R8 ;  /* 0x000000080a0a7221 */ /* 0x000fe20000010000 */
[----:B------:R-:W-:Y:S01]  /*4850*/  HMMA.16816.F32.BF16 R164, R128, R118, R164 ;  /* 0x0000007680a4723c */ /* 0x000fe200000418a4 */
[----:B-1----:R-:W-:Y:S02]  /*4860*/  FFMA.FTZ R0, R11, c[0x0][0x2d0], -R13 ;  /* 0x0000b4000b007a23 */ /* 0x002fe4000001080d */
[----:B------:R-:W-:-:S02]  /*4870*/  IMAD.MOV.U32 R11, RZ, RZ, R91 ;  /* 0x000000ffff0b7224 */ /* 0x000fc400078e005b */
[----:B------:R1:W2:Y:S03]  /*4880*/  MUFU.EX2 R14, R0 ;  /* 0x00000000000e7308 */ /* 0x0002a60000000800 */
[C---:B------:R-:W-:Y:S08]  /*4890*/  HMMA.16816.F32.BF16 R88, R128.reuse, R92, R124 ;  /* 0x0000005c8058723c */ /* 0x040ff0000004187c */
[----:B----4-:R-:W-:Y:S01]  /*48a0*/  HMMA.16816.F32.BF16 R124, R128, R4, R200 ;  /* 0x00000004807c723c */ /* 0x010fe200000418c8 */
[----:B-1----:R-:W-:Y:S01]  /*48b0*/  FFMA.FTZ R0, R237, c[0x0][0x2d0], -R13 ;  /* 0x0000b400ed007a23 */ /* 0x002fe2000001080d */
[----:B--2---:R-:W-:-:S06]  /*48c0*/  F2FP.BF16.PACK_AB R169, R14, R12 ;  /* 0x0000000c0ea9723e */ /* 0x004fcc00000010ff */
[----:B------:R-:W-:Y:S01]  /*48d0*/  HMMA.16816.F32.BF16 R128, R128, R6, R144 ;  /* 0x000000068080723c */ /* 0x000fe20000041890 */
[----:B------:R1:W-:Y:S02]  /*48e0*/  MUFU.EX2 R15, R0 ;  /* 0x00000000000f7308 */ /* 0x0003e40000000800 */
[----:B-1----:R-:W-:-:S06]  /*48f0*/  FFMA.FTZ R0, R238, c[0x0][0x2d0], -R13 ;  /* 0x0000b400ee007a23 */ /* 0x002fcc000001080d */
[----:B------:R1:W2:Y:S02]  /*4900*/  MUFU.EX2 R13, R0 ;  /* 0x00000000000d7308 */ /* 0x0002a40000000800 */
[----:B-1----:R-:W-:Y:S01]  /*4910*/  FADD.FTZ R0, R9, R29 ;  /* 0x0000001d09007221 */ /* 0x002fe20000010000 */
[----:B--2---:R-:W-:Y:S01]  /*4920*/  F2FP.BF16.PACK_AB R171, R13, R15 ;  /* 0x0000000f0dab723e */ /* 0x004fe200000010ff */
        /* <DEDUP_REMOVED lines=36> */
[----:B------:R-:W-:-:S04]  /*4b70*/  FADD.FTZ R5, R208, R5 ;  /* 0x00000005d0057221 */ /* 0x000fc80000010000 */
[----:B------:R-:W-:Y:S01]  /*4b80*/  FADD.FTZ R5, R195, R5 ;  /* 0x00000005c3057221 */ /* 0x000fe20000010000 */
        /* <DEDUP_REMOVED lines=29> */
[----:B------:R-:W-:Y:S01]  /*4d60*/  FADD.FTZ R249, R21, R249 ;  /* 0x000000f915f97221 */ /* 0x000fe20000010000 */
[----:B------:R-:W-:Y:S05]  /*4d70*/  @!P4 BRA `(.L_x_1825) ;  /* 0x000031700000c947 */ /* 0x000fea0003800000 */
[----:B------:R-:W-:Y:S01]  /*4d80*/  SHF.R.S32.HI R51, RZ, 0x1f, R185 ;  /* 0x0000001fff337819 */ /* 0x000fe200000114b9 */
[C---:B------:R-:W-:Y:S01]  /*4d90*/  IMAD.SHL.U32 R229, R56.reuse, 0x2, RZ ;  /* 0x0000000238e57824 */ /* 0x040fe200078e00ff */
[----:B------:R-:W-:Y:S01]  /*4da0*/  SHF.R.S32.HI R50, RZ, 0x1f, R56 ;  /* 0x0000001fff327819 */ /* 0x000fe20000011438 */
[C---:B------:R-:W-:Y:S01]  /*4db0*/  IMAD.SHL.U32 R227, R185.reuse, 0x2, RZ ;  /* 0x00000002b9e37824 */ /* 0x040fe200078e00ff */
[----:B------:R-:W-:Y:S01]  /*4dc0*/  SHF.L.U64.HI R228, R185, 0x1, R51 ;  /* 0x00000001b9e47819 */ /* 0x000fe20000010233 */
[----:B------:R-:W-:Y:S01]  /*4dd0*/  IMAD.MOV.U32 R3, RZ, RZ, R136 ;  /* 0x000000ffff037224 */ /* 0x000fe200078e0088 */
[----:B------:R-:W-:Y:S01]  /*4de0*/  SHF.R.S32.HI R51, RZ, 0x1f, R186 ;  /* 0x0000001fff337819 */ /* 0x000fe200000114ba */
[----:B------:R-:W-:Y:S01]  /*4df0*/  IMAD.MOV.U32 R138, RZ, RZ, R2 ;  /* 0x000000ffff8a7224 */ /* 0x000fe200078e0002 */
[----:B------:R-:W-:Y:S01]  /*4e00*/  SHF.L.U64.HI R230, R56, 0x1, R50 ;  /* 0x0000000138e67819 */ /* 0x000fe20000010232 */
[----:B------:R-:W-:Y:S01]  /*4e10*/  IMAD.MOV.U32 R132, RZ, RZ, R135 ;  /* 0x000000ffff847224 */ /* 0x000fe200078e0087 */
[----:B------:R-:W-:-:S02]  /*4e20*/  MOV R0, R137 ;  /* 0x0000008900007202 */ /* 0x000fc40000000f00 */
[C---:B------:R-:W-:Y:S02]  /*4e30*/  SHF.L.U64.HI R226, R186.reuse, 0x1, R51 ;  /* 0x00000001bae27819 */ /* 0x040fe40000010233 */
[----:B------:R-:W-:Y:S01]  /*4e40*/  SHF.L.U32 R225, R186, 0x1, RZ ;  /* 0x00000001bae17819 */ /* 0x000fe200000006ff */
[----:B------:R-:W-:Y:S05]  /*4e50*/  BRA `(.L_x_1826) ;  /* 0x0000035000007947 */ /* 0x000fea0003800000 */
.L_x_1828:
[----:B------:R-:W2:Y:S01]  /*4e60*/  LDL.64 R236, [R1+0x8] ;  /* 0x0000080001ec7983 */ /* 0x000ea20000100a00 */
[----:B------:R-:W-:Y:S02]  /*4e70*/  IMAD.MOV.U32 R222, RZ, RZ, RZ ;  /* 0x000000ffffde7224 */ /* 0x000fe400078e00ff */
[----:B------:R-:W-:Y:S01]  /*4e80*/  IMAD R133, R224, 0x40, R252 ;  /* 0x00000040e0857824 */ /* 0x000fe200078e02fc */
[----:B------:R-:W3:Y:S04]  /*4e90*/  LDL R234, [R1+0x1c] ;  /* 0x00001c0001ea7983 */ /* 0x000ee80000100800 */
[----:B------:R-:W4:Y:S01]  /*4ea0*/  LDL.64 R232, [R1] ;  /* 0x0000000001e87983 */ /* 0x000f220000100a00 */
[----:B------:R-:W-:Y:S03]  /*4eb0*/  IADD3 R133, R133, -0x40, R245 ;  /* 0xffffffc085857810 */ /* 0x000fe60007ffe0f5 */
[----:B------:R-:W5:Y:S02]  /*4ec0*/  LDL R231, [R1+0x18] ;  /* 0x0000180001e77983 */ /* 0x000f640000100800 */
[----:B------:R-:W-:Y:S04]  /*4ed0*/  @P0 IMAD.HI.U32 R134, R133, c[0x0][0x2bc], RZ ;  /* 0x0000af0085860a27 */ /* 0x000fe800078e00ff */
[--C-:B------:R-:W-:Y:S01]  /*4ee0*/  IMAD.MOV.U32 R2, RZ, RZ, R133.reuse ;  /* 0x000000ffff027224 */ /* 0x100fe200078e0085 */
[----:B------:R-:W-:Y:S04]  /*4ef0*/  @P0 SHF.R.U32.HI R2, RZ, c[0x0][0x2c0], R134 ;  /* 0x0000b000ff020a19 */ /* 0x000fe80000011686 */
[C---:B--2---:R-:W-:Y:S04]  /*4f00*/  @!P6 IADD3 R135, P4, R2.reuse, R236, RZ ;  /* 0x000000ec0287e210 */ /* 0x044fe80007f9e0ff */
[----:B---3--:R-:W-:Y:S01]  /*4f10*/  @!P6 LEA.HI.X.SX32 R136, R2, R234, 0x1, P4 ;  /* 0x000000ea0288e211 */ /* 0x008fe200020f0eff */
        /* <DEDUP_REMOVED lines=11> */
[----:B------:R-:W-:Y:S04]  /*4fd0*/  IMAD.WIDE.U32 R134, R222, c[0x0][0x1f0], R134 ;  /* 0x00007c00de867a25 */ /* 0x000fe800078e0086 */
[----:B------:R-:W-:Y:S01]  /*4fe0*/  IMAD R2, R2, c[0x0][0x1f0], RZ ;  /* 0x00007c0002027a24 */ /* 0x000fe200078e02ff */
[----:B----4-:R-:W-:Y:S03]  /*4ff0*/  IADD3 R133, P4, R232, R134, RZ ;  /* 0x00000086e8857210 */ /* 0x010fe60007f9e0ff */
[----:B------:R-:W-:Y:S05]  /*5000*/  IMAD R2, R222, c[0x0][0x1f4], R2 ;  /* 0x00007d00de027a24 */ /* 0x000fea00078e0202 */
[----:B-----5:R-:W-:Y:S02]  /*5010*/  IADD3.X R134, R231, R135, R2, P4, !PT ;  /* 0x00000087e7867210 */ /* 0x020fe400027fe402 */
        /* <DEDUP_REMOVED lines=11> */
[C---:B---3--:R-:W-:Y:S01]  /*50d0*/  IADD3 R172, P4, R2.reuse, R229, RZ ;  /* 0x000000e502ac7210 */ /* 0x048fe20007f9e0ff */
[----:B------:R1:W-:Y:S02]  /*50e0*/  LDGSTS.E.BYPASS.LTC128B.128 [R221+0x3100], [R136.64], !P3 ;  /* 0x0310000088dd7fae */ /* 0x0003e4000d901d46 */
[----:B------:R-:W-:Y:S02]  /*50f0*/  IMAD.X R175, R135, 0x1, R226, P5 ;  /* 0x0000000187af7824 */ /* 0x000fe400028e06e2 */
[----:B------:R2:W-:Y:S01]  /*5100*/  LDGSTS.E.BYPASS.LTC128B.128 [R221+0x4100], [R176.64], !P2 ;  /* 0x04100000b0dd7fae */ /* 0x0005e2000d101d46 */
[C---:B----4-:R-:W-:Y:S01]  /*5110*/  IMAD.X R173, R133.reuse, 0x1, R230, P4 ;  /* 0x0000000185ad7824 */ /* 0x050fe200020e06e6 */
[C---:B------:R-:W-:Y:S02]  /*5120*/  IADD3 R134, P4, R2.reuse, R225, RZ ;  /* 0x000000e102867210 */ /* 0x040fe40007f9e0ff */
[----:B------:R2:W-:Y:S03]  /*5130*/  LDGSTS.E.BYPASS.LTC128B.128 [R221+0x5100], [R174.64], !P1 ;  /* 0x05100000aedd7fae */ /* 0x0005e6000c901d46 */
[C---:B------:R-:W-:Y:S01]  /*5140*/  IMAD.X R135, R133.reuse, 0x1, R226, P4 ;  /* 0x0000000185877824 */ /* 0x040fe200020e06e2 */
[----:B------:R2:W-:Y:S01]  /*5150*/  LDGSTS.E.BYPASS.LTC128B.128 [R221+0x3900], [R172.64], !P3 ;  /* 0x03900000acdd7fae */ /* 0x0005e2000d901d46 */
[----:B-1----:R-:W-:Y:S04]  /*5160*/  IADD3 R136, P5, R2, R227, RZ ;  /* 0x000000e302887210 */ /* 0x002fe80007fbe0ff */
[----:B------:R-:W-:Y:S05]  /*5170*/  IADD3.X R137, R133, R228, RZ, P5, !PT ;  /* 0x000000e485897210 */ /* 0x000fea0002ffe4ff */
[----:B------:R2:W-:Y:S04]  /*5180*/  LDGSTS.E.BYPASS.LTC128B.128 [R221+0x4900], [R136.64], !P2 ;  /* 0x0490000088dd7fae */ /* 0x0005e8000d101d46 */
[----:B------:R2:W-:Y:S01]  /*5190*/  LDGSTS.E.BYPASS.LTC128B.128 [R221+0x5900], [R134.64], !P1 ;  /* 0x0590000086dd7fae */ /* 0x0005e2000c901d46 */
[----:B------:R-:W-:-:S05]  /*51a0*/  BRA `(.L_x_1827) ;  /* 0x00000b3000007947 */ /* 0x000fca0003800000 */
.L_x_1826:
[----:B------:R-:W2:Y:S01]  /*51b0*/  LDL.64 R40, [R1+0x10] ;  /* 0x0000100001287983 */ /* 0x000ea20000100a00 */
[----:B------:R-:W-:Y:S04]  /*51c0*/  DEPBAR.LE SB0, 0x0 ;  /* 0x000080000000791a */ /* 0x000fe80000000000 */
[C---:B------:R-:W-:Y:S01]  /*51d0*/  IMAD.WIDE.U32 R28, R223.reuse, c[0x0][0x208], RZ ;  /* 0x00008200df1c7a25 */ /* 0x040fe200078e00ff */
[----:B------:R-:W3:Y:S01]  /*51e0*/  LDL R39, [R1+0x20] ;  /* 0x0000200001277983 */ /* 0x000ee20000100800 */
[----:B------:R-:W-:Y:S05]  /*51f0*/  SHF.R.S32.HI R2, RZ, 0x1f, R223 ;  /* 0x0000001fff027819 */ /* 0x000fea00000114df */
[----:B------:R-:W-:Y:S01]  /*5200*/  BAR.SYNC.DEFER_BLOCKING 0x0 ;  /* 0x0000000000007b1d */ /* 0x000fe20000010000 */
[----:B------:R-:W-:Y:S04]  /*5210*/  IMAD R2, R2, c[0x0][0x208], RZ ;  /* 0x0000820002027a24 */ /* 0x000fe800078e02ff */
[----:B------:R-:W-:Y:S04]  /*5220*/  IMAD R2, R223, c[0x0][0x20c], R2 ;  /* 0x00008300df027a24 */ /* 0x000fe800078e0202 */
[----:B------:R-:W-:Y:S01]  /*5230*/  IMAD.IADD R29, R29, 0x1, R2 ;  /* 0x000000011d1d7824 */ /* 0x000fe200078e0202 */
[----:B------:R-:W-:Y:S03]  /*5240*/  SHF.R.S32.HI R2, RZ, 0x1f, R222 ;  /* 0x0000001fff027819 */ /* 0x000fe600000114de */
[----:B------:R-:W-:Y:S04]  /*5250*/  IMAD.WIDE.U32 R36, R222, c[0x0][0x218], R28 ;  /* 0x00008600de247a25 */ /* 0x000fe800078e001c */
[----:B------:R-:W-:Y:S04]  /*5260*/  IMAD R2, R2, c[0x0][0x218], RZ ;  /* 0x0000860002027a24 */ /* 0x000fe800078e02ff */
[----:B------:R-:W-:Y:S01]  /*5270*/  IMAD R38, R222, c[0x0][0x21c], R2 ;  /* 0x00008700de267a24 */ /* 0x000fe200078e0202 */
[----:B------:R-:W-:Y:S06]  /*5280*/  LDSM.16.M88.4 R64, [R219+0x6100] ;  /* 0x00610000db40783b */ /* 0x000fec0000000200 */
[----:B------:R-:W1:Y:S06]  /*5290*/  LDSM.16.M88.4 R16, [R139+0x3100] ;  /* 0x003100008b10783b */ /* 0x000e6c0000000200 */
[----:B------:R-:W4:Y:S06]  /*52a0*/  LDSM.16.M88.4 R60, [R219+0x7100] ;  /* 0x00710000db3c783b */ /* 0x000f2c0000000200 */
[----:B------:R-:W5:Y:S06]  /*52b0*/  LDSM.16.M88.4 R32, [R139+0x3500] ;  /* 0x003500008b20783b */ /* 0x000f6c0000000200 */
[----:B------:R-:W2:Y:S06]  /*52c0*/  LDSM.16.M88.4 R48, [R139+0x3900] ;  /* 0x003900008b30783b */ /* 0x000eac0000000200 */
[----:B------:R-:W-:Y:S06]  /*52d0*/  LDSM.16.M88.4 R172, [R139+0x3d00] ;  /* 0x003d00008bac783b */ /* 0x000fec0000000200 */
[----:B------:R-:W-:Y:S06]  /*52e0*/  LDSM.16.M88.4 R176, [R220+0x6100] ;  /* 0x00610000dcb0783b */ /* 0x000fec0000000200 */
[----:B------:R-:W-:Y:S01]  /*52f0*/  LDSM.16.M88.4 R180, [R218] ;  /* 0x00000000dab4783b */ /* 0x000fe20000000200 */
[-C--:B-1----:R-:W-:Y:S05]  /*5300*/  HMMA.16816.F32.BF16 R4, R64, R16.reuse, RZ ;  /* 0x000000104004723c */ /* 0x082fea00000418ff */
[----:B------:R-:W-:Y:S03]  /*5310*/  LDSM.16.M88.4 R184, [R220+0x7100] ;  /* 0x00710000dcb8783b */ /* 0x000fe60000000200 */
[C---:B----4-:R-:W-:Y:S03]  /*5320*/  HMMA.16816.F32.BF16 R8, R60.reuse, R16, RZ ;  /* 0x000000103c08723c */ /* 0x050fe600000418ff */
[----:B------:R-:W-:Y:S06]  /*5330*/  LDSM.16.M88.4 R188, [R218+0x800] ;  /* 0x00080000dabc783b */ /* 0x000fec0000000200 */
[----:B------:R-:W-:Y:S01]  /*5340*/  LDSM.16.M88.4 R192, [R218+0xc00] ;  /* 0x000c0000dac0783b */ /* 0x000fe20000000200 */
[-C--:B------:R-:W-:Y:S08]  /*5350*/  HMMA.16816.F32.BF16 R12, R60, R18.reuse, RZ ;  /* 0x000000123c0c723c */ /* 0x080ff000000418ff */
[C---:B------:R-:W-:Y:S08]  /*5360*/  HMMA.16816.F32.BF16 R16, R64.reuse, R18, RZ ;  /* 0x000000124010723c */ /* 0x040ff000000418ff */
[-C--:B-----5:R-:W-:Y:S08]  /*5370*/  HMMA.16816.F32.BF16 R20, R64, R32.reuse, RZ ;  /* 0x000000204014723c */ /* 0x0a0ff000000418ff */
[C---:B------:R-:W-:Y:S08]  /*5380*/  HMMA.16816.F32.BF16 R24, R60.reuse, R32, RZ ;  /* 0x000000203c18723c */ /* 0x040ff000000418ff */
[-C--:B------:R-:W-:Y:S08]  /*5390*/  HMMA.16816.F32.BF16 R28, R60, R34.reuse, RZ ;  /* 0x000000223c1c723c */ /* 0x080ff000000418ff */
[C---:B------:R-:W-:Y:S04]  /*53a0*/  HMMA.16816.F32.BF16 R32, R64.reuse, R34, RZ ;  /* 0x000000224020723c */ /* 0x040fe800000418ff */
[----:B--2---:R-:W-:Y:S04]  /*53b0*/  IADD3 R2, P4, R40, R36, RZ ;  /* 0x0000002428027210 */ /* 0x004fe80007f9e0ff */
[----:B---3--:R-:W-:Y:S02]  /*53c0*/  IADD3.X R40, R39, R37, R38, P4, !PT ;  /* 0x0000002527287210 */ /* 0x008fe400027fe426 */
[-C--:B------:R-:W-:Y:S02]  /*53d0*/  HMMA.16816.F32.BF16 R36, R64, R48.reuse, RZ ;  /* 0x000000304024723c */ /* 0x080fe400000418ff */
[C---:B------:R-:W-:Y:S04]  /*53e0*/  LEA R133, P4, R2.reuse, c[0x0][0x1f8], 0x1 ;  /* 0x00007e0002857a11 */ /* 0x040fe800078808ff */
[----:B------:R-:W-:Y:S01]  /*53f0*/  LEA.HI.X R2, R2, c[0x0][0x1fc], R40, 0x1, P4 ;  /* 0x00007f0002027a11 */ /* 0x000fe200020f0c28 */
[----:B------:R-:W1:Y:S01]  /*5400*/  SHFL.IDX PT, R135, R133, RZ, 0x1c1f ;  /* 0x001c1fff85877589 */ /* 0x000e6200000e0000 */
[C---:B------:R-:W-:Y:S05]  /*5410*/  HMMA.16816.F32.BF16 R40, R60.reuse, R48, RZ ;  /* 0x000000303c28723c */ /* 0x040fea00000418ff */
[----:B------:R-:W2:Y:S03]  /*5420*/  SHFL.IDX PT, R134, R2, RZ, 0x1c1f ;  /* 0x001c1fff02867589 */ /* 0x000ea600000e0000 */
[-C--:B------:R-:W-:Y:S03]  /*5430*/  HMMA.16816.F32.BF16 R44, R60, R50.reuse, RZ ;  /* 0x000000323c2c723c */ /* 0x080fe600000418ff */
[----:B------:R-:W3:Y:S05]  /*5440*/  SHFL.IDX PT, R133, R133, 0x1, 0x1c1f ;  /* 0x003c1f0085857f89 */ /* 0x000eea00000e0000 */
[C---:B------:R-:W-:Y:S01]  /*5450*/  HMMA.16816.F32.BF16 R48, R64.reuse, R50, RZ ;  /* 0x000000324030723c */ /* 0x040fe200000418ff */
[----:B------:R-:W-:Y:S03]  /*5460*/  SHFL.IDX PT, R2, R2, 0x1, 0x1c1f ;  /* 0x003c1f0002027f89 */ /* 0x000fe600000e0000 */
[C---:B-1----:R-:W-:Y:S04]  /*5470*/  IADD3 R196, P5, R135.reuse, R229, RZ ;  /* 0x000000e587c47210 */ /* 0x042fe80007fbe0ff */
[-C--:B------:R-:W-:Y:S01]  /*5480*/  HMMA.16816.F32.BF16 R52, R64, R172.reuse, RZ ;  /* 0x000000ac4034723c */ /* 0x080fe200000418ff */
[C---:B------:R-:W-:Y:S03]  /*5490*/  IADD3 R136, P4, R135.reuse, R227, RZ ;  /* 0x000000e387887210 */ /* 0x040fe60007f9e0ff */
[C---:B--2---:R-:W-:Y:S02]  /*54a0*/  IMAD.X R197, R134.reuse, 0x1, R230, P5 ;  /* 0x0000000186c57824 */ /* 0x044fe400028e06e6 */
[C---:B------:R-:W-:Y:S02]  /*54b0*/  IMAD.X R137, R134.reuse, 0x1, R228, P4 ;  /* 0x0000000186897824 */ /* 0x040fe400020e06e4 */
[C---:B------:R-:W-:Y:S08]  /*54c0*/  HMMA.16816.F32.BF16 R56, R60.reuse, R172, RZ ;  /* 0x000000ac3c38723c */ /* 0x040ff000000418ff */
[-C--:B------:R-:W-:Y:S08]  /*54d0*/  HMMA.16816.F32.BF16 R60, R60, R174.reuse, RZ ;  /* 0x000000ae3c3c723c */ /* 0x080ff000000418ff */
[----:B------:R-:W-:Y:S01]  /*54e0*/  HMMA.16816.F32.BF16 R64, R64, R174, RZ ;  /* 0x000000ae4040723c */ /* 0x000fe200000418ff */
[----:B------:R-:W1:Y:S06]  /*54f0*/  LDSM.16.M88.4 R172, [R218+0x400] ;  /* 0x00040000daac783b */ /* 0x000e6c0000000200 */
[----:B------:R-:W-:Y:S01]  /*5500*/  @!PT LDS RZ, [RZ] ;  /* 0x00000000fffff984 */ /* 0x000fe20000000800 */
[----:B------:R-:W-:Y:S01]  /*5510*/  @!PT LDS RZ, [RZ] ;  /* 0x00000000fffff984 */ /* 0x000fe20000000800 */
[----:B------:R-:W-:Y:S01]  /*5520*/  @!PT LDS RZ, [RZ] ;  /* 0x00000000fffff984 */ /* 0x000fe20000000800 */
[----:B------:R2:W-:Y:S01]  /*5530*/  LDGSTS.E.BYPASS.LTC128B.128 [R221+0x100], [R196.64], !P3 ;  /* 0x00100000c4dd7fae */ /* 0x0005e2000d901d46 */
[-C--:B------:R-:W-:Y:S05]  /*5540*/  HMMA.16816.F32.BF16 R4, R176, R180.reuse, R4 ;  /* 0x000000b4b004723c */ /* 0x080fea0000041804 */
[----:B------:R3:W-:Y:S03]  /*5550*/  LDGSTS.E.BYPASS.LTC128B.128 [R221+0x1100], [R136.64], !P2 ;  /* 0x0110000088dd7fae */ /* 0x0007e6000d101d46 */
[C---:B------:R-:W-:Y:S08]  /*5560*/  HMMA.16816.F32.BF16 R8, R184.reuse, R180, R8 ;  /* 0x000000b4b808723c */ /* 0x040ff00000041808 */
[-C--:B------:R-:W-:Y:S08]  /*5570*/  HMMA.16816.F32.BF16 R12, R184, R182.reuse, R12 ;  /* 0x000000b6b80c723c */ /* 0x080ff0000004180c */
[C---:B------:R-:W-:Y:S04]  /*5580*/  HMMA.16816.F32.BF16 R16, R176.reuse, R182, R16 ;  /* 0x000000b6b010723c */ /* 0x040fe80000041810 */
[----:B--2---:R-:W-:Y:S02]  /*5590*/  IADD3 R196, P5, R135, R225, RZ ;  /* 0x000000e187c47210 */ /* 0x004fe40007fbe0ff */
[C---:B---3--:R-:W-:Y:S02]  /*55a0*/  IADD3 R136, P4, R133.reuse, R229, RZ ;  /* 0x000000e585887210 */ /* 0x048fe40007f9e0ff */
[-C--:B-1----:R-:W-:Y:S04]  /*55b0*/  HMMA.16816.F32.BF16 R20, R176, R172.reuse, R20 ;  /* 0x000000acb014723c */ /* 0x082fe80000041814 */
[----:B------:R-:W-:Y:S01]  /*55c0*/  IMAD.X R197, R134, 0x1, R226, P5 ;  /* 0x0000000186c57824 */ /* 0x000fe200028e06e2 */
[C---:B------:R-:W-:Y:S01]  /*55d0*/  IADD3 R198, P5, R133.reuse, R227, RZ ;  /* 0x000000e385c67210 */ /* 0x040fe20007fbe0ff */
[C---:B------:R-:W-:Y:S01]  /*55e0*/  IMAD.X R137, R2.reuse, 0x1, R230, P4 ;  /* 0x0000000102897824 */ /* 0x040fe200020e06e6 */
[----:B------:R-:W-:Y:S01]  /*55f0*/  IADD3 R134, P4, R133, R225, RZ ;  /* 0x000000e185867210 */ /* 0x000fe20007f9e0ff */
[C---:B------:R-:W-:Y:S01]  /*5600*/  HMMA.16816.F32.BF16 R24, R184.reuse, R172, R24 ;  /* 0x000000acb818723c */ /* 0x040fe20000041818 */
[----:B------:R1:W-:Y:S03]  /*5610*/  LDGSTS.E.BYPASS.LTC128B.128 [R221+0x2100], [R196.64], !P1 ;  /* 0x02100000c4dd7fae */ /* 0x0003e6000c901d46 */
[C---:B------:R-:W-:Y:S02]  /*5620*/  IMAD.X R199, R2.reuse, 0x1, R228, P5 ;  /* 0x0000000102c77824 */ /* 0x040fe400028e06e4 */
[----:B------:R-:W-:Y:S01]  /*5630*/  IMAD.X R135, R2, 0x1, R226, P4 ;  /* 0x0000000102877824 */ /* 0x000fe200020e06e2 */
[----:B------:R2:W-:Y:S01]  /*5640*/  LDGSTS.E.BYPASS.LTC128B.128 [R221+0x900], [R136.64], !P3 ;  /* 0x0090000088dd7fae */ /* 0x0005e2000d901d46 */
[-C--:B------:R-:W-:Y:S03]  /*5650*/  HMMA.16816.F32.BF16 R28, R184, R174.reuse, R28 ;  /* 0x000000aeb81c723c */ /* 0x080fe6000004181c */
[----:B------:R-:W-:Y:S02]  /*5660*/  ISETP.GT.AND P4, PT, R224, R250, PT ;  /* 0x000000fae000720c */ /* 0x000fe40003f84270 */
[----:B------:R1:W-:Y:S03]  /*5670*/  LDGSTS.E.BYPASS.LTC128B.128 [R221+0x1900], [R198.64], !P2 ;  /* 0x01900000c6dd7fae */ /* 0x0003e6000d101d46 */
[C---:B------:R-:W-:Y:S03]  /*5680*/  HMMA.16816.F32.BF16 R32, R176.reuse, R174, R32 ;  /* 0x000000aeb020723c */ /* 0x040fe60000041820 */
[----:B------:R2:W-:Y:S05]  /*5690*/  LDGSTS.E.BYPASS.LTC128B.128 [R221+0x2900], [R134.64], !P1 ;  /* 0x0290000086dd7fae */ /* 0x0005ea000c901d46 */
[-C--:B------:R-:W-:Y:S01]  /*56a0*/  HMMA.16816.F32.BF16 R36, R176, R188.reuse, R36 ;  /* 0x000000bcb024723c */ /* 0x080fe20000041824 */
[----:B------:R-:W-:Y:S06]  /*56b0*/  LDSM.16.M88.4 R200, [R139+0x4100] ;  /* 0x004100008bc8783b */ /* 0x000fec0000000200 */
[----:B------:R-:W0:Y:S01]  /*56c0*/  LDGDEPBAR ;  /* 0x00000000000079af */ /* 0x000e220000000000 */
[C---:B------:R-:W-:Y:S05]  /*56d0*/  HMMA.16816.F32.BF16 R40, R184.reuse, R188, R40 ;  /* 0x000000bcb828723c */ /* 0x040fea0000041828 */
[----:B------:R-:W-:Y:S03]  /*56e0*/  LDSM.16.M88.4 R204, [R219+0x9100] ;  /* 0x00910000dbcc783b */ /* 0x000fe60000000200 */
[-C--:B------:R-:W-:Y:S03]  /*56f0*/  HMMA.16816.F32.BF16 R44, R184, R190.reuse, R44 ;  /* 0x000000beb82c723c */ /* 0x080fe6000004182c */
[----:B-1----:R-:W1:Y:S05]  /*5700*/  LDSM.16.M88.4 R196, [R219+0x8100] ;  /* 0x00810000dbc4783b */ /* 0x002e6a0000000200 */
[C---:B------:R-:W-:Y:S01]  /*5710*/  HMMA.16816.F32.BF16 R48, R176.reuse, R190, R48 ;  /* 0x000000beb030723c */ /* 0x040fe20000041830 */
[----:B------:R-:W3:Y:S06]  /*5720*/  LDSM.16.M88.4 R180, [R139+0x4500] ;  /* 0x004500008bb4783b */ /* 0x000eec0000000200 */
[----:B------:R-:W4:Y:S01]  /*5730*/  LDSM.16.M88.4 R172, [R139+0x4900] ;  /* 0x004900008bac783b */ /* 0x000f220000000200 */
[-C--:B------:R-:W-:Y:S05]  /*5740*/  HMMA.16816.F32.BF16 R52, R176, R192.reuse, R52 ;  /* 0x000000c0b034723c */ /* 0x080fea0000041834 */
[----:B------:R-:W-:Y:S03]  /*5750*/  LDSM.16.M88.4 R188, [R218+0x1000] ;  /* 0x00100000dabc783b */ /* 0x000fe60000000200 */
[C---:B------:R-:W-:Y:S03]  /*5760*/  HMMA.16816.F32.BF16 R56, R184.reuse, R192, R56 ;  /* 0x000000c0b838723c */ /* 0x040fe60000041838 */
[----:B------:R-:W-:Y:S05]  /*5770*/  LDSM.16.M88.4 R208, [R218+0x1800] ;  /* 0x00180000dad0783b */ /* 0x000fea0000000200 */
[-C--:B------:R-:W-:Y:S01]  /*5780*/  HMMA.16816.F32.BF16 R60, R184, R194.reuse, R60 ;  /* 0x000000c2b83c723c */ /* 0x080fe2000004183c */
[----:B------:R-:W5:Y:S06]  /*5790*/  LDSM.16.M88.4 R184, [R139+0x4d00] ;  /* 0x004d00008bb8783b */ /* 0x000f6c0000000200 */
[----:B------:R-:W-:Y:S01]  /*57a0*/  LDSM.16.M88.4 R212, [R218+0x1c00] ;  /* 0x001c0000dad4783b */ /* 0x000fe20000000200 */
[----:B------:R-:W-:Y:S05]  /*57b0*/  HMMA.16816.F32.BF16 R64, R176, R194, R64 ;  /* 0x000000c2b040723c */ /* 0x000fea0000041840 */
[----:B------:R-:W2:Y:S03]  /*57c0*/  LDSM.16.M88.4 R176, [R220+0x8100] ;  /* 0x00810000dcb0783b */ /* 0x000ea60000000200 */
[-C--:B-1----:R-:W-:Y:S03]  /*57d0*/  HMMA.16816.F32.BF16 R4, R196, R200.reuse, R4 ;  /* 0x000000c8c404723c */ /* 0x082fe60000041804 */
[----:B------:R-:W1:Y:S05]  /*57e0*/  LDSM.16.M88.4 R192, [R220+0x9100] ;  /* 0x00910000dcc0783b */ /* 0x000e6a0000000200 */
[C---:B------:R-:W-:Y:S08]  /*57f0*/  HMMA.16816.F32.BF16 R8, R204.reuse, R200, R8 ;  /* 0x000000c8cc08723c */ /* 0x040ff00000041808 */
[-C--:B------:R-:W-:Y:S08]  /*5800*/  HMMA.16816.F32.BF16 R12, R204, R202.reuse, R12 ;  /* 0x000000cacc0c723c */ /* 0x080ff0000004180c */
[C---:B------:R-:W-:Y:S01]  /*5810*/  HMMA.16816.F32.BF16 R16, R196.reuse, R202, R16 ;  /* 0x000000cac410723c */ /* 0x040fe20000041810 */
[----:B------:R-:W1:Y:S07]  /*5820*/  LDSM.16.M88.4 R200, [R218+0x1400] ;  /* 0x00140000dac8783b */ /* 0x000e6e0000000200 */
[-C--:B---3--:R-:W-:Y:S08]  /*5830*/  HMMA.16816.F32.BF16 R20, R196, R180.reuse, R20 ;  /* 0x000000b4c414723c */ /* 0x088ff00000041814 */
[C---:B------:R-:W-:Y:S08]  /*5840*/  HMMA.16816.F32.BF16 R24, R204.reuse, R180, R24 ;  /* 0x000000b4cc18723c */ /* 0x040ff00000041818 */
        /* <DEDUP_REMOVED lines=8> */
[-C--:B-----5:R-:W-:Y:S08]  /*58d0*/  HMMA.16816.F32.BF16 R52, R196, R184.reuse, R52 ;  /* 0x000000b8c434723c */ /* 0x0a0ff00000041834 */
[C---:B------:R-:W-:Y:S08]  /*58e0*/  HMMA.16816.F32.BF16 R56, R204.reuse, R184, R56 ;  /* 0x000000b8cc38723c */ /* 0x040ff00000041838 */
[-C--:B------:R-:W-:Y:S01]  /*58f0*/  HMMA.16816.F32.BF16 R60, R204, R186.reuse, R60 ;  /* 0x000000bacc3c723c */ /* 0x080fe2000004183c */
[----:B------:R-:W-:Y:S07]  /*5900*/  LDSM.16.M88.4 R204, [R220+0xb100] ;  /* 0x00b10000dccc783b */ /* 0x000fee0000000200 */
[----:B------:R-:W-:Y:S01]  /*5910*/  HMMA.16816.F32.BF16 R64, R196, R186, R64 ;  /* 0x000000bac440723c */ /* 0x000fe20000041840 */
[----:B------:R-:W4:Y:S06]  /*5920*/  LDSM.16.M88.4 R184, [R219+0xb100] ;  /* 0x00b10000dbb8783b */ /* 0x000f2c0000000200 */
[----:B------:R-:W-:Y:S01]  /*5930*/  LDSM.16.M88.4 R196, [R139+0x5d00] ;  /* 0x005d00008bc4783b */ /* 0x000fe20000000200 */
[-C--:B--2---:R-:W-:Y:S08]  /*5940*/  HMMA.16816.F32.BF16 R4, R176, R188.reuse, R4 ;  /* 0x000000bcb004723c */ /* 0x084ff00000041804 */
[C---:B-1----:R-:W-:Y:S08]  /*5950*/  HMMA.16816.F32.BF16 R8, R192.reuse, R188, R8 ;  /* 0x000000bcc008723c */ /* 0x042ff00000041808 */
        /* <DEDUP_REMOVED lines=18> */
[----:B------:R-:W5:Y:S06]  /*5a80*/  LDSM.16.M88.4 R176, [R220+0xa100] ;  /* 0x00a10000dcb0783b */ /* 0x000f6c0000000200 */
[----:B------:R-:W2:Y:S01]  /*5a90*/  LDSM.16.M88.4 R212, [R218+0x2800] ;  /* 0x00280000dad4783b */ /* 0x000ea20000000200 */
[-C--:B---3--:R-:W-:Y:S08]  /*5aa0*/  HMMA.16816.F32.BF16 R4, R172, R180.reuse, R4 ;  /* 0x000000b4ac04723c */ /* 0x088ff00000041804 */
[C---:B----4-:R-:W-:Y:S08]  /*5ab0*/  HMMA.16816.F32.BF16 R8, R184.reuse, R180, R8 ;  /* 0x000000b4b808723c */ /* 0x050ff00000041808 */
[-C--:B------:R-:W-:Y:S08]  /*5ac0*/  HMMA.16816.F32.BF16 R12, R184, R182.reuse, R12 ;  /* 0x000000b6b80c723c */ /* 0x080ff0000004180c */
[C---:B------:R-:W-:Y:S01]  /*5ad0*/  HMMA.16816.F32.BF16 R16, R172.reuse, R182, R16 ;  /* 0x000000b6ac10723c */ /* 0x040fe20000041810 */
[----:B------:R-:W3:Y:S01]  /*5ae0*/  LDSM.16.M88.4 R180, [R218+0x2c00] ;  /* 0x002c0000dab4783b */ /* 0x000ee20000000200 */
[----:B------:R-:W-:Y:S05]  /*5af0*/  DEPBAR.LE SB0, 0x0 ;  /* 0x000080000000791a */ /* 0x000fea0000000000 */
[----:B------:R-:W-:Y:S01]  /*5b00*/  BAR.SYNC.DEFER_BLOCKING 0x0 ;  /* 0x0000000000007b1d */ /* 0x000fe20000010000 */
        /* <DEDUP_REMOVED lines=12> */
[-C--:B-----5:R-:W-:Y:S08]  /*5bd0*/  HMMA.16816.F32.BF16 R4, R176, R200.reuse, R4 ;  /* 0x000000c8b004723c */ /* 0x0a0ff00000041804 */
        /* <DEDUP_REMOVED lines=16> */
.L_x_1827:
[----:B------:R-:W-:Y:S01]  /*5ce0*/  FMNMX.FTZ R2, R4, R0, !PT ;  /* 0x0000000004027209 */ /* 0x000fe20007810000 */
[----:B--2---:R-:W-:Y:S01]  /*5cf0*/  LDSM.16.MT88.4 R176, [R217+0x100] ;  /* 0x00010000d9b0783b */ /* 0x004fe20000004200 */
        /* <DEDUP_REMOVED lines=36> */
[----:B------:R-:W1:Y:S01]  /*5f40*/  SHFL.BFLY PT, R137, R2, 0x2, 0x1f ;  /* 0x0c401f0002897f89 */ /* 0x000e6200000e0000 */
[----:B------:R-:W-:Y:S02]  /*5f50*/  FMNMX.FTZ R134, R66, R134, !PT ;  /* 0x0000008642867209 */ /* 0x000fe40007810000 */
[----:B------:R-:W-:Y:S02]  /*5f60*/  FMNMX.FTZ R133, R28, R133, !PT ;  /* 0x000000851c857209 */ /* 0x000fe40007810000 */
[----:B------:R-:W-:Y:S02]  /*5f70*/  FMNMX.FTZ R134, R67, R134, !PT ;  /* 0x0000008643867209 */ /* 0x000fe40007810000 */
        /* <DEDUP_REMOVED lines=17> */
[----:B--2---:R-:W-:Y:S01]  /*6090*/  FMNMX.FTZ R134, R134, R136, !PT ;  /* 0x0000008886867209 */ /* 0x004fe20007810000 */
[----:B------:R-:W1:Y:S01]  /*60a0*/  SHFL.BFLY PT, R137, R2, 0x1, 0x1f ;  /* 0x0c201f0002897f89 */ /* 0x000e6200000e0000 */
[----:B------:R-:W-:Y:S02]  /*60b0*/  FMNMX.FTZ R133, R61, R133, !PT ;  /* 0x000000853d857209 */ /* 0x000fe40007810000 */
[----:B------:R-:W-:Y:S02]  /*60c0*/  FMNMX.FTZ R135, R31, R135, !PT ;  /* 0x000000871f877209 */ /* 0x000fe40007810000 */
[----:B------:R-:W-:Y:S02]  /*60d0*/  ISETP.GT.AND P4, PT, R224, R250, PT ;  /* 0x000000fae000720c */ /* 0x000fe40003f84270 */
[----:B------:R-:W-:Y:S01]  /*60e0*/  FMNMX.FTZ R135, R42, R135, !PT ;  /* 0x000000872a877209 */ /* 0x000fe20007810000 */
[----:B------:R-:W2:Y:S03]  /*60f0*/  SHFL.BFLY PT, R136, R134, 0x1, 0x1f ;  /* 0x0c201f0086887f89 */ /* 0x000ea600000e0000 */
[----:B------:R-:W-:Y:S04]  /*6100*/  FMNMX.FTZ R135, R43, R135, !PT ;  /* 0x000000872b877209 */ /* 0x000fe80007810000 */
[----:B------:R-:W-:Y:S01]  /*6110*/  FMNMX.FTZ R135, R46, R135, !PT ;  /* 0x000000872e877209 */ /* 0x000fe20007810000 */
[----:B------:R-:W3:Y:S01]  /*6120*/  SHFL.BFLY PT, R172, R133, 0x2, 0x1f ;  /* 0x0c401f0085ac7f89 */ /* 0x000ee200000e0000 */
        /* <DEDUP_REMOVED lines=8> */
[--C-:B------:R-:W-:Y:S02]  /*61b0*/  FFMA.FTZ R16, R16, c[0x0][0x2d0], -R180.reuse ;  /* 0x0000b40010107a23 */ /* 0x100fe400000108b4 */
[----:B------:R1:W2:Y:S01]  /*61c0*/  MUFU.EX2 R134, R2 ;  /* 0x0000000200867308 */ /* 0x0002a20000000800 */
[----:B------:R-:W-:Y:S01]  /*61d0*/  FMNMX.FTZ R0, R62, R0, !PT ;  /* 0x000000003e007209 */ /* 0x000fe20007810000 */
[----:B------:R-:W-:Y:S01]  /*61e0*/  FMUL.FTZ R181, R136, c[0x0][0x2d0] ;  /* 0x0000b40088b57a20 */ /* 0x000fe20000410000 */
[----:B---3--:R-:W-:Y:S01]  /*61f0*/  FMNMX.FTZ R133, R133, R172, !PT ;  /* 0x000000ac85857209 */ /* 0x008fe20007810000 */
[--C-:B------:R-:W-:Y:S01]  /*6200*/  FFMA.FTZ R17, R17, c[0x0][0x2d0], -R180.reuse ;  /* 0x0000b40011117a23 */ /* 0x100fe200000108b4 */
[----:B------:R-:W-:Y:S01]  /*6210*/  FMNMX.FTZ R0, R63, R0, !PT ;  /* 0x000000003f007209 */ /* 0x000fe20007810000 */
[--C-:B------:R-:W-:Y:S02]  /*6220*/  FFMA.FTZ R18, R18, c[0x0][0x2d0], -R181.reuse ;  /* 0x0000b40012127a23 */ /* 0x100fe400000108b5 */
[----:B------:R-:W3:Y:S01]  /*6230*/  SHFL.BFLY PT, R172, R133, 0x1, 0x1f ;  /* 0x0c201f0085ac7f89 */ /* 0x000ee200000e0000 */
[--C-:B------:R-:W-:Y:S01]  /*6240*/  FFMA.FTZ R19, R19, c[0x0][0x2d0], -R181.reuse ;  /* 0x0000b40013137a23 */ /* 0x100fe200000108b5 */
[----:B------:R2:W-:Y:S01]  /*6250*/  MUFU.EX2 R242, R16 ;  /* 0x0000001000f27308 */ /* 0x0005e20000000800 */
[--C-:B------:R-:W-:Y:S02]  /*6260*/  FFMA.FTZ R4, R4, c[0x0][0x2d0], -R180.reuse ;  /* 0x0000b40004047a23 */ /* 0x100fe400000108b4 */
[--C-:B------:R-:W-:Y:S02]  /*6270*/  FFMA.FTZ R5, R5, c[0x0][0x2d0], -R180.reuse ;  /* 0x0000b40005057a23 */ /* 0x100fe400000108b4 */
[--C-:B------:R-:W-:Y:S02]  /*6280*/  FFMA.FTZ R6, R6, c[0x0][0x2d0], -R181.reuse ;  /* 0x0000b40006067a23 */ /* 0x100fe400000108b5 */
[--C-:B------:R-:W-:Y:S02]  /*6290*/  FFMA.FTZ R7, R7, c[0x0][0x2d0], -R181.reuse ;  /* 0x0000b40007077a23 */ /* 0x100fe400000108b5 */
[--C-:B------:R-:W-:Y:S01]  /*62a0*/  FFMA.FTZ R36, R36, c[0x0][0x2d0], -R180.reuse ;  /* 0x0000b40024247a23 */ /* 0x100fe200000108b4 */
[----:B------:R4:W-:Y:S01]  /*62b0*/  MUFU.EX2 R244, R17 ;  /* 0x0000001100f47308 */ /* 0x0009e20000000800 */
[--C-:B------:R-:W-:Y:S02]  /*62c0*/  FFMA.FTZ R37, R37, c[0x0][0x2d0], -R180.reuse ;  /* 0x0000b40025257a23 */ /* 0x100fe400000108b4 */
[----:B------:R-:W-:Y:S02]  /*62d0*/  FFMA.FTZ R38, R38, c[0x0][0x2d0], -R181 ;  /* 0x0000b40026267a23 */ /* 0x000fe400000108b5 */
[----:B-1----:R-:W-:Y:S02]  /*62e0*/  FADD.FTZ R2, -R136, R3 ;  /* 0x0000000388027221 */ /* 0x002fe40000010100 */
[----:B------:R-:W1:Y:S01]  /*62f0*/  SHFL.BFLY PT, R3, R0, 0x2, 0x1f ;  /* 0x0c401f0000037f89 */ /* 0x000e6200000e0000 */
[--C-:B------:R-:W-:Y:S02]  /*6300*/  FFMA.FTZ R39, R39, c[0x0][0x2d0], -R181.reuse ;  /* 0x0000b40027277a23 */ /* 0x100fe400000108b5 */
[----:B------:R-:W-:Y:S01]  /*6310*/  FMUL.FTZ R2, R2, c[0x0][0x2d0] ;  /* 0x0000b40002027a20 */ /* 0x000fe20000410000 */
[----:B------:R-:W-:Y:S01]  /*6320*/  MUFU.EX2 R240, R18 ;  /* 0x0000001200f07308 */ /* 0x000fe20000000800 */
[----:B---3--:R-:W-:Y:S01]  /*6330*/  FMNMX.FTZ R135, R133, R172, !PT ;  /* 0x000000ac85877209 */ /* 0x008fe20007810000 */
[--C-:B------:R-:W-:Y:S02]  /*6340*/  FFMA.FTZ R48, R48, c[0x0][0x2d0], -R180.reuse ;  /* 0x0000b40030307a23 */ /* 0x100fe400000108b4 */
[----:B------:R-:W-:Y:S01]  /*6350*/  LDSM.16.MT88.4 R172, [R216+0x100] ;  /* 0x00010000d8ac783b */ /* 0x000fe20000004200 */
[----:B--2---:R-:W-:Y:S02]  /*6360*/  FMUL.FTZ R16, R134, R152 ;  /* 0x0000009886107220 */ /* 0x004fe40000410000 */
[----:B------:R-:W-:Y:S02]  /*6370*/  FMUL.FTZ R182, R135, c[0x0][0x2d0] ;  /* 0x0000b40087b67a20 */ /* 0x000fe40000410000 */
[----:B------:R-:W-:Y:S01]  /*6380*/  FFMA.FTZ R49, R49, c[0x0][0x2d0], -R180 ;  /* 0x0000b40031317a23 */ /* 0x000fe200000108b4 */
[----:B------:R2:W3:Y:S01]  /*6390*/  MUFU.EX2 R133, R2 ;  /* 0x0000000200857308 */ /* 0x0004e20000000800 */
[--C-:B------:R-:W-:Y:S02]  /*63a0*/  FFMA.FTZ R12, R12, c[0x0][0x2d0], -R182.reuse ;  /* 0x0000b4000c0c7a23 */ /* 0x100fe400000108b6 */
[--C-:B------:R-:W-:Y:S02]  /*63b0*/  FFMA.FTZ R13, R13, c[0x0][0x2d0], -R182.reuse ;  /* 0x0000b4000d0d7a23 */ /* 0x100fe400000108b6 */
[--C-:B------:R-:W-:Y:S02]  /*63c0*/  FFMA.FTZ R8, R8, c[0x0][0x2d0], -R182.reuse ;  /* 0x0000b40008087a23 */ /* 0x100fe400000108b6 */
[--C-:B------:R-:W-:Y:S02]  /*63d0*/  FFMA.FTZ R9, R9, c[0x0][0x2d0], -R182.reuse ;  /* 0x0000b40009097a23 */ /* 0x100fe400000108b6 */
[----:B----4-:R-:W-:Y:S01]  /*63e0*/  FMUL.FTZ R17, R134, R153 ;  /* 0x0000009986117220 */ /* 0x010fe20000410000 */
[----:B-1----:R-:W-:Y:S01]  /*63f0*/  FMNMX.FTZ R0, R0, R3, !PT ;  /* 0x0000000300007209 */ /* 0x002fe20007810000 */
[----:B------:R1:W-:Y:S01]  /*6400*/  MUFU.EX2 R239, R19 ;  /* 0x0000001300ef7308 */ /* 0x0003e20000000800 */
[--C-:B------:R-:W-:Y:S02]  /*6410*/  FFMA.FTZ R50, R50, c[0x0][0x2d0], -R181.reuse ;  /* 0x0000b40032327a23 */ /* 0x100fe400000108b5 */
[--C-:B------:R-:W-:Y:S02]  /*6420*/  FFMA.FTZ R51, R51, c[0x0][0x2d0], -R181.reuse ;  /* 0x0000b40033337a23 */ /* 0x100fe400000108b5 */
[--C-:B------:R-:W-:Y:S02]  /*6430*/  FFMA.FTZ R40, R40, c[0x0][0x2d0], -R182.reuse ;  /* 0x0000b40028287a23 */ /* 0x100fe400000108b6 */
[----:B------:R-:W-:Y:S02]  /*6440*/  FFMA.FTZ R41, R41, c[0x0][0x2d0], -R182 ;  /* 0x0000b40029297a23 */ /* 0x000fe400000108b6 */
[--C-:B------:R-:W-:Y:S01]  /*6450*/  FFMA.FTZ R52, R52, c[0x0][0x2d0], -R180.reuse ;  /* 0x0000b40034347a23 */ /* 0x100fe200000108b4 */
[----:B------:R4:W-:Y:S01]  /*6460*/  MUFU.EX2 R241, R4 ;  /* 0x0000000400f17308 */ /* 0x0009e20000000800 */
[----:B------:R-:W-:Y:S02]  /*6470*/  FFMA.FTZ R53, R53, c[0x0][0x2d0], -R180 ;  /* 0x0000b40035357a23 */ /* 0x000fe400000108b4 */
[----:B--2---:R-:W-:Y:S02]  /*6480*/  FADD.FTZ R2, -R135, R132 ;  /* 0x0000008487027221 */ /* 0x004fe40000010100 */
[----:B---3--:R-:W-:Y:S02]  /*6490*/  FMUL.FTZ R18, R133, R154 ;  /* 0x0000009a85127220 */ /* 0x008fe40000410000 */
[----:B------:R-:W-:Y:S02]  /*64a0*/  FMUL.FTZ R2, R2, c[0x0][0x2d0] ;  /* 0x0000b40002027a20 */ /* 0x000fe40000410000 */
[--C-:B------:R-:W-:Y:S01]  /*64b0*/  FFMA.FTZ R54, R54, c[0x0][0x2d0], -R181.reuse ;  /* 0x0000b40036367a23 */ /* 0x100fe200000108b5 */
[----:B------:R-:W2:Y:S01]  /*64c0*/  MUFU.EX2 R243, R5 ;  /* 0x0000000500f37308 */ /* 0x000ea20000000800 */
[--C-:B------:R-:W-:Y:S02]  /*64d0*/  FFMA.FTZ R55, R55, c[0x0][0x2d0], -R181.reuse ;  /* 0x0000b40037377a23 */ /* 0x100fe400000108b5 */
[--C-:B------:R-:W-:Y:S02]  /*64e0*/  FFMA.FTZ R56, R56, c[0x0][0x2d0], -R182.reuse ;  /* 0x0000b40038387a23 */ /* 0x100fe400000108b6 */
[----:B-1----:R-:W-:Y:S02]  /*64f0*/  FMUL.FTZ R19, R133, R155 ;  /* 0x0000009b85137220 */ /* 0x002fe40000410000 */
[----:B------:R-:W-:Y:S01]  /*6500*/  LDSM.16.MT88.4 R152, [R217+0x1100] ;  /* 0x00110000d998783b */ /* 0x000fe20000004200 */
[----:B------:R-:W-:Y:S02]  /*6510*/  FFMA.FTZ R57, R57, c[0x0][0x2d0], -R182 ;  /* 0x0000b40039397a23 */ /* 0x000fe400000108b6 */
[----:B------:R1:W3:Y:S01]  /*6520*/  MUFU.EX2 R132, R2 ;  /* 0x0000000200847308 */ /* 0x0002e20000000800 */
[--C-:B------:R-:W-:Y:S02]  /*6530*/  FFMA.FTZ R20, R20, c[0x0][0x2d0], -R180.reuse ;  /* 0x0000b40014147a23 */ /* 0x100fe400000108b4 */
[----:B------:R-:W-:Y:S02]  /*6540*/  FFMA.FTZ R21, R21, c[0x0][0x2d0], -R180 ;  /* 0x0000b40015157a23 */ /* 0x000fe400000108b4 */
[----:B----4-:R-:W-:Y:S02]  /*6550*/  FMUL.FTZ R4, R134, R144 ;  /* 0x0000009086047220 */ /* 0x010fe40000410000 */
[----:B------:R-:W-:Y:S02]  /*6560*/  FFMA.FTZ R22, R22, c[0x0][0x2d0], -R181 ;  /* 0x0000b40016167a23 */ /* 0x000fe400000108b5 */
        /* <DEDUP_REMOVED lines=8> */
[----:B------:R-:W2:Y:S01]  /*65f0*/  MUFU.EX2 R238, R7 ;  /* 0x0000000700ee7308 */ /* 0x000ea20000000800 */
[----:B------:R-:W-:Y:S02]  /*6600*/  FMUL.FTZ R93, R134, R93 ;  /* 0x0000005d865d7220 */ /* 0x000fe40000410000 */
[C---:B------:R-:W-:Y:S01]  /*6610*/  FMUL.FTZ R94, R133.reuse, R94 ;  /* 0x0000005e855e7220 */ /* 0x040fe20000410000 */
[----:B-1----:R-:W1:Y:S01]  /*6620*/  SHFL.BFLY PT, R2, R0, 0x1, 0x1f ;  /* 0x0c201f0000027f89 */ /* 0x002e6200000e0000 */
[C---:B---3--:R-:W-:Y:S02]  /*6630*/  FMUL.FTZ R88, R132.reuse, R88 ;  /* 0x0000005884587220 */ /* 0x048fe40000410000 */
[----:B------:R-:W-:Y:S02]  /*6640*/  FMUL.FTZ R89, R132, R89 ;  /* 0x0000005984597220 */ /* 0x000fe40000410000 */
[C---:B------:R-:W-:Y:S01]  /*6650*/  FMUL.FTZ R95, R133.reuse, R95 ;  /* 0x0000005f855f7220 */ /* 0x040fe20000410000 */
[----:B------:R3:W-:Y:S01]  /*6660*/  MUFU.EX2 R235, R12 ;  /* 0x0000000c00eb7308 */ /* 0x0007e20000000800 */
[C---:B------:R-:W-:Y:S02]  /*6670*/  FMUL.FTZ R96, R134.reuse, R96 ;  /* 0x0000006086607220 */ /* 0x040fe40000410000 */
[----:B------:R-:W-:Y:S02]  /*6680*/  FMUL.FTZ R97, R134, R97 ;  /* 0x0000006186617220 */ /* 0x000fe40000410000 */
[C---:B----4-:R-:W-:Y:S01]  /*6690*/  FMUL.FTZ R6, R133.reuse, R146 ;  /* 0x0000009285067220 */ /* 0x050fe20000410000 */
[----:B------:R-:W-:Y:S01]  /*66a0*/  F2FP.BF16.PACK_AB R146, R244, R242 ;  /* 0x000000f2f492723e */ /* 0x000fe200000010ff */
[C---:B------:R-:W-:Y:S02]  /*66b0*/  FMUL.FTZ R98, R133.reuse, R98 ;  /* 0x0000006285627220 */ /* 0x040fe40000410000 */
[C---:B------:R-:W-:Y:S01]  /*66c0*/  FMUL.FTZ R99, R133.reuse, R99 ;  /* 0x0000006385637220 */ /* 0x040fe20000410000 */
[----:B------:R-:W-:Y:S01]  /*66d0*/  MUFU.EX2 R236, R13 ;  /* 0x0000000d00ec7308 */ /* 0x000fe20000000800 */
[C---:B------:R-:W-:Y:S02]  /*66e0*/  FMUL.FTZ R100, R132.reuse, R100 ;  /* 0x0000006484647220 */ /* 0x040fe40000410000 */
[----:B------:R-:W-:Y:S01]  /*66f0*/  FMUL.FTZ R101, R132, R101 ;  /* 0x0000006584657220 */ /* 0x000fe20000410000 */
[----:B--2---:R-:W-:Y:S01]  /*6700*/  F2FP.BF16.PACK_AB R145, R238, R237 ;  /* 0x000000edee91723e */ /* 0x004fe200000010ff */
[----:B------:R-:W-:Y:S01]  /*6710*/  FMUL.FTZ R7, R133, R147 ;  /* 0x0000009385077220 */ /* 0x000fe20000410000 */
[----:B------:R-:W-:Y:S01]  /*6720*/  F2FP.BF16.PACK_AB R147, R239, R240 ;  /* 0x000000f0ef93723e */ /* 0x000fe200000010ff */
[----:B------:R-:W-:Y:S01]  /*6730*/  FMUL.FTZ R104, R134, R104 ;  /* 0x0000006886687220 */ /* 0x000fe20000410000 */
[----:B-1----:R-:W-:Y:S01]  /*6740*/  FMNMX.FTZ R2, R2, R0, !PT ;  /* 0x0000000002027209 */ /* 0x002fe20007810000 */
[----:B------:R-:W-:Y:S01]  /*6750*/  FMUL.FTZ R105, R134, R105 ;  /* 0x0000006986697220 */ /* 0x000fe20000410000 */
[----:B------:R1:W-:Y:S01]  /*6760*/  MUFU.EX2 R233, R8 ;  /* 0x0000000800e97308 */ /* 0x0003e20000000800 */
[----:B------:R-:W-:Y:S02]  /*6770*/  FMUL.FTZ R106, R133, R106 ;  /* 0x0000006a856a7220 */ /* 0x000fe40000410000 */
[-C--:B------:R-:W-:Y:S05]  /*6780*/  HMMA.16816.F32.BF16 R4, R144, R172.reuse, R4 ;  /* 0x000000ac9004723c */ /* 0x080fea0000041804 */
[C---:B------:R-:W-:Y:S02]  /*6790*/  FADD.FTZ R0, -R2.reuse, R138 ;  /* 0x0000008a02007221 */ /* 0x040fe40000010100 */
[----:B------:R-:W-:Y:S01]  /*67a0*/  FMUL.FTZ R3, R2, c[0x0][0x2d0] ;  /* 0x0000b40002037a20 */ /* 0x000fe20000410000 */
[----:B------:R-:W2:Y:S01]  /*67b0*/  MUFU.EX2 R234, R9 ;  /* 0x0000000900ea7308 */ /* 0x000ea20000000800 */
[----:B------:R-:W-:Y:S03]  /*67c0*/  FMUL.FTZ R0, R0, c[0x0][0x2d0] ;  /* 0x0000b40000007a20 */ /* 0x000fe60000410000 */
[--C-:B------:R-:W-:Y:S02]  /*67d0*/  FFMA.FTZ R14, R14, c[0x0][0x2d0], -R3.reuse ;  /* 0x0000b4000e0e7a23 */ /* 0x100fe40000010803 */
[--C-:B------:R-:W-:Y:S02]  /*67e0*/  FFMA.FTZ R15, R15, c[0x0][0x2d0], -R3.reuse ;  /* 0x0000b4000f0f7a23 */ /* 0x100fe40000010803 */
[--C-:B------:R-:W-:Y:S02]  /*67f0*/  FFMA.FTZ R10, R10, c[0x0][0x2d0], -R3.reuse ;  /* 0x0000b4000a0a7a23 */ /* 0x100fe40000010803 */
[--C-:B------:R-:W-:Y:S01]  /*6800*/  FFMA.FTZ R11, R11, c[0x0][0x2d0], -R3.reuse ;  /* 0x0000b4000b0b7a23 */ /* 0x100fe20000010803 */
[----:B------:R-:W4:Y:S01]  /*6810*/  MUFU.EX2 R0, R0 ;  /* 0x0000000000007308 */ /* 0x000f220000000800 */
[C---:B---3--:R-:W-:Y:S02]  /*6820*/  FMUL.FTZ R12, R132.reuse, R148 ;  /* 0x00000094840c7220 */ /* 0x048fe40000410000 */
[C---:B-1----:R-:W-:Y:S02]  /*6830*/  FMUL.FTZ R8, R132.reuse, R140 ;  /* 0x0000008c84087220 */ /* 0x042fe40000410000 */
[----:B------:R-:W-:Y:S02]  /*6840*/  FMUL.FTZ R13, R132, R149 ;  /* 0x00000095840d7220 */ /* 0x000fe40000410000 */
[--C-:B------:R-:W-:Y:S02]  /*6850*/  FFMA.FTZ R42, R42, c[0x0][0x2d0], -R3.reuse ;  /* 0x0000b4002a2a7a23 */ /* 0x100fe40000010803 */
[--C-:B------:R-:W-:Y:S01]  /*6860*/  FFMA.FTZ R43, R43, c[0x0][0x2d0], -R3.reuse ;  /* 0x0000b4002b2b7a23 */ /* 0x100fe20000010803 */
[----:B------:R1:W-:Y:S01]  /*6870*/  MUFU.EX2 R186, R14 ;  /* 0x0000000e00ba7308 */ /* 0x0003e20000000800 */
[--C-:B------:R-:W-:Y:S01]  /*6880*/  FFMA.FTZ R58, R58, c[0x0][0x2d0], -R3.reuse ;  /* 0x0000b4003a3a7a23 */ /* 0x100fe20000010803 */
[----:B--2---:R-:W-:Y:S01]  /*6890*/  F2FP.BF16.PACK_AB R140, R234, R233 ;  /* 0x000000e9ea8c723e */ /* 0x004fe200000010ff */
[----:B------:R-:W-:Y:S02]  /*68a0*/  FMUL.FTZ R9, R132, R141 ;  /* 0x0000008d84097220 */ /* 0x000fe40000410000 */
[----:B------:R-:W-:Y:S02]  /*68b0*/  FFMA.FTZ R59, R59, c[0x0][0x2d0], -R3 ;  /* 0x0000b4003b3b7a23 */ /* 0x000fe40000010803 */
[----:B------:R-:W-:Y:S03]  /*68c0*/  FFMA.FTZ R138, R23, c[0x0][0x2d0], -R181 ;  /* 0x0000b400178a7a23 */ /* 0x000fe600000108b5 */
[----:B------:R2:W-:Y:S01]  /*68d0*/  MUFU.EX2 R187, R15 ;  /* 0x0000000f00bb7308 */ /* 0x0005e20000000800 */
[C---:B------:R-:W-:Y:S02]  /*68e0*/  FMUL.FTZ R107, R133.reuse, R107 ;  /* 0x0000006b856b7220 */ /* 0x040fe40000410000 */
[----:B------:R-:W-:Y:S02]  /*68f0*/  FMUL.FTZ R108, R134, R108 ;  /* 0x0000006c866c7220 */ /* 0x000fe40000410000 */
[C---:B----4-:R-:W-:Y:S02]  /*6900*/  FMUL.FTZ R23, R0.reuse, R159 ;  /* 0x0000009f00177220 */ /* 0x050fe40000410000 */
[C---:B------:R-:W-:Y:S02]  /*6910*/  FMUL.FTZ R90, R0.reuse, R90 ;  /* 0x0000005a005a7220 */ /* 0x040fe40000410000 */
[C---:B------:R-:W-:Y:S01]  /*6920*/  FMUL.FTZ R91, R0.reuse, R91 ;  /* 0x0000005b005b7220 */ /* 0x040fe20000410000 */
[----:B------:R3:W-:Y:S01]  /*6930*/  MUFU.EX2 R184, R10 ;  /* 0x0000000a00b87308 */ /* 0x0007e20000000800 */
[C---:B------:R-:W-:Y:S02]  /*6940*/  FMUL.FTZ R102, R0.reuse, R102 ;  /* 0x0000006600667220 */ /* 0x040fe40000410000 */
[C---:B------:R-:W-:Y:S02]  /*6950*/  FMUL.FTZ R103, R0.reuse, R103 ;  /* 0x0000006700677220 */ /* 0x040fe40000410000 */
[----:B-1----:R-:W-:Y:S02]  /*6960*/  FMUL.FTZ R14, R0, R150 ;  /* 0x00000096000e7220 */ /* 0x002fe40000410000 */
[----:B------:R-:W-:Y:S02]  /*6970*/  FMUL.FTZ R109, R134, R109 ;  /* 0x0000006d866d7220 */ /* 0x000fe40000410000 */
[C---:B------:R-:W-:Y:S01]  /*6980*/  FMUL.FTZ R110, R133.reuse, R110 ;  /* 0x0000006e856e7220 */ /* 0x040fe20000410000 */
[----:B------:R-:W1:Y:S01]  /*6990*/  MUFU.EX2 R185, R11 ;  /* 0x0000000b00b97308 */ /* 0x000e620000000800 */
[C---:B------:R-:W-:Y:S02]  /*69a0*/  FMUL.FTZ R111, R133.reuse, R111 ;  /* 0x0000006f856f7220 */ /* 0x040fe40000410000 */
[----:B------:R-:W-:Y:S02]  /*69b0*/  FMUL.FTZ R112, R132, R112 ;  /* 0x0000007084707220 */ /* 0x000fe40000410000 */
[----:B--2---:R-:W-:Y:S02]  /*69c0*/  FMUL.FTZ R15, R0, R151 ;  /* 0x00000097000f7220 */ /* 0x004fe40000410000 */
[----:B------:R-:W2:Y:S01]  /*69d0*/  LDSM.16.MT88.4 R148, [R216+0x1100] ;  /* 0x00110000d894783b */ /* 0x000ea20000004200 */
[----:B------:R-:W-:Y:S02]  /*69e0*/  FMUL.FTZ R113, R132, R113 ;  /* 0x0000007184717220 */ /* 0x000fe40000410000 */
[----:B------:R-:W-:Y:S01]  /*69f0*/  MUFU.EX2 R204, R36 ;  /* 0x0000002400cc7308 */ /* 0x000fe20000000800 */
[C---:B------:R-:W-:Y:S02]  /*6a00*/  FMUL.FTZ R114, R0.reuse, R114 ;  /* 0x0000007200727220 */ /* 0x040fe40000410000 */
[C---:B------:R-:W-:Y:S02]  /*6a10*/  FMUL.FTZ R115, R0.reuse, R115 ;  /* 0x0000007300737220 */ /* 0x040fe40000410000 */
[----:B---3--:R-:W-:Y:S01]  /*6a20*/  FMUL.FTZ R10, R0, R142 ;  /* 0x0000008e000a7220 */ /* 0x008fe20000410000 */
[----:B------:R-:W-:Y:S01]  /*6a30*/  F2FP.BF16.PACK_AB R142, R236, R235 ;  /* 0x000000ebec8e723e */ /* 0x000fe200000010ff */
[C---:B------:R-:W-:Y:S02]  /*6a40*/  FMUL.FTZ R116, R134.reuse, R116 ;  /* 0x0000007486747220 */ /* 0x040fe40000410000 */
[----:B------:R-:W-:Y:S01]  /*6a50*/  FMUL.FTZ R117, R134, R117 ;  /* 0x0000007586757220 */ /* 0x000fe20000410000 */
[----:B------:R-:W-:Y:S01]  /*6a60*/  MUFU.EX2 R205, R37 ;  /* 0x0000002500cd7308 */ /* 0x000fe20000000800 */
[C---:B------:R-:W-:Y:S02]  /*6a70*/  FMUL.FTZ R118, R133.reuse, R118 ;  /* 0x0000007685767220 */ /* 0x040fe40000410000 */
[----:B------:R-:W-:Y:S01]  /*6a80*/  FMUL.FTZ R119, R133, R119 ;  /* 0x0000007785777220 */ /* 0x000fe20000410000 */
[----:B-1----:R-:W-:Y:S01]  /*6a90*/  F2FP.BF16.PACK_AB R141, R185, R184 ;  /* 0x000000b8b98d723e */ /* 0x002fe200000010ff */
[----:B------:R-:W-:Y:S01]  /*6aa0*/  FMUL.FTZ R11, R0, R143 ;  /* 0x0000008f000b7220 */ /* 0x000fe20000410000 */
[----:B------:R-:W-:Y:S01]  /*6ab0*/  F2FP.BF16.PACK_AB R143, R187, R186 ;  /* 0x000000babb8f723e */ /* 0x000fe200000010ff */
[C---:B------:R-:W-:Y:S02]  /*6ac0*/  FMUL.FTZ R120, R134.reuse, R120 ;  /* 0x0000007886787220 */ /* 0x040fe40000410000 */
[----:B------:R-:W-:Y:S01]  /*6ad0*/  FMUL.FTZ R121, R134, R121 ;  /* 0x0000007986797220 */ /* 0x000fe20000410000 */
[----:B------:R-:W-:Y:S01]  /*6ae0*/  MUFU.EX2 R202, R38 ;  /* 0x0000002600ca7308 */ /* 0x000fe20000000800 */
[C---:B------:R-:W-:Y:S02]  /*6af0*/  FMUL.FTZ R122, R133.reuse, R122 ;  /* 0x0000007a857a7220 */ /* 0x040fe40000410000 */
[C---:B------:R-:W-:Y:S04]  /*6b00*/  HMMA.16816.F32.BF16 R8, R140.reuse, R172, R8 ;  /* 0x000000ac8c08723c */ /* 0x040fe80000041808 */
[C---:B------:R-:W-:Y:S02]  /*6b10*/  FMUL.FTZ R123, R133.reuse, R123 ;  /* 0x0000007b857b7220 */ /* 0x040fe40000410000 */
[C---:B------:R-:W-:Y:S01]  /*6b20*/  FMUL.FTZ R124, R132.reuse, R124 ;  /* 0x0000007c847c7220 */ /* 0x040fe20000410000 */
[----:B------:R1:W-:Y:S01]  /*6b30*/  MUFU.EX2 R203, R39 ;  /* 0x0000002700cb7308 */ /* 0x0003e20000000800 */
[-C--:B------:R-:W-:Y:S04]  /*6b40*/  HMMA.16816.F32.BF16 R12, R140, R174.reuse, R12 ;  /* 0x000000ae8c0c723c */ /* 0x080fe8000004180c */
[----:B------:R-:W-:Y:S02]  /*6b50*/  FMUL.FTZ R125, R132, R125 ;  /* 0x0000007d847d7220 */ /* 0x000fe40000410000 */
[----:B------:R-:W-:Y:S02]  /*6b60*/  FMUL.FTZ R126, R0, R126 ;  /* 0x0000007e007e7220 */ /* 0x000fe40000410000 */
[C---:B------:R-:W-:Y:S01]  /*6b70*/  HMMA.16816.F32.BF16 R16, R144.reuse, R174, R16 ;  /* 0x000000ae9010723c */ /* 0x040fe20000041810 */
[----:B------:R-:W-:Y:S03]  /*6b80*/  MUFU.EX2 R200, R48 ;  /* 0x0000003000c87308 */ /* 0x000fe60000000800 */
[C---:B------:R-:W-:Y:S02]  /*6b90*/  FMUL.FTZ R68, R134.reuse, R68 ;  /* 0x0000004486447220 */ /* 0x040fe40000410000 */
[----:B------:R-:W-:Y:S02]  /*6ba0*/  FMUL.FTZ R69, R134, R69 ;  /* 0x0000004586457220 */ /* 0x000fe40000410000 */
[C---:B------:R-:W-:Y:S03]  /*6bb0*/  FMUL.FTZ R70, R133.reuse, R70 ;  /* 0x0000004685467220 */ /* 0x040fe60000410000 */
[----:B------:R-:W-:Y:S01]  /*6bc0*/  MUFU.EX2 R201, R49 ;  /* 0x0000003100c97308 */ /* 0x000fe20000000800 */
[----:B------:R-:W-:Y:S02]  /*6bd0*/  FMUL.FTZ R71, R133, R71 ;  /* 0x0000004785477220 */ /* 0x000fe40000410000 */
[----:B------:R-:W-:Y:S01]  /*6be0*/  FMUL.FTZ R127, R0, R127 ;  /* 0x0000007f007f7220 */ /* 0x000fe20000410000 */
[----:B-1----:R-:W-:Y:S01]  /*6bf0*/  LDSM.16.MT88.4 R36, [R216+0x2500] ;  /* 0x00250000d824783b */ /* 0x002fe20000004200 */
[C---:B------:R-:W-:Y:S02]  /*6c00*/  FMUL.FTZ R128, R132.reuse, R128 ;  /* 0x0000008084807220 */ /* 0x040fe40000410000 */
[C---:B------:R-:W-:Y:S01]  /*6c10*/  FMUL.FTZ R129, R132.reuse, R129 ;  /* 0x0000008184817220 */ /* 0x040fe20000410000 */
[-C--:B------:R-:W-:Y:S02]  /*6c20*/  HMMA.16816.F32.BF16 R68, R144, R176.reuse, R68 ;  /* 0x000000b09044723c */ /* 0x080fe40000041844 */
[----:B------:R1:W-:Y:S01]  /*6c30*/  MUFU.EX2 R232, R20 ;  /* 0x0000001400e87308 */ /* 0x0003e20000000800 */
[C---:B------:R-:W-:Y:S02]  /*6c40*/  FMUL.FTZ R72, R132.reuse, R72 ;  /* 0x0000004884487220 */ /* 0x040fe40000410000 */
[----:B------:R-:W-:Y:S02]  /*6c50*/  FMUL.FTZ R73, R132, R73 ;  /* 0x0000004984497220 */ /* 0x000fe40000410000 */
[C---:B------:R-:W-:Y:S02]  /*6c60*/  FMUL.FTZ R74, R0.reuse, R74 ;  /* 0x0000004a004a7220 */ /* 0x040fe40000410000 */
[C---:B------:R-:W-:Y:S03]  /*6c70*/  FMUL.FTZ R75, R0.reuse, R75 ;  /* 0x0000004b004b7220 */ /* 0x040fe60000410000 */
[----:B------:R-:W-:Y:S01]  /*6c80*/  MUFU.EX2 R199, R50 ;  /* 0x0000003200c77308 */ /* 0x000fe20000000800 */
[C---:B------:R-:W-:Y:S02]  /*6c90*/  FMUL.FTZ R130, R0.reuse, R130 ;  /* 0x0000008200827220 */ /* 0x040fe40000410000 */
[----:B------:R-:W-:Y:S01]  /*6ca0*/  FMUL.FTZ R131, R0, R131 ;  /* 0x0000008300837220 */ /* 0x000fe20000410000 */
[C---:B------:R-:W-:Y:S04]  /*6cb0*/  HMMA.16816.F32.BF16 R72, R140.reuse, R176, R72 ;  /* 0x000000b08c48723c */ /* 0x040fe80000041848 */
[C---:B------:R-:W-:Y:S02]  /*6cc0*/  FMUL.FTZ R76, R132.reuse, R76 ;  /* 0x0000004c844c7220 */ /* 0x040fe40000410000 */
[----:B------:R-:W-:Y:S01]  /*6cd0*/  FMUL.FTZ R77, R132, R77 ;  /* 0x0000004d844d7220 */ /* 0x000fe20000410000 */
[----:B------:R3:W-:Y:S01]  /*6ce0*/  MUFU.EX2 R231, R21 ;  /* 0x0000001500e77308 */ /* 0x0007e20000000800 */
[C---:B------:R-:W-:Y:S04]  /*6cf0*/  FMUL.FTZ R78, R0.reuse, R78 ;  /* 0x0000004e004e7220 */ /* 0x040fe80000410000 */
[----:B------:R-:W-:Y:S02]  /*6d00*/  FMUL.FTZ R79, R0, R79 ;  /* 0x0000004f004f7220 */ /* 0x000fe40000410000 */
[----:B-1----:R-:W-:Y:S02]  /*6d10*/  FMUL.FTZ R20, R132, R156 ;  /* 0x0000009c84147220 */ /* 0x002fe40000410000 */
[--C-:B------:R-:W-:Y:S01]  /*6d20*/  FFMA.FTZ R44, R44, c[0x0][0x2d0], -R182.reuse ;  /* 0x0000b4002c2c7a23 */ /* 0x100fe200000108b6 */
[----:B------:R1:W-:Y:S01]  /*6d30*/  MUFU.EX2 R198, R51 ;  /* 0x0000003300c67308 */ /* 0x0003e20000000800 */
[----:B------:R-:W-:Y:S01]  /*6d40*/  FFMA.FTZ R45, R45, c[0x0][0x2d0], -R182 ;  /* 0x0000b4002d2d7a23 */ /* 0x000fe200000108b6 */
[-C--:B------:R-:W-:Y:S03]  /*6d50*/  HMMA.16816.F32.BF16 R76, R140, R178.reuse, R76 ;  /* 0x000000b28c4c723c */ /* 0x080fe6000004184c */
[C---:B------:R-:W-:Y:S02]  /*6d60*/  FMUL.FTZ R80, R134.reuse, R80 ;  /* 0x0000005086507220 */ /* 0x040fe40000410000 */
[----:B------:R-:W-:Y:S02]  /*6d70*/  FMUL.FTZ R81, R134, R81 ;  /* 0x0000005186517220 */ /* 0x000fe40000410000 */
[C---:B------:R-:W-:Y:S01]  /*6d80*/  FMUL.FTZ R82, R133.reuse, R82 ;  /* 0x0000005285527220 */ /* 0x040fe20000410000 */
[----:B------:R4:W-:Y:S01]  /*6d90*/  MUFU.EX2 R215, R22 ;  /* 0x0000001600d77308 */ /* 0x0009e20000000800 */
[----:B------:R-:W-:Y:S03]  /*6da0*/  FMUL.FTZ R83, R133, R83 ;  /* 0x0000005385537220 */ /* 0x000fe60000410000 */
[----:B---3--:R-:W-:Y:S02]  /*6db0*/  FMUL.FTZ R21, R132, R157 ;  /* 0x0000009d84157220 */ /* 0x008fe40000410000 */
[--C-:B------:R-:W-:Y:S02]  /*6dc0*/  FFMA.FTZ R46, R46, c[0x0][0x2d0], -R3.reuse ;  /* 0x0000b4002e2e7a23 */ /* 0x100fe40000010803 */
[C---:B------:R-:W-:Y:S02]  /*6dd0*/  HMMA.16816.F32.BF16 R80, R144.reuse, R178, R80 ;  /* 0x000000b29050723c */ /* 0x040fe40000041850 */
[----:B------:R-:W-:Y:S02]  /*6de0*/  MUFU.EX2 R197, R40 ;  /* 0x0000002800c57308 */ /* 0x000fe40000000800 */
[----:B------:R-:W-:Y:S01]  /*6df0*/  FFMA.FTZ R47, R47, c[0x0][0x2d0], -R3 ;  /* 0x0000b4002f2f7a23 */ /* 0x000fe20000010803 */
[----:B-1----:R-:W-:Y:S01]  /*6e00*/  LDSM.16.MT88.4 R48, [R217+0x2500] ;  /* 0x00250000d930783b */ /* 0x002fe20000004200 */
[--C-:B------:R-:W-:Y:S02]  /*6e10*/  FFMA.FTZ R64, R64, c[0x0][0x2d0], -R180.reuse ;  /* 0x0000b40040407a23 */ /* 0x100fe400000108b4 */
[-C--:B--2---:R-:W-:Y:S04]  /*6e20*/  HMMA.16816.F32.BF16 R84, R144, R148.reuse, R84 ;  /* 0x000000949054723c */ /* 0x084fe80000041854 */
[----:B------:R-:W-:Y:S01]  /*6e30*/  MUFU.EX2 R196, R41 ;  /* 0x0000002900c47308 */ /* 0x000fe20000000800 */
[--C-:B------:R-:W-:Y:S02]  /*6e40*/  FFMA.FTZ R65, R65, c[0x0][0x2d0], -R180.reuse ;  /* 0x0000b40041417a23 */ /* 0x100fe400000108b4 */
[--C-:B------:R-:W-:Y:S01]  /*6e50*/  FFMA.FTZ R67, R67, c[0x0][0x2d0], -R181.reuse ;  /* 0x0000b40043437a23 */ /* 0x100fe200000108b5 */
[C---:B------:R-:W-:Y:S04]  /*6e60*/  HMMA.16816.F32.BF16 R88, R140.reuse, R148, R88 ;  /* 0x000000948c58723c */ /* 0x040fe80000041858 */
[----:B----4-:R-:W-:Y:S02]  /*6e70*/  FMUL.FTZ R22, R0, R158 ;  /* 0x0000009e00167220 */ /* 0x010fe40000410000 */
[--C-:B------:R-:W-:Y:S01]  /*6e80*/  FFMA.FTZ R32, R32, c[0x0][0x2d0], -R180.reuse ;  /* 0x0000b40020207a23 */ /* 0x100fe200000108b4 */
[----:B------:R-:W-:Y:S01]  /*6e90*/  LDSM.16.MT88.4 R156, [R217+0x500] ;  /* 0x00050000d99c783b */ /* 0x000fe20000004200 */
[----:B------:R-:W-:Y:S01]  /*6ea0*/  FFMA.FTZ R33, R33, c[0x0][0x2d0], -R180 ;  /* 0x0000b40021217a23 */ /* 0x000fe200000108b4 */
[----:B------:R-:W-:Y:S02]  /*6eb0*/  MUFU.EX2 R174, R42 ;  /* 0x0000002a00ae7308 */ /* 0x000fe40000000800 */
[-C--:B------:R-:W-:Y:S03]  /*6ec0*/  HMMA.16816.F32.BF16 R20, R140, R150.reuse, R20 ;  /* 0x000000968c14723c */ /* 0x080fe60000041814 */
[----:B------:R-:W-:Y:S02]  /*6ed0*/  FFMA.FTZ R34, R34, c[0x0][0x2d0], -R181 ;  /* 0x0000b40022227a23 */ /* 0x000fe400000108b5 */
[--C-:B------:R-:W-:Y:S02]  /*6ee0*/  FFMA.FTZ R24, R24, c[0x0][0x2d0], -R182.reuse ;  /* 0x0000b40018187a23 */ /* 0x100fe400000108b6 */
[--C-:B------:R-:W-:Y:S01]  /*6ef0*/  FFMA.FTZ R25, R25, c[0x0][0x2d0], -R182.reuse ;  /* 0x0000b40019197a23 */ /* 0x100fe200000108b6 */
[C---:B------:R-:W-:Y:S01]  /*6f00*/  HMMA.16816.F32.BF16 R92, R144.reuse, R150, R92 ;  /* 0x00000096905c723c */ /* 0x040fe2000004185c */
[----:B------:R1:W-:Y:S01]  /*6f10*/  MUFU.EX2 R214, R138 ;  /* 0x0000008a00d67308 */ /* 0x0003e20000000800 */
[----:B------:R-:W2:Y:S02]  /*6f20*/  LDSM.16.MT88.4 R148, [R216+0x2100] ;  /* 0x00210000d894783b */ /* 0x000ea40000004200 */
[--C-:B------:R-:W-:Y:S02]  /*6f30*/  FFMA.FTZ R26, R26, c[0x0][0x2d0], -R3.reuse ;  /* 0x0000b4001a1a7a23 */ /* 0x100fe40000010803 */
[--C-:B------:R-:W-:Y:S02]  /*6f40*/  FFMA.FTZ R28, R28, c[0x0][0x2d0], -R182.reuse ;  /* 0x0000b4001c1c7a23 */ /* 0x100fe400000108b6 */
[-C--:B------:R-:W-:Y:S03]  /*6f50*/  HMMA.16816.F32.BF16 R96, R144, R152.reuse, R96 ;  /* 0x000000989060723c */ /* 0x080fe60000041860 */
[----:B------:R3:W-:Y:S01]  /*6f60*/  MUFU.EX2 R213, R32 ;  /* 0x0000002000d57308 */ /* 0x0007e20000000800 */
[--C-:B------:R-:W-:Y:S02]  /*6f70*/  FFMA.FTZ R29, R29, c[0x0][0x2d0], -R182.reuse ;  /* 0x0000b4001d1d7a23 */ /* 0x100fe400000108b6 */
[--C-:B------:R-:W-:Y:S02]  /*6f80*/  FFMA.FTZ R30, R30, c[0x0][0x2d0], -R3.reuse ;  /* 0x0000b4001e1e7a23 */ /* 0x100fe40000010803 */
[C---:B------:R-:W-:Y:S04]  /*6f90*/  HMMA.16816.F32.BF16 R100, R140.reuse, R152, R100 ;  /* 0x000000988c64723c */ /* 0x040fe80000041864 */
[----:B------:R-:W-:Y:S01]  /*6fa0*/  FFMA.FTZ R31, R31, c[0x0][0x2d0], -R3 ;  /* 0x0000b4001f1f7a23 */ /* 0x000fe20000010803 */
[----:B------:R4:W-:Y:S01]  /*6fb0*/  MUFU.EX2 R212, R33 ;  /* 0x0000002100d47308 */ /* 0x0009e20000000800 */
[--C-:B------:R-:W-:Y:S02]  /*6fc0*/  FFMA.FTZ R66, R66, c[0x0][0x2d0], -R181.reuse ;  /* 0x0000b40042427a23 */ /* 0x100fe400000108b5 */
[--C-:B------:R-:W-:Y:S04]  /*6fd0*/  FFMA.FTZ R60, R60, c[0x0][0x2d0], -R182.reuse ;  /* 0x0000b4003c3c7a23 */ /* 0x100fe800000108b6 */
[----:B-1----:R-:W-:Y:S02]  /*6fe0*/  FFMA.FTZ R138, R35, c[0x0][0x2d0], -R181 ;  /* 0x0000b400238a7a23 */ /* 0x002fe400000108b5 */
[----:B------:R-:W-:Y:S01]  /*6ff0*/  FMUL.FTZ R35, R0, R163 ;  /* 0x000000a300237220 */ /* 0x000fe20000410000 */
[----:B------:R1:W-:Y:S01]  /*7000*/  MUFU.EX2 R211, R34 ;  /* 0x0000002200d37308 */ /* 0x0003e20000000800 */
[----:B------:R-:W-:Y:S02]  /*7010*/  FFMA.FTZ R61, R61, c[0x0][0x2d0], -R182 ;  /* 0x0000b4003d3d7a23 */ /* 0x000fe400000108b6 */
[----:B------:R-:W-:Y:S02]  /*7020*/  FFMA.FTZ R62, R62, c[0x0][0x2d0], -R3 ;  /* 0x0000b4003e3e7a23 */ /* 0x000fe40000010803 */
[C---:B---3--:R-:W-:Y:S05]  /*7030*/  FMUL.FTZ R32, R132.reuse, R160 ;  /* 0x000000a084207220 */ /* 0x048fea0000410000 */
[----:B------:R3:W-:Y:S01]  /*7040*/  MUFU.EX2 R209, R24 ;  /* 0x0000001800d17308 */ /* 0x0007e20000000800 */
[----:B----4-:R-:W-:Y:S09]  /*7050*/  FMUL.FTZ R33, R132, R161 ;  /* 0x000000a184217220 */ /* 0x010ff20000410000 */
[----:B------:R4:W-:Y:S01]  /*7060*/  MUFU.EX2 R208, R25 ;  /* 0x0000001900d07308 */ /* 0x0009e20000000800 */
[----:B-1----:R-:W-:Y:S09]  /*7070*/  FMUL.FTZ R34, R0, R162 ;  /* 0x000000a200227220 */ /* 0x002ff20000410000 */
[----:B------:R1:W-:Y:S01]  /*7080*/  MUFU.EX2 R173, R43 ;  /* 0x0000002b00ad7308 */ /* 0x0003e20000000800 */
[-C--:B------:R-:W-:Y:S03]  /*7090*/  HMMA.16816.F32.BF16 R32, R140, R154.reuse, R32 ;  /* 0x0000009a8c20723c */ /* 0x080fe60000041820 */
[C---:B---3--:R-:W-:Y:S05]  /*70a0*/  FMUL.FTZ R24, R132.reuse, R164 ;  /* 0x000000a484187220 */ /* 0x048fea0000410000 */
[C---:B------:R-:W-:Y:S01]  /*70b0*/  HMMA.16816.F32.BF16 R104, R144.reuse, R154, R104 ;  /* 0x0000009a9068723c */ /* 0x040fe20000041868 */
[----:B------:R3:W-:Y:S01]  /*70c0*/  MUFU.EX2 R178, R26 ;  /* 0x0000001a00b27308 */ /* 0x0007e20000000800 */
[----:B------:R-:W5:Y:S02]  /*70d0*/  LDSM.16.MT88.4 R152, [R217+0x2100] ;  /* 0x00210000d998783b */ /* 0x000f640000004200 */
[C---:B----4-:R-:W-:Y:S02]  /*70e0*/  FMUL.FTZ R25, R132.reuse, R165 ;  /* 0x000000a584197220 */ /* 0x050fe40000410000 */
[----:B------:R-:W-:Y:S02]  /*70f0*/  FFMA.FTZ R132, R132, R248, R233 ;  /* 0x000000f884847223 */ /* 0x000fe400000100e9 */
[-C--:B--2---:R-:W-:Y:S03]  /*7100*/  HMMA.16816.F32.BF16 R108, R144, R148.reuse, R108 ;  /* 0x00000094906c723c */ /* 0x084fe6000004186c */
[----:B------:R2:W-:Y:S01]  /*7110*/  MUFU.EX2 R210, R138 ;  /* 0x0000008a00d27308 */ /* 0x0005e20000000800 */
[----:B-1----:R-:W-:Y:S04]  /*7120*/  LDSM.16.MT88.4 R40, [R216+0x900] ;  /* 0x00090000d828783b */ /* 0x002fe80000004200 */
[C---:B------:R-:W-:Y:S05]  /*7130*/  HMMA.16816.F32.BF16 R112, R140.reuse, R148, R112 ;  /* 0x000000948c70723c */ /* 0x040fea0000041870 */
[----:B------:R1:W-:Y:S01]  /*7140*/  MUFU.EX2 R207, R28 ;  /* 0x0000001c00cf7308 */ /* 0x0003e20000000800 */
[C---:B---3--:R-:W-:Y:S09]  /*7150*/  FMUL.FTZ R26, R0.reuse, R166 ;  /* 0x000000a6001a7220 */ /* 0x048ff20000410000 */
[----:B------:R3:W-:Y:S01]  /*7160*/  MUFU.EX2 R206, R29 ;  /* 0x0000001d00ce7308 */ /* 0x0007e20000000800 */
[--C-:B--2---:R-:W-:Y:S02]  /*7170*/  FFMA.FTZ R138, R27, c[0x0][0x2d0], -R3.reuse ;  /* 0x0000b4001b8a7a23 */ /* 0x104fe40000010803 */
[----:B------:R-:W-:Y:S02]  /*7180*/  FMUL.FTZ R27, R0, R167 ;  /* 0x000000a7001b7220 */ /* 0x000fe40000410000 */
[----:B------:R-:W-:Y:S05]  /*7190*/  FFMA.FTZ R3, R63, c[0x0][0x2d0], -R3 ;  /* 0x0000b4003f037a23 */ /* 0x000fea0000010803 */
[----:B------:R-:W-:Y:S01]  /*71a0*/  MUFU.EX2 R193, R52 ;  /* 0x0000003400c17308 */ /* 0x000fe20000000800 */
[-C--:B------:R-:W-:Y:S03]  /*71b0*/  HMMA.16816.F32.BF16 R24, R140, R150.reuse, R24 ;  /* 0x000000968c18723c */ /* 0x080fe60000041818 */
[C---:B-1----:R-:W-:Y:S06]  /*71c0*/  FMUL.FTZ R28, R134.reuse, R168 ;  /* 0x000000a8861c7220 */ /* 0x042fec0000410000 */
[----:B------:R-:W1:Y:S01]  /*71d0*/  MUFU.EX2 R192, R53 ;  /* 0x0000003500c07308 */ /* 0x000e620000000800 */
[C---:B------:R-:W-:Y:S01]  /*71e0*/  HMMA.16816.F32.BF16 R116, R144.reuse, R150, R116 ;  /* 0x000000969074723c */ /* 0x040fe20000041874 */
[----:B------:R-:W2:Y:S03]  /*71f0*/  LDSM.16.MT88.4 R148, [R216+0x500] ;  /* 0x00050000d894783b */ /* 0x000ea60000004200 */
[C---:B---3--:R-:W-:Y:S02]  /*7200*/  FMUL.FTZ R29, R134.reuse, R169 ;  /* 0x000000a9861d7220 */ /* 0x048fe40000410000 */
[----:B------:R-:W-:Y:S02]  /*7210*/  FFMA.FTZ R134, R134, R246, R241 ;  /* 0x000000f686867223 */ /* 0x000fe400000100f1 */
[-C--:B-----5:R-:W-:Y:S01]  /*7220*/  HMMA.16816.F32.BF16 R120, R144, R152.reuse, R120 ;  /* 0x000000989078723c */ /* 0x0a0fe20000041878 */
[----:B------:R3:W-:Y:S07]  /*7230*/  MUFU.EX2 R176, R30 ;  /* 0x0000001e00b07308 */ /* 0x0007ee0000000800 */
[C---:B------:R-:W-:Y:S03]  /*7240*/  HMMA.16816.F32.BF16 R124, R140.reuse, R152, R124 ;  /* 0x000000988c7c723c */ /* 0x040fe6000004187c */
[----:B------:R4:W-:Y:S01]  /*7250*/  MUFU.EX2 R175, R31 ;  /* 0x0000001f00af7308 */ /* 0x0009e20000000800 */
[----:B-1----:R-:W-:Y:S04]  /*7260*/  F2FP.BF16.PACK_AB R168, R192, R193 ;  /* 0x000000c1c0a8723e */ /* 0x002fe800000010ff */
[-C--:B------:R-:W-:Y:S05]  /*7270*/  HMMA.16816.F32.BF16 R128, R140, R154.reuse, R128 ;  /* 0x0000009a8c80723c */ /* 0x080fea0000041880 */
[----:B------:R-:W1:Y:S02]  /*7280*/  MUFU.EX2 R177, R138 ;  /* 0x0000008a00b17308 */ /* 0x000e640000000800 */
[----:B------:R-:W-:Y:S01]  /*7290*/  F2FP.BF16.PACK_AB R140, R231, R232 ;  /* 0x000000e8e78c723e */ /* 0x000fe200000010ff */
[C---:B---3--:R-:W-:Y:S01]  /*72a0*/  FMUL.FTZ R30, R133.reuse, R170 ;  /* 0x000000aa851e7220 */ /* 0x048fe20000410000 */
[----:B------:R-:W-:Y:S03]  /*72b0*/  F2FP.BF16.PACK_AB R141, R214, R215 ;  /* 0x000000d7d68d723e */ /* 0x000fe600000010ff */
[----:B------:R-:W-:Y:S03]  /*72c0*/  F2FP.BF16.PACK_AB R142, R212, R213 ;  /* 0x000000d5d48e723e */ /* 0x000fe600000010ff */
[----:B------:R-:W-:Y:S01]  /*72d0*/  MUFU.EX2 R191, R54 ;  /* 0x0000003600bf7308 */ /* 0x000fe20000000800 */
[----:B------:R-:W-:Y:S01]  /*72e0*/  F2FP.BF16.PACK_AB R143, R210, R211 ;  /* 0x000000d3d28f723e */ /* 0x000fe200000010ff */
[C---:B----4-:R-:W-:Y:S02]  /*72f0*/  FMUL.FTZ R31, R133.reuse, R171 ;  /* 0x000000ab851f7220 */ /* 0x050fe40000410000 */
[----:B------:R-:W-:Y:S06]  /*7300*/  FFMA.FTZ R133, R133, R247, R237 ;  /* 0x000000f785857223 */ /* 0x000fec00000100ed */
[----:B------:R3:W4:Y:S01]  /*7310*/  MUFU.EX2 R190, R55 ;  /* 0x0000003700be7308 */ /* 0x0007220000000800 */
[----:B------:R-:W-:Y:S01]  /*7320*/  HMMA.16816.F32.BF16 R28, R144, R154, R28 ;  /* 0x0000009a901c723c */ /* 0x000fe2000004181c */
[----:B------:R-:W5:Y:S06]  /*7330*/  LDSM.16.MT88.4 R152, [R216+0x1500] ;  /* 0x00150000d898783b */ /* 0x000f6c0000004200 */
[----:B------:R-:W-:Y:S01]  /*7340*/  F2FP.BF16.PACK_AB R144, R208, R209 ;  /* 0x000000d1d090723e */ /* 0x000fe200000010ff */
[-C--:B--2---:R-:W-:Y:S01]  /*7350*/  HMMA.16816.F32.BF16 R4, R140, R148.reuse, R4 ;  /* 0x000000948c04723c */ /* 0x084fe20000041804 */
[----:B------:R-:W-:Y:S04]  /*7360*/  MUFU.EX2 R179, R56 ;  /* 0x0000003800b37308 */ /* 0x000fe80000000800 */
[----:B-1----:R-:W-:Y:S02]  /*7370*/  F2FP.BF16.PACK_AB R145, R177, R178 ;  /* 0x000000b2b191723e */ /* 0x002fe400000010ff */
[----:B------:R-:W-:Y:S02]  /*7380*/  F2FP.BF16.PACK_AB R146, R206, R207 ;  /* 0x000000cfce92723e */ /* 0x000fe400000010ff */
[----:B------:R-:W-:Y:S02]  /*7390*/  F2FP.BF16.PACK_AB R147, R175, R176 ;  /* 0x000000b0af93723e */ /* 0x000fe400000010ff */
[----:B------:R1:W-:Y:S01]  /*73a0*/  MUFU.EX2 R195, R44 ;  /* 0x0000002c00c37308 */ /* 0x0003e20000000800 */
[----:B---3--:R-:W-:Y:S04]  /*73b0*/  LDSM.16.MT88.4 R52, [R216+0x2900] ;  /* 0x00290000d834783b */ /* 0x008fe80000004200 */
[C---:B------:R-:W-:Y:S04]  /*73c0*/  HMMA.16816.F32.BF16 R8, R144.reuse, R148, R8 ;  /* 0x000000949008723c */ /* 0x040fe80000041808 */
[----:B----4-:R-:W-:Y:S01]  /*73d0*/  F2FP.BF16.PACK_AB R169, R190, R191 ;  /* 0x000000bfbea9723e */ /* 0x010fe200000010ff */
[----:B------:R2:W3:Y:S03]  /*73e0*/  MUFU.EX2 R194, R45 ;  /* 0x0000002d00c27308 */ /* 0x0004e60000000800 */
[-C--:B------:R-:W-:Y:S07]  /*73f0*/  HMMA.16816.F32.BF16 R12, R144, R150.reuse, R12 ;  /* 0x00000096900c723c */ /* 0x080fee000004180c */
[----:B------:R3:W-:Y:S01]  /*7400*/  MUFU.EX2 R172, R46 ;  /* 0x0000002e00ac7308 */ /* 0x0007e20000000800 */
[C---:B------:R-:W-:Y:S01]  /*7410*/  HMMA.16816.F32.BF16 R16, R140.reuse, R150, R16 ;  /* 0x000000968c10723c */ /* 0x040fe20000041810 */
[----:B------:R-:W4:Y:S03]  /*7420*/  LDSM.16.MT88.4 R148, [R217+0x1500] ;  /* 0x00150000d994783b */ /* 0x000f260000004200 */
[----:B-1----:R-:W-:Y:S04]  /*7430*/  F2FP.BF16.PACK_AB R44, R196, R197 ;  /* 0x000000c5c42c723e */ /* 0x002fe800000010ff */
[-C--:B------:R-:W-:Y:S01]  /*7440*/  HMMA.16816.F32.BF16 R68, R140, R156.reuse, R68 ;  /* 0x0000009c8c44723c */ /* 0x080fe20000041844 */
[----:B------:R-:W1:Y:S03]  /*7450*/  MUFU.EX2 R138, R47 ;  /* 0x0000002f008a7308 */ /* 0x000e660000000800 */
[----:B--2---:R-:W-:Y:S04]  /*7460*/  F2FP.BF16.PACK_AB R45, R173, R174 ;  /* 0x000000aead2d723e */ /* 0x004fe800000010ff */
[C---:B------:R-:W-:Y:S03]  /*7470*/  HMMA.16816.F32.BF16 R72, R144.reuse, R156, R72 ;  /* 0x0000009c9048723c */ /* 0x040fe60000041848 */
[----:B------:R-:W-:Y:S01]  /*7480*/  MUFU.EX2 R189, R64 ;  /* 0x0000004000bd7308 */ /* 0x000fe20000000800 */
[----:B---3--:R-:W-:Y:S04]  /*7490*/  F2FP.BF16.PACK_AB R46, R194, R195 ;  /* 0x000000c3c22e723e */ /* 0x008fe800000010ff */
[-C--:B------:R-:W-:Y:S05]  /*74a0*/  HMMA.16816.F32.BF16 R76, R144, R158.reuse, R76 ;  /* 0x0000009e904c723c */ /* 0x080fea000004184c */
[----:B------:R-:W-:Y:S03]  /*74b0*/  MUFU.EX2 R64, R59 ;  /* 0x0000003b00407308 */ /* 0x000fe60000000800 */
[C---:B------:R-:W-:Y:S04]  /*74c0*/  HMMA.16816.F32.BF16 R80, R140.reuse, R158, R80 ;  /* 0x0000009e8c50723c */ /* 0x040fe80000041850 */
[----:B-1----:R-:W-:Y:S03]  /*74d0*/  F2FP.BF16.PACK_AB R47, R138, R172 ;  /* 0x000000ac8a2f723e */ /* 0x002fe600000010ff */
[----:B------:R-:W1:Y:S01]  /*74e0*/  MUFU.EX2 R188, R65 ;  /* 0x0000004100bc7308 */ /* 0x000e620000000800 */
[-C--:B-----5:R-:W-:Y:S08]  /*74f0*/  HMMA.16816.F32.BF16 R84, R140, R152.reuse, R84 ;  /* 0x000000988c54723c */ /* 0x0a0ff00000041854 */
[C---:B------:R-:W-:Y:S01]  /*7500*/  HMMA.16816.F32.BF16 R88, R144.reuse, R152, R88 ;  /* 0x000000989058723c */ /* 0x040fe20000041858 */
[----:B------:R-:W-:Y:S07]  /*7510*/  MUFU.EX2 R65, R58 ;  /* 0x0000003a00417308 */ /* 0x000fee0000000800 */
[-C--:B------:R-:W-:Y:S03]  /*7520*/  HMMA.16816.F32.BF16 R20, R144, R154.reuse, R20 ;  /* 0x0000009a9014723c */ /* 0x080fe60000041814 */
[----:B------:R-:W-:Y:S01]  /*7530*/  MUFU.EX2 R180, R67 ;  /* 0x0000004300b47308 */ /* 0x000fe20000000800 */
[----:B-1----:R-:W-:Y:S04]  /*7540*/  F2FP.BF16.PACK_AB R170, R188, R189 ;  /* 0x000000bdbcaa723e */ /* 0x002fe800000010ff */
[C---:B------:R-:W-:Y:S01]  /*7550*/  HMMA.16816.F32.BF16 R92, R140.reuse, R154, R92 ;  /* 0x0000009a8c5c723c */ /* 0x040fe2000004185c */
[----:B------:R-:W-:Y:S04]  /*7560*/  LDSM.16.MT88.4 R152, [R216+0xd00] ;  /* 0x000d0000d898783b */ /* 0x000fe80000004200 */
[----:B------:R1:W-:Y:S03]  /*7570*/  MUFU.EX2 R67, R57 ;  /* 0x0000003900437308 */ /* 0x0003e60000000800 */
[-C--:B----4-:R-:W-:Y:S07]  /*7580*/  HMMA.16816.F32.BF16 R96, R140, R148.reuse, R96 ;  /* 0x000000948c60723c */ /* 0x090fee0000041860 */
[----:B------:R-:W2:Y:S01]  /*7590*/  MUFU.EX2 R183, R66 ;  /* 0x0000004200b77308 */ /* 0x000ea20000000800 */
[C---:B------:R-:W-:Y:S08]  /*75a0*/  HMMA.16816.F32.BF16 R100, R144.reuse, R148, R100 ;  /* 0x000000949064723c */ /* 0x040ff00000041864 */
[-C--:B------:R-:W-:Y:S01]  /*75b0*/  HMMA.16816.F32.BF16 R32, R144, R150.reuse, R32 ;  /* 0x000000969020723c */ /* 0x080fe20000041820 */
[----:B------:R-:W-:Y:S01]  /*75c0*/  MUFU.EX2 R66, R60 ;  /* 0x0000003c00427308 */ /* 0x000fe20000000800 */
[----:B-1----:R-:W-:Y:S06]  /*75d0*/  LDSM.16.MT88.4 R56, [R217+0x1d00] ;  /* 0x001d0000d938783b */ /* 0x002fec0000004200 */
[C---:B------:R-:W-:Y:S03]  /*75e0*/  HMMA.16816.F32.BF16 R104, R140.reuse, R150, R104 ;  /* 0x000000968c68723c */ /* 0x040fe60000041868 */
[----:B------:R-:W1:Y:S01]  /*75f0*/  MUFU.EX2 R61, R61 ;  /* 0x0000003d003d7308 */ /* 0x000e620000000800 */
[----:B--2---:R-:W-:Y:S04]  /*7600*/  F2FP.BF16.PACK_AB R171, R180, R183 ;  /* 0x000000b7b4ab723e */ /* 0x004fe800000010ff */
[-C--:B------:R-:W-:Y:S05]  /*7610*/  HMMA.16816.F32.BF16 R108, R140, R36.reuse, R108 ;  /* 0x000000248c6c723c */ /* 0x080fea000004186c */
[----:B------:R-:W-:Y:S03]  /*7620*/  MUFU.EX2 R62, R62 ;  /* 0x0000003e003e7308 */ /* 0x000fe60000000800 */
[C---:B------:R-:W-:Y:S07]  /*7630*/  HMMA.16816.F32.BF16 R112, R144.reuse, R36, R112 ;  /* 0x000000249070723c */ /* 0x040fee0000041870 */
[----:B------:R-:W-:Y:S01]  /*7640*/  F2FP.BF16.PACK_AB R36, R205, R204 ;  /* 0x000000cccd24723e */ /* 0x000fe200000010ff */
[-C--:B------:R-:W-:Y:S01]  /*7650*/  HMMA.16816.F32.BF16 R24, R144, R38.reuse, R24 ;  /* 0x000000269018723c */ /* 0x080fe20000041818 */
[----:B------:R2:W3:Y:S03]  /*7660*/  MUFU.EX2 R60, R3 ;  /* 0x00000003003c7308 */ /* 0x0004e60000000800 */
[----:B------:R-:W-:Y:S04]  /*7670*/  F2FP.BF16.PACK_AB R37, R203, R202 ;  /* 0x000000cacb25723e */ /* 0x000fe800000010ff */
[C---:B------:R-:W-:Y:S07]  /*7680*/  HMMA.16816.F32.BF16 R116, R140.reuse, R38, R116 ;  /* 0x000000268c74723c */ /* 0x040fee0000041874 */
[----:B------:R-:W-:Y:S01]  /*7690*/  F2FP.BF16.PACK_AB R38, R201, R200 ;  /* 0x000000c8c926723e */ /* 0x000fe200000010ff */
[-C--:B------:R-:W-:Y:S04]  /*76a0*/  HMMA.16816.F32.BF16 R120, R140, R48.reuse, R120 ;  /* 0x000000308c78723c */ /* 0x080fe80000041878 */
[----:B------:R-:W-:Y:S04]  /*76b0*/  F2FP.BF16.PACK_AB R39, R198, R199 ;  /* 0x000000c7c627723e */ /* 0x000fe800000010ff */
[C---:B------:R-:W-:Y:S04]  /*76c0*/  HMMA.16816.F32.BF16 R124, R144.reuse, R48, R124 ;  /* 0x00000030907c723c */ /* 0x040fe8000004187c */
[----:B--2---:R-:W-:Y:S02]  /*76d0*/  FFMA.FTZ R3, R0, R249, R184 ;  /* 0x000000f900037223 */ /* 0x004fe400000100b8 */
[----:B------:R-:W-:Y:S02]  /*76e0*/  FADD.FTZ R0, R243, R134 ;  /* 0x00000086f3007221 */ /* 0x000fe40000010000 */
[-C--:B------:R-:W-:Y:S01]  /*76f0*/  HMMA.16816.F32.BF16 R128, R144, R50.reuse, R128 ;  /* 0x000000329080723c */ /* 0x080fe20000041880 */
[----:B------:R-:W2:Y:S03]  /*7700*/  LDSM.16.MT88.4 R144, [R217+0x900] ;  /* 0x00090000d990783b */ /* 0x000ea60000004200 */
[----:B------:R-:W-:Y:S02]  /*7710*/  FADD.FTZ R3, R185, R3 ;  /* 0x00000003b9037221 */ /* 0x000fe40000010000 */
[----:B------:R-:W-:Y:S02]  /*7720*/  FADD.FTZ R0, R242, R0 ;  /* 0x00000000f2007221 */ /* 0x000fe40000010000 */
[----:B------:R-:W-:Y:S01]  /*7730*/  HMMA.16816.F32.BF16 R28, R140, R50, R28 ;  /* 0x000000328c1c723c */ /* 0x000fe2000004181c */
[----:B------:R-:W4:Y:S07]  /*7740*/  LDSM.16.MT88.4 R48, [R216+0x1900] ;  /* 0x00190000d830783b */ /* 0x000f2e0000004200 */
[-C--:B------:R-:W-:Y:S08]  /*7750*/  HMMA.16816.F32.BF16 R4, R36, R40.reuse, R4 ;  /* 0x000000282404723c */ /* 0x080ff00000041804 */
[C---:B------:R-:W-:Y:S08]  /*7760*/  HMMA.16816.F32.BF16 R8, R44.reuse, R40, R8 ;  /* 0x000000282c08723c */ /* 0x040ff00000041808 */
[-C--:B------:R-:W-:Y:S08]  /*7770*/  HMMA.16816.F32.BF16 R12, R44, R42.reuse, R12 ;  /* 0x0000002a2c0c723c */ /* 0x080ff0000004180c */
[C---:B------:R-:W-:Y:S01]  /*7780*/  HMMA.16816.F32.BF16 R16, R36.reuse, R42, R16 ;  /* 0x0000002a2410723c */ /* 0x040fe20000041810 */
[----:B------:R-:W5:Y:S07]  /*7790*/  LDSM.16.MT88.4 R40, [R217+0x1900] ;  /* 0x00190000d928783b */ /* 0x000f6e0000004200 */
[-C--:B--2---:R-:W-:Y:S08]  /*77a0*/  HMMA.16816.F32.BF16 R68, R36, R144.reuse, R68 ;  /* 0x000000902444723c */ /* 0x084ff00000041844 */
[C---:B------:R-:W-:Y:S08]  /*77b0*/  HMMA.16816.F32.BF16 R72, R44.reuse, R144, R72 ;  /* 0x000000902c48723c */ /* 0x040ff00000041848 */
[-C--:B------:R-:W-:Y:S08]  /*77c0*/  HMMA.16816.F32.BF16 R76, R44, R146.reuse, R76 ;  /* 0x000000922c4c723c */ /* 0x080ff0000004184c */
[C---:B------:R-:W-:Y:S08]  /*77d0*/  HMMA.16816.F32.BF16 R80, R36.reuse, R146, R80 ;  /* 0x000000922450723c */ /* 0x040ff00000041850 */
[-C--:B----4-:R-:W-:Y:S08]  /*77e0*/  HMMA.16816.F32.BF16 R84, R36, R48.reuse, R84 ;  /* 0x000000302454723c */ /* 0x090ff00000041854 */
[C---:B------:R-:W-:Y:S08]  /*77f0*/  HMMA.16816.F32.BF16 R88, R44.reuse, R48, R88 ;  /* 0x000000302c58723c */ /* 0x040ff00000041858 */
[-C--:B------:R-:W-:Y:S08]  /*7800*/  HMMA.16816.F32.BF16 R20, R44, R50.reuse, R20 ;  /* 0x000000322c14723c */ /* 0x080ff00000041814 */
[C---:B------:R-:W-:Y:S01]  /*7810*/  HMMA.16816.F32.BF16 R92, R36.reuse, R50, R92 ;  /* 0x00000032245c723c */ /* 0x040fe2000004185c */
[----:B------:R-:W2:Y:S07]  /*7820*/  LDSM.16.MT88.4 R48, [R217+0x2900] ;  /* 0x00290000d930783b */ /* 0x000eae0000004200 */
[-C--:B-----5:R-:W-:Y:S08]  /*7830*/  HMMA.16816.F32.BF16 R96, R36, R40.reuse, R96 ;  /* 0x000000282460723c */ /* 0x0a0ff00000041860 */
[C---:B------:R-:W-:Y:S08]  /*7840*/  HMMA.16816.F32.BF16 R100, R44.reuse, R40, R100 ;  /* 0x000000282c64723c */ /* 0x040ff00000041864 */
[-C--:B------:R-:W-:Y:S08]  /*7850*/  HMMA.16816.F32.BF16 R32, R44, R42.reuse, R32 ;  /* 0x0000002a2c20723c */ /* 0x080ff00000041820 */
[C---:B------:R-:W-:Y:S01]  /*7860*/  HMMA.16816.F32.BF16 R104, R36.reuse, R42, R104 ;  /* 0x0000002a2468723c */ /* 0x040fe20000041868 */
        /* <DEDUP_REMOVED lines=8> */
[-C--:B------:R-:W-:Y:S01]  /*78f0*/  HMMA.16816.F32.BF16 R128, R44, R50.reuse, R128 ;  /* 0x000000322c80723c */ /* 0x080fe20000041880 */
[----:B------:R-:W2:Y:S07]  /*7900*/  LDSM.16.MT88.4 R44, [R216+0x2d00] ;  /* 0x002d0000d82c783b */ /* 0x000eae0000004200 */
[----:B------:R-:W-:Y:S07]  /*7910*/  HMMA.16816.F32.BF16 R28, R36, R50, R28 ;  /* 0x00000032241c723c */ /* 0x000fee000004181c */
[----:B------:R-:W-:Y:S01]  /*7920*/  F2FP.BF16.PACK_AB R36, R67, R179 ;  /* 0x000000b34324723e */ /* 0x000fe200000010ff */
[-C--:B------:R-:W-:Y:S01]  /*7930*/  HMMA.16816.F32.BF16 R144, R168, R152.reuse, R4 ;  /* 0x00000098a890723c */ /* 0x080fe20000041804 */
[----:B------:R-:W2:Y:S04]  /*7940*/  LDSM.16.MT88.4 R4, [R217+0x2d00] ;  /* 0x002d0000d904783b */ /* 0x000ea80000004200 */
[----:B------:R-:W-:Y:S02]  /*7950*/  F2FP.BF16.PACK_AB R37, R64, R65 ;  /* 0x000000414025723e */ /* 0x000fe400000010ff */
[----:B-1----:R-:W-:Y:S02]  /*7960*/  F2FP.BF16.PACK_AB R38, R61, R66 ;  /* 0x000000423d26723e */ /* 0x002fe400000010ff */
[----:B---3--:R-:W-:Y:S07]  /*7970*/  F2FP.BF16.PACK_AB R39, R60, R62 ;  /* 0x0000003e3c27723e */ /* 0x008fee00000010ff */
[C---:B------:R-:W-:Y:S07]  /*7980*/  HMMA.16816.F32.BF16 R140, R36.reuse, R152, R8 ;  /* 0x00000098248c723c */ /* 0x040fee0000041808 */
[----:B------:R-:W-:Y:S01]  /*7990*/  FADD.FTZ R8, R238, R133 ;  /* 0x00000085ee087221 */ /* 0x000fe20000010000 */
[-C--:B------:R-:W-:Y:S04]  /*79a0*/  HMMA.16816.F32.BF16 R148, R36, R154.reuse, R12 ;  /* 0x0000009a2494723c */ /* 0x080fe8000004180c */
[----:B------:R-:W-:Y:S01]  /*79b0*/  FADD.FTZ R10, R234, R132 ;  /* 0x00000084ea0a7221 */ /* 0x000fe20000010000 */
[----:B------:R-:W-:Y:S01]  /*79c0*/  MOV R132, R135 ;  /* 0x0000008700847202 */ /* 0x000fe20000000f00 */
[----:B------:R-:W-:Y:S02]  /*79d0*/  FADD.FTZ R8, R240, R8 ;  /* 0x00000008f0087221 */ /* 0x000fe40000010000 */
[C---:B------:R-:W-:Y:S04]  /*79e0*/  HMMA.16816.F32.BF16 R152, R168.reuse, R154, R16 ;  /* 0x0000009aa898723c */ /* 0x040fe80000041810 */
[----:B------:R-:W-:Y:S02]  /*79f0*/  FADD.FTZ R10, R235, R10 ;  /* 0x0000000aeb0a7221 */ /* 0x000fe40000010000 */
[----:B------:R-:W-:Y:S02]  /*7a00*/  FADD.FTZ R9, R186, R3 ;  /* 0x00000003ba097221 */ /* 0x000fe40000010000 */
[-C--:B----4-:R-:W-:Y:S04]  /*7a10*/  HMMA.16816.F32.BF16 R68, R168, R40.reuse, R68 ;  /* 0x00000028a844723c */ /* 0x090fe80000041844 */
        /* <DEDUP_REMOVED lines=11> */
[-C--:B-----5:R-:W-:Y:S04]  /*7ad0*/  HMMA.16816.F32.BF16 R84, R168, R52.reuse, R84 ;  /* 0x00000034a854723c */ /* 0x0a0fe80000041854 */
        /* <DEDUP_REMOVED lines=32> */
[----:B------:R-:W-:Y:S01]  /*7ce0*/  FADD.FTZ R0, R172, R9 ;  /* 0x00000009ac007221 */ /* 0x000fe20000010000 */
[C---:B------:R-:W-:Y:S04]  /*7cf0*/  HMMA.16816.F32.BF16 R116, R168.reuse, R46, R116 ;  /* 0x0000002ea874723c */ /* 0x040fe80000041874 */
[----:B------:R-:W-:Y:S02]  /*7d00*/  FADD.FTZ R10, R201, R8 ;  /* 0x00000008c90a7221 */ /* 0x000fe40000010000 */
[----:B------:R-:W-:Y:S01]  /*7d10*/  FADD.FTZ R8, R138, R0 ;  /* 0x000000008a087221 */ /* 0x000fe20000010000 */
[----:B------:R-:W-:Y:S01]  /*7d20*/  MOV R138, R2 ;  /* 0x00000002008a7202 */ /* 0x000fe20000000f00 */
[-C--:B------:R-:W-:Y:S04]  /*7d30*/  HMMA.16816.F32.BF16 R120, R168, R4.reuse, R120 ;  /* 0x00000004a878723c */ /* 0x080fe80000041878 */
[----:B------:R-:W-:Y:S04]  /*7d40*/  FADD.FTZ R8, R65, R8 ;  /* 0x0000000841087221 */ /* 0x000fe80000010000 */
[C---:B------:R-:W-:Y:S07]  /*7d50*/  HMMA.16816.F32.BF16 R124, R36.reuse, R4, R124 ;  /* 0x00000004247c723c */ /* 0x040fee000004187c */
[----:B------:R-:W-:Y:S01]  /*7d60*/  FADD.FTZ R4, R199, R11 ;  /* 0x0000000bc7047221 */ /* 0x000fe20000010000 */
[-C--:B------:R-:W-:Y:S04]  /*7d70*/  HMMA.16816.F32.BF16 R128, R36, R6.reuse, R128 ;  /* 0x000000062480723c */ /* 0x080fe80000041880 */
[----:B------:R-:W-:Y:S02]  /*7d80*/  FADD.FTZ R9, R198, R4 ;  /* 0x00000004c6097221 */ /* 0x000fe40000010000 */
[----:B------:R-:W-:Y:S02]  /*7d90*/  FADD.FTZ R5, R194, R3 ;  /* 0x00000003c2057221 */ /* 0x000fe40000010000 */
[----:B------:R-:W-:Y:S01]  /*7da0*/  FADD.FTZ R4, R193, R10 ;  /* 0x0000000ac1047221 */ /* 0x000fe20000010000 */
[----:B------:R-:W-:Y:S04]  /*7db0*/  HMMA.16816.F32.BF16 R168, R168, R6, R28 ;  /* 0x00000006a8a8723c */ /* 0x000fe8000004181c */
[----:B------:R-:W-:Y:S02]  /*7dc0*/  FADD.FTZ R3, R191, R9 ;  /* 0x00000009bf037221 */ /* 0x000fe40000010000 */
[----:B------:R-:W-:Y:S02]  /*7dd0*/  FADD.FTZ R0, R179, R5 ;  /* 0x00000005b3007221 */ /* 0x000fe40000010000 */
[----:B------:R-:W-:Y:S04]  /*7de0*/  FADD.FTZ R4, R192, R4 ;  /* 0x00000004c0047221 */ /* 0x000fe80000010000 */
[----:B------:R-:W-:Y:S02]  /*7df0*/  FADD.FTZ R3, R190, R3 ;  /* 0x00000003be037221 */ /* 0x000fe40000010000 */
[----:B------:R-:W-:Y:S02]  /*7e00*/  FADD.FTZ R5, R67, R0 ;  /* 0x0000000043057221 */ /* 0x000fe40000010000 */
[----:B------:R-:W-:Y:S02]  /*7e10*/  FADD.FTZ R0, R64, R8 ;  /* 0x0000000840007221 */ /* 0x000fe40000010000 */
[----:B------:R-:W-:Y:S02]  /*7e20*/  FADD.FTZ R4, R189, R4 ;  /* 0x00000004bd047221 */ /* 0x000fe40000010000 */
[----:B------:R-:W-:Y:S02]  /*7e30*/  FADD.FTZ R6, R183, R3 ;  /* 0x00000003b7067221 */ /* 0x000fe40000010000 */
[----:B------:R-:W-:Y:S02]  /*7e40*/  FADD.FTZ R5, R66, R5 ;  /* 0x0000000542057221 */ /* 0x000fe40000010000 */
[----:B------:R-:W-:Y:S01]  /*7e50*/  FADD.FTZ R3, R62, R0 ;  /* 0x000000003e037221 */ /* 0x000fe20000010000 */
[----:B------:R-:W-:Y:S01]  /*7e60*/  IADD3 R0, R224, -0x1, RZ ;  /* 0xffffffffe0007810 */ /* 0x000fe20007ffe0ff */
[----:B------:R-:W-:Y:S02]  /*7e70*/  FADD.FTZ R246, R188, R4 ;  /* 0x00000004bcf67221 */ /* 0x000fe40000010000 */
[----:B------:R-:W-:Y:S01]  /*7e80*/  FADD.FTZ R247, R180, R6 ;  /* 0x00000006b4f77221 */ /* 0x000fe20000010000 */
[----:B------:R-:W-:Y:S01]  /*7e90*/  MOV R224, R0 ;  /* 0x0000000000e07202 */ /* 0x000fe20000000f00 */
[----:B------:R-:W-:Y:S01]  /*7ea0*/  FADD.FTZ R248, R61, R5 ;  /* 0x000000053df87221 */ /* 0x000fe20000010000 */
[----:B------:R-:W-:Y:S01]  /*7eb0*/  MOV R0, R137 ;  /* 0x0000008900007202 */ /* 0x000fe20000000f00 */
[----:B------:R-:W-:Y:S01]  /*7ec0*/  FADD.FTZ R249, R60, R3 ;  /* 0x000000033cf97221 */ /* 0x000fe20000010000 */
[----:B------:R-:W-:Y:S01]  /*7ed0*/  MOV R3, R136 ;  /* 0x0000008800037202 */ /* 0x000fe20000000f00 */
[----:B------:R-:W-:-:S05]  /*7ee0*/  @P4 BRA `(.L_x_1826) ;  /* 0xffffd2c000004947 */ /* 0x000fca000383ffff */
.L_x_1825:
[----:B------:R-:W1:Y:S01]  /*7ef0*/  SHFL.BFLY PT, R11, R246, 0x2, 0x1f ;  /* 0x0c401f00f60b7f89 */ /* 0x000e6200000e0000 */
[----:B------:R-:W-:-:S02]  /*7f00*/  MOV R18, 0xff800000 ;  /* 0xff80000000127802 */ /* 0x000fc40000000f00 */
[----:B------:R-:W-:Y:S01]  /*7f10*/  MOV R19, 0xff800000 ;  /* 0xff80000000137802 */ /* 0x000fe20000000f00 */
[----:B------:R-:W2:Y:S01]  /*7f20*/  SHFL.BFLY PT, R7, R248, 0x2, 0x1f ;  /* 0x0c401f00f8077f89 */ /* 0x000ea200000e0000 */
[----:B------:R-:W-:Y:S02]  /*7f30*/  MOV R20, 0xff800000 ;  /* 0xff80000000147802 */ /* 0x000fe40000000f00 */
[----:B------:R-:W-:Y:S01]  /*7f40*/  MOV R21, 0xff800000 ;  /* 0xff80000000157802 */ /* 0x000fe20000000f00 */
[----:B------:R-:W3:Y:S01]  /*7f50*/  SHFL.BFLY PT, R9, R247, 0x2, 0x1f ;  /* 0x0c401f00f7097f89 */ /* 0x000ee200000e0000 */
[----:B------:R-:W-:-:S03]  /*7f60*/  PLOP3.LUT P4, PT, PT, PT, PT, 0x8, 0x0 ;  /* 0x000000000000781c */ /* 0x000fc60003f8e170 */
[----:B------:R-:W4:Y:S01]  /*7f70*/  SHFL.BFLY PT, R6, R249, 0x2, 0x1f ;  /* 0x0c401f00f9067f89 */ /* 0x000f2200000e0000 */
[----:B-1----:R-:W-:Y:S02]  /*7f80*/  FADD.FTZ R11, R11, R246 ;  /* 0x000000f60b0b7221 */ /* 0x002fe40000010000 */
        /* <DEDUP_REMOVED lines=139> */
.L_x_1817:
[----:B------:R-:W-:Y:S05]  /*8840*/  @P4 BRA `(.L_x_1829) ;  /* 0x00001a1000004947 */ /* 0x000fea0003800000 */
[----:B------:R-:W1:Y:S01]  /*8850*/  S2R R16, SR_TID.X ;  /* 0x0000000000107919 */ /* 0x000e620000002100 */
[----:B------:R-:W-:Y:S01]  /*8860*/  SHF.R.S32.HI R10, RZ, 0x1f, R251 ;  /* 0x0000001fff0a7819 */ /* 0x000fe200000114fb */
[----:B------:R-:W-:Y:S01]  /*8870*/  IMAD.WIDE.U32 R2, R251, c[0x0][0x4d0], RZ ;  /* 0x00013400fb027a25 */ /* 0x000fe200078e00ff */
[----:B------:R-:W-:Y:S01]  /*8880*/  MOV R24, c[0x0][0x4e8] ;  /* 0x00013a0000187a02 */ /* 0x000fe20000000f00 */
[----:B------:R-:W2:Y:S01]  /*8890*/  S2R R12, SR_CTAID.Y ;  /* 0x00000000000c7919 */ /* 0x000ea20000002600 */
[----:B------:R-:W-:Y:S01]  /*88a0*/  BSSY B0, `(.L_x_1830) ;  /* 0x00000bd000007945 */ /* 0x000fe20003800000 */
[----:B------:R-:W-:-:S02]  /*88b0*/  IMAD R0, R10, c[0x0][0x4d0], RZ ;  /* 0x000134000a007a24 */ /* 0x000fc400078e02ff */
[----:B------:R-:W-:Y:S01]  /*88c0*/  BAR.SYNC.DEFER_BLOCKING 0x1, 0x80 ;  /* 0x0042000000007b1d */ /* 0x000fe20000010000 */
[----:B------:R-:W-:Y:S01]  /*88d0*/  IMAD.MOV R9, RZ, RZ, -R251 ;  /* 0x000000ffff097224 */ /* 0x000fe200078e0afb */
[C---:B------:R-:W-:Y:S01]  /*88e0*/  ISETP.NE.AND P0, PT, R24.reuse, 0x1, PT ;  /* 0x000000011800780c */ /* 0x040fe20003f05270 */
[----:B------:R-:W-:Y:S02]  /*88f0*/  IMAD R8, R251, c[0x0][0x4d4], R0 ;  /* 0x00013500fb087a24 */ /* 0x000fe400078e0200 */
[----:B------:R-:W-:Y:S01]  /*8900*/  IMAD R24, R24, c[0x0][0x388], RZ ;  /* 0x0000e20018187a24 */ /* 0x000fe200078e02ff */
[----:B------:R-:W3:Y:S04]  /*8910*/  S2R R13, SR_CTAID.Z ;  /* 0x00000000000d7919 */ /* 0x000ee80000002700 */
[----:B------:R-:W4:Y:S01]  /*8920*/  S2R R15, SR_CTAID.X ;  /* 0x00000000000f7919 */ /* 0x000f220000002500 */
[----:B-1----:R-:W-:-:S04]  /*8930*/  SHF.R.S32.HI R11, RZ, 0x1f, R16 ;  /* 0x0000001fff0b7819 */ /* 0x002fc80000011410 */
[-C--:B------:R-:W-:Y:S01]  /*8940*/  LEA.HI R4, R11, R16.reuse, RZ, 0x2 ;  /* 0x000000100b047211 */ /* 0x080fe200078f10ff */
[----:B--2---:R-:W-:Y:S01]  /*8950*/  IMAD R12, R9, c[0x0][0x550], R12 ;  /* 0x00015400090c7a24 */ /* 0x004fe200078e020c */
[----:B------:R-:W-:Y:S02]  /*8960*/  LEA.HI R11, R11, R16, RZ, 0x5 ;  /* 0x000000100b0b7211 */ /* 0x000fe400078f28ff */
[----:B------:R-:W-:Y:S02]  /*8970*/  LOP3.LUT R4, R4, 0xfffffffc, RZ, 0xc0, !PT ;  /* 0xfffffffc04047812 */ /* 0x000fe400078ec0ff */
[--C-:B------:R-:W-:Y:S02]  /*8980*/  SHF.R.S32.HI R6, RZ, 0x5, R11.reuse ;  /* 0x00000005ff067819 */ /* 0x100fe4000001140b */
[----:B------:R-:W-:Y:S01]  /*8990*/  SHF.R.S32.HI R5, RZ, 0x1f, R11 ;  /* 0x0000001fff057819 */ /* 0x000fe2000001140b */
[----:B------:R-:W-:Y:S01]  /*89a0*/  IMAD.IADD R0, R16, 0x1, -R4 ;  /* 0x0000000110007824 */ /* 0x000fe200078e0a04 */
[----:B------:R-:W-:-:S02]  /*89b0*/  LOP3.LUT R11, R11, 0xffffffe0, RZ, 0xc0, !PT ;  /* 0xffffffe00b0b7812 */ /* 0x000fc400078ec0ff */
[----:B------:R-:W-:Y:S01]  /*89c0*/  LEA.HI R4, R5, R6, RZ, 0x2 ;  /* 0x0000000605047211 */ /* 0x000fe200078f10ff */
[----:B------:R-:W-:Y:S01]  /*89d0*/  IMAD.IADD R5, R3, 0x1, R8 ;  /* 0x0000000103057824 */ /* 0x000fe200078e0208 */
[----:B------:R-:W-:Y:S02]  /*89e0*/  LEA.HI R7, R0, R0, RZ, 0x1 ;  /* 0x0000000000077211 */ /* 0x000fe400078f08ff */
[----:B------:R-:W-:Y:S01]  /*89f0*/  LOP3.LUT R8, R4, 0xffffffc, RZ, 0xc0, !PT ;  /* 0x0ffffffc04087812 */ /* 0x000fe200078ec0ff */
[----:B------:R-:W-:Y:S01]  /*8a00*/  IMAD.MOV.U32 R4, RZ, RZ, R2 ;  /* 0x000000ffff047224 */ /* 0x000fe200078e0002 */
[----:B------:R-:W-:Y:S01]  /*8a10*/  IADD3 R16, -R11, R16, RZ ;  /* 0x000000100b107210 */ /* 0x000fe20007ffe1ff */
[C---:B------:R-:W-:Y:S01]  /*8a20*/  IMAD.SHL.U32 R2, R7.reuse, 0x20, RZ ;  /* 0x0000002007027824 */ /* 0x040fe200078e00ff */
[----:B------:R-:W-:Y:S01]  /*8a30*/  LOP3.LUT R3, R7, 0x1ffffffe, RZ, 0xc0, !PT ;  /* 0x1ffffffe07037812 */ /* 0x000fe200078ec0ff */
[----:B------:R-:W-:Y:S01]  /*8a40*/  IMAD.IADD R9, R6, 0x1, -R8 ;  /* 0x0000000106097824 */ /* 0x000fe200078e0a08 */
[----:B------:R-:W-:Y:S01]  /*8a50*/  SHF.R.S32.HI R7, RZ, 0x1f, R16 ;  /* 0x0000001fff077819 */ /* 0x000fe20000011410 */
[----:B---3--:R-:W-:Y:S01]  /*8a60*/  IMAD.WIDE.U32 R4, R13, c[0x0][0x4d8], R4 ;  /* 0x000136000d047a25 */ /* 0x008fe200078e0004 */
[----:B------:R-:W-:-:S02]  /*8a70*/  IADD3 R8, R0, -R3, RZ ;  /* 0x8000000300087210 */ /* 0x000fc40007ffe0ff */
[----:B------:R-:W-:Y:S01]  /*8a80*/  LEA.HI R17, R7, R16, RZ, 0x2 ;  /* 0x0000001007117211 */ /* 0x000fe200078f10ff */
[----:B------:R-:W-:Y:S01]  /*8a90*/  IMAD R0, R10, c[0x0][0x438], RZ ;  /* 0x00010e000a007a24 */ /* 0x000fe200078e02ff */
[----:B------:R-:W-:Y:S02]  /*8aa0*/  SHF.R.S32.HI R10, RZ, 0x1f, R13 ;  /* 0x0000001fff0a7819 */ /* 0x000fe4000001140d */
[----:B------:R-:W-:Y:S01]  /*8ab0*/  SHF.R.S32.HI R7, RZ, 0x2, R17 ;  /* 0x00000002ff077819 */ /* 0x000fe20000011411 */
[C---:B------:R-:W-:Y:S01]  /*8ac0*/  IMAD R6, R251.reuse, c[0x0][0x43c], R0 ;  /* 0x00010f00fb067a24 */ /* 0x040fe200078e0200 */
        /* <DEDUP_REMOVED lines=9> */
[----:B----4-:R-:W-:Y:S02]  /*8b60*/  IMAD R8, R15, 0x80, R8 ;  /* 0x000000800f087824 */ /* 0x010fe400078e0208 */
        /* <DEDUP_REMOVED lines=59> */
[----:B------:R4:W2:Y:S04]  /*8f20*/  SHFL.IDX PT, R7, R0, 0x3, 0x1c1f ;  /* 0x007c1f0000077f89 */ /* 0x0008a800000e0000 */
        /* <DEDUP_REMOVED lines=12> */
[----:B------:R2:W-:Y:S01]  /*8ff0*/  @!P1 ST.E [R6.64], R21 ;  /* 0x0000001506009985 */ /* 0x0005e2000c101906 */
        /* <DEDUP_REMOVED lines=71> */
.L_x_1831:
[----:B-1----:R-:W-:Y:S05]  /*9470*/  BSYNC B0 ;  /* 0x0000000000007941 */ /* 0x002fea0003800000 */
.L_x_1830:
        /* <DEDUP_REMOVED lines=73> */
.L_x_1833:
[----:B------:R-:W-:Y:S05]  /*9910*/  BSYNC B0 ;  /* 0x0000000000007941 */ /* 0x000fea0003800000 */
.L_x_1832:
        /* <DEDUP_REMOVED lines=41> */
[C---:B-1----:R-:W-:Y:S02]  /*9bb0*/  IADD3 R7, R0.reuse, 0x40, RZ ;  /* 0x0000004000077810 */ /* 0x042fe40007ffe0ff */
        /* <DEDUP_REMOVED lines=31> */
.L_x_1835:
[----:B------:R-:W-:Y:S05]  /*9db0*/  BSYNC B0 ;  /* 0x0000000000007941 */ /* 0x000fea0003800000 */
.L_x_1834:
[----:B-1-3--:R1:W3:Y:S04]  /*9dc0*/  SHFL.IDX PT, R3, R22, 0x3, 0x1c1f ;  /* 0x007c1f0016037f89 */ /* 0x00a2e800000e0000 */
        /* <DEDUP_REMOVED lines=15> */
[----:B---34-:R-:W-:Y:S01]  /*9ec0*/  @!P3 IMAD.WIDE R10, R0, 0x4, R2 ;  /* 0x00000004000ab825 */ /* 0x018fe200078e0202 */
        /* <DEDUP_REMOVED lines=13> */
[C---:B---3--:R-:W-:Y:S02]  /*9fa0*/  IADD3 R10, R0.reuse, 0x40, RZ ;  /* 0x00000040000a7810 */ /* 0x048fe40007ffe0ff */
[C---:B------:R-:W-:Y:S02]  /*9fb0*/  IADD3 R11, R0.reuse, 0x48, RZ ;  /* 0x00000048000b7810 */ /* 0x040fe40007ffe0ff */
[----:B----4-:R-:W-:-:S02]  /*9fc0*/  IADD3 R8, R0, 0x30, RZ ;  /* 0x0000003000087810 */ /* 0x010fc40007ffe0ff */
[----:B------:R-:W-:Y:S02]  /*9fd0*/  IADD3 R9, R0, 0x38, RZ ;  /* 0x0000003800097810 */ /* 0x000fe40007ffe0ff */
[----:B------:R-:W-:Y:S02]  /*9fe0*/  ISETP.GE.AND P4, PT, R8, c[0x0][0x3c8], PT ;  /* 0x0000f20008007a0c */ /* 0x000fe40003f86270 */
[----:B------:R-:W-:Y:S02]  /*9ff0*/  ISETP.GE.AND P3, PT, R9, c[0x0][0x3c8], PT ;  /* 0x0000f20009007a0c */ /* 0x000fe40003f66270 */
[----:B-1----:R-:W-:Y:S02]  /*a000*/  @!P6 LEA.HI R4, R13, R13, RZ, 0x1 ;  /* 0x0000000d0d04e211 */ /* 0x002fe400078f08ff */
        /* <DEDUP_REMOVED lines=12> */
[----:B---3--:R-:W-:Y:S02]  /*a0d0*/  @!P4 LEA.HI R4, R8, R8, RZ, 0x1 ;  /* 0x000000080804c211 */ /* 0x008fe400078f08ff */
        /* <DEDUP_REMOVED lines=24> */
.L_x_1829:
        /* <DEDUP_REMOVED lines=10> */
[----:B------:R-:W-:Y:S02]  /*a300*/  SHF.R.S32.HI R0, RZ, 0x1f, R251 ;  /* 0x0000001fff007819 */ /* 0x000fe400000114fb */
[----:B------:R-:W-:Y:S01]  /*a310*/  ISETP.NE.AND P0, PT, R3, 0x1, PT ;  /* 0x000000010300780c */ /* 0x000fe20003f05270 */
[----:B------:R-:W2:Y:S01]  /*a320*/  S2R R10, SR_CTAID.Y ;  /* 0x00000000000a7919 */ /* 0x000ea20000002600 */
[C---:B------:R-:W-:Y:S01]  /*a330*/  IMAD.WIDE.U32 R2, R251.reuse, c[0x0][0x4d0], RZ ;  /* 0x00013400fb027a25 */ /* 0x040fe200078e00ff */
[----:B------:R-:W-:Y:S02]  /*a340*/  IADD3 R5, -R251, RZ, RZ ;  /* 0x000000fffb057210 */ /* 0x000fe40007ffe1ff */
[----:B------:R-:W-:Y:S01]  /*a350*/  MOV R4, R8 ;  /* 0x0000000800047202 */ /* 0x000fe20000000f00 */
[----:B------:R-:W-:-:S04]  /*a360*/  IMAD R0, R0, c[0x0][0x4d0], RZ ;  /* 0x0001340000007a24 */ /* 0x000fc800078e02ff */
[----:B------:R-:W-:-:S03]  /*a370*/  IMAD R0, R251, c[0x0][0x4d4], R0 ;  /* 0x00013500fb007a24 */ /* 0x000fc600078e0200 */
[----:B------:R-:W-:Y:S02]  /*a380*/  @P0 IMAD.HI.U32 R6, R8, c[0x0][0x4ec], RZ ;  /* 0x00013b0008060a27 */ /* 0x000fe400078e00ff */
[----:B------:R-:W-:-:S03]  /*a390*/  IADD3 R3, R3, R0, RZ ;  /* 0x0000000003037210 */ /* 0x000fc60007ffe0ff */
[----:B------:R-:W-:Y:S02]  /*a3a0*/  @P0 SHF.R.U32.HI R4, RZ, c[0x0][0x4f0], R6 ;  /* 0x00013c00ff040a19 */ /* 0x000fe40000011606 */
[----:B-1----:R-:W-:Y:S01]  /*a3b0*/  SHF.R.S32.HI R7, RZ, 0x1f, R9 ;  /* 0x0000001fff077819 */ /* 0x002fe20000011409 */
[----:B------:R-:W-:-:S04]  /*a3c0*/  IMAD.WIDE.U32 R2, R9, c[0x0][0x4d8], R2 ;  /* 0x0001360009027a25 */ /* 0x000fc800078e0002 */
[----:B------:R-:W-:Y:S02]  /*a3d0*/  IMAD R0, R7, c[0x0][0x4d8], RZ ;  /* 0x0001360007007a24 */ /* 0x000fe400078e02ff */
[----:B--2---:R-:W-:Y:S01]  /*a3e0*/  IMAD R7, R5, c[0x0][0x550], R10 ;  /* 0x0001540005077a24 */ /* 0x004fe200078e020a */
[----:B------:R-:W-:Y:S01]  /*a3f0*/  IADD3 R5, -R4, RZ, RZ ;  /* 0x000000ff04057210 */ /* 0x000fe20007ffe1ff */
[----:B------:R-:W-:-:S03]  /*a400*/  IMAD R0, R9, c[0x0][0x4dc], R0 ;  /* 0x0001370009007a24 */ /* 0x000fc600078e0200 */
[----:B------:R-:W-:Y:S01]  /*a410*/  SHF.R.S32.HI R6, RZ, 0x1f, R7 ;  /* 0x0000001fff067819 */ /* 0x000fe20000011407 */
[----:B------:R-:W-:Y:S01]  /*a420*/  IMAD R5, R5, c[0x0][0x4e8], R8 ;  /* 0x00013a0005057a24 */ /* 0x000fe200078e0208 */
[----:B------:R-:W-:-:S03]  /*a430*/  IADD3 R3, R0, R3, RZ ;  /* 0x0000000300037210 */ /* 0x000fc60007ffe0ff */
[----:B------:R-:W-:Y:S01]  /*a440*/  IMAD R6, R6, c[0x0][0x4e0], RZ ;  /* 0x0001380006067a24 */ /* 0x000fe200078e02ff */
        /* <DEDUP_REMOVED lines=15> */
.L_x_1836:
        /* <DEDUP_REMOVED lines=12> */
.L_x_3664:


//--------------------- .text._ZN7cutlass13device_kernelIN5flash19enable_sm80_to_sm89INS1_16FlashAttnFwdSm80INS1_25CollectiveMainloopFwdSm80ILi4ELi1ELb0EN4cute5tupleIJNS5_1CILi128EEENS7_ILi48EEENS7_ILi96EEEEEELi96ENS_10bfloat16_tEfNS_4arch4Sm80ELb0ELb0ELb0ELb1ELb1ELb0ELb1ELb1EEENS1_21CollectiveEpilogueFwdINS6_IJS8_SA_S9_EEENS6_IJNS7_ILi1EEESI_SI_EEESC_SE_Li128ELb1ELb1ELb1ELb0EEENS1_36VarlenDynamicPersistentTileSchedulerILi128ELi48ELi128ELi128ELb1ELb1ELb0ELb0ELb1ELb1EEEEEEEEEvNT_6ParamsE --------------------------
	.section	.text._ZN7cutlass13device_kernelIN5flash19enable_sm80_to_sm89INS1_16FlashAttnFwdSm80INS1_25CollectiveMainloopFwdSm80ILi4ELi1ELb0EN4cute5tupleIJNS5_1CILi128EEENS7_ILi48EEENS7_ILi96EEEEEELi96ENS_10bfloat16_tEfNS_4arch4Sm80ELb0ELb0ELb0ELb1ELb1ELb0ELb1ELb1EEENS1_21CollectiveEpilogueFwdINS6_IJS8_SA_S9_EEENS6_IJNS7_ILi1EEESI_SI_EEESC_SE_Li128ELb1ELb1ELb1ELb0EEENS1_36VarlenDynamicPersistentTileSchedulerILi128ELi48ELi128ELi128ELb1ELb1ELb0ELb0ELb1ELb1EEEEEEEEEvNT_6ParamsE,"ax",@progbits
	.sectioninfo	@"SHI_REGISTERS=255"
	.align	128
.text._ZN7cutlass13device_kernelIN5flash19enable_sm80_to_sm89INS1_16FlashAttnFwdSm80INS1_25CollectiveMainloopFwdSm80ILi4ELi1ELb0EN4cute5tupleIJNS5_1CILi128EEENS7_ILi48EEENS7_ILi96EEEEEELi96ENS_10bfloat16_tEfNS_4arch4Sm80ELb0ELb0ELb0ELb1ELb1ELb0ELb1ELb1EEENS1_21CollectiveEpilogueFwdINS6_IJS8_SA_S9_EEENS6_IJNS7_ILi1EEESI_SI_EEESC_SE_Li128ELb1ELb1ELb1ELb0EEENS1_36VarlenDynamicPersistentTileSchedulerILi128ELi48ELi128ELi128ELb1ELb1ELb0ELb0ELb1ELb1EEEEEEEEEvNT_6ParamsE:
        .type           _ZN7cutlass13device_kernelIN5flash19enable_sm80_to_sm89INS1_16FlashAttnFwdSm80INS1_25CollectiveMainloopFwdSm80ILi4ELi1ELb0EN4cute5tupleIJNS5_1CILi128EEENS7_ILi48EEENS7_ILi96EEEEEELi96ENS_10bfloat16_tEfNS_4arch4Sm80ELb0ELb0ELb0ELb1ELb1ELb0ELb1ELb1EEENS1_21CollectiveEpilogueFwdINS6_IJS8_SA_S9_EEENS6_IJNS7_ILi1EEESI_SI_EEESC_SE_Li128ELb1ELb1ELb1ELb0EEENS1_36VarlenDynamicPersistentTileSchedulerILi128ELi48ELi128ELi128ELb1ELb1ELb0ELb0ELb1ELb1EEEEEEEEEvNT_6ParamsE,@function
        .size           _ZN7cutlass13device_kernelIN5flash19enable_sm80_to_sm89INS1_16FlashAttnFwdSm80INS1_25CollectiveMainloopFwdSm80ILi4ELi1ELb0EN4cute5tupleIJNS5_1CILi128EEENS7_ILi48EEENS7_ILi96EEEEEELi96ENS_10bfloat16_tEfNS_4arch4Sm80ELb0ELb0ELb0ELb1ELb1ELb0ELb1ELb1EEENS1_21CollectiveEpilogueFwdINS6_IJS8_SA_S9_EEENS6_IJNS7_ILi1EEESI_SI_EEESC_SE_Li128ELb1ELb1ELb1ELb0EEENS1_36VarlenDynamicPersistentTileSchedulerILi128ELi48ELi128ELi128ELb1ELb1ELb0ELb0ELb1ELb1EEEEEEEEEvNT_6ParamsE,(.L_x_3665 - _ZN7cutlass13device_kernelIN5flash19enable_sm80_to_sm89INS1_16FlashAttnFwdSm80INS1_25CollectiveMainloopFwdSm80ILi4ELi1ELb0EN4cute5tupleIJNS5_1CILi128EEENS7_ILi48EEENS7_ILi96EEEEEELi96ENS_10bfloat16_tEfNS_4arch4Sm80ELb0ELb0ELb0ELb1ELb1ELb0ELb1ELb1EEENS1_21CollectiveEpilogueFwdINS6_IJS8_SA_S9_EEENS6_IJNS7_ILi1EEESI_SI_EEESC_SE_Li128ELb1ELb1ELb1ELb0EEENS1_36VarlenDynamicPersistentTileSchedulerILi128ELi48ELi128ELi128ELb1ELb1ELb0ELb0ELb1ELb1EEEEEEEEEvNT_6ParamsE)
        .other          _ZN7cutlass13device_kernelIN5flash19enable_sm80_to_sm89INS1_16FlashAttnFwdSm80INS1_25CollectiveMainloopFwdSm80ILi4ELi1ELb0EN4cute5tupleIJNS5_1CILi128EEENS7_ILi48EEENS7_ILi96EEEEEELi96ENS_10bfloat16_tEfNS_4arch4Sm80ELb0ELb0ELb0ELb1ELb1ELb0ELb1ELb1EEENS1_21CollectiveEpilogueFwdINS6_IJS8_SA_S9_EEENS6_IJNS7_ILi1EEESI_SI_EEESC_SE_Li128ELb1ELb1ELb1ELb0EEENS1_36VarlenDynamicPersistentTileSchedulerILi128ELi48ELi128ELi128ELb1ELb1ELb0ELb0ELb1ELb1EEEEEEEEEvNT_6ParamsE,@"STO_CUDA_ENTRY STV_DEFAULT"
_ZN7cutlass13device_kernelIN5flash19enable_sm80_to_sm89INS1_16FlashAttnFwdSm80INS1_25CollectiveMainloopFwdSm80ILi4ELi1ELb0EN4cute5tupleIJNS5_1CILi128EEENS7_ILi48EEENS7_ILi96EEEEEELi96ENS_10bfloat16_tEfNS_4arch4Sm80ELb0ELb0ELb0ELb1ELb1ELb0ELb1ELb1EEENS1_21CollectiveEpilogueFwdINS6_IJS8_SA_S9_EEENS6_IJNS7_ILi1EEESI_SI_EEESC_SE_Li128ELb1ELb1ELb1ELb0EEENS1_36VarlenDynamicPersistentTileSchedulerILi128ELi48ELi128ELi128ELb1ELb1ELb0ELb0ELb1ELb1EEEEEEEEEvNT_6ParamsE:
[----:B------:R-:W-:-:S03]  /*0000*/  MOV R1, c[0x0][0x28] ;  /* 0x00000a0000017a02 */ /* 0x000fc60000000f00 */
[----:B------:R-:W1:Y:S01]  /*0010*/  S2R R2, SR_TID.X ;  /* 0x0000000000027919 */ /* 0x000e620000002100 */
[----:B------:R-:W-:Y:S01]  /*0020*/  IADD3 R1, R1, -0x68, RZ ;  /* 0xffffff9801017810 */ /* 0x000fe20007ffe0ff */
[----:B------:R-:W-:Y:S01]  /*0030*/  ULDC.64 UR6, c[0x0][0x118] ;  /* 0x0000460000067ab9 */ /* 0x000fe20000000a00 */
[----:B-1----:R-:W-:-:S05]  /*0040*/  SHF.R.U32.HI R0, RZ, 0x5, R2 ;  /* 0x00000005ff007819 */ /* 0x002fca0000011602 */
[----:B------:R-:W1:Y:S02]  /*0050*/  SHFL.IDX PT, R3, R0, RZ, 0x1f ;  /* 0x00001fff00037589 */ /* 0x000e6400000e0000 */
[----:B-1----:R-:W-:Y:S02]  /*0060*/  ISETP.NE.AND P0, PT, R3, RZ, PT ;  /* 0x000000ff0300720c */ /* 0x002fe40003f05270 */
[----:B------:R1:W-:Y:S11]  /*0070*/  STL [R1+0x5c], R3 ;  /* 0x00005c0301007387 */ /* 0x0003f60000100800 */
[----:B------:R-:W-:Y:S06]  /*0080*/  @P0 BAR.SYNC.DEFER_BLOCKING 0x5, 0x80 ;  /* 0x0142000000000b1d */ /* 0x000fec0000010000 */
[----:B------:R-:W2:Y:S04]  /*0090*/  @P0 LDS.128 R244, [0xc080] ;  /* 0x00c08000fff40984 */ /* 0x000ea80000000c00 */
[----:B------:R-:W-:Y:S06]  /*00a0*/  @P0 BAR.ARV 0x4, 0x80 ;  /* 0x0102000000000b1d */ /* 0x000fec0000002000 */
[----:B------:R-:W-:Y:S05]  /*00b0*/  @P0 BRA `(.L_x_1837) ;  /* 0x00000a7000000947 */ /* 0x000fea0003800000 */
[----:B-1----:R-:W-:Y:S01]  /*00c0*/  LOP3.LUT R12, R2, 0x1f, RZ, 0xc0, !PT ;  /* 0x0000001f020c7812 */ /* 0x002fe200078ec0ff */
[----:B------:R-:W-:Y:S01]  /*00d0*/  CS2R R8, SRZ ;  /* 0x0000000000087805 */ /* 0x000fe2000001ff00 */
[----:B------:R-:W-:-:S02]  /*00e0*/  IMAD.MOV.U32 R7, RZ, RZ, RZ ;  /* 0x000000ffff077224 */ /* 0x000fc400078e00ff */
[----:B------:R-:W-:-:S04]  /*00f0*/  ISETP.NE.AND P6, PT, R12, 0x1f, PT ;  /* 0x0000001f0c00780c */ /* 0x000fc80003fc5270 */
[----:B------:R-:W-:-:S13]  /*0100*/  ISETP.GE.OR P0, PT, R12, c[0x0][0x53c], !P6 ;  /* 0x00014f000c007a0c */ /* 0x000fda0007706670 */
[----:B------:R-:W-:Y:S02]  /*0110*/  @!P0 IMAD.MOV.U32 R4, RZ, RZ, 0x4 ;  /* 0x00000004ff048424 */ /* 0x000fe400078e00ff */
[----:B------:R-:W-:Y:S02]  /*0120*/  @!P0 IMAD.MOV.U32 R2, RZ, RZ, 0x4 ;  /* 0x00000004ff028424 */ /* 0x000fe400078e00ff */
[----:B------:R-:W-:-:S04]  /*0130*/  @!P0 IMAD.WIDE.U32 R4, R12, R4, c[0x0][0x580] ;  /* 0x000160000c048625 */ /* 0x000fc800078e0004 */
[C---:B------:R-:W-:Y:S01]  /*0140*/  @!P0 IMAD.WIDE.U32 R2, R12.reuse, R2, c[0x0][0x578] ;  /* 0x00015e000c028625 */ /* 0x040fe200078e0002 */
[----:B------:R-:W3:Y:S04]  /*0150*/  @!P0 LDG.E R8, [R4.64] ;  /* 0x0000000604088981 */ /* 0x000ee8000c1e1900 */
[----:B------:R-:W3:Y:S01]  /*0160*/  @!P0 LDG.E R7, [R2.64] ;  /* 0x0000000602078981 */ /* 0x000ee2000c1e1900 */
[C---:B------:R-:W-:Y:S01]  /*0170*/  ISETP.NE.AND P5, PT, R12.reuse, RZ, PT ;  /* 0x000000ff0c00720c */ /* 0x040fe20003fa5270 */
[----:B------:R-:W1:Y:S01]  /*0180*/  S2UR UR4, SR_CTAID.X ;  /* 0x00000000000479c3 */ /* 0x000e620000002500 */
[C---:B------:R-:W-:Y:S02]  /*0190*/  ISETP.GE.U32.AND P4, PT, R12.reuse, 0x2, PT ;  /* 0x000000020c00780c */ /* 0x040fe40003f86070 */
[----:B------:R-:W-:-:S02]  /*01a0*/  ISETP.GE.U32.AND P3, PT, R12, 0x4, PT ;  /* 0x000000040c00780c */ /* 0x000fc40003f66070 */
[C---:B------:R-:W-:Y:S02]  /*01b0*/  ISETP.GE.U32.AND P2, PT, R12.reuse, 0x8, PT ;  /* 0x000000080c00780c */ /* 0x040fe40003f46070 */
[----:B------:R-:W-:Y:S01]  /*01c0*/  ISETP.GE.U32.AND P1, PT, R12, 0x10, PT ;  /* 0x000000100c00780c */ /* 0x000fe20003f26070 */
[----:B---3--:R-:W-:-:S05]  /*01d0*/  IMAD R4, R8, R7, RZ ;  /* 0x0000000708047224 */ /* 0x008fca00078e02ff */
[----:B------:R-:W3:Y:S02]  /*01e0*/  SHFL.UP PT, R0, R4, 0x1, RZ ;  /* 0x0420000004007989 */ /* 0x000ee400000e00ff */
[----:B---3--:R-:W-:-:S05]  /*01f0*/  SEL R0, R0, RZ, P5 ;  /* 0x000000ff00007207 */ /* 0x008fca0002800000 */
[----:B------:R-:W-:-:S05]  /*0200*/  IMAD.IADD R4, R4, 0x1, R0 ;  /* 0x0000000104047824 */ /* 0x000fca00078e0200 */
        /* <DEDUP_REMOVED lines=12> */
[----:B------:R-:W3:Y:S02]  /*02d0*/  SHFL.IDX PT, R6, R4, 0x1f, 0x1f ;  /* 0x03e01f0004067f89 */ /* 0x000ee400000e0000 */
[----:B---3--:R-:W-:-:S04]  /*02e0*/  IMAD R6, R6, c[0x0][0x538], RZ ;  /* 0x00014e0006067a24 */ /* 0x008fc800078e02ff */
[----:B------:R-:W-:Y:S01]  /*02f0*/  IMAD.MOV.U32 R0, RZ, RZ, R6 ;  /* 0x000000ffff007224 */ /* 0x000fe200078e0006 */
[----:B-1----:R-:W-:-:S13]  /*0300*/  ISETP.GT.AND P0, PT, R6, UR4, PT ;  /* 0x0000000406007c0c */ /* 0x002fda000bf04270 */
[----:B------:R-:W-:Y:S05]  /*0310*/  @P0 BRA `(.L_x_1838) ;  /* 0x0000027000000947 */ /* 0x000fea0003800000 */
[----:B------:R-:W-:Y:S02]  /*0320*/  MOV R6, R0 ;  /* 0x0000000000067202 */ /* 0x000fe40000000f00 */
[----:B------:R-:W-:-:S04]  /*0330*/  MOV R9, RZ ;  /* 0x000000ff00097202 */ /* 0x000fc80000000f00 */
.L_x_1842:
        /* <DEDUP_REMOVED lines=12> */
[----:B------:R-:W3:Y:S04]  /*0400*/  @!P0 LDG.E R8, [R4.64] ;  /* 0x0000000604088981 */ /* 0x000ee8000c1e1900 */
[----:B------:R-:W3:Y:S02]  /*0410*/  @!P0 LDG.E R7, [R2.64] ;  /* 0x0000000602078981 */ /* 0x000ee4000c1e1900 */
[----:B---3--:R-:W-:Y:S01]  /*0420*/  IMAD R5, R8, R7, RZ ;  /* 0x0000000708057224 */ /* 0x008fe200078e02ff */
[----:B------:R-:W-:Y:S05]  /*0430*/  BRA.DIV ~URZ, `(.L_x_1840) ;  /* 0x0000c9f27f007947 */ /* 0x000fea000b800000 */
[----:B------:R1:W3:Y:S02]  /*0440*/  SHFL.UP PT, R0, R5, 0x1, RZ ;  /* 0x0420000005007989 */ /* 0x0002e400000e00ff */
.L_x_1958:
        /* <DEDUP_REMOVED lines=16> */
.L_x_1959:
[----:B---3--:R-:W-:-:S05]  /*0550*/  IMAD R0, R0, c[0x0][0x538], RZ ;  /* 0x00014e0000007a24 */ /* 0x008fca00078e02ff */
[----:B------:R-:W-:-:S04]  /*0560*/  IADD3 R6, R0, R6, RZ ;  /* 0x0000000600067210 */ /* 0x000fc80007ffe0ff */
[----:B------:R-:W-:-:S13]  /*0570*/  ISETP.GT.AND P0, PT, R6, UR4, PT ;  /* 0x0000000406007c0c */ /* 0x000fda000bf04270 */
[----:B-12---:R-:W-:Y:S05]  /*0580*/  @!P0 BRA `(.L_x_1842) ;  /* 0xfffffdb000008947 */ /* 0x006fea000383ffff */
.L_x_1838:
[----:B--2---:R-:W-:-:S05]  /*0590*/  IADD3 R244, -R0, R6, RZ ;  /* 0x0000000600f47210 */ /* 0x004fca0007ffe1ff */
[----:B------:R-:W-:-:S05]  /*05a0*/  IMAD R0, R4, c[0x0][0x538], R244 ;  /* 0x00014e0004007a24 */ /* 0x000fca00078e02f4 */
[----:B------:R-:W-:Y:S01]  /*05b0*/  ISETP.GT.AND P0, PT, R0, UR4, PT ;  /* 0x0000000400007c0c */ /* 0x000fe2000bf04270 */
[----:B------:R-:W-:-:S12]  /*05c0*/  BRA.DIV ~URZ, `(.L_x_1843) ;  /* 0x0000ca827f007947 */ /* 0x000fd8000b800000 */
[----:B------:R-:W-:-:S04]  /*05d0*/  VOTE.ANY R0, PT, !P0 ;  /* 0x0000000000007806 */ /* 0x000fc800040e0100 */
.L_x_1960:
[----:B------:R1:W2:Y:S01]  /*05e0*/  POPC R247, R0 ;  /* 0x0000000000f77309 */ /* 0x0002a20000000000 */
[----:B------:R-:W-:Y:S05]  /*05f0*/  BRA.DIV ~URZ, `(.L_x_1844) ;  /* 0x0000ca927f007947 */ /* 0x000fea000b800000 */
[----:B--2---:R2:W3:Y:S01]  /*0600*/  SHFL.IDX PT, R11, R8, R247, 0x1f ;  /* 0x00001ff7080b7589 */ /* 0x0044e200000e0000 */
[----:B------:R-:W-:-:S03]  /*0610*/  MOV R6, RZ ;  /* 0x000000ff00067202 */ /* 0x000fc60000000f00 */
[----:B------:R2:W4:Y:S04]  /*0620*/  SHFL.IDX PT, R10, R7, R247, 0x1f ;  /* 0x00001ff7070a7589 */ /* 0x00052800000e0000 */
.L_x_1961:
[----:B------:R-:W-:Y:S01]  /*0630*/  ISETP.NE.AND P0, PT, R0, RZ, PT ;  /* 0x000000ff0000720c */ /* 0x000fe20003f05270 */
[----:B------:R-:W-:-:S12]  /*0640*/  BSSY B0, `(.L_x_1845) ;  /* 0x0000005000007945 */ /* 0x000fd80003800000 */
[----:B------:R-:W-:Y:S05]  /*0650*/  @!P0 BRA `(.L_x_1846) ;  /* 0x0000003000008947 */ /* 0x000fea0003800000 */
[----:B------:R-:W-:Y:S01]  /*0660*/  IADD3 R198, R247, -0x1, RZ ;  /* 0xfffffffff7c67810 */ /* 0x000fe20007ffe0ff */
[----:B------:R-:W-:Y:S05]  /*0670*/  BRA.DIV ~URZ, `(.L_x_1847) ;  /* 0x0000caf27f007947 */ /* 0x000fea000b800000 */
[----:B------:R1:W2:Y:S02]  /*0680*/  SHFL.IDX PT, R6, R4, R198, 0x1f ;  /* 0x00001fc604067589 */ /* 0x0002a400000e0000 */
.L_x_1846:
[----:B------:R-:W-:Y:S05]  /*0690*/  BSYNC B0 ;  /* 0x0000000000007941 */ /* 0x000fea0003800000 */
.L_x_1845:
[----:B-1-3--:R-:W-:Y:S01]  /*06a0*/  IABS R0, R11 ;  /* 0x0000000b00007213 */ /* 0x00afe20000000000 */
[----:B--2---:R-:W-:Y:S02]  /*06b0*/  IMAD R244, R6, c[0x0][0x538], R244 ;  /* 0x00014e0006f47a24 */ /* 0x004fe400078e02f4 */
[----:B------:R-:W-:Y:S02]  /*06c0*/  IMAD.IADD R247, R247, 0x1, R9 ;  /* 0x00000001f7f77824 */ /* 0x000fe400078e0209 */
[----:B------:R-:W-:Y:S01]  /*06d0*/  IMAD.MOV.U32 R5, RZ, RZ, R0 ;  /* 0x000000ffff057224 */ /* 0x000fe200078e0000 */
[----:B----4-:R-:W-:Y:S02]  /*06e0*/  IABS R0, R10 ;  /* 0x0000000a00007213 */ /* 0x010fe40000000000 */
[----:B------:R-:W-:Y:S01]  /*06f0*/  IADD3 R245, -R244, UR4, RZ ;  /* 0x00000004f4f57c10 */ /* 0x000fe2000fffe1ff */
[----:B------:R-:W1:Y:S02]  /*0700*/  I2F.RP R2, R5 ;  /* 0x0000000500027306 */ /* 0x000e640000209400 */
[----:B------:R-:W-:Y:S01]  /*0710*/  IMAD.MOV.U32 R7, RZ, RZ, R0 ;  /* 0x000000ffff077224 */ /* 0x000fe200078e0000 */
[----:B------:R-:W-:-:S02]  /*0720*/  IABS R6, R245 ;  /* 0x000000f500067213 */ /* 0x000fc40000000000 */
[----:B------:R-:W-:-:S03]  /*0730*/  IABS R0, R11 ;  /* 0x0000000b00007213 */ /* 0x000fc60000000000 */
[----:B------:R-:W-:Y:S01]  /*0740*/  I2F.RP R8, R7 ;  /* 0x0000000700087306 */ /* 0x000fe20000209400 */
[----:B------:R-:W-:-:S07]  /*0750*/  IADD3 R0, RZ, -R0, RZ ;  /* 0x80000000ff007210 */ /* 0x000fce0007ffe0ff */
[----:B-1----:R-:W1:Y:S02]  /*0760*/  MUFU.RCP R2, R2 ;  /* 0x0000000200027308 */ /* 0x002e640000001000 */
[----:B-1----:R-:W-:-:S06]  /*0770*/  IADD3 R2, R2, 0xffffffe, RZ ;  /* 0x0ffffffe02027810 */ /* 0x002fcc0007ffe0ff */
[----:B------:R-:W1:Y:S02]  /*0780*/  F2I.FTZ.U32.TRUNC.NTZ R3, R2 ;  /* 0x0000000200037305 */ /* 0x000e64000021f000 */
[----:B-1----:R-:W-:-:S04]  /*0790*/  IMAD.MOV R2, RZ, RZ, -R3 ;  /* 0x000000ffff027224 */ /* 0x002fc800078e0a03 */
[----:B------:R-:W-:Y:S02]  /*07a0*/  IMAD R4, R2, R5, RZ ;  /* 0x0000000502047224 */ /* 0x000fe400078e02ff */
        /* <DEDUP_REMOVED lines=45> */
[----:B------:R-:W-:-:S04]  /*0a80*/  IMAD R2, R10, R2, R4 ;  /* 0x000000020a027224 */ /* 0x000fc800078e0204 */
[----:B------:R-:W-:Y:S01]  /*0a90*/  IMAD R246, R2, 0x10000, R0 ;  /* 0x0001000002f67824 */ /* 0x000fe200078e0200 */
[----:B------:R-:W-:Y:S05]  /*0aa0*/  BRA `(.L_x_1848) ;  /* 0x0000004000007947 */ /* 0x000fea0003800000 */
.L_x_1839:
[----:B--2---:R-:W-:Y:S01]  /*0ab0*/  IMAD.MOV.U32 R245, RZ, RZ, RZ ;  /* 0x000000fffff57224 */ /* 0x004fe200078e00ff */
[----:B------:R-:W-:Y:S01]  /*0ac0*/  MOV R246, RZ ;  /* 0x000000ff00f67202 */ /* 0x000fe20000000f00 */
[----:B------:R-:W-:Y:S01]  /*0ad0*/  IMAD.U32 R244, RZ, RZ, UR4 ;  /* 0x00000004fff47e24 */ /* 0x000fe2000f8e00ff */
[----:B------:R-:W-:Y:S02]  /*0ae0*/  MOV R247, c[0x0][0x53c] ;  /* 0x00014f0000f77a02 */ /* 0x000fe40000000f00 */
.L_x_1848:
[----:B------:R-:W-:Y:S01]  /*0af0*/  ISETP.NE.AND P0, PT, R12, RZ, PT ;  /* 0x000000ff0c00720c */ /* 0x000fe20003f05270 */
[----:B------:R-:W-:-:S12]  /*0b00*/  WARPSYNC 0xffffffff ;  /* 0xffffffff00007948 */ /* 0x000fd80003800000 */
[----:B------:R1:W-:Y:S04]  /*0b10*/  @!P0 STS.128 [0xc080], R244 ;  /* 0x00c080f4ff008388 */ /* 0x0003e80000000c00 */
[----:B------:R-:W-:Y:S06]  /*0b20*/  BAR.ARV 0x5, 0x80 ;  /* 0x0142000000007b1d */ /* 0x000fec0000002000 */
.L_x_1837:
[----:B-12---:R-:W-:-:S13]  /*0b30*/  ISETP.GE.AND P0, PT, R247, c[0x0][0x53c], PT ;  /* 0x00014f00f7007a0c */ /* 0x006fda0003f06270 */
[----:B------:R-:W-:Y:S05]  /*0b40*/  @P0 EXIT ;  /* 0x000000000000094d */ /* 0x000fea0003800000 */
[----:B------:R-:W1:Y:S01]  /*0b50*/  S2R R11, SR_TID.X ;  /* 0x00000000000b7919 */ /* 0x000e620000002100 */
[----:B------:R-:W-:Y:S02]  /*0b60*/  ULDC UR5, c[0x0][0x2ac] ;  /* 0x0000ab0000057ab9 */ /* 0x000fe40000000800 */
[----:B------:R-:W-:Y:S02]  /*0b70*/  ULDC UR4, c[0x0][0x1d0] ;  /* 0x0000740000047ab9 */ /* 0x000fe40000000800 */
[----:B------:R-:W-:Y:S01]  /*0b80*/  UIMAD UR5, UR5, UR4, URZ ;  /* 0x00000004050572a4 */ /* 0x000fe2000f8e023f */
[----:B-1----:R-:W-:-:S04]  /*0b90*/  SHF.R.S32.HI R9, RZ, 0x1f, R11 ;  /* 0x0000001fff097819 */ /* 0x002fc8000001140b */
[CC--:B------:R-:W-:Y:S02]  /*0ba0*/  LEA.HI R2, R9.reuse, R11.reuse, RZ, 0x4 ;  /* 0x0000000b09027211 */ /* 0x0c0fe400078f20ff */
[CC--:B------:R-:W-:Y:S02]  /*0bb0*/  LEA.HI R17, R9.reuse, R11.reuse, RZ, 0x3 ;  /* 0x0000000b09117211 */ /* 0x0c0fe400078f18ff */
[----:B------:R-:W-:Y:S02]  /*0bc0*/  SHF.R.S32.HI R4, RZ, 0x4, R2 ;  /* 0x00000004ff047819 */ /* 0x000fe40000011402 */
        /* <DEDUP_REMOVED lines=54> */
[----:B------:R-:W-:Y:S01]  /*0f30*/  STL [R1+0x60], R18 ;  /* 0x0000601201007387 */ /* 0x000fe20000100800 */
        /* <DEDUP_REMOVED lines=52> */
[----:B------:R-:W-:Y:S01]  /*1280*/  IMAD.IADD R2, R3, 0x1, R2 ;  /* 0x0000000103027824 */ /* 0x000fe200078e0202 */
[----:B------:R-:W-:Y:S01]  /*1290*/  SEL R5, R6, 0xffffffe0, !P0 ;  /* 0xffffffe006057807 */ /* 0x000fe20004000000 */
[----:B------:R-:W-:Y:S01]  /*12a0*/  IMAD.SHL.U32 R4, R4, 0x2, RZ ;  /* 0x0000000204047824 */ /* 0x000fe200078e00ff */
[----:B------:R-:W-:Y:S01]  /*12b0*/  IADD3 R184, R123, 0x20, RZ ;  /* 0x000000207bb87810 */ /* 0x000fe20007ffe0ff */
[----:B------:R-:W-:Y:S01]  /*12c0*/  IMAD.IADD R3, R3, 0x1, R7 ;  /* 0x0000000103037824 */ /* 0x000fe200078e0207 */
[----:B------:R-:W-:Y:S01]  /*12d0*/  SHF.R.S32.HI R7, RZ, 0x1f, R196 ;  /* 0x0000001fff077819 */ /* 0x000fe200000114c4 */
[----:B------:R-:W-:Y:S01]  /*12e0*/  IMAD.IADD R7, R18, 0x1, R15 ;  /* 0x0000000112077824 */ /* 0x000fe200078e020f */
[C---:B------:R-:W-:Y:S01]  /*12f0*/  IADD3 R13, R4.reuse, 0x8, RZ ;  /* 0x00000008040d7810 */ /* 0x040fe20007ffe0ff */
[----:B------:R-:W-:Y:S01]  /*1300*/  STL [R1+0x2c], R4 ;  /* 0x00002c0401007387 */ /* 0x000fe20000100800 */
[----:B------:R-:W-:-:S02]  /*1310*/  IADD3 R12, R4, 0x10, RZ ;  /* 0x00000010040c7810 */ /* 0x000fc40007ffe0ff */
[C---:B------:R-:W-:Y:S01]  /*1320*/  IADD3 R11, R4.reuse, 0x18, RZ ;  /* 0x00000018040b7810 */ /* 0x040fe20007ffe0ff */
[----:B------:R1:W-:Y:S01]  /*1330*/  STL [R1+0x64], R7 ;  /* 0x0000640701007387 */ /* 0x0003e20000100800 */
[C---:B------:R-:W-:Y:S02]  /*1340*/  IADD3 R10, R4.reuse, 0x20, RZ ;  /* 0x00000020040a7810 */ /* 0x040fe40007ffe0ff */
[C---:B------:R-:W-:Y:S01]  /*1350*/  IADD3 R9, R4.reuse, 0x28, RZ ;  /* 0x0000002804097810 */ /* 0x040fe20007ffe0ff */
[----:B------:R2:W-:Y:S01]  /*1360*/  STL [R1+0x18], R13 ;  /* 0x0000180d01007387 */ /* 0x0005e20000100800 */
[C---:B------:R-:W-:Y:S02]  /*1370*/  IADD3 R8, R4.reuse, 0x30, RZ ;  /* 0x0000003004087810 */ /* 0x040fe40007ffe0ff */
[C---:B------:R-:W-:Y:S01]  /*1380*/  IADD3 R252, R4.reuse, 0x40, RZ ;  /* 0x0000004004fc7810 */ /* 0x040fe20007ffe0ff */
[----:B------:R-:W-:Y:S01]  /*1390*/  STL [R1+0x14], R12 ;  /* 0x0000140c01007387 */ /* 0x000fe20000100800 */
[----:B------:R-:W-:-:S02]  /*13a0*/  IADD3 R251, R4, 0x48, RZ ;  /* 0x0000004804fb7810 */ /* 0x000fc40007ffe0ff */
[C---:B------:R-:W-:Y:S01]  /*13b0*/  IADD3 R250, R4.reuse, 0x50, RZ ;  /* 0x0000005004fa7810 */ /* 0x040fe20007ffe0ff */
[----:B------:R3:W-:Y:S01]  /*13c0*/  STL [R1+0x10], R11 ;  /* 0x0000100b01007387 */ /* 0x0007e20000100800 */
[----:B------:R-:W-:Y:S02]  /*13d0*/  IADD3 R249, R4, 0x58, RZ ;  /* 0x0000005804f97810 */ /* 0x000fe40007ffe0ff */
[----:B------:R-:W-:Y:S01]  /*13e0*/  SHF.R.S32.HI R0, RZ, 0x1f, R252 ;  /* 0x0000001fff007819 */ /* 0x000fe200000114fc */
[----:B------:R4:W-:Y:S01]  /*13f0*/  STL [R1+0xc], R10 ;  /* 0x00000c0a01007387 */ /* 0x0009e20000100800 */
[----:B------:R-:W-:Y:S01]  /*1400*/  SHF.R.S32.HI R0, RZ, 0x1f, R250 ;  /* 0x0000001fff007819 */ /* 0x000fe200000114fa */
[----:B------:R-:W-:Y:S01]  /*1410*/  IMAD.IADD R0, R243, 0x1, R5 ;  /* 0x00000001f3007824 */ /* 0x000fe200078e0205 */
[----:B------:R-:W-:Y:S01]  /*1420*/  LEA R182, R2, 0x6080, 0x1 ;  /* 0x0000608002b67811 */ /* 0x000fe200078e08ff */
[----:B------:R-:W-:Y:S01]  /*1430*/  STL [R1+0x8], R9 ;  /* 0x0000080901007387 */ /* 0x000fe20000100800 */
[----:B------:R-:W-:-:S02]  /*1440*/  LEA R180, R3, 0x1880, 0x1 ;  /* 0x0000188003b47811 */ /* 0x000fc400078e08ff */
[----:B------:R-:W-:Y:S01]  /*1450*/  @P2 IADD3 R184, R123, -0x20, RZ ;  /* 0xffffffe07bb82810 */ /* 0x000fe20007ffe0ff */
[----:B------:R5:W-:Y:S01]  /*1460*/  STL [R1+0x4], R8 ;  /* 0x0000040801007387 */ /* 0x000be20000100800 */
[----:B-1----:R-:W-:Y:S02]  /*1470*/  IADD3 R7, R4, 0x38, RZ ;  /* 0x0000003804077810 */ /* 0x002fe40007ffe0ff */
[----:B------:R-:W-:Y:S02]  /*1480*/  SEL R4, R6, 0xffffffe0, !P3 ;  /* 0xffffffe006047807 */ /* 0x000fe40005800000 */
[----:B--2---:R-:W-:Y:S01]  /*1490*/  SHF.R.S32.HI R13, RZ, 0x1f, R13 ;  /* 0x0000001fff0d7819 */ /* 0x004fe2000001140d */
[----:B------:R-:W-:Y:S01]  /*14a0*/  STL [R1], R7 ;  /* 0x0000000701007387 */ /* 0x000fe20000100800 */
[----:B------:R-:W-:Y:S01]  /*14b0*/  SHF.R.S32.HI R6, RZ, 0x1f, R12 ;  /* 0x0000001fff067819 */ /* 0x000fe2000001140c */
[----:B------:R-:W-:Y:S01]  /*14c0*/  IMAD.IADD R183, R182, 0x1, R4 ;  /* 0x00000001b6b77824 */ /* 0x000fe200078e0204 */
[C---:B------:R-:W-:Y:S01]  /*14d0*/  IADD3 R192, R184.reuse, 0x400, RZ ;  /* 0x00000400b8c07810 */ /* 0x040fe20007ffe0ff */
[----:B------:R-:W-:Y:S01]  /*14e0*/  STL [R1+0x58], R13 ;  /* 0x0000580d01007387 */ /* 0x000fe20000100800 */
[----:B------:R-:W-:Y:S01]  /*14f0*/  IADD3 R191, R184, 0x800, RZ ;  /* 0x00000800b8bf7810 */ /* 0x000fe20007ffe0ff */
[----:B------:R-:W-:Y:S01]  /*1500*/  IMAD.IADD R181, R4, 0x1, R180 ;  /* 0x0000000104b57824 */ /* 0x000fe200078e02b4 */
[----:B---3--:R-:W-:Y:S01]  /*1510*/  SHF.R.S32.HI R11, RZ, 0x1f, R11 ;  /* 0x0000001fff0b7819 */ /* 0x008fe2000001140b */
[----:B------:R1:W-:Y:S01]  /*1520*/  STL [R1+0x54], R6 ;  /* 0x0000540601007387 */ /* 0x0003e20000100800 */
[----:B------:R-:W-:-:S02]  /*1530*/  IADD3 R190, R184, 0xc00, RZ ;  /* 0x00000c00b8be7810 */ /* 0x000fc40007ffe0ff */
[----:B----4-:R-:W-:Y:S01]  /*1540*/  SHF.R.S32.HI R10, RZ, 0x1f, R10 ;  /* 0x0000001fff0a7819 */ /* 0x010fe2000001140a */
[----:B------:R-:W-:Y:S01]  /*1550*/  STL [R1+0x50], R11 ;  /* 0x0000500b01007387 */ /* 0x000fe20000100800 */
[C---:B------:R-:W-:Y:S02]  /*1560*/  IADD3 R189, R184.reuse, 0x1000, RZ ;  /* 0x00001000b8bd7810 */ /* 0x040fe40007ffe0ff */
[C---:B------:R-:W-:Y:S01]  /*1570*/  IADD3 R188, R184.reuse, 0x1400, RZ ;  /* 0x00001400b8bc7810 */ /* 0x040fe20007ffe0ff */
[----:B------:R-:W-:Y:S01]  /*1580*/  STL [R1+0x4c], R10 ;  /* 0x00004c0a01007387 */ /* 0x000fe20000100800 */
[C---:B------:R-:W-:Y:S02]  /*1590*/  IADD3 R187, R184.reuse, 0x1800, RZ ;  /* 0x00001800b8bb7810 */ /* 0x040fe40007ffe0ff */
[----:B-----5:R-:W-:Y:S02]  /*15a0*/  SHF.R.S32.HI R8, RZ, 0x1f, R8 ;  /* 0x0000001fff087819 */ /* 0x020fe40000011408 */
[----:B------:R-:W-:-:S02]  /*15b0*/  IADD3 R186, R184, 0x1c00, RZ ;  /* 0x00001c00b8ba7810 */ /* 0x000fc40007ffe0ff */
[----:B------:R-:W-:Y:S02]  /*15c0*/  IADD3 R185, R184, 0x2000, RZ ;  /* 0x00002000b8b97810 */ /* 0x000fe40007ffe0ff */
[----:B-1----:R-:W-:-:S05]  /*15d0*/  SHF.R.S32.HI R6, RZ, 0x1f, R9 ;  /* 0x0000001fff067819 */ /* 0x002fca0000011409 */
[----:B------:R1:W-:Y:S04]  /*15e0*/  STL [R1+0x48], R6 ;  /* 0x0000480601007387 */ /* 0x0003e80000100800 */
[----:B------:R-:W-:Y:S01]  /*15f0*/  STL [R1+0x44], R8 ;  /* 0x0000440801007387 */ /* 0x000fe20000100800 */
[----:B-1----:R-:W-:Y:S02]  /*1600*/  SHF.R.S32.HI R6, RZ, 0x1f, R7 ;  /* 0x0000001fff067819 */ /* 0x002fe40000011407 */
[----:B------:R-:W-:-:S03]  /*1610*/  SHF.R.S32.HI R7, RZ, 0x1f, R251 ;  /* 0x0000001fff077819 */ /* 0x000fc600000114fb */
[----:B------:R1:W-:Y:S04]  /*1620*/  STL [R1+0x40], R6 ;  /* 0x0000400601007387 */ /* 0x0003e80000100800 */
[----:B------:R2:W-:Y:S01]  /*1630*/  STL [R1+0x20], R0 ;  /* 0x0000200001007387 */ /* 0x0005e20000100800 */
[----:B-1----:R-:W-:Y:S01]  /*1640*/  SHF.R.S32.HI R6, RZ, 0x1f, R249 ;  /* 0x0000001fff067819 */ /* 0x002fe200000114f9 */
[----:B--2---:R-:W-:-:S05]  /*1650*/  IMAD.IADD R0, R5, 0x1, R248 ;  /* 0x0000000105007824 */ /* 0x004fca00078e02f8 */
[----:B------:R1:W-:Y:S02]  /*1660*/  STL [R1+0x1c], R0 ;  /* 0x00001c0001007387 */ /* 0x0003e40000100800 */
.L_x_1957:
[----:B------:R-:W-:-:S04]  /*1670*/  IMAD.MOV.U32 R8, RZ, RZ, 0x4 ;  /* 0x00000004ff087424 */ /* 0x000fc800078e00ff */
[----:B------:R-:W-:-:S05]  /*1680*/  IMAD.WIDE R2, R247, R8, c[0x0][0x588] ;  /* 0x00016200f7027625 */ /* 0x000fca00078e0208 */
[----:B------:R-:W2:Y:S01]  /*1690*/  LDG.E R242, [R2.64] ;  /* 0x0000000602f27981 */ /* 0x000ea2000c1e1900 */
[----:B------:R-:W-:Y:S01]  /*16a0*/  ISETP.NE.U32.AND P4, PT, RZ, c[0x0][0x370], PT ;  /* 0x0000dc00ff007a0c */ /* 0x000fe20003f85070 */
[----:B------:R-:W-:Y:S01]  /*16b0*/  IMAD.MOV.U32 R236, RZ, RZ, RZ ;  /* 0x000000ffffec7224 */ /* 0x000fe200078e00ff */
[----:B------:R-:W-:Y:S01]  /*16c0*/  ISETP.NE.U32.AND P3, PT, RZ, c[0x0][0x360], PT ;  /* 0x0000d800ff007a0c */ /* 0x000fe20003f65070 */
[----:B------:R-:W-:Y:S01]  /*16d0*/  IMAD.MOV.U32 R10, RZ, RZ, RZ ;  /* 0x000000ffff0a7224 */ /* 0x000fe200078e00ff */
[----:B------:R-:W-:Y:S02]  /*16e0*/  ISETP.NE.AND.EX P4, PT, RZ, c[0x0][0x374], PT, P4 ;  /* 0x0000dd00ff007a0c */ /* 0x000fe40003f85340 */
[----:B------:R-:W-:Y:S02]  /*16f0*/  ISETP.NE.AND.EX P3, PT, RZ, c[0x0][0x364], PT, P3 ;  /* 0x0000d900ff007a0c */ /* 0x000fe40003f65330 */
[----:B------:R-:W-:-:S04]  /*1700*/  ISETP.NE.U32.AND P0, PT, RZ, c[0x0][0x348], PT ;  /* 0x0000d200ff007a0c */ /* 0x000fc80003f05070 */
[----:B------:R-:W-:Y:S02]  /*1710*/  ISETP.NE.AND.EX P0, PT, RZ, c[0x0][0x34c], PT, P0 ;  /* 0x0000d300ff007a0c */ /* 0x000fe40003f05300 */
[----:B--2---:R-:W-:Y:S01]  /*1720*/  SHF.R.S32.HI R12, RZ, 0x1f, R242 ;  /* 0x0000001fff0c7819 */ /* 0x004fe200000114f2 */
[C---:B------:R-:W-:Y:S02]  /*1730*/  IMAD.SHL.U32 R14, R242.reuse, 0x4, RZ ;  /* 0x00000004f20e7824 */ /* 0x040fe400078e00ff */
        /* <DEDUP_REMOVED lines=17> */
[----:B-1----:R1:W3:Y:S04]  /*1850*/  LDG.E R0, [R2.64] ;  /* 0x0000000602007981 */ /* 0x0022e8000c1e1900 */
[----:B-12---:R-:W3:Y:S02]  /*1860*/  LDG.E R2, [R2.64+0x4] ;  /* 0x0000040602027981 */ /* 0x006ee4000c1e1900 */
[----:B---3--:R-:W-:-:S02]  /*1870*/  IADD3 R15, -R0, R2, RZ ;  /* 0x00000002000f7210 */ /* 0x008fc40007ffe1ff */
.L_x_1849:
[----:B------:R-:W-:-:S04]  /*1880*/  ISETP.NE.U32.AND P1, PT, RZ, c[0x0][0x368], PT ;  /* 0x0000da00ff007a0c */ /* 0x000fc80003f25070 */
[----:B------:R-:W-:-:S13]  /*1890*/  ISETP.NE.AND.EX P1, PT, RZ, c[0x0][0x36c], PT, P1 ;  /* 0x0000db00ff007a0c */ /* 0x000fda0003f25310 */
[----:B------:R-:W-:Y:S05]  /*18a0*/  @!P1 BRA `(.L_x_1850) ;  /* 0x0000004000009947 */ /* 0x000fea0003800000 */
[----:B--2---:R-:W-:-:S04]  /*18b0*/  IADD3 R2, P1, R14, c[0x0][0x368], RZ ;  /* 0x0000da000e027a10 */ /* 0x004fc80007f3e0ff */
[----:B------:R-:W-:-:S05]  /*18c0*/  IADD3.X R3, R13, c[0x0][0x36c], RZ, P1, !PT ;  /* 0x0000db000d037a10 */ /* 0x000fca0000ffe4ff */
[----:B-1----:R1:W5:Y:S01]  /*18d0*/  LDG.E R0, [R2.64] ;  /* 0x0000000602007981 */ /* 0x002362000c1e1900 */
[----:B------:R-:W-:Y:S05]  /*18e0*/  BRA `(.L_x_1851) ;  /* 0x0000008000007947 */ /* 0x000fea0003800000 */
.L_x_1850:
[----:B------:R-:W-:Y:S01]  /*18f0*/  ISETP.NE.U32.AND P1, PT, RZ, c[0x0][0x350], PT ;  /* 0x0000d400ff007a0c */ /* 0x000fe20003f25070 */
[----:B-1----:R-:W-:-:S03]  /*1900*/  IMAD.U32 R0, RZ, RZ, UR5 ;  /* 0x00000005ff007e24 */ /* 0x002fc6000f8e00ff */
[----:B------:R-:W-:-:S13]  /*1910*/  ISETP.NE.AND.EX P1, PT, RZ, c[0x0][0x354], PT, P1 ;  /* 0x0000d500ff007a0c */ /* 0x000fda0003f25310 */
[----:B------:R-:W-:Y:S05]  /*1920*/  @!P1 BRA `(.L_x_1851) ;  /* 0x0000004000009947 */ /* 0x000fea0003800000 */
[----:B--2---:R-:W-:-:S05]  /*1930*/  IMAD.WIDE R2, R242, R8, c[0x0][0x350] ;  /* 0x0000d400f2027625 */ /* 0x004fca00078e0208 */
[----:B------:R-:W2:Y:S04]  /*1940*/  LDG.E R4, [R2.64] ;  /* 0x0000000602047981 */ /* 0x000ea8000c1e1900 */
[----:B------:R-:W2:Y:S02]  /*1950*/  LDG.E R0, [R2.64+0x4] ;  /* 0x0000040602007981 */ /* 0x000ea4000c1e1900 */
[----:B--2---:R-:W-:-:S04]  /*1960*/  IADD3 R0, -R4, R0, RZ ;  /* 0x0000000004007210 */ /* 0x004fc80007ffe1ff */
.L_x_1851:
[----:B-12---:R-:W-:Y:S01]  /*1970*/  LOP3.LUT R3, R246, 0xff000000, RZ, 0xc0, !PT ;  /* 0xff000000f6037812 */ /* 0x006fe200078ec0ff */
[----:B-----5:R-:W-:Y:S01]  /*1980*/  IMAD.IADD R16, R0, 0x1, -R236 ;  /* 0x0000000100107824 */ /* 0x020fe200078e0aec */
[----:B------:R-:W-:Y:S01]  /*1990*/  LOP3.LUT R4, R246, 0xff0000, RZ, 0xc0, !PT ;  /* 0x00ff0000f6047812 */ /* 0x000fe200078ec0ff */
[----:B------:R-:W-:Y:S01]  /*19a0*/  BSSY B0, `(.L_x_1852) ;  /* 0x000002c000007945 */ /* 0x000fe20003800000 */
[----:B------:R-:W-:-:S02]  /*19b0*/  SHF.R.U32.HI R3, RZ, 0x8, R3 ;  /* 0x00000008ff037819 */ /* 0x000fc40000011603 */
[----:B------:R-:W-:Y:S02]  /*19c0*/  IADD3 R0, R16, 0x2f, RZ ;  /* 0x0000002f10007810 */ /* 0x000fe40007ffe0ff */
[----:B------:R-:W-:Y:S02]  /*19d0*/  LEA.HI R3, R4, R3, RZ, 0x10 ;  /* 0x0000000304037211 */ /* 0x000fe400078f80ff */
[----:B------:R-:W-:Y:S01]  /*19e0*/  ISETP.GE.AND P1, PT, R16, 0x1, PT ;  /* 0x000000011000780c */ /* 0x000fe20003f26270 */
[----:B------:R-:W-:Y:S01]  /*19f0*/  IMAD.HI R0, R0, 0x2aaaaaab, RZ ;  /* 0x2aaaaaab00007827 */ /* 0x000fe200078e02ff */
[----:B------:R-:W-:Y:S02]  /*1a00*/  LOP3.LUT R17, R3, 0xff, RZ, 0xc0, !PT ;  /* 0x000000ff03117812 */ /* 0x000fe400078ec0ff */
[----:B------:R-:W-:Y:S02]  /*1a10*/  SHF.R.U32.HI R5, RZ, 0x10, R3 ;  /* 0x00000010ff057819 */ /* 0x000fe40000011603 */
[----:B------:R-:W-:Y:S01]  /*1a20*/  SHF.R.U32.HI R2, RZ, 0x1f, R0 ;  /* 0x0000001fff027819 */ /* 0x000fe20000011600 */
[----:B------:R1:W-:Y:S03]  /*1a30*/  STL [R1+0x38], R17 ;  /* 0x0000381101007387 */ /* 0x0003e60000100800 */
[----:B------:R-:W-:Y:S01]  /*1a40*/  LEA.HI.SX32 R11, R0, R2, 0x1d ;  /* 0x00000002000b7211 */ /* 0x000fe200078feaff */
[----:B------:R1:W-:Y:S01]  /*1a50*/  STL [R1+0x30], R5 ;  /* 0x0000300501007387 */ /* 0x0003e20000100800 */
[----:B------:R-:W-:Y:S01]  /*1a60*/  IMAD.MOV.U32 R2, RZ, RZ, RZ ;  /* 0x000000ffff027224 */ /* 0x000fe200078e00ff */
        /* <DEDUP_REMOVED lines=31> */
.L_x_1853:
[----:B------:R-:W-:Y:S05]  /*1c60*/  BSYNC B0 ;  /* 0x0000000000007941 */ /* 0x000fea0003800000 */
.L_x_1852:
        /* <DEDUP_REMOVED lines=66> */
[----:B------:R-:W-:Y:S01]  /*2090*/  SEL R6, R12, RZ, !P0 ;  /* 0x000000ff0c067207 */ /* 0x000fe20004000000 */
[----:B------:R-:W-:Y:S01]  /*20a0*/  IMAD R0, R0, c[0x0][0x178], RZ ;  /* 0x00005e0000007a24 */ /* 0x000fe200078e02ff */
[----:B------:R-:W-:Y:S01]  /*20b0*/  ISETP.NE.AND P2, PT, R4, 0x1, PT ;  /* 0x000000010400780c */ /* 0x000fe20003f45270 */
[----:B------:R-:W-:Y:S01]  /*20c0*/  IMAD R5, R245, 0x80, R5 ;  /* 0x00000080f5057824 */ /* 0x000fe200078e0205 */
[----:B------:R-:W-:Y:S01]  /*20d0*/  SEL R4, R242, RZ, !P0 ;  /* 0x000000fff2047207 */ /* 0x000fe20004000000 */
[----:B------:R-:W-:Y:S01]  /*20e0*/  IMAD R0, R10, c[0x0][0x17c], R0 ;  /* 0x00005f000a007a24 */ /* 0x000fe200078e0200 */
[----:B------:R-:W-:Y:S01]  /*20f0*/  ISETP.GE.AND P5, PT, R228, c[0x0][0x198], PT ;  /* 0x00006600e4007a0c */ /* 0x000fe20003fa6270 */
[----:B------:R-:W-:Y:S01]  /*2100*/  IMAD R6, R6, c[0x0][0x1c0], RZ ;  /* 0x0000700006067a24 */ /* 0x000fe200078e02ff */
[----:B------:R-:W-:-:S02]  /*2110*/  ISETP.GE.AND P4, PT, R229, c[0x0][0x198], PT ;  /* 0x00006600e5007a0c */ /* 0x000fc40003f86270 */
[----:B------:R-:W-:Y:S01]  /*2120*/  IADD3 R118, R197, -0x1, RZ ;  /* 0xffffffffc5767810 */ /* 0x000fe20007ffe0ff */
[----:B------:R-:W-:-:S04]  /*2130*/  IMAD R6, R4, c[0x0][0x1c4], R6 ;  /* 0x0000710004067a24 */ /* 0x000fc800078e0206 */
[----:B------:R-:W-:-:S04]  /*2140*/  @P2 IMAD.HI.U32 R7, R5, c[0x0][0x2c8], RZ ;  /* 0x0000b20005072a27 */ /* 0x000fc800078e00ff */
[----:B--2---:R-:W-:-:S05]  /*2150*/  IMAD.WIDE.U32 R2, R10, c[0x0][0x178], RZ ;  /* 0x00005e000a027a25 */ /* 0x004fca00078e00ff */
[----:B------:R-:W-:Y:S02]  /*2160*/  IADD3 R3, R3, R0, RZ ;  /* 0x0000000003037210 */ /* 0x000fe40007ffe0ff */
[----:B------:R-:W-:Y:S02]  /*2170*/  MOV R0, R5 ;  /* 0x0000000500007202 */ /* 0x000fe40000000f00 */
[----:B------:R-:W-:Y:S01]  /*2180*/  @P2 SHF.R.U32.HI R0, RZ, c[0x0][0x2cc], R7 ;  /* 0x0000b300ff002a19 */ /* 0x000fe20000011607 */
[C---:B------:R-:W-:Y:S01]  /*2190*/  IMAD.WIDE.U32 R2, R13.reuse, c[0x0][0x1b8], R2 ;  /* 0x00006e000d027a25 */ /* 0x040fe200078e0002 */
[----:B------:R-:W-:Y:S02]  /*21a0*/  ISETP.GE.AND P2, PT, R196, c[0x0][0x198], PT ;  /* 0x00006600c4007a0c */ /* 0x000fe40003f46270 */
        /* <DEDUP_REMOVED lines=16> */
[----:B------:R-:W-:Y:S01]  /*22b0*/  LEA.HI.X R5, R2, c[0x0][0x164], R0, 0x1, P0 ;  /* 0x0000590002057a11 */ /* 0x000fe200000f0c00 */
[----:B------:R-:W-:Y:S01]  /*22c0*/  @!P1 IMAD.MOV.U32 R14, RZ, RZ, R242 ;  /* 0x000000ffff0e9224 */ /* 0x000fe200078e00f2 */
[----:B------:R-:W-:Y:S05]  /*22d0*/  BRA.DIV ~URZ, `(.L_x_1855) ;  /* 0x0000aef27f007947 */ /* 0x000fea000b800000 */
[----:B------:R1:W2:Y:S02]  /*22e0*/  SHFL.IDX PT, R4, R5, RZ, 0x1c1f ;  /* 0x001c1fff05047589 */ /* 0x0002a400000e0000 */
.L_x_1962:
[----:B------:R-:W-:Y:S05]  /*22f0*/  BRA.DIV ~URZ, `(.L_x_1856) ;  /* 0x0000af427f007947 */ /* 0x000fea000b800000 */
[----:B------:R3:W4:Y:S02]  /*2300*/  SHFL.IDX PT, R0, R12, RZ, 0x1c1f ;  /* 0x001c1fff0c007589 */ /* 0x00072400000e0000 */
.L_x_1963:
[----:B------:R-:W-:Y:S01]  /*2310*/  IMAD R11, R15, c[0x0][0x2c4], RZ ;  /* 0x0000b1000f0b7a24 */ /* 0x000fe200078e02ff */
[----:B------:R-:W-:Y:S01]  /*2320*/  LEA R10, R245, R230, 0x7 ;  /* 0x000000e6f50a7211 */ /* 0x000fe200078e38ff */
        /* <DEDUP_REMOVED lines=20> */
.L_x_1858:
[----:B------:R-:W-:Y:S05]  /*2470*/  BSYNC B0 ;  /* 0x0000000000007941 */ /* 0x000fea0003800000 */
.L_x_1857:
[----:B------:R-:W-:Y:S05]  /*2480*/  BRA.DIV ~URZ, `(.L_x_1859) ;  /* 0x0000ae227f007947 */ /* 0x000fea000b800000 */
[----:B--2---:R2:W1:Y:S04]  /*2490*/  SHFL.IDX PT, R4, R5, 0x1, 0x1c1f ;  /* 0x003c1f0005047f89 */ /* 0x00446800000e0000 */
[----:B----4-:R2:W4:Y:S02]  /*24a0*/  SHFL.IDX PT, R0, R12, 0x1, 0x1c1f ;  /* 0x003c1f000c007f89 */ /* 0x01052400000e0000 */
.L_x_1964:
        /* <DEDUP_REMOVED lines=21> */
.L_x_1861:
[----:B------:R-:W-:Y:S05]  /*2600*/  BSYNC B0 ;  /* 0x0000000000007941 */ /* 0x000fea0003800000 */
.L_x_1860:
[----:B------:R-:W-:Y:S05]  /*2610*/  BRA.DIV ~URZ, `(.L_x_1862) ;  /* 0x0000ad627f007947 */ /* 0x000fea000b800000 */
[----:B-1----:R1:W2:Y:S02]  /*2620*/  SHFL.IDX PT, R4, R5, 0x2, 0x1c1f ;  /* 0x005c1f0005047f89 */ /* 0x0022a400000e0000 */
.L_x_1965:
[----:B------:R-:W-:Y:S05]  /*2630*/  BRA.DIV ~URZ, `(.L_x_1863) ;  /* 0x0000adb27f007947 */ /* 0x000fea000b800000 */
[----:B----4-:R4:W1:Y:S02]  /*2640*/  SHFL.IDX PT, R0, R12, 0x2, 0x1c1f ;  /* 0x005c1f000c007f89 */ /* 0x01086400000e0000 */
.L_x_1966:
        /* <DEDUP_REMOVED lines=21> */
.L_x_1865:
[----:B------:R-:W-:Y:S05]  /*27a0*/  BSYNC B0 ;  /* 0x0000000000007941 */ /* 0x000fea0003800000 */
.L_x_1864:
[----:B------:R-:W-:Y:S05]  /*27b0*/  BRA.DIV ~URZ, `(.L_x_1866) ;  /* 0x0000aca27f007947 */ /* 0x000fea000b800000 */
[----:B-1----:R1:W3:Y:S04]  /*27c0*/  SHFL.IDX PT, R7, R5, 0x3, 0x1c1f ;  /* 0x007c1f0005077f89 */ /* 0x0022e800000e0000 */
[----:B------:R1:W4:Y:S02]  /*27d0*/  SHFL.IDX PT, R2, R12, 0x3, 0x1c1f ;  /* 0x007c1f000c027f89 */ /* 0x00032400000e0000 */
.L_x_1967:
[----:B----4-:R-:W4:Y:S01]  /*27e0*/  LDL R9, [R1+0x3c] ;  /* 0x00003c0001097983 */ /* 0x010f220000100800 */
[----:B------:R-:W-:Y:S01]  /*27f0*/  IADD3 R0, R10, 0x60, RZ ;  /* 0x000000600a007810 */ /* 0x000fe20007ffe0ff */
[----:B------:R-:W-:Y:S01]  /*2800*/  IMAD.MOV.U32 R117, RZ, RZ, 0x30 ;  /* 0x00000030ff757424 */ /* 0x000fe200078e00ff */
[----:B-123--:R-:W-:Y:S01]  /*2810*/  SHF.R.S32.HI R12, RZ, 0x1f, R196 ;  /* 0x0000001fff0c7819 */ /* 0x00efe200000114c4 */
        /* <DEDUP_REMOVED lines=11> */
[----:B------:R-:W-:Y:S01]  /*28d0*/  @!P3 LEA R4, P0, R196, R2, 0x1 ;  /* 0x00000002c404b211 */ /* 0x000fe200078008ff */
[----:B------:R-:W-:Y:S01]  /*28e0*/  IMAD R6, R0, c[0x0][0x2b0], RZ ;  /* 0x0000ac0000067a24 */ /* 0x000fe200078e02ff */
[C---:B------:R-:W-:Y:S01]  /*28f0*/  ISETP.GE.AND P6, PT, R3.reuse, R16, PT ;  /* 0x000000100300720c */ /* 0x040fe20003fc6270 */
[----:B------:R-:W-:Y:S01]  /*2900*/  IMAD.IADD R3, R3, 0x1, R236 ;  /* 0x0000000103037824 */ /* 0x000fe200078e02ec */
[----:B------:R-:W-:Y:S01]  /*2910*/  @!P3 LEA.HI.X R5, R196, R7, R12, 0x1, P0 ;  /* 0x00000007c405b211 */ /* 0x000fe200000f0c0c */
        /* <DEDUP_REMOVED lines=101> */
[----:B------:R1:W4:Y:S04]  /*2f70*/  LDSM.16.M88.4 R8, [R182+0x1000] ;  /* 0x00100000b608783b */ /* 0x0003280000000200 */
[----:B------:R1:W1:Y:S04]  /*2f80*/  LDSM.16.M88.4 R36, [R123] ;  /* 0x000000007b24783b */ /* 0x0002680000000200 */
[----:B------:R1:W1:Y:S04]  /*2f90*/  LDSM.16.M88.4 R32, [R123+0x400] ;  /* 0x000400007b20783b */ /* 0x0002680000000200 */
[----:B------:R1:W1:Y:S04]  /*2fa0*/  LDSM.16.M88.4 R28, [R123+0x800] ;  /* 0x000800007b1c783b */ /* 0x0002680000000200 */
[----:B------:R1:W1:Y:S04]  /*2fb0*/  LDSM.16.M88.4 R16, [R183] ;  /* 0x00000000b710783b */ /* 0x0002680000000200 */
[----:B---3--:R3:W1:Y:S04]  /*2fc0*/  LDSM.16.M88.4 R4, [R183+0x1000] ;  /* 0x00100000b704783b */ /* 0x0086680000000200 */
        /* <DEDUP_REMOVED lines=18> */
[----:B----4-:R-:W-:Y:S05]  /*30f0*/  BRA.DIV ~URZ, `(.L_x_1869) ;  /* 0x0000a4327f007947 */ /* 0x010fea000b800000 */
[----:B------:R1:W2:Y:S04]  /*3100*/  SHFL.IDX PT, R20, R24, 0x1, 0x1c1f ;  /* 0x003c1f0018147f89 */ /* 0x0002a800000e0000 */
[----:B---3--:R1:W3:Y:S02]  /*3110*/  SHFL.IDX PT, R2, R25, 0x1, 0x1c1f ;  /* 0x003c1f0019027f89 */ /* 0x0082e400000e0000 */
.L_x_1968:
[----:B------:R-:W-:Y:S02]  /*3120*/  SHF.R.S32.HI R3, RZ, 0x1f, R196 ;  /* 0x0000001fff037819 */ /* 0x000fe400000114c4 */
[----:B---3--:R-:W-:Y:S02]  /*3130*/  LEA R22, P0, R196, R2, 0x1 ;  /* 0x00000002c4167211 */ /* 0x008fe400078008ff */
[----:B------:R-:W-:Y:S02]  /*3140*/  ISETP.LT.OR P6, PT, R0, 0x21, P6 ;  /* 0x000000210000780c */ /* 0x000fe400037c1670 */
[----:B--2---:R-:W-:-:S02]  /*3150*/  LEA.HI.X R23, R196, R20, R3, 0x1, P0 ;  /* 0x00000014c4177211 */ /* 0x004fc400000f0c03 */
        /* <DEDUP_REMOVED lines=15> */
.L_x_1868:
[----:B----4-:R-:W-:Y:S05]  /*3250*/  BSYNC B0 ;  /* 0x0000000000007941 */ /* 0x010fea0003800000 */
.L_x_1867:
[----:B------:R-:W0:Y:S01]  /*3260*/  LDGDEPBAR ;  /* 0x00000000000079af */ /* 0x000e220000000000 */
[----:B------:R-:W-:Y:S01]  /*3270*/  WARPSYNC 0xffffffff ;  /* 0xffffffff00007948 */ /* 0x000fe20003800000 */
[C---:B------:R-:W-:Y:S01]  /*3280*/  HMMA.16816.F32.BF16 R48, R8.reuse, R36, RZ ;  /* 0x000000240830723c */ /* 0x040fe200000418ff */
[----:B------:R-:W-:Y:S01]  /*3290*/  ISETP.GT.AND P0, PT, R118, R231, PT ;  /* 0x000000e77600720c */ /* 0x000fe20003f04270 */
[----:B------:R-:W-:Y:S06]  /*32a0*/  BSSY B1, `(.L_x_1870) ;  /* 0x00000a9000017945 */ /* 0x000fec0003800000 */
[C---:B------:R-:W-:Y:S08]  /*32b0*/  HMMA.16816.F32.BF16 R40, R8.reuse, R32, RZ ;  /* 0x000000200828723c */ /* 0x040ff000000418ff */
[C---:B--23--:R-:W-:Y:S08]  /*32c0*/  HMMA.16816.F32.BF16 R20, R8.reuse, R28, RZ ;  /* 0x0000001c0814723c */ /* 0x04cff000000418ff */
[C---:B------:R-:W-:Y:S08]  /*32d0*/  HMMA.16816.F32.BF16 R44, R8.reuse, R38, RZ ;  /* 0x00000026082c723c */ /* 0x040ff000000418ff */
[C---:B-1----:R-:W-:Y:S08]  /*32e0*/  HMMA.16816.F32.BF16 R24, R8.reuse, R34, RZ ;  /* 0x000000220818723c */ /* 0x042ff000000418ff */
[----:B------:R-:W-:Y:S08]  /*32f0*/  HMMA.16816.F32.BF16 R8, R8, R30, RZ ;  /* 0x0000001e0808723c */ /* 0x000ff000000418ff */
[C---:B------:R-:W-:Y:S08]  /*3300*/  HMMA.16816.F32.BF16 R52, R12.reuse, R36, RZ ;  /* 0x000000240c34723c */ /* 0x040ff000000418ff */
[C---:B------:R-:W-:Y:S08]  /*3310*/  HMMA.16816.F32.BF16 R36, R12.reuse, R38, RZ ;  /* 0x000000260c24723c */ /* 0x040ff000000418ff */
[C---:B------:R-:W-:Y:S08]  /*3320*/  HMMA.16816.F32.BF16 R68, R12.reuse, R32, RZ ;  /* 0x000000200c44723c */ /* 0x040ff000000418ff */
[C---:B------:R-:W-:Y:S08]  /*3330*/  HMMA.16816.F32.BF16 R80, R12.reuse, R28, RZ ;  /* 0x0000001c0c50723c */ /* 0x040ff000000418ff */
[C---:B------:R-:W-:Y:S01]  /*3340*/  HMMA.16816.F32.BF16 R84, R12.reuse, R34, RZ ;  /* 0x000000220c54723c */ /* 0x040fe200000418ff */
[----:B------:R-:W-:Y:S07]  /*3350*/  LDSM.16.M88.4 R32, [R123+0xc00] ;  /* 0x000c00007b20783b */ /* 0x000fee0000000200 */
[----:B------:R-:W-:Y:S01]  /*3360*/  HMMA.16816.F32.BF16 R92, R12, R30, RZ ;  /* 0x0000001e0c5c723c */ /* 0x000fe200000418ff */
[----:B------:R-:W-:Y:S04]  /*3370*/  LDSM.16.M88.4 R28, [R123+0x1000] ;  /* 0x001000007b1c783b */ /* 0x000fe80000000200 */
[----:B------:R-:W-:Y:S03]  /*3380*/  LDSM.16.M88.4 R12, [R123+0x1400] ;  /* 0x001400007b0c783b */ /* 0x000fe60000000200 */
[C---:B------:R-:W-:Y:S01]  /*3390*/  HMMA.16816.F32.BF16 R108, R4.reuse, R56, R48 ;  /* 0x00000038046c723c */ /* 0x040fe20000041830 */
[----:B------:R-:W-:Y:S07]  /*33a0*/  LDSM.16.M88.4 R48, [R189] ;  /* 0x00000000bd30783b */ /* 0x000fee0000000200 */
[C---:B------:R-:W-:Y:S08]  /*33b0*/  HMMA.16816.F32.BF16 R104, R4.reuse, R64, R40 ;  /* 0x000000400468723c */ /* 0x040ff00000041828 */
[C---:B------:R-:W-:Y:S01]  /*33c0*/  HMMA.16816.F32.BF16 R100, R4.reuse, R72, R20 ;  /* 0x000000480464723c */ /* 0x040fe20000041814 */
[----:B------:R-:W-:Y:S07]  /*33d0*/  LDSM.16.M88.4 R20, [R183+0x3000] ;  /* 0x00300000b714783b */ /* 0x000fee0000000200 */
[C---:B------:R-:W-:Y:S08]  /*33e0*/  HMMA.16816.F32.BF16 R96, R4.reuse, R58, R44 ;  /* 0x0000003a0460723c */ /* 0x040ff0000004182c */
[C---:B------:R-:W-:Y:S01]  /*33f0*/  HMMA.16816.F32.BF16 R88, R4.reuse, R66, R24 ;  /* 0x000000420458723c */ /* 0x040fe20000041818 */
[----:B------:R-:W-:Y:S07]  /*3400*/  LDSM.16.M88.4 R24, [R183+0x2000] ;  /* 0x00200000b718783b */ /* 0x000fee0000000200 */
[----:B------:R-:W-:Y:S01]  /*3410*/  HMMA.16816.F32.BF16 R76, R4, R74, R8 ;  /* 0x0000004a044c723c */ /* 0x000fe20000041808 */
[----:B------:R-:W1:Y:S04]  /*3420*/  LDSM.16.M88.4 R4, [R182+0x3000] ;  /* 0x00300000b604783b */ /* 0x000e680000000200 */
[----:B------:R-:W2:Y:S03]  /*3430*/  LDSM.16.M88.4 R8, [R182+0x2000] ;  /* 0x00200000b608783b */ /* 0x000ea60000000200 */
[C---:B------:R-:W-:Y:S01]  /*3440*/  HMMA.16816.F32.BF16 R60, R16.reuse, R56, R52 ;  /* 0x00000038103c723c */ /* 0x040fe20000041834 */
[----:B------:R-:W3:Y:S07]  /*3450*/  LDSM.16.M88.4 R52, [R190] ;  /* 0x00000000be34783b */ /* 0x000eee0000000200 */
[C---:B------:R-:W-:Y:S01]  /*3460*/  HMMA.16816.F32.BF16 R44, R16.reuse, R58, R36 ;  /* 0x0000003a102c723c */ /* 0x040fe20000041824 */
[----:B------:R-:W4:Y:S07]  /*3470*/  LDSM.16.M88.4 R56, [R188] ;  /* 0x00000000bc38783b */ /* 0x000f2e0000000200 */
[C---:B------:R-:W-:Y:S08]  /*3480*/  HMMA.16816.F32.BF16 R40, R16.reuse, R64, R68 ;  /* 0x000000401028723c */ /* 0x040ff00000041844 */
[C---:B------:R-:W-:Y:S08]  /*3490*/  HMMA.16816.F32.BF16 R68, R16.reuse, R72, R80 ;  /* 0x000000481044723c */ /* 0x040ff00000041850 */
[C---:B------:R-:W-:Y:S08]  /*34a0*/  HMMA.16816.F32.BF16 R36, R16.reuse, R66, R84 ;  /* 0x000000421024723c */ /* 0x040ff00000041854 */
[----:B------:R-:W-:Y:S08]  /*34b0*/  HMMA.16816.F32.BF16 R16, R16, R74, R92 ;  /* 0x0000004a1010723c */ /* 0x000ff0000004185c */
[C---:B-1----:R-:W-:Y:S08]  /*34c0*/  HMMA.16816.F32.BF16 R104, R4.reuse, R28, R104 ;  /* 0x0000001c0468723c */ /* 0x042ff00000041868 */
[C---:B------:R-:W-:Y:S08]  /*34d0*/  HMMA.16816.F32.BF16 R80, R4.reuse, R14, R76 ;  /* 0x0000000e0450723c */ /* 0x040ff0000004184c */
[C---:B------:R-:W-:Y:S08]  /*34e0*/  HMMA.16816.F32.BF16 R64, R4.reuse, R32, R108 ;  /* 0x000000200440723c */ /* 0x040ff0000004186c */
[C---:B------:R-:W-:Y:S08]  /*34f0*/  HMMA.16816.F32.BF16 R100, R4.reuse, R12, R100 ;  /* 0x0000000c0464723c */ /* 0x040ff00000041864 */
[C---:B------:R-:W-:Y:S08]  /*3500*/  HMMA.16816.F32.BF16 R96, R4.reuse, R34, R96 ;  /* 0x000000220460723c */ /* 0x040ff00000041860 */
[----:B------:R-:W-:Y:S08]  /*3510*/  HMMA.16816.F32.BF16 R88, R4, R30, R88 ;  /* 0x0000001e0458723c */ /* 0x000ff00000041858 */
[C---:B--2---:R-:W-:Y:S08]  /*3520*/  HMMA.16816.F32.BF16 R76, R8.reuse, R32, R60 ;  /* 0x00000020084c723c */ /* 0x044ff0000004183c */
[C---:B------:R-:W-:Y:S01]  /*3530*/  HMMA.16816.F32.BF16 R72, R8.reuse, R34, R44 ;  /* 0x000000220848723c */ /* 0x040fe2000004182c */
[----:B------:R-:W-:Y:S07]  /*3540*/  LDSM.16.M88.4 R44, [R123+0x1800] ;  /* 0x001800007b2c783b */ /* 0x000fee0000000200 */
[C---:B------:R-:W-:Y:S01]  /*3550*/  HMMA.16816.F32.BF16 R32, R8.reuse, R28, R40 ;  /* 0x0000001c0820723c */ /* 0x040fe20000041828 */
[----:B------:R-:W-:Y:S07]  /*3560*/  LDSM.16.M88.4 R40, [R123+0x1c00] ;  /* 0x001c00007b28783b */ /* 0x000fee0000000200 */
[C---:B------:R-:W-:Y:S01]  /*3570*/  HMMA.16816.F32.BF16 R28, R8.reuse, R30, R36 ;  /* 0x0000001e081c723c */ /* 0x040fe20000041824 */
[----:B------:R-:W-:Y:S07]  /*3580*/  LDSM.16.M88.4 R36, [R123+0x2000] ;  /* 0x002000007b24783b */ /* 0x000fee0000000200 */
[C---:B------:R-:W-:Y:S08]  /*3590*/  HMMA.16816.F32.BF16 R4, R8.reuse, R12, R68 ;  /* 0x0000000c0804723c */ /* 0x040ff00000041844 */
[----:B------:R-:W-:Y:S01]  /*35a0*/  HMMA.16816.F32.BF16 R8, R8, R14, R16 ;  /* 0x0000000e0808723c */ /* 0x000fe20000041810 */
[----:B------:R-:W1:Y:S04]  /*35b0*/  LDSM.16.M88.4 R12, [R182+0x5000] ;  /* 0x00500000b60c783b */ /* 0x000e680000000200 */
[----:B------:R-:W2:Y:S03]  /*35c0*/  LDSM.16.M88.4 R16, [R182+0x4000] ;  /* 0x00400000b610783b */ /* 0x000ea60000000200 */
[C---:B------:R-:W-:Y:S08]  /*35d0*/  HMMA.16816.F32.BF16 R108, R20.reuse, R48, R104 ;  /* 0x00000030146c723c */ /* 0x040ff00000041868 */
[C---:B---3--:R-:W-:Y:S08]  /*35e0*/  HMMA.16816.F32.BF16 R64, R20.reuse, R52, R64 ;  /* 0x000000341440723c */ /* 0x048ff00000041840 */
[C---:B------:R-:W-:Y:S08]  /*35f0*/  HMMA.16816.F32.BF16 R60, R20.reuse, R54, R96 ;  /* 0x00000036143c723c */ /* 0x040ff00000041860 */
[C---:B------:R-:W-:Y:S08]  /*3600*/  HMMA.16816.F32.BF16 R104, R20.reuse, R50, R88 ;  /* 0x000000321468723c */ /* 0x040ff00000041858 */
[C---:B----4-:R-:W-:Y:S08]  /*3610*/  HMMA.16816.F32.BF16 R112, R20.reuse, R56, R100 ;  /* 0x000000381470723c */ /* 0x050ff00000041864 */
[----:B------:R-:W-:Y:S01]  /*3620*/  HMMA.16816.F32.BF16 R100, R20, R58, R80 ;  /* 0x0000003a1464723c */ /* 0x000fe20000041850 */
[----:B------:R-:W-:Y:S07]  /*3630*/  LDSM.16.M88.4 R20, [R185] ;  /* 0x00000000b914783b */ /* 0x000fee0000000200 */
[C---:B------:R-:W-:Y:S08]  /*3640*/  HMMA.16816.F32.BF16 R96, R24.reuse, R52, R76 ;  /* 0x000000341860723c */ /* 0x040ff0000004184c */
[C---:B------:R-:W-:Y:S01]  /*3650*/  HMMA.16816.F32.BF16 R88, R24.reuse, R48, R32 ;  /* 0x000000301858723c */ /* 0x040fe20000041820 */
[----:B------:R-:W-:Y:S07]  /*3660*/  LDSM.16.M88.4 R32, [R187] ;  /* 0x00000000bb20783b */ /* 0x000fee0000000200 */
[C---:B------:R-:W-:Y:S08]  /*3670*/  HMMA.16816.F32.BF16 R92, R24.reuse, R54, R72 ;  /* 0x00000036185c723c */ /* 0x040ff00000041848 */
[C---:B------:R-:W-:Y:S01]  /*3680*/  HMMA.16816.F32.BF16 R84, R24.reuse, R50, R28 ;  /* 0x000000321854723c */ /* 0x040fe2000004181c */
[----:B------:R-:W-:Y:S07]  /*3690*/  LDSM.16.M88.4 R28, [R186] ;  /* 0x00000000ba1c783b */ /* 0x000fee0000000200 */
[C---:B------:R-:W-:Y:S01]  /*36a0*/  HMMA.16816.F32.BF16 R80, R24.reuse, R56, R4 ;  /* 0x000000381850723c */ /* 0x040fe20000041804 */
[----:B------:R-:W3:Y:S07]  /*36b0*/  LDSM.16.M88.4 R4, [R183+0x5000] ;  /* 0x00500000b704783b */ /* 0x000eee0000000200 */
[----:B------:R-:W-:Y:S01]  /*36c0*/  HMMA.16816.F32.BF16 R76, R24, R58, R8 ;  /* 0x0000003a184c723c */ /* 0x000fe20000041808 */
[----:B------:R-:W4:Y:S01]  /*36d0*/  LDSM.16.M88.4 R8, [R183+0x4000] ;  /* 0x00400000b708783b */ /* 0x000f220000000200 */
[----:B------:R-:W-:-:S06]  /*36e0*/  DEPBAR.LE SB0, 0x0 ;  /* 0x000080000000791a */ /* 0x000fcc0000000000 */
[C---:B-1----:R-:W-:Y:S08]  /*36f0*/  HMMA.16816.F32.BF16 R72, R12.reuse, R44, R64 ;  /* 0x0000002c0c48723c */ /* 0x042ff00000041840 */
[C---:B------:R-:W-:Y:S08]  /*3700*/  HMMA.16816.F32.BF16 R68, R12.reuse, R46, R60 ;  /* 0x0000002e0c44723c */ /* 0x040ff0000004183c */
[C---:B------:R-:W-:Y:S08]  /*3710*/  HMMA.16816.F32.BF16 R64, R12.reuse, R40, R108 ;  /* 0x000000280c40723c */ /* 0x040ff0000004186c */
[C---:B------:R-:W-:Y:S08]  /*3720*/  HMMA.16816.F32.BF16 R60, R12.reuse, R42, R104 ;  /* 0x0000002a0c3c723c */ /* 0x040ff00000041868 */
[C---:B------:R-:W-:Y:S08]  /*3730*/  HMMA.16816.F32.BF16 R56, R12.reuse, R36, R112 ;  /* 0x000000240c38723c */ /* 0x040ff00000041870 */
[----:B------:R-:W-:Y:S08]  /*3740*/  HMMA.16816.F32.BF16 R52, R12, R38, R100 ;  /* 0x000000260c34723c */ /* 0x000ff00000041864 */
[C---:B--2---:R-:W-:Y:S08]  /*3750*/  HMMA.16816.F32.BF16 R48, R16.reuse, R44, R96 ;  /* 0x0000002c1030723c */ /* 0x044ff00000041860 */
[C---:B------:R-:W-:Y:S08]  /*3760*/  HMMA.16816.F32.BF16 R24, R16.reuse, R40, R88 ;  /* 0x000000281018723c */ /* 0x040ff00000041858 */
[C---:B------:R-:W-:Y:S08]  /*3770*/  HMMA.16816.F32.BF16 R44, R16.reuse, R46, R92 ;  /* 0x0000002e102c723c */ /* 0x040ff0000004185c */
[C---:B------:R-:W-:Y:S08]  /*3780*/  HMMA.16816.F32.BF16 R40, R16.reuse, R42, R84 ;  /* 0x0000002a1028723c */ /* 0x040ff00000041854 */
[C---:B------:R-:W-:Y:S08]  /*3790*/  HMMA.16816.F32.BF16 R12, R16.reuse, R36, R80 ;  /* 0x00000024100c723c */ /* 0x040ff00000041850 */
[----:B------:R-:W-:Y:S08]  /*37a0*/  HMMA.16816.F32.BF16 R16, R16, R38, R76 ;  /* 0x000000261010723c */ /* 0x000ff0000004184c */
[C---:B---3--:R-:W-:Y:S08]  /*37b0*/  HMMA.16816.F32.BF16 R76, R4.reuse, R28, R64 ;  /* 0x0000001c044c723c */ /* 0x048ff00000041840 */
[C---:B------:R-:W-:Y:S08]  /*37c0*/  HMMA.16816.F32.BF16 R80, R4.reuse, R30, R60 ;  /* 0x0000001e0450723c */ /* 0x040ff0000004183c */
[C---:B------:R-:W-:Y:S08]  /*37d0*/  HMMA.16816.F32.BF16 R84, R4.reuse, R20, R56 ;  /* 0x000000140454723c */ /* 0x040ff00000041838 */
[C---:B------:R-:W-:Y:S08]  /*37e0*/  HMMA.16816.F32.BF16 R64, R4.reuse, R22, R52 ;  /* 0x000000160440723c */ /* 0x040ff00000041834 */
[C---:B------:R-:W-:Y:S08]  /*37f0*/  HMMA.16816.F32.BF16 R72, R4.reuse, R32, R72 ;  /* 0x000000200448723c */ /* 0x040ff00000041848 */
[----:B------:R-:W-:Y:S08]  /*3800*/  HMMA.16816.F32.BF16 R68, R4, R34, R68 ;  /* 0x000000220444723c */ /* 0x000ff00000041844 */
[C---:B----4-:R-:W-:Y:S08]  /*3810*/  HMMA.16816.F32.BF16 R48, R8.reuse, R32, R48 ;  /* 0x000000200830723c */ /* 0x050ff00000041830 */
[C---:B------:R-:W-:Y:S08]  /*3820*/  HMMA.16816.F32.BF16 R44, R8.reuse, R34, R44 ;  /* 0x00000022082c723c */ /* 0x040ff0000004182c */
[C---:B------:R-:W-:Y:S08]  /*3830*/  HMMA.16816.F32.BF16 R56, R8.reuse, R28, R24 ;  /* 0x0000001c0838723c */ /* 0x040ff00000041818 */
[C---:B------:R-:W-:Y:S08]  /*3840*/  HMMA.16816.F32.BF16 R60, R8.reuse, R30, R40 ;  /* 0x0000001e083c723c */ /* 0x040ff00000041828 */
[C---:B------:R-:W-:Y:S08]  /*3850*/  HMMA.16816.F32.BF16 R52, R8.reuse, R20, R12 ;  /* 0x000000140834723c */ /* 0x040ff0000004180c */
[----:B------:R-:W-:Y:S01]  /*3860*/  HMMA.16816.F32.BF16 R36, R8, R22, R16 ;  /* 0x000000160824723c */ /* 0x000fe20000041810 */
[----:B------:R-:W-:Y:S06]  /*3870*/  BAR.SYNC.DEFER_BLOCKING 0x0 ;  /* 0x0000000000007b1d */ /* 0x000fec0000010000 */
[----:B------:R-:W-:Y:S01]  /*3880*/  @!UPT UIADD3 URZ, URZ, URZ, URZ ;  /* 0x0000003f3f3ff290 */ /* 0x000fe2000fffe03f */
[----:B------:R-:W-:Y:S11]  /*3890*/  @!P0 BRA `(.L_x_1871) ;  /* 0x0000049000008947 */ /* 0x000ff60003800000 */
[----:B------:R-:W-:Y:S02]  /*38a0*/  IMAD.MOV.U32 R0, RZ, RZ, c[0x0][0x2b8] ;  /* 0x0000ae00ff007624 */ /* 0x000fe400078e00ff */
[----:B------:R-:W-:-:S02]  /*38b0*/  IMAD R2, R227, 0x20, R230 ;  /* 0x00000020e3027824 */ /* 0x000fc400078e02e6 */
[----:B------:R-:W-:Y:S01]  /*38c0*/  IMAD.MOV.U32 R194, RZ, RZ, RZ ;  /* 0x000000ffffc27224 */ /* 0x000fe200078e00ff */
[----:B------:R-:W-:Y:S02]  /*38d0*/  ISETP.NE.AND P0, PT, R0, 0x1, PT ;  /* 0x000000010000780c */ /* 0x000fe40003f05270 */
        /* <DEDUP_REMOVED lines=29> */
.L_x_1969:
[----:B------:R-:W-:Y:S05]  /*3ab0*/  BRA.DIV ~URZ, `(.L_x_1873) ;  /* 0x00009bb27f007947 */ /* 0x000fea000b800000 */
[----:B------:R3:W4:Y:S02]  /*3ac0*/  SHFL.IDX PT, R0, R10, RZ, 0x1c1f ;  /* 0x001c1fff0a007589 */ /* 0x00072400000e0000 */
.L_x_1970:
        /* <DEDUP_REMOVED lines=17> */
.L_x_1875:
[----:B------:R-:W-:Y:S05]  /*3be0*/  BSYNC B0 ;  /* 0x0000000000007941 */ /* 0x000fea0003800000 */
.L_x_1874:
[----:B------:R-:W-:Y:S01]  /*3bf0*/  ISETP.GE.AND P0, PT, R11, 0x21, PT ;  /* 0x000000210b00780c */ /* 0x000fe20003f06270 */
[----:B------:R-:W-:Y:S06]  /*3c00*/  BRA.DIV ~URZ, `(.L_x_1876) ;  /* 0x00009ad27f007947 */ /* 0x000fec000b800000 */
[----:B--2---:R2:W1:Y:S04]  /*3c10*/  SHFL.IDX PT, R4, R5, 0x1, 0x1c1f ;  /* 0x003c1f0005047f89 */ /* 0x00446800000e0000 */
[----:B----4-:R2:W4:Y:S02]  /*3c20*/  SHFL.IDX PT, R0, R10, 0x1, 0x1c1f ;  /* 0x003c1f000a007f89 */ /* 0x01052400000e0000 */
.L_x_1971:
        /* <DEDUP_REMOVED lines=16> */
.L_x_1871:
[----:B------:R-:W-:Y:S05]  /*3d30*/  BSYNC B1 ;  /* 0x0000000000017941 */ /* 0x000fea0003800000 */
.L_x_1870:
[----:B----4-:R-:W4:Y:S04]  /*3d40*/  LDL R0, [R1+0x2c] ;  /* 0x00002c0001007983 */ /* 0x010f280000100800 */
[----:B------:R-:W0:Y:S01]  /*3d50*/  LDGDEPBAR ;  /* 0x00000000000079af */ /* 0x000e220000000000 */
[----:B----4-:R-:W-:-:S05]  /*3d60*/  IMAD.IADD R0, R116, 0x1, -R0 ;  /* 0x0000000174007824 */ /* 0x010fca00078e0a00 */
        /* <DEDUP_REMOVED lines=8> */
[----:B------:R-:W-:Y:S02]  /*3df0*/  FSEL R16, R50, -INF , P6 ;  /* 0xff80000032107808 */ /* 0x000fe40003000000 */
[----:B-1----:R-:W-:Y:S02]  /*3e00*/  FSEL R9, R48, -INF , P6 ;  /* 0xff80000030097808 */ /* 0x002fe40003000000 */
[----:B------:R-:W-:Y:S02]  /*3e10*/  FSEL R17, R51, -INF , P5 ;  /* 0xff80000033117808 */ /* 0x000fe40002800000 */
[----:B--23--:R-:W-:-:S02]  /*3e20*/  FSEL R10, R49, -INF , P5 ;  /* 0xff800000310a7808 */ /* 0x00cfc40002800000 */
        /* <DEDUP_REMOVED lines=94> */
.L_x_1972:
        /* <DEDUP_REMOVED lines=15> */
.L_x_1973:
[C---:B------:R-:W-:Y:S01]  /*4500*/  FMUL.FTZ R0, R122.reuse, c[0x0][0x2d0] ;  /* 0x0000b4007a007a20 */ /* 0x040fe20000410000 */
[----:B------:R-:W-:Y:S01]  /*4510*/  FSETP.NEU.FTZ.AND P0, PT, R122, -INF , PT ;  /* 0xff8000007a00780b */ /* 0x000fe20003f1d000 */
[C---:B------:R-:W-:Y:S01]  /*4520*/  FMUL.FTZ R3, R121.reuse, c[0x0][0x2d0] ;  /* 0x0000b40079037a20 */ /* 0x040fe20000410000 */
        /* <DEDUP_REMOVED lines=13> */
[----:B------:R-:W-:Y:S03]  /*4600*/  LDSM.16.MT88.4 R56, [R180+0x1800] ;  /* 0x00180000b438783b */ /* 0x000fe60000004200 */
[----:B------:R4:W-:Y:S01]  /*4610*/  MUFU.EX2 R222, R2 ;  /* 0x0000000200de7308 */ /* 0x0009e20000000800 */
[----:B------:R-:W5:Y:S04]  /*4620*/  LDSM.16.MT88.4 R52, [R181+0x1800] ;  /* 0x00180000b534783b */ /* 0x000f680000004200 */
[----:B------:R-:W-:Y:S01]  /*4630*/  LDSM.16.MT88.4 R48, [R181+0x1000] ;  /* 0x00100000b530783b */ /* 0x000fe20000004200 */
[----:B-1----:R-:W-:Y:S02]  /*4640*/  FFMA.FTZ R0, R10, c[0x0][0x2d0], -R20 ;  /* 0x0000b4000a007a23 */ /* 0x002fe40000010814 */
[----:B------:R1:W-:Y:S01]  /*4650*/  MUFU.EX2 R215, R4 ;  /* 0x0000000400d77308 */ /* 0x0003e20000000800 */
[----:B------:R-:W3:Y:S04]  /*4660*/  LDSM.16.MT88.4 R68, [R181] ;  /* 0x00000000b544783b */ /* 0x000ee80000004200 */
[----:B------:R-:W2:Y:S01]  /*4670*/  LDSM.16.MT88.4 R64, [R180+0xc00] ;  /* 0x000c0000b440783b */ /* 0x000ea20000004200 */
[----:B----4-:R-:W-:-:S02]  /*4680*/  FMUL.FTZ R2, R120, c[0x0][0x2d0] ;  /* 0x0000b40078027a20 */ /* 0x010fc40000410000 */
[----:B------:R4:W-:Y:S01]  /*4690*/  MUFU.EX2 R153, R0 ;  /* 0x0000000000997308 */ /* 0x0009e20000000800 */
[----:B------:R-:W-:Y:S02]  /*46a0*/  LDSM.16.MT88.4 R144, [R180+0x800] ;  /* 0x00080000b490783b */ /* 0x000fe40000004200 */
        /* <DEDUP_REMOVED lines=8> */
[----:B----4-:R-:W-:-:S07]  /*4730*/  FFMA.FTZ R0, R12, c[0x0][0x2d0], -R20 ;  /* 0x0000b4000c007a23 */ /* 0x010fce0000010814 */
[----:B------:R4:W2:Y:S01]  /*4740*/  MUFU.EX2 R217, R0 ;  /* 0x0000000000d97308 */ /* 0x0008a20000000800 */
[----:B-1----:R-:W-:Y:S01]  /*4750*/  F2FP.BF16.PACK_AB R6, R211, R210 ;  /* 0x000000d2d306723e */ /* 0x002fe200000010ff */
[----:B----4-:R-:W-:-:S06]  /*4760*/  FFMA.FTZ R0, R13, c[0x0][0x2d0], -R20 ;  /* 0x0000b4000d007a23 */ /* 0x010fcc0000010814 */
[----:B------:R1:W-:Y:S02]  /*4770*/  MUFU.EX2 R218, R0 ;  /* 0x0000000000da7308 */ /* 0x0003e40000000800 */
[----:B-1----:R-:W-:-:S06]  /*4780*/  FFMA.FTZ R0, R14, c[0x0][0x2d0], -R20 ;  /* 0x0000b4000e007a23 */ /* 0x002fcc0000010814 */
[----:B------:R1:W4:Y:S02]  /*4790*/  MUFU.EX2 R219, R0 ;  /* 0x0000000000db7308 */ /* 0x0003240000000800 */
[----:B-1----:R-:W-:Y:S01]  /*47a0*/  FFMA.FTZ R0, R18, c[0x0][0x2d0], -R20 ;  /* 0x0000b40012007a23 */ /* 0x002fe20000010814 */
[----:B--2---:R-:W-:Y:S02]  /*47b0*/  F2FP.BF16.PACK_AB R18, R217, R177 ;  /* 0x000000b1d912723e */ /* 0x004fe400000010ff */
[----:B----4-:R-:W-:-:S03]  /*47c0*/  F2FP.BF16.PACK_AB R8, R219, R218 ;  /* 0x000000dadb08723e */ /* 0x010fc600000010ff */
[----:B------:R1:W2:Y:S02]  /*47d0*/  MUFU.EX2 R223, R0 ;  /* 0x0000000000df7308 */ /* 0x0002a40000000800 */
[----:B-1----:R-:W-:Y:S01]  /*47e0*/  FFMA.FTZ R0, R16, c[0x0][0x2d0], -R3 ;  /* 0x0000b40010007a23 */ /* 0x002fe20000010803 */
[----:B------:R-:W-:Y:S02]  /*47f0*/  F2FP.BF16.PACK_AB R16, R153, R154 ;  /* 0x0000009a9910723e */ /* 0x000fe400000010ff */
[----:B--2---:R-:W-:-:S03]  /*4800*/  F2FP.BF16.PACK_AB R10, R223, R222 ;  /* 0x000000dedf0a723e */ /* 0x004fc600000010ff */
        /* <DEDUP_REMOVED lines=11> */
[C---:B------:R-:W-:Y:S08]  /*48c0*/  HMMA.16816.F32.BF16 R100, R16.reuse, R60, RZ ;  /* 0x0000003c1064723c */ /* 0x040ff000000418ff */
        /* <DEDUP_REMOVED lines=12> */
[----:B------:R-:W-:Y:S01]  /*4990*/  HMMA.16816.F32.BF16 R160, R8, R48, R100 ;  /* 0x0000003008a0723c */ /* 0x000fe20000041864 */
[----:B-1----:R-:W-:-:S05]  /*49a0*/  FFMA.FTZ R0, R26, c[0x0][0x2d0], -R2 ;  /* 0x0000b4001a007a23 */ /* 0x002fca0000010802 */
        /* <DEDUP_REMOVED lines=10> */
[----:B------:R-:W1:Y:S04]  /*4a50*/  LDSM.16.MT88.4 R28, [R180+0x400] ;  /* 0x00040000b41c783b */ /* 0x000e680000004200 */
[----:B------:R2:W-:Y:S02]  /*4a60*/  MUFU.EX2 R209, R0 ;  /* 0x0000000000d17308 */ /* 0x0005e40000000800 */
[----:B--2---:R-:W-:-:S05]  /*4a70*/  FMUL.FTZ R0, R119, c[0x0][0x2d0] ;  /* 0x0000b40077007a20 */ /* 0x004fca0000410000 */
[----:B------:R-:W-:Y:S02]  /*4a80*/  FSEL R0, R0, RZ, P0 ;  /* 0x000000ff00007208 */ /* 0x000fe40000000000 */
[----:B------:R-:W-:-:S03]  /*4a90*/  ISETP.GE.AND P0, PT, R197, R231, PT ;  /* 0x000000e7c500720c */ /* 0x000fc60003f06270 */
[----:B------:R-:W-:-:S04]  /*4aa0*/  FFMA.FTZ R4, R33, c[0x0][0x2d0], -R0 ;  /* 0x0000b40021047a23 */ /* 0x000fc80000010800 */
[----:B------:R2:W-:Y:S02]  /*4ab0*/  MUFU.EX2 R198, R4 ;  /* 0x0000000400c67308 */ /* 0x0005e40000000800 */
[--C-:B--2---:R-:W-:Y:S02]  /*4ac0*/  FFMA.FTZ R4, R35, c[0x0][0x2d0], -R0.reuse ;  /* 0x0000b40023047a23 */ /* 0x104fe40000010800 */
[----:B------:R-:W-:Y:S04]  /*4ad0*/  HMMA.16816.F32.BF16 R32, R16, R36, RZ ;  /* 0x000000241020723c */ /* 0x000fe800000418ff */
[----:B------:R2:W3:Y:S02]  /*4ae0*/  MUFU.EX2 R178, R4 ;  /* 0x0000000400b27308 */ /* 0x0004e40000000800 */
[----:B--2---:R-:W-:Y:S01]  /*4af0*/  FFMA.FTZ R4, R40, c[0x0][0x2d0], -R0 ;  /* 0x0000b40028047a23 */ /* 0x004fe20000010800 */
[----:B---3--:R-:W-:-:S05]  /*4b00*/  F2FP.BF16.PACK_AB R13, R178, R198 ;  /* 0x000000c6b20d723e */ /* 0x008fca00000010ff */
[----:B------:R2:W-:Y:S11]  /*4b10*/  MUFU.EX2 R179, R4 ;  /* 0x0000000400b37308 */ /* 0x0005f60000000800 */
[----:B------:R-:W-:Y:S01]  /*4b20*/  @!UPT UIADD3 URZ, URZ, URZ, URZ ;  /* 0x0000003f3f3ff290 */ /* 0x000fe2000fffe03f */
[----:B-1----:R-:W-:Y:S01]  /*4b30*/  HMMA.16816.F32.BF16 R136, R8, R28, R32 ;  /* 0x0000001c0888723c */ /* 0x002fe20000041820 */
[----:B------:R-:W1:Y:S01]  /*4b40*/  LDSM.16.MT88.4 R32, [R181+0x400] ;  /* 0x00040000b520783b */ /* 0x000e620000004200 */
[----:B--2---:R-:W-:-:S04]  /*4b50*/  FFMA.FTZ R4, R41, c[0x0][0x2d0], -R0 ;  /* 0x0000b40029047a23 */ /* 0x004fc80000010800 */
[----:B------:R2:W3:Y:S02]  /*4b60*/  MUFU.EX2 R199, R4 ;  /* 0x0000000400c77308 */ /* 0x0004e40000000800 */
[----:B--2---:R-:W-:Y:S01]  /*4b70*/  FFMA.FTZ R4, R42, c[0x0][0x2d0], -R0 ;  /* 0x0000b4002a047a23 */ /* 0x004fe20000010800 */
[----:B---3--:R-:W-:-:S05]  /*4b80*/  F2FP.BF16.PACK_AB R15, R199, R179 ;  /* 0x000000b3c70f723e */ /* 0x008fca00000010ff */
[----:B------:R2:W-:Y:S01]  /*4b90*/  MUFU.EX2 R202, R4 ;  /* 0x0000000400ca7308 */ /* 0x0005e20000000800 */
[----:B-1----:R-:W-:Y:S08]  /*4ba0*/  HMMA.16816.F32.BF16 R148, R8, R32, R108 ;  /* 0x000000200894723c */ /* 0x002ff0000004186c */
[----:B------:R-:W-:Y:S01]  /*4bb0*/  HMMA.16816.F32.BF16 R24, R12, R36, RZ ;  /* 0x000000240c18723c */ /* 0x000fe200000418ff */
[----:B--2---:R-:W-:-:S02]  /*4bc0*/  FFMA.FTZ R4, R43, c[0x0][0x2d0], -R0 ;  /* 0x0000b4002b047a23 */ /* 0x004fc40000010800 */
[----:B------:R-:W1:Y:S05]  /*4bd0*/  LDSM.16.MT88.4 R40, [R181+0x1c00] ;  /* 0x001c0000b528783b */ /* 0x000e6a0000004200 */
[C---:B------:R-:W-:Y:S01]  /*4be0*/  HMMA.16816.F32.BF16 R80, R12.reuse, R56, RZ ;  /* 0x000000380c50723c */ /* 0x040fe200000418ff */
[----:B------:R2:W3:Y:S07]  /*4bf0*/  MUFU.EX2 R203, R4 ;  /* 0x0000000400cb7308 */ /* 0x0004ee0000000800 */
[C---:B------:R-:W-:Y:S08]  /*4c00*/  HMMA.16816.F32.BF16 R72, R12.reuse, R52, RZ ;  /* 0x000000340c48723c */ /* 0x040ff000000418ff */
[----:B------:R-:W-:Y:S01]  /*4c10*/  HMMA.16816.F32.BF16 R92, R12, R68, RZ ;  /* 0x000000440c5c723c */ /* 0x000fe200000418ff */
[----:B--2---:R-:W-:Y:S01]  /*4c20*/  FFMA.FTZ R4, R44, c[0x0][0x2d0], -R0 ;  /* 0x0000b4002c047a23 */ /* 0x004fe20000010800 */
[----:B---3--:R-:W-:-:S03]  /*4c30*/  F2FP.BF16.PACK_AB R5, R203, R202 ;  /* 0x000000cacb05723e */ /* 0x008fc600000010ff */
[----:B------:R2:W-:Y:S03]  /*4c40*/  MUFU.EX2 R205, R4 ;  /* 0x0000000400cd7308 */ /* 0x0005e60000000800 */
[C---:B------:R-:W-:Y:S08]  /*4c50*/  HMMA.16816.F32.BF16 R88, R12.reuse, R64, RZ ;  /* 0x000000400c58723c */ /* 0x040ff000000418ff */
[----:B------:R-:W-:Y:S01]  /*4c60*/  HMMA.16816.F32.BF16 R84, R12, R60, RZ ;  /* 0x0000003c0c54723c */ /* 0x000fe200000418ff */
[----:B--2---:R-:W-:-:S02]  /*4c70*/  FFMA.FTZ R4, R45, c[0x0][0x2d0], -R0 ;  /* 0x0000b4002d047a23 */ /* 0x004fc40000010800 */
[----:B------:R-:W2:Y:S05]  /*4c80*/  LDSM.16.MT88.4 R44, [R180+0x1c00] ;  /* 0x001c0000b42c783b */ /* 0x000eaa0000004200 */
[----:B-1----:R-:W-:Y:S01]  /*4c90*/  HMMA.16816.F32.BF16 R100, R8, R40, R76 ;  /* 0x000000280864723c */ /* 0x002fe2000004184c */
[----:B------:R1:W3:Y:S07]  /*4ca0*/  MUFU.EX2 R204, R4 ;  /* 0x0000000400cc7308 */ /* 0x0002ee0000000800 */
[----:B------:R-:W-:Y:S01]  /*4cb0*/  HMMA.16816.F32.BF16 R76, R12, R38, RZ ;  /* 0x000000260c4c723c */ /* 0x000fe200000418ff */
[----:B-1----:R-:W-:-:S02]  /*4cc0*/  F2FP.BF16.PACK_AB R4, R209, R208 ;  /* 0x000000d0d104723e */ /* 0x002fc400000010ff */
[----:B---3--:R-:W-:-:S07]  /*4cd0*/  F2FP.BF16.PACK_AB R7, R204, R205 ;  /* 0x000000cdcc07723e */ /* 0x008fce00000010ff */
[C---:B------:R-:W-:Y:S01]  /*4ce0*/  HMMA.16816.F32.BF16 R140, R4.reuse, R28, R24 ;  /* 0x0000001c048c723c */ /* 0x040fe20000041818 */
[----:B------:R-:W1:Y:S07]  /*4cf0*/  LDSM.16.MT88.4 R24, [R180+0x1000] ;  /* 0x00100000b418783b */ /* 0x000e6e0000004200 */
[C---:B------:R-:W-:Y:S08]  /*4d00*/  HMMA.16816.F32.BF16 R164, R4.reuse, R40, R72 ;  /* 0x0000002804a4723c */ /* 0x040ff00000041848 */
[----:B--2---:R-:W-:Y:S08]  /*4d10*/  HMMA.16816.F32.BF16 R168, R4, R44, R80 ;  /* 0x0000002c04a8723c */ /* 0x004ff00000041850 */
[C---:B------:R-:W-:Y:S08]  /*4d20*/  HMMA.16816.F32.BF16 R80, R16.reuse, R38, RZ ;  /* 0x000000261050723c */ /* 0x040ff000000418ff */
[-C--:B------:R-:W-:Y:S08]  /*4d30*/  HMMA.16816.F32.BF16 R72, R16, R70.reuse, RZ ;  /* 0x000000461048723c */ /* 0x080ff000000418ff */
[----:B------:R-:W-:Y:S08]  /*4d40*/  HMMA.16816.F32.BF16 R68, R12, R70, RZ ;  /* 0x000000460c44723c */ /* 0x000ff000000418ff */
[-C--:B------:R-:W-:Y:S08]  /*4d50*/  HMMA.16816.F32.BF16 R36, R16, R66.reuse, RZ ;  /* 0x000000421024723c */ /* 0x080ff000000418ff */
[----:B------:R-:W-:Y:S08]  /*4d60*/  HMMA.16816.F32.BF16 R64, R12, R66, RZ ;  /* 0x000000420c40723c */ /* 0x000ff000000418ff */
[----:B------:R-:W-:Y:S08]  /*4d70*/  HMMA.16816.F32.BF16 R92, R4, R32, R92 ;  /* 0x00000020045c723c */ /* 0x000ff0000004185c */
[C---:B-1----:R-:W-:Y:S08]  /*4d80*/  HMMA.16816.F32.BF16 R156, R8.reuse, R24, R104 ;  /* 0x00000018089c723c */ /* 0x042ff00000041868 */
[-C--:B------:R-:W-:Y:S08]  /*4d90*/  HMMA.16816.F32.BF16 R72, R8, R34.reuse, R72 ;  /* 0x000000220848723c */ /* 0x080ff00000041848 */
[C---:B------:R-:W-:Y:S08]  /*4da0*/  HMMA.16816.F32.BF16 R68, R4.reuse, R34, R68 ;  /* 0x000000220444723c */ /* 0x040ff00000041844 */
[----:B------:R-:W-:Y:S08]  /*4db0*/  HMMA.16816.F32.BF16 R104, R4, R24, R88 ;  /* 0x000000180468723c */ /* 0x000ff00000041858 */
[-C--:B------:R-:W-:Y:S08]  /*4dc0*/  HMMA.16816.F32.BF16 R80, R8, R30.reuse, R80 ;  /* 0x0000001e0850723c */ /* 0x080ff00000041850 */
[----:B------:R-:W-:Y:S08]  /*4dd0*/  HMMA.16816.F32.BF16 R76, R4, R30, R76 ;  /* 0x0000001e044c723c */ /* 0x000ff0000004184c */
[-C--:B------:R-:W-:Y:S08]  /*4de0*/  HMMA.16816.F32.BF16 R36, R8, R26.reuse, R36 ;  /* 0x0000001a0824723c */ /* 0x080ff00000041824 */
[----:B------:R-:W-:Y:S08]  /*4df0*/  HMMA.16816.F32.BF16 R32, R4, R26, R64 ;  /* 0x0000001a0420723c */ /* 0x000ff00000041840 */
        /* <DEDUP_REMOVED lines=15> */
[----:B------:R-:W2:Y:S01]  /*4ef0*/  LDSM.16.MT88.4 R60, [R180+0x1400] ;  /* 0x00140000b43c783b */ /* 0x000ea20000004200 */
[----:B-1----:R-:W-:-:S04]  /*4f00*/  FFMA.FTZ R4, R117, c[0x0][0x2d0], -R20 ;  /* 0x0000b40075047a23 */ /* 0x002fc80000010814 */
[----:B------:R1:W3:Y:S02]  /*4f10*/  MUFU.EX2 R43, R4 ;  /* 0x00000004002b7308 */ /* 0x0002e40000000800 */
[----:B------:R-:W-:Y:S07]  /*4f20*/  HMMA.16816.F32.BF16 R96, R8, R46, R56 ;  /* 0x0000002e0860723c */ /* 0x000fee0000041838 */
[----:B------:R-:W-:Y:S02]  /*4f30*/  FADD.FTZ R8, R134, R116 ;  /* 0x0000007486087221 */ /* 0x000fe40000010000 */
[----:B-1----:R-:W-:-:S04]  /*4f40*/  FFMA.FTZ R4, R113, c[0x0][0x2d0], -R20 ;  /* 0x0000b40071047a23 */ /* 0x002fc80000010814 */
[----:B------:R1:W-:Y:S02]  /*4f50*/  MUFU.EX2 R44, R4 ;  /* 0x00000004002c7308 */ /* 0x0003e40000000800 */
[----:B-1----:R-:W-:Y:S01]  /*4f60*/  FFMA.FTZ R4, R112, c[0x0][0x2d0], -R20 ;  /* 0x0000b40070047a23 */ /* 0x002fe20000010814 */
[----:B---3--:R-:W-:-:S05]  /*4f70*/  F2FP.BF16.PACK_AB R112, R43, R42 ;  /* 0x0000002a2b70723e */ /* 0x008fca00000010ff */
[----:B------:R1:W-:Y:S02]  /*4f80*/  MUFU.EX2 R200, R4 ;  /* 0x0000000400c87308 */ /* 0x0003e40000000800 */
[----:B-1----:R-:W-:-:S06]  /*4f90*/  FFMA.FTZ R4, R126, c[0x0][0x2d0], -R3 ;  /* 0x0000b4007e047a23 */ /* 0x002fcc0000010803 */
[----:B------:R1:W-:Y:S02]  /*4fa0*/  MUFU.EX2 R23, R4 ;  /* 0x0000000400177308 */ /* 0x0003e40000000800 */
[----:B-1----:R-:W-:-:S06]  /*4fb0*/  FFMA.FTZ R4, R124, c[0x0][0x2d0], -R3 ;  /* 0x0000b4007c047a23 */ /* 0x002fcc0000010803 */
[----:B------:R1:W3:Y:S02]  /*4fc0*/  MUFU.EX2 R40, R4 ;  /* 0x0000000400287308 */ /* 0x0002e40000000800 */
[--C-:B-1----:R-:W-:Y:S01]  /*4fd0*/  FFMA.FTZ R4, R115, c[0x0][0x2d0], -R3.reuse ;  /* 0x0000b40073047a23 */ /* 0x102fe20000010803 */
[----:B---3--:R-:W-:Y:S01]  /*4fe0*/  F2FP.BF16.PACK_AB R113, R40, R23 ;  /* 0x000000172871723e */ /* 0x008fe200000010ff */
[----:B------:R-:W-:Y:S01]  /*4ff0*/  FFMA.FTZ R3, R114, c[0x0][0x2d0], -R3 ;  /* 0x0000b40072037a23 */ /* 0x000fe20000010803 */
[----:B------:R-:W-:-:S03]  /*5000*/  F2FP.BF16.PACK_AB R114, R200, R44 ;  /* 0x0000002cc872723e */ /* 0x000fc600000010ff */
[----:B------:R1:W-:Y:S08]  /*5010*/  MUFU.EX2 R41, R4 ;  /* 0x0000000400297308 */ /* 0x0003f00000000800 */
[----:B------:R3:W4:Y:S01]  /*5020*/  MUFU.EX2 R201, R3 ;  /* 0x0000000300c97308 */ /* 0x0007220000000800 */
[----:B-1----:R-:W-:Y:S02]  /*5030*/  FADD.FTZ R4, R154, R153 ;  /* 0x000000999a047221 */ /* 0x002fe40000010000 */
[----:B---3--:R-:W-:Y:S01]  /*5040*/  FFMA.FTZ R3, R131, c[0x0][0x2d0], -R2 ;  /* 0x0000b40083037a23 */ /* 0x008fe20000010802 */
[----:B----4-:R-:W-:-:S04]  /*5050*/  F2FP.BF16.PACK_AB R115, R201, R41 ;  /* 0x00000029c973723e */ /* 0x010fc800000010ff */
[----:B------:R1:W-:Y:S03]  /*5060*/  MUFU.EX2 R20, R3 ;  /* 0x0000000300147308 */ /* 0x0003e60000000800 */
[C---:B------:R-:W-:Y:S08]  /*5070*/  HMMA.16816.F32.BF16 R136, R112.reuse, R144, R136 ;  /* 0x000000907088723c */ /* 0x040ff00000041888 */
[----:B--2---:R-:W-:Y:S01]  /*5080*/  HMMA.16816.F32.BF16 R52, R112, R60, R156 ;  /* 0x0000003c7034723c */ /* 0x004fe2000004189c */
[----:B-1----:R-:W-:-:S04]  /*5090*/  FFMA.FTZ R3, R130, c[0x0][0x2d0], -R2 ;  /* 0x0000b40082037a23 */ /* 0x002fc80000010802 */
[----:B------:R1:W2:Y:S03]  /*50a0*/  MUFU.EX2 R21, R3 ;  /* 0x0000000300157308 */ /* 0x0002a60000000800 */
[----:B------:R-:W-:Y:S01]  /*50b0*/  HMMA.16816.F32.BF16 R64, R112, R62, R36 ;  /* 0x0000003e7040723c */ /* 0x000fe20000041824 */
[--C-:B-1----:R-:W-:Y:S01]  /*50c0*/  FFMA.FTZ R3, R127, c[0x0][0x2d0], -R2.reuse ;  /* 0x0000b4007f037a23 */ /* 0x102fe20000010802 */
[----:B--2---:R-:W-:Y:S01]  /*50d0*/  F2FP.BF16.PACK_AB R108, R21, R20 ;  /* 0x00000014156c723e */ /* 0x004fe200000010ff */
[----:B------:R-:W-:Y:S02]  /*50e0*/  FFMA.FTZ R2, R125, c[0x0][0x2d0], -R2 ;  /* 0x0000b4007d027a23 */ /* 0x000fe40000010802 */
[----:B------:R1:W-:Y:S08]  /*50f0*/  MUFU.EX2 R22, R3 ;  /* 0x0000000300167308 */ /* 0x0003f00000000800 */
        /* <DEDUP_REMOVED lines=8> */
[----:B------:R1:W2:Y:S08]  /*5180*/  MUFU.EX2 R9, R2 ;  /* 0x0000000200097308 */ /* 0x0002b00000000800 */
[----:B------:R3:W4:Y:S01]  /*5190*/  MUFU.EX2 R221, R0 ;  /* 0x0000000000dd7308 */ /* 0x0007220000000800 */
[----:B-1----:R-:W-:Y:S01]  /*51a0*/  FADD.FTZ R2, R152, R135 ;  /* 0x0000008798027221 */ /* 0x002fe20000010000 */
[----:B--2---:R-:W-:Y:S01]  /*51b0*/  F2FP.BF16.PACK_AB R109, R9, R10 ;  /* 0x0000000a096d723e */ /* 0x004fe200000010ff */
[----:B------:R-:W1:Y:S01]  /*51c0*/  LDSM.16.MT88.4 R152, [R181+0x800] ;  /* 0x00080000b598783b */ /* 0x000e620000004200 */
[----:B------:R-:W-:Y:S01]  /*51d0*/  HMMA.16816.F32.BF16 R132, R112, R146, R80 ;  /* 0x000000927084723c */ /* 0x000fe20000041850 */
[----:B------:R-:W-:-:S02]  /*51e0*/  FADD.FTZ R3, R176, R2 ;  /* 0x00000002b0037221 */ /* 0x000fc40000010000 */
[----:B------:R-:W-:Y:S02]  /*51f0*/  FADD.FTZ R2, R206, R8 ;  /* 0x00000008ce027221 */ /* 0x000fe40000010000 */
[----:B---3--:R-:W-:Y:S01]  /*5200*/  FADD.FTZ R0, R177, R4 ;  /* 0x00000004b1007221 */ /* 0x008fe20000010000 */
[----:B----4-:R-:W-:Y:S01]  /*5210*/  F2FP.BF16.PACK_AB R111, R221, R11 ;  /* 0x0000000bdd6f723e */ /* 0x010fe200000010ff */
[----:B------:R-:W2:Y:S01]  /*5220*/  LDSM.16.MT88.4 R4, [R181+0x2000] ;  /* 0x00200000b504783b */ /* 0x000ea20000004200 */
        /* <DEDUP_REMOVED lines=14> */
[----:B------:R-:W-:-:S07]  /*5310*/  FADD.FTZ R3, R215, R3 ;  /* 0x00000003d7037221 */ /* 0x000fce0000010000 */
[----:B------:R-:W-:Y:S08]  /*5320*/  HMMA.16816.F32.BF16 R60, R108, R62, R32 ;  /* 0x0000003e6c3c723c */ /* 0x000ff00000041820 */
[-C--:B-1----:R-:W-:Y:S08]  /*5330*/  HMMA.16816.F32.BF16 R128, R112, R152.reuse, R148 ;  /* 0x000000987080723c */ /* 0x082ff00000041894 */
[----:B------:R-:W-:Y:S01]  /*5340*/  HMMA.16816.F32.BF16 R148, R108, R152, R92 ;  /* 0x000000986c94723c */ /* 0x000fe2000004185c */
[----:B------:R-:W1:Y:S07]  /*5350*/  LDSM.16.MT88.4 R92, [R180+0x2000] ;  /* 0x00200000b45c783b */ /* 0x000e6e0000004200 */
[-C--:B--2---:R-:W-:Y:S08]  /*5360*/  HMMA.16816.F32.BF16 R100, R112, R4.reuse, R100 ;  /* 0x000000047064723c */ /* 0x084ff00000041864 */
[----:B------:R-:W-:Y:S07]  /*5370*/  HMMA.16816.F32.BF16 R104, R108, R4, R164 ;  /* 0x000000046c68723c */ /* 0x000fee00000418a4 */
        /* <DEDUP_REMOVED lines=11> */
[C---:B---3--:R-:W-:Y:S01]  /*5430*/  HMMA.16816.F32.BF16 R80, R112.reuse, R78, R88 ;  /* 0x0000004e7050723c */ /* 0x048fe20000041858 */
        /* <DEDUP_REMOVED lines=9> */
[----:B-1----:R-:W-:Y:S01]  /*54d0*/  HMMA.16816.F32.BF16 R84, R112, R92, R84 ;  /* 0x0000005c7054723c */ /* 0x002fe20000041854 */
        /* <DEDUP_REMOVED lines=19> */
.L_x_1891:
        /* <DEDUP_REMOVED lines=32> */
.L_x_1974:
        /* <DEDUP_REMOVED lines=23> */
.L_x_1975:
        /* <DEDUP_REMOVED lines=15> */
.L_x_1882:
[----:B------:R-:W-:Y:S05]  /*5a70*/  BSYNC B0 ;  /* 0x0000000000007941 */ /* 0x000fea0003800000 */
.L_x_1881:
        /* <DEDUP_REMOVED lines=81> */
[----:B------:R-:W-:Y:S01]  /*5f90*/  HMMA.16816.F32.BF16 R48, R156, R174, R48 ;  /* 0x000000ae9c30723c */ /* 0x000fe20000041830 */
[----:B------:R-:W3:Y:S07]  /*5fa0*/  LDSM.16.M88.4 R156, [R186] ;  /* 0x00000000ba9c783b */ /* 0x000eee0000000200 */
[-C--:B-1----:R-:W-:Y:S01]  /*5fb0*/  HMMA.16816.F32.BF16 R4, R160, R164.reuse, R4 ;  /* 0x000000a4a004723c */ /* 0x082fe20000041804 */
[----:B------:R-:W1:Y:S01]  /*5fc0*/  LDSM.16.M88.4 R172, [R185] ;  /* 0x00000000b9ac783b */ /* 0x000e620000000200 */
[----:B------:R-:W-:Y:S07]  /*5fd0*/  DEPBAR.LE SB0, 0x0 ;  /* 0x000080000000791a */ /* 0x000fee0000000000 */
[----:B------:R-:W-:Y:S01]  /*5fe0*/  BAR.SYNC.DEFER_BLOCKING 0x0 ;  /* 0x0000000000007b1d */ /* 0x000fe20000010000 */
[C---:B--2---:R-:W-:Y:S08]  /*5ff0*/  HMMA.16816.F32.BF16 R8, R168.reuse, R164, R8 ;  /* 0x000000a4a808723c */ /* 0x044ff00000041808 */
[-C--:B------:R-:W-:Y:S08]  /*6000*/  HMMA.16816.F32.BF16 R12, R168, R166.reuse, R12 ;  /* 0x000000a6a80c723c */ /* 0x080ff0000004180c */
[C---:B------:R-:W-:Y:S08]  /*6010*/  HMMA.16816.F32.BF16 R16, R160.reuse, R166, R16 ;  /* 0x000000a6a010723c */ /* 0x040ff00000041810 */
[-C--:B---3--:R-:W-:Y:S08]  /*6020*/  HMMA.16816.F32.BF16 R20, R160, R156.reuse, R20 ;  /* 0x0000009ca014723c */ /* 0x088ff00000041814 */
[C---:B------:R-:W-:Y:S08]  /*6030*/  HMMA.16816.F32.BF16 R24, R168.reuse, R156, R24 ;  /* 0x0000009ca818723c */ /* 0x040ff00000041818 */
[-C--:B------:R-:W-:Y:S08]  /*6040*/  HMMA.16816.F32.BF16 R28, R168, R158.reuse, R28 ;  /* 0x0000009ea81c723c */ /* 0x080ff0000004181c */
[C---:B------:R-:W-:Y:S08]  /*6050*/  HMMA.16816.F32.BF16 R32, R160.reuse, R158, R32 ;  /* 0x0000009ea020723c */ /* 0x040ff00000041820 */
[-C--:B-1----:R-:W-:Y:S08]  /*6060*/  HMMA.16816.F32.BF16 R36, R160, R172.reuse, R36 ;  /* 0x000000aca024723c */ /* 0x082ff00000041824 */
[C---:B------:R-:W-:Y:S08]  /*6070*/  HMMA.16816.F32.BF16 R40, R168.reuse, R172, R40 ;  /* 0x000000aca828723c */ /* 0x040ff00000041828 */
[-C--:B------:R-:W-:Y:S08]  /*6080*/  HMMA.16816.F32.BF16 R44, R168, R174.reuse, R44 ;  /* 0x000000aea82c723c */ /* 0x080ff0000004182c */
[----:B------:R-:W-:Y:S01]  /*6090*/  HMMA.16816.F32.BF16 R48, R160, R174, R48 ;  /* 0x000000aea030723c */ /* 0x000fe20000041830 */
[----:B------:R-:W-:Y:S07]  /*60a0*/  @!UPT UIADD3 URZ, URZ, URZ, URZ ;  /* 0x0000003f3f3ff290 */ /* 0x000fee000fffe03f */
[----:B------:R-:W-:-:S11]  /*60b0*/  @!P0 BRA `(.L_x_1885) ;  /* 0x0000045000008947 */ /* 0x000fd60003800000 */
[----:B------:R-:W-:Y:S02]  /*60c0*/  IMAD.MOV.U32 R2, RZ, RZ, 0x1 ;  /* 0x00000001ff027424 */ /* 0x000fe400078e00ff */
        /* <DEDUP_REMOVED lines=11> */
[----:B------:R-:W-:Y:S03]  /*6180*/  @!P1 LEA R156, P0, R116, c[0x0][0x2a0], 0x2 ;  /* 0x0000a800749c9a11 */ /* 0x000fe600078010ff */
[----:B------:R-:W-:Y:S01]  /*6190*/  IMAD R195, R2, c[0x0][0x2b8], R3 ;  /* 0x0000ae0002c37a24 */ /* 0x000fe200078e0203 */
[----:B------:R-:W-:Y:S04]  /*61a0*/  @!P1 LEA.HI.X R157, R116, c[0x0][0x2a4], R157, 0x2, P0 ;  /* 0x0000a900749d9a11 */ /* 0x000fe800000f149d */
[----:B------:R-:W-:Y:S01]  /*61b0*/  SHF.R.S32.HI R2, RZ, 0x1f, R195 ;  /* 0x0000001fff027819 */ /* 0x000fe200000114c3 */
[----:B------:R1:W2:Y:S04]  /*61c0*/  @!P1 LDG.E R194, [R156.64] ;  /* 0x000000069cc29981 */ /* 0x0002a8000c1e1900 */
[----:B------:R-:W-:Y:S02]  /*61d0*/  IMAD R116, R2, c[0x0][0x1e0], RZ ;  /* 0x0000780002747a24 */ /* 0x000fe400078e02ff */
[C---:B------:R-:W-:Y:S04]  /*61e0*/  IMAD.WIDE.U32 R2, R195.reuse, c[0x0][0x1e0], RZ ;  /* 0x00007800c3027a25 */ /* 0x040fe800078e00ff */
[----:B------:R-:W-:Y:S04]  /*61f0*/  IMAD R116, R195, c[0x0][0x1e4], R116 ;  /* 0x00007900c3747a24 */ /* 0x000fe800078e0274 */
[----:B------:R-:W-:Y:S01]  /*6200*/  IMAD.IADD R3, R3, 0x1, R116 ;  /* 0x0000000103037824 */ /* 0x000fe200078e0274 */
[----:B-1----:R-:W-:Y:S04]  /*6210*/  IADD3 R156, -R230, 0x30, RZ ;  /* 0x00000030e69c7810 */ /* 0x002fe80007ffe1ff */
[----:B------:R-:W-:Y:S02]  /*6220*/  ISETP.GE.AND P5, PT, R156, 0x1, PT ;  /* 0x000000019c00780c */ /* 0x000fe40003fa6270 */
[----:B--2---:R-:W-:Y:S01]  /*6230*/  SHF.R.S32.HI R116, RZ, 0x1f, R194 ;  /* 0x0000001fff747819 */ /* 0x004fe200000114c2 */
        /* <DEDUP_REMOVED lines=9> */
.L_x_1976:
[----:B------:R-:W-:-:S05]  /*62d0*/  BRA.DIV ~URZ, `(.L_x_1887) ;  /* 0x000079227f007947 */ /* 0x000fca000b800000 */
[----:B------:R3:W4:Y:S02]  /*62e0*/  SHFL.IDX PT, R2, R162, RZ, 0x1c1f ;  /* 0x001c1fffa2027589 */ /* 0x00072400000e0000 */
.L_x_1977:
        /* <DEDUP_REMOVED lines=19> */
.L_x_1978:
[-C--:B--2---:R-:W-:Y:S02]  /*6420*/  @P0 LEA R158, P2, R196, R2.reuse, 0x1 ;  /* 0x00000002c49e0211 */ /* 0x084fe400078408ff */
[----:B------:R-:W-:Y:S02]  /*6430*/  SHF.R.S32.HI R3, RZ, 0x1f, R196 ;  /* 0x0000001fff037819 */ /* 0x000fe400000114c4 */
[----:B------:R-:W-:Y:S02]  /*6440*/  @P0 LEA R156, P5, R228, R2, 0x1 ;  /* 0x00000002e49c0211 */ /* 0x000fe400078a08ff */
[----:B-1----:R-:W-:Y:S02]  /*6450*/  @P0 LEA.HI.X R159, R196, R116, R3, 0x1, P2 ;  /* 0x00000074c49f0211 */ /* 0x002fe400010f0c03 */
[----:B------:R-:W-:Y:S02]  /*6460*/  SHF.R.S32.HI R161, RZ, 0x1f, R228 ;  /* 0x0000001fffa17819 */ /* 0x000fe400000114e4 */
[C---:B------:R-:W-:Y:S01]  /*6470*/  @P0 LEA R2, P2, R229.reuse, R2, 0x1 ;  /* 0x00000002e5020211 */ /* 0x040fe200078408ff */
[----:B------:R-:W-:Y:S01]  /*6480*/  @!PT LDS RZ, [RZ] ;  /* 0x00000000fffff984 */ /* 0x000fe20000000800 */
[----:B------:R-:W-:Y:S01]  /*6490*/  @!PT LDS RZ, [RZ] ;  /* 0x00000000fffff984 */ /* 0x000fe20000000800 */
[----:B------:R-:W-:Y:S01]  /*64a0*/  @!PT LDS RZ, [RZ] ;  /* 0x00000000fffff984 */ /* 0x000fe20000000800 */
[----:B------:R1:W-:Y:S01]  /*64b0*/  @P0 LDGSTS.E.BYPASS.LTC128B.128 [R193+0x4480], [R158.64], !P4 ;  /* 0x044800009ec10fae */ /* 0x0003e2000e101d46 */
[-C--:B----4-:R-:W-:Y:S02]  /*64c0*/  @P0 LEA.HI.X R157, R228, R116.reuse, R161, 0x1, P5 ;  /* 0x00000074e49d0211 */ /* 0x090fe400028f0ca1 */
[----:B------:R-:W-:Y:S03]  /*64d0*/  SHF.R.S32.HI R160, RZ, 0x1f, R229 ;  /* 0x0000001fffa07819 */ /* 0x000fe600000114e5 */
[----:B------:R1:W-:Y:S01]  /*64e0*/  @P0 LDGSTS.E.BYPASS.LTC128B.128 [R193+0x5080], [R156.64], !P3 ;  /* 0x050800009cc10fae */ /* 0x0003e2000d901d46 */
[----:B------:R-:W-:Y:S05]  /*64f0*/  @P0 LEA.HI.X R3, R229, R116, R160, 0x1, P2 ;  /* 0x00000074e5030211 */ /* 0x000fea00010f0ca0 */
[----:B------:R1:W-:Y:S02]  /*6500*/  @P0 LDGSTS.E.BYPASS.LTC128B.128 [R193+0x5c80], [R2.64], !P6 ;  /* 0x05c8000002c10fae */ /* 0x0003e4000f101d46 */
.L_x_1885:
[----:B------:R-:W-:Y:S05]  /*6510*/  BSYNC B0 ;  /* 0x0000000000007941 */ /* 0x000fea0003800000 */
.L_x_1884:
        /* <DEDUP_REMOVED lines=51> */
.L_x_1979:
[----:B--2---:R-:W-:Y:S01]  /*6850*/  FMNMX.FTZ R122, R116, R2, !PT ;  /* 0x00000002747a7209 */ /* 0x004fe20007810000 */
[----:B------:R-:W-:-:S05]  /*6860*/  BRA.DIV ~URZ, `(.L_x_1890) ;  /* 0x000075227f007947 */ /* 0x000fca000b800000 */
[----:B------:R-:W-:Y:S04]  /*6870*/  SHFL.BFLY PT, R3, R120, 0x2, 0x1f ;  /* 0x0c401f0078037f89 */ /* 0x000fe800000e0000 */
[----:B------:R-:W-:Y:S04]  /*6880*/  SHFL.BFLY PT, R2, R156, 0x2, 0x1f ;  /* 0x0c401f009c027f89 */ /* 0x000fe800000e0000 */
[----:B-1----:R-:W-:Y:S04]  /*6890*/  SHFL.BFLY PT, R116, R157, 0x2, 0x1f ;  /* 0x0c401f009d747f89 */ /* 0x002fe800000e0000 */
[----:B------:R-:W1:Y:S02]  /*68a0*/  SHFL.BFLY PT, R121, R122, 0x1, 0x1f ;  /* 0x0c201f007a797f89 */ /* 0x000e6400000e0000 */
[----:B-1----:R-:W-:Y:S02]  /*68b0*/  FMNMX.FTZ R122, R122, R121, !PT ;  /* 0x000000797a7a7209 */ /* 0x002fe40007810000 */
[----:B------:R-:W-:Y:S02]  /*68c0*/  FMNMX.FTZ R3, R120, R3, !PT ;  /* 0x0000000378037209 */ /* 0x000fe40007810000 */
[----:B------:R-:W-:Y:S02]  /*68d0*/  FMNMX.FTZ R120, R156, R2, !PT ;  /* 0x000000029c787209 */ /* 0x000fe40007810000 */
[----:B------:R-:W-:Y:S01]  /*68e0*/  FMNMX.FTZ R116, R157, R116, !PT ;  /* 0x000000749d747209 */ /* 0x000fe20007810000 */
[----:B------:R-:W1:Y:S04]  /*68f0*/  SHFL.BFLY PT, R156, R3, 0x1, 0x1f ;  /* 0x0c201f00039c7f89 */ /* 0x000e6800000e0000 */
[----:B------:R-:W2:Y:S04]  /*6900*/  SHFL.BFLY PT, R158, R120, 0x1, 0x1f ;  /* 0x0c201f00789e7f89 */ /* 0x000ea800000e0000 */
[----:B------:R4:W3:Y:S01]  /*6910*/  SHFL.BFLY PT, R2, R116, 0x1, 0x1f ;  /* 0x0c201f0074027f89 */ /* 0x0008e200000e0000 */
[----:B-1----:R-:W-:Y:S02]  /*6920*/  FMNMX.FTZ R121, R3, R156, !PT ;  /* 0x0000009c03797209 */ /* 0x002fe40007810000 */
[----:B--2---:R-:W-:Y:S02]  /*6930*/  FMNMX.FTZ R120, R120, R158, !PT ;  /* 0x0000009e78787209 */ /* 0x004fe40007810000 */
.L_x_1980:
[----:B------:R-:W-:Y:S01]  /*6940*/  FADD.FTZ R0, -R122, R0 ;  /* 0x000000007a007221 */ /* 0x000fe20000010100 */
[----:B---3--:R-:W-:Y:S01]  /*6950*/  FMNMX.FTZ R2, R2, R116, !PT ;  /* 0x0000007402027209 */ /* 0x008fe20007810000 */
[----:B------:R-:W-:Y:S01]  /*6960*/  FMUL.FTZ R157, R122, c[0x0][0x2d0] ;  /* 0x0000b4007a9d7a20 */ /* 0x000fe20000410000 */
[----:B------:R-:W-:Y:S01]  /*6970*/  WARPSYNC 0xffffffff ;  /* 0xffffffff00007948 */ /* 0x000fe20003800000 */
[----:B------:R-:W-:Y:S01]  /*6980*/  FMUL.FTZ R0, R0, c[0x0][0x2d0] ;  /* 0x0000b40000007a20 */ /* 0x000fe20000410000 */
[----:B------:R-:W-:Y:S01]  /*6990*/  ISETP.GT.AND P0, PT, R197, R231, PT ;  /* 0x000000e7c500720c */ /* 0x000fe20003f04270 */
[----:B------:R-:W-:Y:S02]  /*69a0*/  FMUL.FTZ R156, R121, c[0x0][0x2d0] ;  /* 0x0000b400799c7a20 */ /* 0x000fe40000410000 */
[----:B------:R1:W2:Y:S01]  /*69b0*/  MUFU.EX2 R3, R0 ;  /* 0x0000000000037308 */ /* 0x0002a20000000800 */
[----:B------:R-:W-:Y:S02]  /*69c0*/  FMUL.FTZ R158, R2, c[0x0][0x2d0] ;  /* 0x0000b400029e7a20 */ /* 0x000fe40000410000 */
[--C-:B------:R-:W-:Y:S02]  /*69d0*/  FFMA.FTZ R6, R6, c[0x0][0x2d0], -R156.reuse ;  /* 0x0000b40006067a23 */ /* 0x100fe4000001089c */
[--C-:B------:R-:W-:Y:S02]  /*69e0*/  FFMA.FTZ R164, R32, c[0x0][0x2d0], -R157.reuse ;  /* 0x0000b40020a47a23 */ /* 0x100fe4000001089d */
[--C-:B------:R-:W-:Y:S02]  /*69f0*/  FFMA.FTZ R163, R33, c[0x0][0x2d0], -R157.reuse ;  /* 0x0000b40021a37a23 */ /* 0x100fe4000001089d */
[--C-:B------:R-:W-:Y:S01]  /*6a00*/  FFMA.FTZ R160, R34, c[0x0][0x2d0], -R156.reuse ;  /* 0x0000b40022a07a23 */ /* 0x100fe2000001089c */
[----:B------:R3:W-:Y:S01]  /*6a10*/  MUFU.EX2 R167, R6 ;  /* 0x0000000600a77308 */ /* 0x0007e20000000800 */
[--C-:B------:R-:W-:Y:S02]  /*6a20*/  FFMA.FTZ R159, R35, c[0x0][0x2d0], -R156.reuse ;  /* 0x0000b400239f7a23 */ /* 0x100fe4000001089c */
[----:B------:R-:W5:Y:S01]  /*6a30*/  LDSM.16.MT88.4 R32, [R180] ;  /* 0x00000000b420783b */ /* 0x000f620000004200 */
[--C-:B------:R-:W-:Y:S02]  /*6a40*/  FFMA.FTZ R7, R7, c[0x0][0x2d0], -R156.reuse ;  /* 0x0000b40007077a23 */ /* 0x100fe4000001089c */
[--C-:B------:R-:W-:Y:S02]  /*6a50*/  FFMA.FTZ R178, R36, c[0x0][0x2d0], -R157.reuse ;  /* 0x0000b40024b27a23 */ /* 0x100fe4000001089d */
[--C-:B------:R-:W-:Y:S02]  /*6a60*/  FFMA.FTZ R177, R37, c[0x0][0x2d0], -R157.reuse ;  /* 0x0000b40025b17a23 */ /* 0x100fe4000001089d */
[----:B------:R-:W-:Y:S01]  /*6a70*/  MUFU.EX2 R206, R7 ;  /* 0x0000000700ce7308 */ /* 0x000fe20000000800 */
[--C-:B------:R-:W-:Y:S02]  /*6a80*/  FFMA.FTZ R162, R22, c[0x0][0x2d0], -R156.reuse ;  /* 0x0000b40016a27a23 */ /* 0x100fe4000001089c */
[--C-:B------:R-:W-:Y:S02]  /*6a90*/  FFMA.FTZ R161, R23, c[0x0][0x2d0], -R156.reuse ;  /* 0x0000b40017a17a23 */ /* 0x100fe4000001089c */
[--C-:B-1----:R-:W-:Y:S02]  /*6aa0*/  FFMA.FTZ R0, R4, c[0x0][0x2d0], -R157.reuse ;  /* 0x0000b40004007a23 */ /* 0x102fe4000001089d */
[----:B------:R-:W-:Y:S02]  /*6ab0*/  FMUL.FTZ R4, R120, c[0x0][0x2d0] ;  /* 0x0000b40078047a20 */ /* 0x000fe40000410000 */
[----:B------:R-:W-:Y:S01]  /*6ac0*/  FFMA.FTZ R173, R50, c[0x0][0x2d0], -R156 ;  /* 0x0000b40032ad7a23 */ /* 0x000fe2000001089c */
[----:B------:R1:W-:Y:S01]  /*6ad0*/  MUFU.EX2 R168, R0 ;  /* 0x0000000000a87308 */ /* 0x0003e20000000800 */
[--C-:B------:R-:W-:Y:S02]  /*6ae0*/  FFMA.FTZ R171, R40, c[0x0][0x2d0], -R4.reuse ;  /* 0x0000b40028ab7a23 */ /* 0x100fe40000010804 */
[----:B----4-:R-:W-:Y:S02]  /*6af0*/  FFMA.FTZ R116, R25, c[0x0][0x2d0], -R4 ;  /* 0x0000b40019747a23 */ /* 0x010fe40000010804 */
[----:B---3--:R-:W-:Y:S02]  /*6b00*/  FFMA.FTZ R6, R14, c[0x0][0x2d0], -R158 ;  /* 0x0000b4000e067a23 */ /* 0x008fe4000001089e */
[--C-:B------:R-:W-:Y:S02]  /*6b10*/  FFMA.FTZ R170, R41, c[0x0][0x2d0], -R4.reuse ;  /* 0x0000b40029aa7a23 */ /* 0x100fe40000010804 */
[--C-:B------:R-:W-:Y:S01]  /*6b20*/  FFMA.FTZ R169, R44, c[0x0][0x2d0], -R4.reuse ;  /* 0x0000b4002ca97a23 */ /* 0x100fe20000010804 */
[----:B------:R-:W-:Y:S01]  /*6b30*/  MUFU.EX2 R219, R6 ;  /* 0x0000000600db7308 */ /* 0x000fe20000000800 */
[----:B------:R-:W-:Y:S02]  /*6b40*/  FFMA.FTZ R172, R45, c[0x0][0x2d0], -R4 ;  /* 0x0000b4002dac7a23 */ /* 0x000fe40000010804 */
[--C-:B------:R-:W-:Y:S02]  /*6b50*/  FFMA.FTZ R166, R20, c[0x0][0x2d0], -R157.reuse ;  /* 0x0000b40014a67a23 */ /* 0x100fe4000001089d */
[--C-:B------:R-:W-:Y:S02]  /*6b60*/  FFMA.FTZ R165, R21, c[0x0][0x2d0], -R157.reuse ;  /* 0x0000b40015a57a23 */ /* 0x100fe4000001089d */
[----:B------:R-:W-:Y:S02]  /*6b70*/  FFMA.FTZ R176, R48, c[0x0][0x2d0], -R157 ;  /* 0x0000b40030b07a23 */ /* 0x000fe4000001089d */
[--C-:B------:R-:W-:Y:S01]  /*6b80*/  FFMA.FTZ R175, R38, c[0x0][0x2d0], -R156.reuse ;  /* 0x0000b40026af7a23 */ /* 0x100fe2000001089c */
[----:B------:R-:W-:Y:S01]  /*6b90*/  MUFU.EX2 R208, R116 ;  /* 0x0000007400d07308 */ /* 0x000fe20000000800 */
[----:B------:R-:W-:Y:S02]  /*6ba0*/  FFMA.FTZ R174, R39, c[0x0][0x2d0], -R156 ;  /* 0x0000b40027ae7a23 */ /* 0x000fe4000001089c */
[--C-:B------:R-:W-:Y:S02]  /*6bb0*/  FFMA.FTZ R25, R28, c[0x0][0x2d0], -R4.reuse ;  /* 0x0000b4001c197a23 */ /* 0x100fe40000010804 */
[----:B-1----:R-:W-:Y:S02]  /*6bc0*/  FADD.FTZ R0, -R121, R117 ;  /* 0x0000007579007221 */ /* 0x002fe40000010100 */
[--C-:B------:R-:W-:Y:S02]  /*6bd0*/  FFMA.FTZ R29, R29, c[0x0][0x2d0], -R4.reuse ;  /* 0x0000b4001d1d7a23 */ /* 0x100fe40000010804 */
[----:B------:R-:W-:Y:S01]  /*6be0*/  FMUL.FTZ R0, R0, c[0x0][0x2d0] ;  /* 0x0000b40000007a20 */ /* 0x000fe20000410000 */
[----:B------:R-:W-:Y:S10]  /*6bf0*/  MUFU.EX2 R214, R165 ;  /* 0x000000a500d67308 */ /* 0x000ff40000000800 */
[----:B------:R1:W-:Y:S10]  /*6c00*/  MUFU.EX2 R117, R0 ;  /* 0x0000000000757308 */ /* 0x0003f40000000800 */
[----:B------:R-:W-:Y:S10]  /*6c10*/  MUFU.EX2 R209, R162 ;  /* 0x000000a200d17308 */ /* 0x000ff40000000800 */
[----:B------:R-:W3:Y:S01]  /*6c20*/  MUFU.EX2 R212, R161 ;  /* 0x000000a100d47308 */ /* 0x000ee20000000800 */
[--C-:B-1----:R-:W-:Y:S02]  /*6c30*/  FFMA.FTZ R0, R5, c[0x0][0x2d0], -R157.reuse ;  /* 0x0000b40005007a23 */ /* 0x102fe4000001089d */
[--C-:B------:R-:W-:Y:S07]  /*6c40*/  FFMA.FTZ R5, R16, c[0x0][0x2d0], -R157.reuse ;  /* 0x0000b40010057a23 */ /* 0x100fee000001089d */
[----:B------:R1:W-:Y:S10]  /*6c50*/  MUFU.EX2 R207, R0 ;  /* 0x0000000000cf7308 */ /* 0x0003f40000000800 */
[----:B------:R4:W-:Y:S10]  /*6c60*/  MUFU.EX2 R211, R5 ;  /* 0x0000000500d37308 */ /* 0x0009f40000000800 */
[----:B------:R-:W-:Y:S01]  /*6c70*/  MUFU.EX2 R215, R164 ;  /* 0x000000a400d77308 */ /* 0x000fe20000000800 */
[--C-:B-1----:R-:W-:Y:S02]  /*6c80*/  FFMA.FTZ R0, R17, c[0x0][0x2d0], -R157.reuse ;  /* 0x0000b40011007a23 */ /* 0x102fe4000001089d */
[----:B------:R-:W-:Y:S07]  /*6c90*/  FFMA.FTZ R157, R49, c[0x0][0x2d0], -R157 ;  /* 0x0000b400319d7a23 */ /* 0x000fee000001089d */
[----:B------:R1:W1:Y:S01]  /*6ca0*/  MUFU.EX2 R226, R0 ;  /* 0x0000000000e27308 */ /* 0x0002620000000800 */
[----:B----4-:R-:W-:Y:S02]  /*6cb0*/  FFMA.FTZ R5, R8, c[0x0][0x2d0], -R4 ;  /* 0x0000b40008057a23 */ /* 0x010fe40000010804 */
[----:B------:R-:W-:Y:S07]  /*6cc0*/  FFMA.FTZ R8, R15, c[0x0][0x2d0], -R158 ;  /* 0x0000b4000f087a23 */ /* 0x000fee000001089e */
[----:B------:R4:W-:Y:S10]  /*6cd0*/  MUFU.EX2 R199, R5 ;  /* 0x0000000500c77308 */ /* 0x0009f40000000800 */
[----:B------:R-:W-:Y:S01]  /*6ce0*/  MUFU.EX2 R218, R8 ;  /* 0x0000000800da7308 */ /* 0x000fe20000000800 */
[----:B-1----:R-:W-:Y:S09]  /*6cf0*/  FFMA.FTZ R0, R18, c[0x0][0x2d0], -R156 ;  /* 0x0000b40012007a23 */ /* 0x002ff2000001089c */
[----:B------:R1:W-:Y:S01]  /*6d00*/  MUFU.EX2 R224, R0 ;  /* 0x0000000000e07308 */ /* 0x0003e20000000800 */
[----:B----4-:R-:W-:Y:S09]  /*6d10*/  FFMA.FTZ R5, R10, c[0x0][0x2d0], -R158 ;  /* 0x0000b4000a057a23 */ /* 0x010ff2000001089e */
[----:B------:R4:W-:Y:S10]  /*6d20*/  MUFU.EX2 R179, R5 ;  /* 0x0000000500b37308 */ /* 0x0009f40000000800 */
[----:B------:R-:W-:Y:S01]  /*6d30*/  MUFU.EX2 R217, R163 ;  /* 0x000000a300d97308 */ /* 0x000fe20000000800 */
[--C-:B-1----:R-:W-:Y:S02]  /*6d40*/  FFMA.FTZ R0, R19, c[0x0][0x2d0], -R156.reuse ;  /* 0x0000b40013007a23 */ /* 0x102fe4000001089c */
[----:B------:R-:W-:Y:S07]  /*6d50*/  FFMA.FTZ R156, R51, c[0x0][0x2d0], -R156 ;  /* 0x0000b400339c7a23 */ /* 0x000fee000001089c */
[----:B------:R1:W1:Y:S01]  /*6d60*/  MUFU.EX2 R225, R0 ;  /* 0x0000000000e17308 */ /* 0x0002620000000800 */
[----:B----4-:R-:W-:Y:S09]  /*6d70*/  FFMA.FTZ R5, R11, c[0x0][0x2d0], -R158 ;  /* 0x0000b4000b057a23 */ /* 0x010ff2000001089e */
        /* <DEDUP_REMOVED lines=8> */
[--C-:B-1----:R-:W-:Y:S09]  /*6e00*/  FFMA.FTZ R0, R9, c[0x0][0x2d0], -R4.reuse ;  /* 0x0000b40009007a23 */ /* 0x102ff20000010804 */
        /* <DEDUP_REMOVED lines=8> */
[----:B------:R1:W4:Y:S10]  /*6e90*/  MUFU.EX2 R223, R0 ;  /* 0x0000000000df7308 */ /* 0x0003340000000800 */
[----:B------:R-:W-:Y:S10]  /*6ea0*/  MUFU.EX2 R164, R173 ;  /* 0x000000ad00a47308 */ /* 0x000ff40000000800 */
[----:B------:R-:W-:Y:S01]  /*6eb0*/  MUFU.EX2 R161, R170 ;  /* 0x000000aa00a17308 */ /* 0x000fe20000000800 */
[----:B-1----:R-:W-:Y:S02]  /*6ec0*/  FADD.FTZ R0, -R2, R119 ;  /* 0x0000007702007221 */ /* 0x002fe40000010100 */
[----:B------:R-:W-:Y:S02]  /*6ed0*/  FFMA.FTZ R119, R24, c[0x0][0x2d0], -R4 ;  /* 0x0000b40018777a23 */ /* 0x000fe40000010804 */
[----:B------:R-:W-:Y:S05]  /*6ee0*/  FMUL.FTZ R0, R0, c[0x0][0x2d0] ;  /* 0x0000b40000007a20 */ /* 0x000fea0000410000 */
[----:B------:R-:W-:Y:S10]  /*6ef0*/  MUFU.EX2 R205, R119 ;  /* 0x0000007700cd7308 */ /* 0x000ff40000000800 */
[----:B------:R-:W1:Y:S10]  /*6f00*/  MUFU.EX2 R0, R0 ;  /* 0x0000000000007308 */ /* 0x000e740000000800 */
[----:B------:R-:W-:Y:S01]  /*6f10*/  MUFU.EX2 R162, R169 ;  /* 0x000000a900a27308 */ /* 0x000fe20000000800 */
[C---:B--2---:R-:W-:Y:S01]  /*6f20*/  FMUL.FTZ R16, R3.reuse, R132 ;  /* 0x0000008403107220 */ /* 0x044fe20000410000 */
[----:B---3--:R-:W-:Y:S01]  /*6f30*/  F2FP.BF16.PACK_AB R25, R212, R209 ;  /* 0x000000d1d419723e */ /* 0x008fe200000010ff */
[----:B------:R-:W-:Y:S02]  /*6f40*/  FMUL.FTZ R17, R3, R133 ;  /* 0x0000008503117220 */ /* 0x000fe40000410000 */
[C---:B------:R-:W-:Y:S02]  /*6f50*/  FMUL.FTZ R18, R117.reuse, R134 ;  /* 0x0000008675127220 */ /* 0x040fe40000410000 */
[C---:B------:R-:W-:Y:S02]  /*6f60*/  FMUL.FTZ R19, R117.reuse, R135 ;  /* 0x0000008775137220 */ /* 0x040fe40000410000 */
[----:B------:R-:W2:Y:S01]  /*6f70*/  LDSM.16.MT88.4 R132, [R181] ;  /* 0x00000000b584783b */ /* 0x000ea20000004200 */
[C---:B------:R-:W-:Y:S02]  /*6f80*/  FMUL.FTZ R6, R117.reuse, R138 ;  /* 0x0000008a75067220 */ /* 0x040fe40000410000 */
[C---:B------:R-:W-:Y:S02]  /*6f90*/  FMUL.FTZ R7, R117.reuse, R139 ;  /* 0x0000008b75077220 */ /* 0x040fe40000410000 */
[C---:B------:R-:W-:Y:S01]  /*6fa0*/  FMUL.FTZ R50, R117.reuse, R126 ;  /* 0x0000007e75327220 */ /* 0x040fe20000410000 */
[----:B------:R-:W-:Y:S01]  /*6fb0*/  F2FP.BF16.PACK_AB R126, R226, R211 ;  /* 0x000000d3e27e723e */ /* 0x000fe200000010ff */
[----:B------:R-:W-:Y:S01]  /*6fc0*/  FMUL.FTZ R51, R117, R127 ;  /* 0x0000007f75337220 */ /* 0x000fe20000410000 */
[----:B------:R-:W-:Y:S01]  /*6fd0*/  F2FP.BF16.PACK_AB R127, R225, R224 ;  /* 0x000000e0e17f723e */ /* 0x000fe200000010ff */
[C---:B------:R-:W-:Y:S02]  /*6fe0*/  FMUL.FTZ R4, R3.reuse, R136 ;  /* 0x0000008803047220 */ /* 0x040fe40000410000 */
[C---:B------:R-:W-:Y:S02]  /*6ff0*/  FMUL.FTZ R5, R3.reuse, R137 ;  /* 0x0000008903057220 */ /* 0x040fe40000410000 */
[----:B------:R-:W-:Y:S01]  /*7000*/  FMUL.FTZ R48, R3, R124 ;  /* 0x0000007c03307220 */ /* 0x000fe20000410000 */
[----:B------:R-:W-:Y:S01]  /*7010*/  F2FP.BF16.PACK_AB R124, R207, R168 ;  /* 0x000000a8cf7c723e */ /* 0x000fe200000010ff */
[----:B------:R-:W-:Y:S01]  /*7020*/  FMUL.FTZ R49, R3, R125 ;  /* 0x0000007d03317220 */ /* 0x000fe20000410000 */
[----:B------:R-:W-:Y:S01]  /*7030*/  F2FP.BF16.PACK_AB R125, R206, R167 ;  /* 0x000000a7ce7d723e */ /* 0x000fe200000010ff */
[----:B------:R-:W-:Y:S01]  /*7040*/  FMUL.FTZ R22, R117, R130 ;  /* 0x0000008275167220 */ /* 0x000fe20000410000 */
[----:B----4-:R-:W-:Y:S01]  /*7050*/  F2FP.BF16.PACK_AB R130, R223, R222 ;  /* 0x000000dedf82723e */ /* 0x010fe200000010ff */
[----:B------:R-:W-:Y:S01]  /*7060*/  FMUL.FTZ R23, R117, R131 ;  /* 0x0000008375177220 */ /* 0x000fe20000410000 */
[----:B------:R-:W-:Y:S01]  /*7070*/  F2FP.BF16.PACK_AB R131, R218, R219 ;  /* 0x000000dbda83723e */ /* 0x000fe200000010ff */
[C---:B------:R-:W-:Y:S02]  /*7080*/  FMUL.FTZ R8, R118.reuse, R140 ;  /* 0x0000008c76087220 */ /* 0x040fe40000410000 */
[-C--:B-----5:R-:W-:Y:S05]  /*7090*/  HMMA.16816.F32.BF16 R4, R124, R32.reuse, R4 ;  /* 0x000000207c04723c */ /* 0x0a0fea0000041804 */
[----:B------:R-:W-:Y:S02]  /*70a0*/  FMUL.FTZ R9, R118, R141 ;  /* 0x0000008d76097220 */ /* 0x000fe40000410000 */
[----:B------:R-:W-:Y:S01]  /*70b0*/  FMUL.FTZ R20, R3, R128 ;  /* 0x0000008003147220 */ /* 0x000fe20000410000 */
[----:B------:R-:W-:Y:S01]  /*70c0*/  F2FP.BF16.PACK_AB R128, R203, R199 ;  /* 0x000000c7cb80723e */ /* 0x000fe200000010ff */
[----:B------:R-:W-:Y:S03]  /*70d0*/  FMUL.FTZ R21, R3, R129 ;  /* 0x0000008103157220 */ /* 0x000fe60000410000 */
[----:B------:R-:W-:Y:S01]  /*70e0*/  F2FP.BF16.PACK_AB R129, R40, R179 ;  /* 0x000000b32881723e */ /* 0x000fe200000010ff */
[C---:B-1----:R-:W-:Y:S02]  /*70f0*/  FMUL.FTZ R10, R0.reuse, R142 ;  /* 0x0000008e000a7220 */ /* 0x042fe40000410000 */
[----:B------:R-:W-:Y:S02]  /*7100*/  FMUL.FTZ R11, R0, R143 ;  /* 0x0000008f000b7220 */ /* 0x000fe40000410000 */
[C---:B------:R-:W-:Y:S01]  /*7110*/  FMUL.FTZ R12, R118.reuse, R144 ;  /* 0x00000090760c7220 */ /* 0x040fe20000410000 */
[----:B------:R-:W1:Y:S01]  /*7120*/  MUFU.EX2 R143, R166 ;  /* 0x000000a6008f7308 */ /* 0x000e620000000800 */
[C---:B------:R-:W-:Y:S02]  /*7130*/  FMUL.FTZ R13, R118.reuse, R145 ;  /* 0x00000091760d7220 */ /* 0x040fe40000410000 */
[----:B------:R-:W-:Y:S01]  /*7140*/  FMUL.FTZ R36, R118, R152 ;  /* 0x0000009876247220 */ /* 0x000fe20000410000 */
[C---:B------:R-:W-:Y:S04]  /*7150*/  HMMA.16816.F32.BF16 R8, R128.reuse, R32, R8 ;  /* 0x000000208008723c */ /* 0x040fe80000041808 */
[C---:B------:R-:W-:Y:S02]  /*7160*/  FMUL.FTZ R14, R0.reuse, R146 ;  /* 0x00000092000e7220 */ /* 0x040fe40000410000 */
[----:B------:R-:W-:Y:S01]  /*7170*/  FMUL.FTZ R15, R0, R147 ;  /* 0x00000093000f7220 */ /* 0x000fe20000410000 */
[----:B------:R-:W-:Y:S01]  /*7180*/  MUFU.EX2 R166, R176 ;  /* 0x000000b000a67308 */ /* 0x000fe20000000800 */
[C---:B------:R-:W-:Y:S04]  /*7190*/  FMUL.FTZ R32, R118.reuse, R148 ;  /* 0x0000009476207220 */ /* 0x040fe80000410000 */
[C---:B------:R-:W-:Y:S01]  /*71a0*/  FMUL.FTZ R33, R118.reuse, R149 ;  /* 0x0000009576217220 */ /* 0x040fe20000410000 */
[-C--:B------:R-:W-:Y:S03]  /*71b0*/  HMMA.16816.F32.BF16 R12, R128, R34.reuse, R12 ;  /* 0x00000022800c723c */ /* 0x080fe6000004180c */
[C---:B------:R-:W-:Y:S02]  /*71c0*/  FMUL.FTZ R37, R118.reuse, R153 ;  /* 0x0000009976257220 */ /* 0x040fe40000410000 */
[C---:B------:R-:W-:Y:S02]  /*71d0*/  FMUL.FTZ R54, R117.reuse, R54 ;  /* 0x0000003675367220 */ /* 0x040fe40000410000 */
[C---:B------:R-:W-:Y:S01]  /*71e0*/  FMUL.FTZ R55, R117.reuse, R55 ;  /* 0x0000003775377220 */ /* 0x040fe20000410000 */
[C---:B------:R-:W-:Y:S04]  /*71f0*/  HMMA.16816.F32.BF16 R16, R124.reuse, R34, R16 ;  /* 0x000000227c10723c */ /* 0x040fe80000041810 */
[C---:B------:R-:W-:Y:S02]  /*7200*/  FMUL.FTZ R56, R118.reuse, R56 ;  /* 0x0000003876387220 */ /* 0x040fe40000410000 */
[----:B------:R-:W-:Y:S02]  /*7210*/  FMUL.FTZ R57, R118, R57 ;  /* 0x0000003976397220 */ /* 0x000fe40000410000 */
[-C--:B--2---:R-:W-:Y:S04]  /*7220*/  HMMA.16816.F32.BF16 R20, R124, R132.reuse, R20 ;  /* 0x000000847c14723c */ /* 0x084fe80000041814 */
[C---:B------:R-:W-:Y:S02]  /*7230*/  FMUL.FTZ R34, R0.reuse, R150 ;  /* 0x0000009600227220 */ /* 0x040fe40000410000 */
[----:B------:R-:W-:Y:S02]  /*7240*/  FMUL.FTZ R35, R0, R151 ;  /* 0x0000009700237220 */ /* 0x000fe40000410000 */
[C---:B------:R-:W-:Y:S04]  /*7250*/  FMUL.FTZ R60, R118.reuse, R60 ;  /* 0x0000003c763c7220 */ /* 0x040fe80000410000 */
[----:B------:R-:W-:Y:S01]  /*7260*/  FMUL.FTZ R61, R118, R61 ;  /* 0x0000003d763d7220 */ /* 0x000fe20000410000 */
[C---:B------:R-:W-:Y:S04]  /*7270*/  HMMA.16816.F32.BF16 R32, R128.reuse, R132, R32 ;  /* 0x000000848020723c */ /* 0x040fe80000041820 */
[C---:B------:R-:W-:Y:S02]  /*7280*/  FMUL.FTZ R38, R0.reuse, R154 ;  /* 0x0000009a00267220 */ /* 0x040fe40000410000 */
[----:B------:R-:W-:Y:S02]  /*7290*/  FMUL.FTZ R39, R0, R155 ;  /* 0x0000009b00277220 */ /* 0x000fe40000410000 */
[C---:B------:R-:W-:Y:S04]  /*72a0*/  FMUL.FTZ R66, R117.reuse, R66 ;  /* 0x0000004275427220 */ /* 0x040fe80000410000 */
[C---:B------:R-:W-:Y:S01]  /*72b0*/  FMUL.FTZ R67, R117.reuse, R67 ;  /* 0x0000004375437220 */ /* 0x040fe20000410000 */
[-C--:B------:R-:W-:Y:S03]  /*72c0*/  HMMA.16816.F32.BF16 R36, R128, R134.reuse, R36 ;  /* 0x000000868024723c */ /* 0x080fe60000041824 */
[C---:B------:R-:W-:Y:S02]  /*72d0*/  FMUL.FTZ R70, R117.reuse, R70 ;  /* 0x0000004675467220 */ /* 0x040fe40000410000 */
[----:B------:R-:W-:Y:S02]  /*72e0*/  FMUL.FTZ R71, R117, R71 ;  /* 0x0000004775477220 */ /* 0x000fe40000410000 */
[C---:B------:R-:W-:Y:S01]  /*72f0*/  FMUL.FTZ R72, R118.reuse, R72 ;  /* 0x0000004876487220 */ /* 0x040fe20000410000 */
[C---:B------:R-:W-:Y:S01]  /*7300*/  HMMA.16816.F32.BF16 R48, R124.reuse, R134, R48 ;  /* 0x000000867c30723c */ /* 0x040fe20000041830 */
[----:B------:R-:W2:Y:S03]  /*7310*/  LDSM.16.MT88.4 R132, [R180+0xc00] ;  /* 0x000c0000b484783b */ /* 0x000ea60000004200 */
[C---:B------:R-:W-:Y:S02]  /*7320*/  FMUL.FTZ R52, R3.reuse, R52 ;  /* 0x0000003403347220 */ /* 0x040fe40000410000 */
[----:B------:R-:W-:Y:S02]  /*7330*/  FMUL.FTZ R53, R3, R53 ;  /* 0x0000003503357220 */ /* 0x000fe40000410000 */
[C---:B------:R-:W-:Y:S04]  /*7340*/  FMUL.FTZ R73, R118.reuse, R73 ;  /* 0x0000004976497220 */ /* 0x040fe80000410000 */
        /* <DEDUP_REMOVED lines=14> */
[----:B------:R-:W-:Y:S01]  /*7430*/  FMUL.FTZ R104, R118, R104 ;  /* 0x0000006876687220 */ /* 0x000fe20000410000 */
[-C--:B--2---:R-:W-:Y:S03]  /*7440*/  HMMA.16816.F32.BF16 R52, R124, R132.reuse, R52 ;  /* 0x000000847c34723c */ /* 0x084fe60000041834 */
[C---:B------:R-:W-:Y:S02]  /*7450*/  FMUL.FTZ R58, R0.reuse, R58 ;  /* 0x0000003a003a7220 */ /* 0x040fe40000410000 */
[----:B------:R-:W-:Y:S02]  /*7460*/  FMUL.FTZ R59, R0, R59 ;  /* 0x0000003b003b7220 */ /* 0x000fe40000410000 */
[----:B------:R-:W-:Y:S02]  /*7470*/  FMUL.FTZ R105, R118, R105 ;  /* 0x0000006976697220 */ /* 0x000fe40000410000 */
[----:B------:R-:W-:Y:S02]  /*7480*/  FFMA.FTZ R24, R117, R201, R167 ;  /* 0x000000c975187223 */ /* 0x000fe400000100a7 */
[----:B------:R-:W-:Y:S01]  /*7490*/  MUFU.EX2 R167, R156 ;  /* 0x0000009c00a77308 */ /* 0x000fe20000000800 */
[C---:B------:R-:W-:Y:S04]  /*74a0*/  HMMA.16816.F32.BF16 R56, R128.reuse, R132, R56 ;  /* 0x000000848038723c */ /* 0x040fe80000041838 */
[C---:B------:R-:W-:Y:S02]  /*74b0*/  FMUL.FTZ R62, R0.reuse, R62 ;  /* 0x0000003e003e7220 */ /* 0x040fe40000410000 */
[----:B------:R-:W-:Y:S02]  /*74c0*/  FMUL.FTZ R63, R0, R63 ;  /* 0x0000003f003f7220 */ /* 0x000fe40000410000 */
[C---:B------:R-:W-:Y:S04]  /*74d0*/  FMUL.FTZ R108, R118.reuse, R108 ;  /* 0x0000006c766c7220 */ /* 0x040fe80000410000 */
[----:B------:R-:W-:Y:S01]  /*74e0*/  FMUL.FTZ R109, R118, R109 ;  /* 0x0000006d766d7220 */ /* 0x000fe20000410000 */
[-C--:B------:R-:W-:Y:S03]  /*74f0*/  HMMA.16816.F32.BF16 R60, R128, R134.reuse, R60 ;  /* 0x00000086803c723c */ /* 0x080fe6000004183c */
[C---:B------:R-:W-:Y:S02]  /*7500*/  FMUL.FTZ R64, R3.reuse, R64 ;  /* 0x0000004003407220 */ /* 0x040fe40000410000 */
[----:B------:R-:W-:Y:S02]  /*7510*/  FMUL.FTZ R65, R3, R65 ;  /* 0x0000004103417220 */ /* 0x000fe40000410000 */
[C---:B------:R-:W-:Y:S02]  /*7520*/  FMUL.FTZ R114, R117.reuse, R114 ;  /* 0x0000007275727220 */ /* 0x040fe40000410000 */
[----:B------:R-:W-:Y:S03]  /*7530*/  FMUL.FTZ R115, R117, R115 ;  /* 0x0000007375737220 */ /* 0x000fe60000410000 */
[C---:B------:R-:W-:Y:S01]  /*7540*/  HMMA.16816.F32.BF16 R64, R124.reuse, R134, R64 ;  /* 0x000000867c40723c */ /* 0x040fe20000041840 */
[----:B------:R-:W2:Y:S03]  /*7550*/  LDSM.16.MT88.4 R132, [R181+0xc00] ;  /* 0x000c0000b584783b */ /* 0x000ea60000004200 */
[C---:B------:R-:W-:Y:S02]  /*7560*/  FMUL.FTZ R68, R3.reuse, R68 ;  /* 0x0000004403447220 */ /* 0x040fe40000410000 */
[----:B------:R-:W-:Y:S02]  /*7570*/  FMUL.FTZ R69, R3, R69 ;  /* 0x0000004503457220 */ /* 0x000fe40000410000 */
[--C-:B------:R-:W-:Y:S04]  /*7580*/  FFMA.FTZ R136, R42, c[0x0][0x2d0], -R158.reuse ;  /* 0x0000b4002a887a23 */ /* 0x100fe8000001089e */
[--C-:B------:R-:W-:Y:S01]  /*7590*/  FFMA.FTZ R137, R43, c[0x0][0x2d0], -R158.reuse ;  /* 0x0000b4002b897a23 */ /* 0x100fe2000001089e */
[----:B------:R-:W-:Y:S01]  /*75a0*/  MUFU.EX2 R156, R136 ;  /* 0x00000088009c7308 */ /* 0x000fe20000000800 */
[--C-:B------:R-:W-:Y:S02]  /*75b0*/  FFMA.FTZ R138, R46, c[0x0][0x2d0], -R158.reuse ;  /* 0x0000b4002e8a7a23 */ /* 0x100fe4000001089e */
[----:B------:R-:W-:Y:S02]  /*75c0*/  FFMA.FTZ R139, R47, c[0x0][0x2d0], -R158 ;  /* 0x0000b4002f8b7a23 */ /* 0x000fe4000001089e */
[----:B------:R-:W-:Y:S01]  /*75d0*/  LDSM.16.MT88.4 R44, [R180+0x1c00] ;  /* 0x001c0000b42c783b */ /* 0x000fe20000004200 */
        /* <DEDUP_REMOVED lines=10> */
[C---:B------:R-:W-:Y:S01]  /*7680*/  FMUL.FTZ R96, R3.reuse, R96 ;  /* 0x0000006003607220 */ /* 0x040fe20000410000 */
[-C--:B--2---:R-:W-:Y:S03]  /*7690*/  HMMA.16816.F32.BF16 R68, R124, R132.reuse, R68 ;  /* 0x000000847c44723c */ /* 0x084fe60000041844 */
        /* <DEDUP_REMOVED lines=10> */
[----:B------:R-:W2:Y:S03]  /*7740*/  LDSM.16.MT88.4 R132, [R180+0x1800] ;  /* 0x00180000b484783b */ /* 0x000ea60000004200 */
[C---:B------:R-:W-:Y:S02]  /*7750*/  FMUL.FTZ R106, R0.reuse, R106 ;  /* 0x0000006a006a7220 */ /* 0x040fe40000410000 */
[C---:B------:R-:W-:Y:S02]  /*7760*/  FMUL.FTZ R107, R0.reuse, R107 ;  /* 0x0000006b006b7220 */ /* 0x040fe40000410000 */
[C---:B------:R-:W-:Y:S04]  /*7770*/  FMUL.FTZ R110, R0.reuse, R110 ;  /* 0x0000006e006e7220 */ /* 0x040fe80000410000 */
[----:B------:R-:W-:Y:S02]  /*7780*/  FMUL.FTZ R111, R0, R111 ;  /* 0x0000006f006f7220 */ /* 0x000fe40000410000 */
[----:B------:R-:W-:Y:S01]  /*7790*/  FADD.FTZ R142, R206, R24 ;  /* 0x00000018ce8e7221 */ /* 0x000fe20000010000 */
[----:B-1----:R-:W-:Y:S01]  /*77a0*/  F2FP.BF16.PACK_AB R24, R214, R143 ;  /* 0x0000008fd618723e */ /* 0x002fe200000010ff */
[----:B------:R-:W-:Y:S02]  /*77b0*/  FFMA.FTZ R0, R0, R221, R179 ;  /* 0x000000dd00007223 */ /* 0x000fe400000100b3 */
[----:B------:R-:W-:Y:S02]  /*77c0*/  FFMA.FTZ R28, R3, R200, R168 ;  /* 0x000000c8031c7223 */ /* 0x000fe400000100a8 */
[----:B------:R-:W-:Y:S01]  /*77d0*/  FADD.FTZ R140, R40, R0 ;  /* 0x00000000288c7221 */ /* 0x000fe20000010000 */
[----:B------:R-:W-:Y:S01]  /*77e0*/  MUFU.EX2 R168, R157 ;  /* 0x0000009d00a87308 */ /* 0x000fe20000000800 */
[----:B------:R-:W-:Y:S01]  /*77f0*/  LDSM.16.MT88.4 R40, [R181+0x1000] ;  /* 0x00100000b528783b */ /* 0x000fe20000004200 */
[----:B------:R-:W-:Y:S01]  /*7800*/  FFMA.FTZ R3, R26, c[0x0][0x2d0], -R158 ;  /* 0x0000b4001a037a23 */ /* 0x000fe2000001089e */
[----:B------:R-:W-:Y:S01]  /*7810*/  F2FP.BF16.PACK_AB R26, R217, R215 ;  /* 0x000000d7d91a723e */ /* 0x000fe200000010ff */
[----:B------:R-:W-:Y:S04]  /*7820*/  FADD.FTZ R28, R207, R28 ;  /* 0x0000001ccf1c7221 */ /* 0x000fe80000010000 */
[----:B------:R-:W-:Y:S01]  /*7830*/  FADD.FTZ R0, R211, R28 ;  /* 0x0000001cd3007221 */ /* 0x000fe20000010000 */
[----:B------:R-:W-:Y:S01]  /*7840*/  F2FP.BF16.PACK_AB R28, R208, R205 ;  /* 0x000000cdd01c723e */ /* 0x000fe200000010ff */
[----:B------:R1:W-:Y:S02]  /*7850*/  MUFU.EX2 R202, R3 ;  /* 0x0000000300ca7308 */ /* 0x0003e40000000800 */
[----:B------:R-:W-:Y:S01]  /*7860*/  FADD.FTZ R0, R226, R0 ;  /* 0x00000000e2007221 */ /* 0x000fe20000010000 */
[-C--:B--2---:R-:W-:Y:S07]  /*7870*/  HMMA.16816.F32.BF16 R84, R124, R132.reuse, R84 ;  /* 0x000000847c54723c */ /* 0x084fee0000041854 */
[----:B------:R-:W-:Y:S01]  /*7880*/  MUFU.EX2 R157, R172 ;  /* 0x000000ac009d7308 */ /* 0x000fe20000000800 */
[C---:B------:R-:W-:Y:S04]  /*7890*/  HMMA.16816.F32.BF16 R88, R128.reuse, R132, R88 ;  /* 0x000000848058723c */ /* 0x040fe80000041858 */
[--C-:B-1----:R-:W-:Y:S01]  /*78a0*/  FFMA.FTZ R3, R27, c[0x0][0x2d0], -R158.reuse ;  /* 0x0000b4001b037a23 */ /* 0x102fe2000001089e */
[----:B------:R-:W-:Y:S03]  /*78b0*/  F2FP.BF16.PACK_AB R27, R216, R213 ;  /* 0x000000d5d81b723e */ /* 0x000fe600000010ff */
[-C--:B------:R-:W-:Y:S01]  /*78c0*/  HMMA.16816.F32.BF16 R92, R128, R134.reuse, R92 ;  /* 0x00000086805c723c */ /* 0x080fe2000004185c */
[----:B------:R-:W1:Y:S07]  /*78d0*/  MUFU.EX2 R200, R3 ;  /* 0x0000000300c87308 */ /* 0x000e6e0000000800 */
[C---:B------:R-:W-:Y:S01]  /*78e0*/  HMMA.16816.F32.BF16 R96, R124.reuse, R134, R96 ;  /* 0x000000867c60723c */ /* 0x040fe20000041860 */
[----:B------:R-:W2:Y:S03]  /*78f0*/  LDSM.16.MT88.4 R132, [R181+0x1800] ;  /* 0x00180000b584783b */ /* 0x000ea60000004200 */
[----:B-1----:R-:W-:Y:S01]  /*7900*/  F2FP.BF16.PACK_AB R29, R200, R202 ;  /* 0x000000cac81d723e */ /* 0x002fe200000010ff */
[--C-:B------:R-:W-:Y:S01]  /*7910*/  FFMA.FTZ R3, R30, c[0x0][0x2d0], -R158.reuse ;  /* 0x0000b4001e037a23 */ /* 0x100fe2000001089e */
[----:B------:R-:W-:Y:S03]  /*7920*/  F2FP.BF16.PACK_AB R30, R204, R210 ;  /* 0x000000d2cc1e723e */ /* 0x000fe600000010ff */
[----:B------:R1:W-:Y:S01]  /*7930*/  MUFU.EX2 R201, R3 ;  /* 0x0000000300c97308 */ /* 0x0003e20000000800 */
[-C--:B--2---:R-:W-:Y:S03]  /*7940*/  HMMA.16816.F32.BF16 R100, R124, R132.reuse, R100 ;  /* 0x000000847c64723c */ /* 0x084fe60000041864 */
[----:B-1----:R-:W-:Y:S05]  /*7950*/  FFMA.FTZ R3, R31, c[0x0][0x2d0], -R158 ;  /* 0x0000b4001f037a23 */ /* 0x002fea000001089e */
[C---:B------:R-:W-:Y:S01]  /*7960*/  HMMA.16816.F32.BF16 R104, R128.reuse, R132, R104 ;  /* 0x000000848068723c */ /* 0x040fe20000041868 */
[----:B------:R-:W-:Y:S07]  /*7970*/  MUFU.EX2 R158, R171 ;  /* 0x000000ab009e7308 */ /* 0x000fee0000000800 */
[-C--:B------:R-:W-:Y:S01]  /*7980*/  HMMA.16816.F32.BF16 R108, R128, R134.reuse, R108 ;  /* 0x00000086806c723c */ /* 0x080fe2000004186c */
[----:B------:R-:W1:Y:S02]  /*7990*/  LDSM.16.MT88.4 R128, [R180+0x400] ;  /* 0x00040000b480783b */ /* 0x000e640000004200 */
[----:B------:R2:W3:Y:S05]  /*79a0*/  MUFU.EX2 R198, R3 ;  /* 0x0000000300c67308 */ /* 0x0004ea0000000800 */
[----:B------:R-:W-:Y:S01]  /*79b0*/  HMMA.16816.F32.BF16 R112, R124, R134, R112 ;  /* 0x000000867c70723c */ /* 0x000fe20000041870 */
[----:B------:R-:W4:Y:S08]  /*79c0*/  LDSM.16.MT88.4 R124, [R181+0x400] ;  /* 0x00040000b57c783b */ /* 0x000f300000004200 */
[----:B------:R-:W-:Y:S03]  /*79d0*/  LDSM.16.MT88.4 R132, [R180+0x800] ;  /* 0x00080000b484783b */ /* 0x000fe60000004200 */
[----:B--2---:R-:W-:Y:S01]  /*79e0*/  FFMA.FTZ R3, R118, R220, R199 ;  /* 0x000000dc76037223 */ /* 0x004fe200000100c7 */
[----:B---3--:R-:W-:Y:S04]  /*79f0*/  F2FP.BF16.PACK_AB R31, R198, R201 ;  /* 0x000000c9c61f723e */ /* 0x008fe800000010ff */
[----:B------:R-:W2:Y:S01]  /*7a00*/  LDSM.16.MT88.4 R116, [R180+0x1000] ;  /* 0x00100000b474783b */ /* 0x000ea20000004200 */
[----:B------:R-:W-:Y:S02]  /*7a10*/  FADD.FTZ R141, R203, R3 ;  /* 0x00000003cb8d7221 */ /* 0x000fe40000010000 */
[----:B------:R-:W-:Y:S01]  /*7a20*/  FADD.FTZ R3, R224, R142 ;  /* 0x0000008ee0037221 */ /* 0x000fe20000010000 */
[-C--:B-1----:R-:W-:Y:S08]  /*7a30*/  HMMA.16816.F32.BF16 R4, R24, R128.reuse, R4 ;  /* 0x000000801804723c */ /* 0x082ff00000041804 */
[C---:B------:R-:W-:Y:S08]  /*7a40*/  HMMA.16816.F32.BF16 R8, R28.reuse, R128, R8 ;  /* 0x000000801c08723c */ /* 0x040ff00000041808 */
[-C--:B------:R-:W-:Y:S08]  /*7a50*/  HMMA.16816.F32.BF16 R12, R28, R130.reuse, R12 ;  /* 0x000000821c0c723c */ /* 0x080ff0000004180c */
[C---:B------:R-:W-:Y:S08]  /*7a60*/  HMMA.16816.F32.BF16 R16, R24.reuse, R130, R16 ;  /* 0x000000821810723c */ /* 0x040ff00000041810 */
[-C--:B----4-:R-:W-:Y:S08]  /*7a70*/  HMMA.16816.F32.BF16 R20, R24, R124.reuse, R20 ;  /* 0x0000007c1814723c */ /* 0x090ff00000041814 */
[C---:B------:R-:W-:Y:S08]  /*7a80*/  HMMA.16816.F32.BF16 R32, R28.reuse, R124, R32 ;  /* 0x0000007c1c20723c */ /* 0x040ff00000041820 */
[-C--:B------:R-:W-:Y:S08]  /*7a90*/  HMMA.16816.F32.BF16 R36, R28, R126.reuse, R36 ;  /* 0x0000007e1c24723c */ /* 0x080ff00000041824 */
[C---:B------:R-:W-:Y:S01]  /*7aa0*/  HMMA.16816.F32.BF16 R48, R24.reuse, R126, R48 ;  /* 0x0000007e1830723c */ /* 0x040fe20000041830 */
[----:B------:R-:W-:Y:S07]  /*7ab0*/  LDSM.16.MT88.4 R124, [R181+0x800] ;  /* 0x00080000b57c783b */ /* 0x000fee0000004200 */
[-C--:B--2---:R-:W-:Y:S08]  /*7ac0*/  HMMA.16816.F32.BF16 R52, R24, R116.reuse, R52 ;  /* 0x000000741834723c */ /* 0x084ff00000041834 */
[C---:B------:R-:W-:Y:S08]  /*7ad0*/  HMMA.16816.F32.BF16 R56, R28.reuse, R116, R56 ;  /* 0x000000741c38723c */ /* 0x040ff00000041838 */
[-C--:B------:R-:W-:Y:S08]  /*7ae0*/  HMMA.16816.F32.BF16 R60, R28, R118.reuse, R60 ;  /* 0x000000761c3c723c */ /* 0x080ff0000004183c */
[C---:B------:R-:W-:Y:S01]  /*7af0*/  HMMA.16816.F32.BF16 R64, R24.reuse, R118, R64 ;  /* 0x000000761840723c */ /* 0x040fe20000041840 */
[----:B------:R-:W1:Y:S07]  /*7b00*/  LDSM.16.MT88.4 R116, [R181+0x1c00] ;  /* 0x001c0000b574783b */ /* 0x000e6e0000004200 */
[-C--:B------:R-:W-:Y:S08]  /*7b10*/  HMMA.16816.F32.BF16 R68, R24, R40.reuse, R68 ;  /* 0x000000281844723c */ /* 0x080ff00000041844 */
[C---:B------:R-:W-:Y:S07]  /*7b20*/  HMMA.16816.F32.BF16 R72, R28.reuse, R40, R72 ;  /* 0x000000281c48723c */ /* 0x040fee0000041848 */
[----:B------:R-:W-:Y:S01]  /*7b30*/  FADD.FTZ R40, R143, R0 ;  /* 0x000000008f287221 */ /* 0x000fe20000010000 */
[-C--:B------:R-:W-:Y:S08]  /*7b40*/  HMMA.16816.F32.BF16 R76, R28, R42.reuse, R76 ;  /* 0x0000002a1c4c723c */ /* 0x080ff0000004184c */
[C---:B------:R-:W-:Y:S01]  /*7b50*/  HMMA.16816.F32.BF16 R80, R24.reuse, R42, R80 ;  /* 0x0000002a1850723c */ /* 0x040fe20000041850 */
[----:B------:R-:W-:Y:S06]  /*7b60*/  MUFU.EX2 R43, R139 ;  /* 0x0000008b002b7308 */ /* 0x000fec0000000800 */
[----:B------:R-:W-:Y:S01]  /*7b70*/  FADD.FTZ R42, R225, R3 ;  /* 0x00000003e12a7221 */ /* 0x000fe20000010000 */
[-C--:B------:R-:W-:Y:S04]  /*7b80*/  HMMA.16816.F32.BF16 R84, R24, R44.reuse, R84 ;  /* 0x0000002c1854723c */ /* 0x080fe80000041854 */
[----:B------:R-:W-:Y:S04]  /*7b90*/  FADD.FTZ R0, R209, R42 ;  /* 0x0000002ad1007221 */ /* 0x000fe80000010000 */
[C---:B------:R-:W-:Y:S01]  /*7ba0*/  HMMA.16816.F32.BF16 R88, R28.reuse, R44, R88 ;  /* 0x0000002c1c58723c */ /* 0x040fe20000041858 */
[----:B------:R-:W2:Y:S07]  /*7bb0*/  MUFU.EX2 R45, R137 ;  /* 0x00000089002d7308 */ /* 0x000eae0000000800 */
[-C--:B------:R-:W-:Y:S03]  /*7bc0*/  HMMA.16816.F32.BF16 R92, R28, R46.reuse, R92 ;  /* 0x0000002e1c5c723c */ /* 0x080fe6000004185c */
[----:B------:R-:W3:Y:S05]  /*7bd0*/  MUFU.EX2 R44, R138 ;  /* 0x0000008a002c7308 */ /* 0x000eea0000000800 */
[C---:B------:R-:W-:Y:S08]  /*7be0*/  HMMA.16816.F32.BF16 R96, R24.reuse, R46, R96 ;  /* 0x0000002e1860723c */ /* 0x040ff00000041860 */
[-C--:B-1----:R-:W-:Y:S08]  /*7bf0*/  HMMA.16816.F32.BF16 R100, R24, R116.reuse, R100 ;  /* 0x000000741864723c */ /* 0x082ff00000041864 */
[C---:B------:R-:W-:Y:S08]  /*7c00*/  HMMA.16816.F32.BF16 R104, R28.reuse, R116, R104 ;  /* 0x000000741c68723c */ /* 0x040ff00000041868 */
[-C--:B------:R-:W-:Y:S07]  /*7c10*/  HMMA.16816.F32.BF16 R108, R28, R118.reuse, R108 ;  /* 0x000000761c6c723c */ /* 0x080fee000004186c */
[----:B------:R-:W-:Y:S01]  /*7c20*/  FADD.FTZ R29, R222, R141 ;  /* 0x0000008dde1d7221 */ /* 0x000fe20000010000 */
[----:B------:R-:W-:Y:S04]  /*7c30*/  HMMA.16816.F32.BF16 R112, R24, R118, R112 ;  /* 0x000000761870723c */ /* 0x000fe80000041870 */
[----:B------:R-:W-:Y:S01]  /*7c40*/  FADD.FTZ R28, R219, R140 ;  /* 0x0000008cdb1c7221 */ /* 0x000fe20000010000 */
[----:B------:R-:W-:Y:S01]  /*7c50*/  F2FP.BF16.PACK_AB R30, R157, R162 ;  /* 0x000000a29d1e723e */ /* 0x000fe200000010ff */
[----:B------:R-:W-:Y:S01]  /*7c60*/  FADD.FTZ R3, R223, R29 ;  /* 0x0000001ddf037221 */ /* 0x000fe20000010000 */
[----:B------:R-:W-:Y:S01]  /*7c70*/  F2FP.BF16.PACK_AB R24, R165, R160 ;  /* 0x000000a0a518723e */ /* 0x000fe200000010ff */
[----:B------:R-:W-:Y:S01]  /*7c80*/  FADD.FTZ R41, R218, R28 ;  /* 0x0000001cda297221 */ /* 0x000fe20000010000 */
[----:B------:R-:W-:Y:S03]  /*7c90*/  F2FP.BF16.PACK_AB R25, R163, R159 ;  /* 0x0000009fa319723e */ /* 0x000fe600000010ff */
[----:B------:R-:W-:Y:S01]  /*7ca0*/  F2FP.BF16.PACK_AB R26, R168, R166 ;  /* 0x000000a6a81a723e */ /* 0x000fe200000010ff */
[----:B------:R-:W-:Y:S01]  /*7cb0*/  FADD.FTZ R3, R205, R3 ;  /* 0x00000003cd037221 */ /* 0x000fe20000010000 */
[----:B------:R-:W-:Y:S02]  /*7cc0*/  F2FP.BF16.PACK_AB R27, R167, R164 ;  /* 0x000000a4a71b723e */ /* 0x000fe400000010ff */
[----:B------:R-:W-:Y:S01]  /*7cd0*/  F2FP.BF16.PACK_AB R28, R161, R158 ;  /* 0x0000009ea11c723e */ /* 0x000fe200000010ff */
[----:B------:R-:W-:Y:S01]  /*7ce0*/  FADD.FTZ R3, R208, R3 ;  /* 0x00000003d0037221 */ /* 0x000fe20000010000 */
[----:B--2---:R-:W-:Y:S02]  /*7cf0*/  F2FP.BF16.PACK_AB R29, R45, R156 ;  /* 0x0000009c2d1d723e */ /* 0x004fe400000010ff */
[----:B---3--:R-:W-:Y:S01]  /*7d00*/  F2FP.BF16.PACK_AB R31, R43, R44 ;  /* 0x0000002c2b1f723e */ /* 0x008fe200000010ff */
[-C--:B------:R-:W-:Y:S01]  /*7d10*/  HMMA.16816.F32.BF16 R136, R24, R132.reuse, R4 ;  /* 0x000000841888723c */ /* 0x080fe20000041804 */
[----:B------:R-:W1:Y:S02]  /*7d20*/  LDSM.16.MT88.4 R4, [R180+0x1400] ;  /* 0x00140000b404783b */ /* 0x000e640000004200 */
[----:B------:R-:W-:Y:S05]  /*7d30*/  MOV R119, R2 ;  /* 0x0000000200777202 */ /* 0x000fea0000000f00 */
[C---:B------:R-:W-:Y:S01]  /*7d40*/  HMMA.16816.F32.BF16 R140, R28.reuse, R132, R8 ;  /* 0x000000841c8c723c */ /* 0x040fe20000041808 */
[----:B------:R-:W2:Y:S07]  /*7d50*/  LDSM.16.MT88.4 R8, [R181+0x1400] ;  /* 0x00140000b508783b */ /* 0x000eae0000004200 */
[-C--:B------:R-:W-:Y:S01]  /*7d60*/  HMMA.16816.F32.BF16 R144, R28, R134.reuse, R12 ;  /* 0x000000861c90723c */ /* 0x080fe2000004180c */
[----:B------:R-:W3:Y:S07]  /*7d70*/  LDSM.16.MT88.4 R12, [R180+0x2000] ;  /* 0x00200000b40c783b */ /* 0x000eee0000004200 */
[C---:B------:R-:W-:Y:S01]  /*7d80*/  HMMA.16816.F32.BF16 R132, R24.reuse, R134, R16 ;  /* 0x000000861884723c */ /* 0x040fe20000041810 */
[----:B------:R-:W4:Y:S07]  /*7d90*/  LDSM.16.MT88.4 R16, [R181+0x2000] ;  /* 0x00200000b510783b */ /* 0x000f2e0000004200 */
        /* <DEDUP_REMOVED lines=50> */
[----:B------:R-:W-:-:S10]  /*80c0*/  @P0 BRA `(.L_x_1891) ;  /* 0xffffd54000000947 */ /* 0x000fd4000383ffff */
.L_x_1879:
        /* <DEDUP_REMOVED lines=16> */
.L_x_1981:
        /* <DEDUP_REMOVED lines=134> */
.L_x_1854:
[----:B------:R-:W2:Y:S01]  /*8a30*/  S2R R2, SR_TID.X ;  /* 0x0000000000027919 */ /* 0x000ea20000002100 */
[----:B------:R-:W-:Y:S01]  /*8a40*/  BSSY B0, `(.L_x_1893) ;  /* 0x0000010000007945 */ /* 0x000fe20003800000 */
[----:B--2---:R-:W-:-:S13]  /*8a50*/  LOP3.LUT P0, RZ, R2, 0x7f, RZ, 0xc0, !PT ;  /* 0x0000007f02ff7812 */ /* 0x004fda000780c0ff */
[----:B------:R-:W-:Y:S05]  /*8a60*/  @P0 BRA `(.L_x_1894) ;  /* 0x000000d000000947 */ /* 0x000fea0003800000 */
[----:B------:R-:W2:Y:S01]  /*8a70*/  S2R R4, SR_LANEID ;  /* 0x0000000000047919 */ /* 0x000ea20000000000 */
        /* <DEDUP_REMOVED lines=11> */
[----:B--2---:R-:W-:-:S06]  /*8b30*/  IADD3 R244, R3, c[0x0][0xc], R2 ;  /* 0x0000030003f47a10 */ /* 0x004fcc0007ffe002 */
.L_x_1894:
[----:B------:R-:W-:Y:S05]  /*8b40*/  BSYNC B0 ;  /* 0x0000000000007941 */ /* 0x000fea0003800000 */
.L_x_1893:
[----:B------:R-:W-:Y:S01]  /*8b50*/  PRMT R0, R0, 0x9910, RZ ;  /* 0x0000991000007816 */ /* 0x000fe200000000ff */
[----:B------:R-:W-:Y:S01]  /*8b60*/  BSSY B1, `(.L_x_1895) ;  /* 0x0000374000017945 */ /* 0x000fe20003800000 */
[----:B------:R-:W-:Y:S02]  /*8b70*/  IMAD.MOV.U32 R74, RZ, RZ, R244 ;  /* 0x000000ffff4a7224 */ /* 0x000fe400078e00f4 */
        /* <DEDUP_REMOVED lines=12> */
[----:B------:R-:W3:Y:S01]  /*8c40*/  LDL.LU R6, [R1+0x30] ;  /* 0x0000300001067983 */ /* 0x000ee20000300800 */
[----:B-1----:R-:W-:Y:S01]  /*8c50*/  F2FP.BF16.PACK_AB R5, R73, R72 ;  /* 0x000000484905723e */ /* 0x002fe200000010ff */
        /* <DEDUP_REMOVED lines=111> */
.L_x_1897:
[----:B------:R-:W3:Y:S04]  /*9350*/  LDL R4, [R1+0x64] ;  /* 0x0000640001047983 */ /* 0x000ee80000100800 */
[----:B--2---:R-:W2:Y:S04]  /*9360*/  LDL.LU R3, [R1+0x34] ;  /* 0x0000340001037983 */ /* 0x004ea80000300800 */
[----:B------:R-:W4:Y:S01]  /*9370*/  LDL R18, [R1+0x38] ;  /* 0x0000380001127983 */ /* 0x000f220000100800 */
[----:B------:R-:W-:Y:S01]  /*9380*/  IMAD.MOV.U32 R2, RZ, RZ, 0x368 ;  /* 0x00000368ff027424 */ /* 0x000fe200078e00ff */
[----:B------:R-:W-:-:S02]  /*9390*/  ISETP.GT.AND P3, PT, R5, 0x1, PT ;  /* 0x000000010500780c */ /* 0x000fc40003f64270 */
[----:B------:R-:W4:Y:S01]  /*93a0*/  LDL R75, [R1+0x60] ;  /* 0x00006000014b7983 */ /* 0x000f220000100800 */
[----:B------:R-:W-:Y:S02]  /*93b0*/  ISETP.NE.U32.AND P0, PT, RZ, c[0x0][0x500], PT ;  /* 0x00014000ff007a0c */ /* 0x000fe40003f05070 */
[----:B------:R-:W-:Y:S02]  /*93c0*/  SEL R2, R2, 0x328, P3 ;  /* 0x0000032802027807 */ /* 0x000fe40001800000 */
[----:B------:R-:W-:Y:S02]  /*93d0*/  ISETP.NE.AND.EX P0, PT, RZ, c[0x0][0x504], PT, P0 ;  /* 0x00014100ff007a0c */ /* 0x000fe40003f05300 */
[----:B------:R1:W3:Y:S08]  /*93e0*/  LDC.64 R6, c[0x0][R2+0x170] ;  /* 0x00005c0002067b82 */ /* 0x0002f00000000a00 */
        /* <DEDUP_REMOVED lines=10> */
[----:B------:R-:W-:Y:S02]  /*9490*/  IMAD.IADD R25, R76, 0x1, -R25 ;  /* 0x000000014c197824 */ /* 0x000fe400078e0a19 */
[----:B---3--:R-:W-:Y:S02]  /*94a0*/  IMAD R10, R245, 0x80, R4 ;  /* 0x00000080f50a7824 */ /* 0x008fe400078e0204 */
[----:B------:R-:W-:Y:S01]  /*94b0*/  IMAD R4, R7, R2, RZ ;  /* 0x0000000207047224 */ /* 0x000fe200078e02ff */
[----:B--2---:R-:W-:Y:S02]  /*94c0*/  SEL R5, R3, RZ, !P0 ;  /* 0x000000ff03057207 */ /* 0x004fe40004000000 */
[----:B------:R-:W-:-:S03]  /*94d0*/  LOP3.LUT R3, R246, 0xffff, RZ, 0xc0, !PT ;  /* 0x0000fffff6037812 */ /* 0x000fc600078ec0ff */
        /* <DEDUP_REMOVED lines=105> */
.L_x_1982:
[----:B------:R-:W-:Y:S05]  /*9b70*/  BRA.DIV ~URZ, `(.L_x_1900) ;  /* 0x000047127f007947 */ /* 0x000fea000b800000 */
[----:B------:R3:W4:Y:S02]  /*9b80*/  SHFL.IDX PT, R0, R12, RZ, 0x1c1f ;  /* 0x001c1fff0c007589 */ /* 0x00072400000e0000 */
.L_x_1983:
[----:B------:R-:W-:Y:S01]  /*9b90*/  LEA R11, R245, R230, 0x7 ;  /* 0x000000e6f50b7211 */ /* 0x000fe200078e38ff */
        /* <DEDUP_REMOVED lines=18> */
.L_x_1902:
[----:B------:R-:W-:Y:S05]  /*9cc0*/  BSYNC B0 ;  /* 0x0000000000007941 */ /* 0x000fea0003800000 */
.L_x_1901:
[----:B------:R-:W-:Y:S05]  /*9cd0*/  BRA.DIV ~URZ, `(.L_x_1903) ;  /* 0x000046227f007947 */ /* 0x000fea000b800000 */
[----:B--2---:R2:W1:Y:S04]  /*9ce0*/  SHFL.IDX PT, R5, R10, 0x1, 0x1c1f ;  /* 0x003c1f000a057f89 */ /* 0x00446800000e0000 */
[----:B----4-:R2:W4:Y:S02]  /*9cf0*/  SHFL.IDX PT, R0, R12, 0x1, 0x1c1f ;  /* 0x003c1f000c007f89 */ /* 0x01052400000e0000 */
.L_x_1984:
        /* <DEDUP_REMOVED lines=19> */
.L_x_1905:
[----:B------:R-:W-:Y:S05]  /*9e30*/  BSYNC B0 ;  /* 0x0000000000007941 */ /* 0x000fea0003800000 */
.L_x_1904:
[----:B------:R-:W-:Y:S05]  /*9e40*/  BRA.DIV ~URZ, `(.L_x_1906) ;  /* 0x000045827f007947 */ /* 0x000fea000b800000 */
[----:B-1----:R1:W2:Y:S02]  /*9e50*/  SHFL.IDX PT, R5, R10, 0x2, 0x1c1f ;  /* 0x005c1f000a057f89 */ /* 0x0022a400000e0000 */
.L_x_1985:
[----:B------:R-:W-:Y:S05]  /*9e60*/  BRA.DIV ~URZ, `(.L_x_1907) ;  /* 0x000045d27f007947 */ /* 0x000fea000b800000 */
[----:B----4-:R4:W1:Y:S02]  /*9e70*/  SHFL.IDX PT, R0, R12, 0x2, 0x1c1f ;  /* 0x005c1f000c007f89 */ /* 0x01086400000e0000 */
.L_x_1986:
        /* <DEDUP_REMOVED lines=19> */
.L_x_1909:
[----:B------:R-:W-:Y:S05]  /*9fb0*/  BSYNC B0 ;  /* 0x0000000000007941 */ /* 0x000fea0003800000 */
.L_x_1908:
[----:B------:R-:W-:Y:S05]  /*9fc0*/  BRA.DIV ~URZ, `(.L_x_1910) ;  /* 0x000044e27f007947 */ /* 0x000fea000b800000 */
[----:B-1----:R1:W3:Y:S04]  /*9fd0*/  SHFL.IDX PT, R6, R10, 0x3, 0x1c1f ;  /* 0x007c1f000a067f89 */ /* 0x0022e800000e0000 */
[----:B------:R1:W4:Y:S02]  /*9fe0*/  SHFL.IDX PT, R0, R12, 0x3, 0x1c1f ;  /* 0x007c1f000c007f89 */ /* 0x00032400000e0000 */
.L_x_1987:
        /* <DEDUP_REMOVED lines=20> */
.L_x_1898:
        /* <DEDUP_REMOVED lines=33> */
.L_x_1988:
[----:B------:R-:W-:Y:S05]  /*a340*/  BRA.DIV ~URZ, `(.L_x_1913) ;  /* 0x000042a27f007947 */ /* 0x000fea000b800000 */
[----:B------:R3:W4:Y:S02]  /*a350*/  SHFL.IDX PT, R0, R12, RZ, 0x1c1f ;  /* 0x001c1fff0c007589 */ /* 0x00072400000e0000 */
.L_x_1989:
        /* <DEDUP_REMOVED lines=13> */
[----:B------:R-:W2:Y:S04]  /*a430*/  LDL R10, [R1] ;  /* 0x00000000010a7983 */ /* 0x000ea80000100800 */
        /* <DEDUP_REMOVED lines=10> */
[----:B------:R3:W-:Y:S01]  /*a4e0*/  @!P6 ST.E.64 [R6.64], R116 ;  /* 0x000000740600e985 */ /* 0x0007e2000c101b06 */
[----:B--2---:R-:W-:Y:S02]  /*a4f0*/  @!P3 LEA.HI.X R3, R21, R4, R22, 0x2, P2 ;  /* 0x000000041503b211 */ /* 0x004fe400010f1416 */
[----:B------:R-:W-:-:S03]  /*a500*/  ISETP.GE.AND P6, PT, R17, c[0x0][0x3c8], PT ;  /* 0x0000f20011007a0c */ /* 0x000fc60003fc6270 */
[----:B------:R2:W-:Y:S01]  /*a510*/  @!P3 ST.E.64 [R2.64], R132 ;  /* 0x000000840200b985 */ /* 0x0005e2000c101b06 */
[----:B------:R-:W-:Y:S02]  /*a520*/  ISETP.GE.AND P3, PT, R15, c[0x0][0x3c8], PT ;  /* 0x0000f2000f007a0c */ /* 0x000fe40003f66270 */
[----:B---3--:R-:W-:-:S04]  /*a530*/  @!P1 LEA R6, P2, R19, R0, 0x2 ;  /* 0x0000000013069211 */ /* 0x008fc800078410ff */
[----:B------:R-:W-:-:S03]  /*a540*/  @!P1 LEA.HI.X R7, R19, R4, R20, 0x2, P2 ;  /* 0x0000000413079211 */ /* 0x000fc600010f1414 */
[C---:B--2---:R-:W-:Y:S02]  /*a550*/  @!P6 LEA R2, P2, R17.reuse, R0, 0x2 ;  /* 0x000000001102e211 */ /* 0x044fe400078410ff */
[----:B------:R2:W-:Y:S01]  /*a560*/  @!P1 ST.E.64 [R6.64], R128 ;  /* 0x0000008006009985 */ /* 0x0005e2000c101b06 */
[----:B------:R-:W-:Y:S02]  /*a570*/  ISETP.GE.AND P1, PT, R8, c[0x0][0x3c8], PT ;  /* 0x0000f20008007a0c */ /* 0x000fe40003f26270 */
[----:B------:R-:W-:-:S05]  /*a580*/  @!P6 LEA.HI.X R3, R17, R4, R18, 0x2, P2 ;  /* 0x000000041103e211 */ /* 0x000fca00010f1412 */
[----:B------:R3:W-:Y:S01]  /*a590*/  @!P6 ST.E.64 [R2.64], R124 ;  /* 0x0000007c0200e985 */ /* 0x0007e2000c101b06 */
[----:B------:R-:W-:Y:S02]  /*a5a0*/  ISETP.GE.AND P6, PT, R13, c[0x0][0x3c8], PT ;  /* 0x0000f2000d007a0c */ /* 0x000fe40003fc6270 */
[----:B--2---:R-:W-:-:S04]  /*a5b0*/  @!P3 LEA R6, P2, R15, R0, 0x2 ;  /* 0x000000000f06b211 */ /* 0x004fc800078410ff */
[----:B------:R-:W-:Y:S02]  /*a5c0*/  @!P3 LEA.HI.X R7, R15, R4, R16, 0x2, P2 ;  /* 0x000000040f07b211 */ /* 0x000fe400010f1410 */
[----:B---3--:R-:W-:-:S03]  /*a5d0*/  @!P1 LEA R2, P2, R8, R0, 0x2 ;  /* 0x0000000008029211 */ /* 0x008fc600078410ff */
[----:B------:R2:W-:Y:S01]  /*a5e0*/  @!P3 ST.E.64 [R6.64], R136 ;  /* 0x000000880600b985 */ /* 0x0005e2000c101b06 */
[----:B------:R-:W-:Y:S02]  /*a5f0*/  ISETP.GE.AND P3, PT, R10, c[0x0][0x3c8], PT ;  /* 0x0000f2000a007a0c */ /* 0x000fe40003f66270 */
[----:B------:R-:W-:Y:S02]  /*a600*/  @!P1 LEA.HI.X R3, R8, R4, R9, 0x2, P2 ;  /* 0x0000000408039211 */ /* 0x000fe400010f1409 */
[----:B------:R-:W-:-:S03]  /*a610*/  @!P6 LEA R8, P2, R13, R0, 0x2 ;  /* 0x000000000d08e211 */ /* 0x000fc600078410ff */
[----:B------:R3:W-:Y:S01]  /*a620*/  @!P1 ST.E.64 [R2.64], R156 ;  /* 0x0000009c02009985 */ /* 0x0007e2000c101b06 */
[----:B------:R-:W-:Y:S02]  /*a630*/  ISETP.GE.AND P1, PT, R252, c[0x0][0x3c8], PT ;  /* 0x0000f200fc007a0c */ /* 0x000fe40003f26270 */
[----:B------:R-:W-:-:S05]  /*a640*/  @!P6 LEA.HI.X R9, R13, R4, R14, 0x2, P2 ;  /* 0x000000040d09e211 */ /* 0x000fca00010f140e */
[----:B------:R4:W-:Y:S01]  /*a650*/  @!P6 ST.E.64 [R8.64], R158 ;  /* 0x0000009e0800e985 */ /* 0x0009e2000c101b06 */
[----:B------:R-:W-:Y:S02]  /*a660*/  ISETP.GE.AND P6, PT, R251, c[0x0][0x3c8], PT ;  /* 0x0000f200fb007a0c */ /* 0x000fe40003fc6270 */
[----:B--2---:R-:W-:-:S04]  /*a670*/  @!P3 LEA R6, P2, R10, R0, 0x2 ;  /* 0x000000000a06b211 */ /* 0x004fc800078410ff */
[----:B------:R-:W-:Y:S02]  /*a680*/  @!P3 LEA.HI.X R7, R10, R4, R11, 0x2, P2 ;  /* 0x000000040a07b211 */ /* 0x000fe400010f140b */
[----:B------:R-:W-:Y:S02]  /*a690*/  SHF.R.S32.HI R10, RZ, 0x1f, R252 ;  /* 0x0000001fff0a7819 */ /* 0x000fe400000114fc */
[----:B---3--:R-:W-:Y:S01]  /*a6a0*/  @!P1 LEA R2, P2, R252, R0, 0x2 ;  /* 0x00000000fc029211 */ /* 0x008fe200078410ff */
[----:B------:R2:W-:Y:S01]  /*a6b0*/  @!P3 ST.E.64 [R6.64], R160 ;  /* 0x000000a00600b985 */ /* 0x0005e2000c101b06 */
[----:B------:R-:W-:Y:S02]  /*a6c0*/  ISETP.GE.AND P3, PT, R250, c[0x0][0x3c8], PT ;  /* 0x0000f200fa007a0c */ /* 0x000fe40003f66270 */
[----:B------:R-:W-:Y:S02]  /*a6d0*/  @!P1 LEA.HI.X R3, R252, R4, R10, 0x2, P2 ;  /* 0x00000004fc039211 */ /* 0x000fe400010f140a */
[----:B------:R-:W-:-:S02]  /*a6e0*/  ISETP.GE.AND P2, PT, R249, c[0x0][0x3c8], PT ;  /* 0x0000f200f9007a0c */ /* 0x000fc40003f46270 */
[----:B------:R-:W-:Y:S01]  /*a6f0*/  SHF.R.S32.HI R10, RZ, 0x1f, R251 ;  /* 0x0000001fff0a7819 */ /* 0x000fe200000114fb */
[----:B------:R3:W-:Y:S01]  /*a700*/  @!P1 ST.E.64 [R2.64], R84 ;  /* 0x0000005402009985 */ /* 0x0007e2000c101b06 */
[C---:B----4-:R-:W-:Y:S02]  /*a710*/  @!P6 LEA R8, P1, R251.reuse, R0, 0x2 ;  /* 0x00000000fb08e211 */ /* 0x050fe400078210ff */
[----:B------:R-:W-:Y:S02]  /*a720*/  SHF.R.S32.HI R11, RZ, 0x1f, R250 ;  /* 0x0000001fff0b7819 */ /* 0x000fe400000114fa */
[----:B------:R-:W-:Y:S02]  /*a730*/  @!P6 LEA.HI.X R9, R251, R4, R10, 0x2, P1 ;  /* 0x00000004fb09e211 */ /* 0x000fe400008f140a */
[----:B------:R-:W-:Y:S02]  /*a740*/  SHF.R.S32.HI R10, RZ, 0x1f, R249 ;  /* 0x0000001fff0a7819 */ /* 0x000fe400000114f9 */
[----:B--2---:R-:W-:-:S04]  /*a750*/  @!P3 LEA R6, P1, R250, R0, 0x2 ;  /* 0x00000000fa06b211 */ /* 0x004fc800078210ff */
[----:B------:R-:W-:Y:S02]  /*a760*/  @!P3 LEA.HI.X R7, R250, R4, R11, 0x2, P1 ;  /* 0x00000004fa07b211 */ /* 0x000fe400008f140b */
[C---:B---3--:R-:W-:Y:S01]  /*a770*/  @!P2 LEA R2, P1, R249.reuse, R0, 0x2 ;  /* 0x00000000f902a211 */ /* 0x048fe200078210ff */
[----:B------:R2:W-:Y:S03]  /*a780*/  @!P6 ST.E.64 [R8.64], R166 ;  /* 0x000000a60800e985 */ /* 0x0005e6000c101b06 */
[----:B------:R-:W-:Y:S01]  /*a790*/  @!P2 LEA.HI.X R3, R249, R4, R10, 0x2, P1 ;  /* 0x00000004f903a211 */ /* 0x000fe200008f140a */
[----:B------:R2:W-:Y:S04]  /*a7a0*/  @!P3 ST.E.64 [R6.64], R96 ;  /* 0x000000600600b985 */ /* 0x0005e8000c101b06 */
[----:B------:R2:W-:Y:S04]  /*a7b0*/  @!P2 ST.E.64 [R2.64], R80 ;  /* 0x000000500200a985 */ /* 0x0005e8000c101b06 */
.L_x_1915:
[----:B------:R-:W-:Y:S05]  /*a7c0*/  BSYNC B0 ;  /* 0x0000000000007941 */ /* 0x000fea0003800000 */
.L_x_1914:
[----:B------:R-:W-:Y:S05]  /*a7d0*/  BRA.DIV ~URZ, `(.L_x_1916) ;  /* 0x00003e827f007947 */ /* 0x000fea000b800000 */
[----:B--2---:R2:W1:Y:S04]  /*a7e0*/  SHFL.IDX PT, R4, R5, 0x1, 0x1c1f ;  /* 0x003c1f0005047f89 */ /* 0x00446800000e0000 */
[----:B----4-:R2:W4:Y:S02]  /*a7f0*/  SHFL.IDX PT, R0, R12, 0x1, 0x1c1f ;  /* 0x003c1f000c007f89 */ /* 0x01052400000e0000 */
.L_x_1990:
[----:B------:R-:W-:Y:S01]  /*a800*/  BSSY B0, `(.L_x_1917) ;  /* 0x0000046000007945 */ /* 0x000fe20003800000 */
[----:B------:R-:W-:Y:S05]  /*a810*/  @P0 BRA `(.L_x_1918) ;  /* 0x0000044000000947 */ /* 0x000fea0003800000 */
[----:B------:R-:W5:Y:S04]  /*a820*/  LDL R23, [R1+0x2c] ;  /* 0x00002c0001177983 */ /* 0x000f680000100800 */
[----:B--2---:R-:W2:Y:S04]  /*a830*/  LDL R21, [R1+0x18] ;  /* 0x0000180001157983 */ /* 0x004ea80000100800 */
[----:B---3--:R-:W3:Y:S04]  /*a840*/  LDL R19, [R1+0x14] ;  /* 0x0000140001137983 */ /* 0x008ee80000100800 */
[----:B----4-:R-:W4:Y:S04]  /*a850*/  LDL R17, [R1+0x10] ;  /* 0x0000100001117983 */ /* 0x010f280000100800 */
[----:B------:R-:W4:Y:S04]  /*a860*/  LDL R22, [R1+0x58] ;  /* 0x0000580001167983 */ /* 0x000f280000100800 */
[----:B------:R-:W4:Y:S04]  /*a870*/  LDL R15, [R1+0xc] ;  /* 0x00000c00010f7983 */ /* 0x000f280000100800 */
[----:B------:R-:W4:Y:S04]  /*a880*/  LDL R20, [R1+0x54] ;  /* 0x0000540001147983 */ /* 0x000f280000100800 */
[----:B------:R-:W4:Y:S04]  /*a890*/  LDL R13, [R1+0x8] ;  /* 0x00000800010d7983 */ /* 0x000f280000100800 */
[----:B------:R-:W4:Y:S04]  /*a8a0*/  LDL R18, [R1+0x50] ;  /* 0x0000500001127983 */ /* 0x000f280000100800 */
[----:B------:R-:W4:Y:S04]  /*a8b0*/  LDL R10, [R1+0x4] ;  /* 0x00000400010a7983 */ /* 0x000f280000100800 */
[----:B------:R-:W4:Y:S04]  /*a8c0*/  LDL R8, [R1] ;  /* 0x0000000001087983 */ /* 0x000f280000100800 */
[----:B------:R-:W4:Y:S04]  /*a8d0*/  LDL R16, [R1+0x4c] ;  /* 0x00004c0001107983 */ /* 0x000f280000100800 */
[----:B------:R-:W4:Y:S04]  /*a8e0*/  LDL R14, [R1+0x48] ;  /* 0x00004800010e7983 */ /* 0x000f280000100800 */
[----:B------:R-:W4:Y:S04]  /*a8f0*/  LDL R11, [R1+0x44] ;  /* 0x00004400010b7983 */ /* 0x000f280000100800 */
[----:B------:R-:W4:Y:S01]  /*a900*/  LDL R9, [R1+0x40] ;  /* 0x0000400001097983 */ /* 0x000f220000100800 */
[----:B-----5:R-:W-:-:S02]  /*a910*/  ISETP.GE.AND P2, PT, R23, c[0x0][0x3c8], PT ;  /* 0x0000f20017007a0c */ /* 0x020fc40003f46270 */
[----:B--2---:R-:W-:Y:S02]  /*a920*/  ISETP.GE.AND P6, PT, R21, c[0x0][0x3c8], PT ;  /* 0x0000f20015007a0c */ /* 0x004fe40003fc6270 */
[----:B---3--:R-:W-:-:S09]  /*a930*/  ISETP.GE.AND P1, PT, R19, c[0x0][0x3c8], PT ;  /* 0x0000f20013007a0c */ /* 0x008fd20003f26270 */
[----:B------:R-:W-:Y:S02]  /*a940*/  @!P2 IMAD.MOV.U32 R6, RZ, RZ, R0 ;  /* 0x000000ffff06a224 */ /* 0x000fe400078e0000 */
[----:B-1----:R-:W-:Y:S01]  /*a950*/  @!P2 IMAD.MOV.U32 R7, RZ, RZ, R4 ;  /* 0x000000ffff07a224 */ /* 0x002fe200078e0004 */
[----:B----4-:R-:W-:Y:S02]  /*a960*/  ISETP.GE.AND P0, PT, R17, c[0x0][0x3c8], PT ;  /* 0x0000f20011007a0c */ /* 0x010fe40003f06270 */
[----:B------:R-:W-:Y:S01]  /*a970*/  @!P6 LEA R2, P3, R21, R0, 0x2 ;  /* 0x000000001502e211 */ /* 0x000fe200078610ff */
[----:B------:R-:W-:-:S03]  /*a980*/  @!P2 IMAD.WIDE R6, R23, 0x4, R6 ;  /* 0x000000041706a825 */ /* 0x000fc600078e0206 */
[----:B------:R-:W-:Y:S02]  /*a990*/  @!P6 LEA.HI.X R3, R21, R4, R22, 0x2, P3 ;  /* 0x000000041503e211 */ /* 0x000fe400018f1416 */
[----:B------:R1:W-:Y:S01]  /*a9a0*/  @!P2 ST.E.64 [R6.64], R138 ;  /* 0x0000008a0600a985 */ /* 0x0003e2000c101b06 */
        /* <DEDUP_REMOVED lines=18> */
[----:B------:R-:W-:Y:S02]  /*aad0*/  SHF.R.S32.HI R13, RZ, 0x1f, R251 ;  /* 0x0000001fff0d7819 */ /* 0x000fe400000114fb */
[----:B-1----:R-:W-:-:S04]  /*aae0*/  @!P1 LEA R6, P2, R10, R0, 0x2 ;  /* 0x000000000a069211 */ /* 0x002fc800078410ff */
[----:B------:R-:W-:Y:S02]  /*aaf0*/  @!P1 LEA.HI.X R7, R10, R4, R11, 0x2, P2 ;  /* 0x000000040a079211 */ /* 0x000fe400010f140b */
[C---:B--2---:R-:W-:Y:S02]  /*ab00*/  @!P0 LEA R2, P6, R8.reuse, R0, 0x2 ;  /* 0x0000000008028211 */ /* 0x044fe400078c10ff */
[----:B------:R-:W-:Y:S01]  /*ab10*/  ISETP.GE.AND P2, PT, R251, c[0x0][0x3c8], PT ;  /* 0x0000f200fb007a0c */ /* 0x000fe20003f46270 */
[----:B------:R1:W-:Y:S01]  /*ab20*/  @!P1 ST.E.64 [R6.64], R130 ;  /* 0x0000008206009985 */ /* 0x0003e2000c101b06 */
[----:B------:R-:W-:Y:S02]  /*ab30*/  @!P0 LEA.HI.X R3, R8, R4, R9, 0x2, P6 ;  /* 0x0000000408038211 */ /* 0x000fe400030f1409 */
[----:B------:R-:W-:Y:S02]  /*ab40*/  ISETP.GE.AND P1, PT, R250, c[0x0][0x3c8], PT ;  /* 0x0000f200fa007a0c */ /* 0x000fe40003f26270 */
[----:B------:R-:W-:Y:S01]  /*ab50*/  @!P3 LEA R10, P6, R252, R0, 0x2 ;  /* 0x00000000fc0ab211 */ /* 0x000fe200078c10ff */
[----:B------:R2:W-:Y:S01]  /*ab60*/  @!P0 ST.E.64 [R2.64], R134 ;  /* 0x0000008602008985 */ /* 0x0005e2000c101b06 */
[----:B------:R-:W-:-:S02]  /*ab70*/  SHF.R.S32.HI R8, RZ, 0x1f, R252 ;  /* 0x0000001fff087819 */ /* 0x000fc400000114fc */
[----:B------:R-:W-:Y:S02]  /*ab80*/  ISETP.GE.AND P0, PT, R249, c[0x0][0x3c8], PT ;  /* 0x0000f200f9007a0c */ /* 0x000fe40003f06270 */
[----:B------:R-:W-:Y:S02]  /*ab90*/  @!P3 LEA.HI.X R11, R252, R4, R8, 0x2, P6 ;  /* 0x00000004fc0bb211 */ /* 0x000fe400030f1408 */
[C---:B------:R-:W-:Y:S02]  /*aba0*/  @!P2 LEA R8, P6, R251.reuse, R0, 0x2 ;  /* 0x00000000fb08a211 */ /* 0x040fe400078c10ff */
[----:B------:R-:W-:Y:S02]  /*abb0*/  SHF.R.S32.HI R14, RZ, 0x1f, R250 ;  /* 0x0000001fff0e7819 */ /* 0x000fe400000114fa */
[----:B------:R-:W-:Y:S02]  /*abc0*/  @!P2 LEA.HI.X R9, R251, R4, R13, 0x2, P6 ;  /* 0x00000004fb09a211 */ /* 0x000fe400030f140d */
[----:B------:R-:W-:-:S02]  /*abd0*/  SHF.R.S32.HI R13, RZ, 0x1f, R249 ;  /* 0x0000001fff0d7819 */ /* 0x000fc400000114f9 */
[----:B-1----:R-:W-:-:S04]  /*abe0*/  @!P1 LEA R6, P6, R250, R0, 0x2 ;  /* 0x00000000fa069211 */ /* 0x002fc800078c10ff */
[----:B------:R-:W-:Y:S02]  /*abf0*/  @!P1 LEA.HI.X R7, R250, R4, R14, 0x2, P6 ;  /* 0x00000004fa079211 */ /* 0x000fe400030f140e */
[C---:B--2---:R-:W-:Y:S01]  /*ac00*/  @!P0 LEA R2, P6, R249.reuse, R0, 0x2 ;  /* 0x00000000f9028211 */ /* 0x044fe200078c10ff */
[----:B------:R1:W-:Y:S03]  /*ac10*/  @!P3 ST.E.64 [R10.64], R168 ;  /* 0x000000a80a00b985 */ /* 0x0003e6000c101b06 */
[----:B------:R-:W-:Y:S01]  /*ac20*/  @!P0 LEA.HI.X R3, R249, R4, R13, 0x2, P6 ;  /* 0x00000004f9038211 */ /* 0x000fe200030f140d */
[----:B------:R1:W-:Y:S04]  /*ac30*/  @!P2 ST.E.64 [R8.64], R98 ;  /* 0x000000620800a985 */ /* 0x0003e8000c101b06 */
[----:B------:R1:W-:Y:S04]  /*ac40*/  @!P1 ST.E.64 [R6.64], R86 ;  /* 0x0000005606009985 */ /* 0x0003e8000c101b06 */
[----:B------:R1:W-:Y:S02]  /*ac50*/  @!P0 ST.E.64 [R2.64], R82 ;  /* 0x0000005202008985 */ /* 0x0003e4000c101b06 */
.L_x_1918:
[----:B------:R-:W-:Y:S05]  /*ac60*/  BSYNC B0 ;  /* 0x0000000000007941 */ /* 0x000fea0003800000 */
.L_x_1917:
[----:B------:R-:W-:Y:S05]  /*ac70*/  BRA.DIV ~URZ, `(.L_x_1919) ;  /* 0x00003ab27f007947 */ /* 0x000fea000b800000 */
[----:B-1----:R1:W2:Y:S02]  /*ac80*/  SHFL.IDX PT, R4, R5, 0x2, 0x1c1f ;  /* 0x005c1f0005047f89 */ /* 0x0022a400000e0000 */
.L_x_1991:
[----:B------:R-:W-:Y:S05]  /*ac90*/  BRA.DIV ~URZ, `(.L_x_1920) ;  /* 0x00003b027f007947 */ /* 0x000fea000b800000 */
[----:B----4-:R4:W1:Y:S02]  /*aca0*/  SHFL.IDX PT, R0, R12, 0x2, 0x1c1f ;  /* 0x005c1f000c007f89 */ /* 0x01086400000e0000 */
.L_x_1992:
        /* <DEDUP_REMOVED lines=15> */
[----:B------:R-:W2:Y:S04]  /*ada0*/  LDL R14, [R1+0x44] ;  /* 0x00004400010e7983 */ /* 0x000ea80000100800 */
[----:B------:R-:W2:Y:S01]  /*adb0*/  LDL R11, [R1+0x40] ;  /* 0x00004000010b7983 */ /* 0x000ea20000100800 */
[----:B-----5:R-:W-:-:S02]  /*adc0*/  ISETP.GE.AND P0, PT, R23, c[0x0][0x3c8], PT ;  /* 0x0000f20017007a0c */ /* 0x020fc40003f06270 */
[----:B---3--:R-:W-:Y:S02]  /*add0*/  ISETP.GE.AND P1, PT, R21, c[0x0][0x3c8], PT ;  /* 0x0000f20015007a0c */ /* 0x008fe40003f26270 */
[----:B----4-:R-:W-:Y:S02]  /*ade0*/  ISETP.GE.AND P2, PT, R19, c[0x0][0x3c8], PT ;  /* 0x0000f20013007a0c */ /* 0x010fe40003f46270 */
[----:B--2---:R-:W-:-:S07]  /*adf0*/  ISETP.GE.AND P4, PT, R8, c[0x0][0x3c8], PT ;  /* 0x0000f20008007a0c */ /* 0x004fce0003f86270 */
[----:B-1----:R-:W-:Y:S02]  /*ae00*/  @!P0 IMAD.MOV.U32 R6, RZ, RZ, R0 ;  /* 0x000000ffff068224 */ /* 0x002fe400078e0000 */
[----:B------:R-:W-:Y:S01]  /*ae10*/  @!P0 IMAD.MOV.U32 R7, RZ, RZ, R4 ;  /* 0x000000ffff078224 */ /* 0x000fe200078e0004 */
[----:B------:R-:W-:-:S03]  /*ae20*/  @!P1 LEA R2, P3, R21, R0, 0x2 ;  /* 0x0000000015029211 */ /* 0x000fc600078610ff */
[----:B------:R-:W-:Y:S01]  /*ae30*/  @!P0 IMAD.WIDE R6, R23, 0x4, R6 ;  /* 0x0000000417068825 */ /* 0x000fe200078e0206 */
[----:B------:R-:W-:Y:S02]  /*ae40*/  @!P1 LEA.HI.X R3, R21, R4, R22, 0x2, P3 ;  /* 0x0000000415039211 */ /* 0x000fe400018f1416 */
[----:B------:R-:W-:Y:S02]  /*ae50*/  ISETP.GE.AND P3, PT, R17, c[0x0][0x3c8], PT ;  /* 0x0000f20011007a0c */ /* 0x000fe40003f66270 */
[----:B------:R1:W-:Y:S04]  /*ae60*/  @!P0 ST.E.64 [R6.64], R30 ;  /* 0x0000001e06008985 */ /* 0x0003e8000c101b06 */
[----:B------:R2:W-:Y:S01]  /*ae70*/  @!P1 ST.E.64 [R2.64], R32 ;  /* 0x0000002002009985 */ /* 0x0005e2000c101b06 */
[----:B------:R-:W-:-:S02]  /*ae80*/  ISETP.GE.AND P1, PT, R15, c[0x0][0x3c8], PT ;  /* 0x0000f2000f007a0c */ /* 0x000fc40003f26270 */
[CC--:B-1----:R-:W-:Y:S02]  /*ae90*/  @!P2 LEA R6, P0, R19.reuse, R0.reuse, 0x2 ;  /* 0x000000001306a211 */ /* 0x0c2fe400078010ff */
[C---:B--2---:R-:W-:Y:S02]  /*aea0*/  @!P4 LEA R2, P6, R8.reuse, R0, 0x2 ;  /* 0x000000000802c211 */ /* 0x044fe400078c10ff */
        /* <DEDUP_REMOVED lines=19> */
[----:B------:R-:W-:Y:S02]  /*afe0*/  SHF.R.S32.HI R13, RZ, 0x1f, R252 ;  /* 0x0000001fff0d7819 */ /* 0x000fe400000114fc */
[----:B------:R-:W-:Y:S02]  /*aff0*/  SHF.R.S32.HI R15, RZ, 0x1f, R251 ;  /* 0x0000001fff0f7819 */ /* 0x000fe400000114fb */
[----:B------:R-:W-:Y:S02]  /*b000*/  SHF.R.S32.HI R14, RZ, 0x1f, R250 ;  /* 0x0000001fff0e7819 */ /* 0x000fe400000114fa */
[----:B-1----:R-:W-:-:S04]  /*b010*/  @!P4 LEA R2, P6, R10, R0, 0x2 ;  /* 0x000000000a02c211 */ /* 0x002fc800078c10ff */
[----:B------:R-:W-:Y:S02]  /*b020*/  @!P4 LEA.HI.X R3, R10, R4, R11, 0x2, P6 ;  /* 0x000000040a03c211 */ /* 0x000fe400030f140b */
[----:B------:R-:W-:-:S03]  /*b030*/  @!P3 LEA R10, P6, R252, R0, 0x2 ;  /* 0x00000000fc0ab211 */ /* 0x000fc600078c10ff */
[----:B------:R1:W-:Y:S01]  /*b040*/  @!P4 ST.E.64 [R2.64], R44 ;  /* 0x0000002c0200c985 */ /* 0x0003e2000c101b06 */
[C---:B------:R-:W-:Y:S02]  /*b050*/  @!P2 LEA R8, P4, R251.reuse, R0, 0x2 ;  /* 0x00000000fb08a211 */ /* 0x040fe400078810ff */
[----:B------:R-:W-:Y:S02]  /*b060*/  @!P3 LEA.HI.X R11, R252, R4, R13, 0x2, P6 ;  /* 0x00000004fc0bb211 */ /* 0x000fe400030f140d */
[C---:B--2---:R-:W-:Y:S02]  /*b070*/  @!P1 LEA R6, P6, R250.reuse, R0, 0x2 ;  /* 0x00000000fa069211 */ /* 0x044fe400078c10ff */
[-C--:B------:R-:W-:Y:S02]  /*b080*/  @!P2 LEA.HI.X R9, R251, R4.reuse, R15, 0x2, P4 ;  /* 0x00000004fb09a211 */ /* 0x080fe400020f140f */
[----:B------:R-:W-:Y:S02]  /*b090*/  SHF.R.S32.HI R13, RZ, 0x1f, R249 ;  /* 0x0000001fff0d7819 */ /* 0x000fe400000114f9 */
[----:B------:R-:W-:Y:S01]  /*b0a0*/  @!P1 LEA.HI.X R7, R250, R4, R14, 0x2, P6 ;  /* 0x00000004fa079211 */ /* 0x000fe200030f140e */
[----:B------:R2:W-:Y:S04]  /*b0b0*/  @!P3 ST.E.64 [R10.64], R68 ;  /* 0x000000440a00b985 */ /* 0x0005e8000c101b06 */
[----:B------:R2:W-:Y:S04]  /*b0c0*/  @!P2 ST.E.64 [R8.64], R60 ;  /* 0x0000003c0800a985 */ /* 0x0005e8000c101b06 */
[----:B------:R2:W-:Y:S01]  /*b0d0*/  @!P1 ST.E.64 [R6.64], R46 ;  /* 0x0000002e06009985 */ /* 0x0005e2000c101b06 */
[----:B-1----:R-:W-:-:S04]  /*b0e0*/  @!P0 LEA R2, P4, R249, R0, 0x2 ;  /* 0x00000000f9028211 */ /* 0x002fc800078810ff */
[----:B------:R-:W-:-:S05]  /*b0f0*/  @!P0 LEA.HI.X R3, R249, R4, R13, 0x2, P4 ;  /* 0x00000004f9038211 */ /* 0x000fca00020f140d */
[----:B------:R2:W-:Y:S04]  /*b100*/  @!P0 ST.E.64 [R2.64], R26 ;  /* 0x0000001a02008985 */ /* 0x0005e8000c101b06 */
.L_x_1922:
[----:B------:R-:W-:Y:S05]  /*b110*/  BSYNC B0 ;  /* 0x0000000000007941 */ /* 0x000fea0003800000 */
.L_x_1921:
[----:B------:R-:W-:Y:S05]  /*b120*/  BRA.DIV ~URZ, `(.L_x_1923) ;  /* 0x000036e27f007947 */ /* 0x000fea000b800000 */
[----:B--2---:R2:W3:Y:S04]  /*b130*/  SHFL.IDX PT, R4, R5, 0x3, 0x1c1f ;  /* 0x007c1f0005047f89 */ /* 0x0044e800000e0000 */
[----:B-1----:R2:W1:Y:S02]  /*b140*/  SHFL.IDX PT, R0, R12, 0x3, 0x1c1f ;  /* 0x007c1f000c007f89 */ /* 0x00246400000e0000 */
.L_x_1993:
[----:B------:R-:W-:Y:S05]  /*b150*/  @P5 BRA `(.L_x_1911) ;  /* 0x0000114000005947 */ /* 0x000fea0003800000 */
[----:B------:R-:W5:Y:S04]  /*b160*/  LDL R21, [R1+0x2c] ;  /* 0x00002c0001157983 */ /* 0x000f680000100800 */
[----:B--2---:R-:W2:Y:S04]  /*b170*/  LDL R8, [R1+0x18] ;  /* 0x0000180001087983 */ /* 0x004ea80000100800 */
        /* <DEDUP_REMOVED lines=9> */
[----:B------:R-:W3:Y:S04]  /*b210*/  LDL R5, [R1] ;  /* 0x0000000001057983 */ /* 0x000ee80000100800 */
[----:B------:R-:W3:Y:S04]  /*b220*/  LDL R14, [R1+0x48] ;  /* 0x00004800010e7983 */ /* 0x000ee80000100800 */
[----:B------:R-:W3:Y:S04]  /*b230*/  LDL R11, [R1+0x44] ;  /* 0x00004400010b7983 */ /* 0x000ee80000100800 */
[----:B------:R-:W3:Y:S01]  /*b240*/  LDL R12, [R1+0x40] ;  /* 0x00004000010c7983 */ /* 0x000ee20000100800 */
[----:B-----5:R-:W-:-:S02]  /*b250*/  ISETP.GE.AND P4, PT, R21, c[0x0][0x3c8], PT ;  /* 0x0000f20015007a0c */ /* 0x020fc40003f86270 */
[----:B--2---:R-:W-:Y:S02]  /*b260*/  ISETP.GE.AND P3, PT, R8, c[0x0][0x3c8], PT ;  /* 0x0000f20008007a0c */ /* 0x004fe40003f66270 */
[----:B----4-:R-:W-:Y:S02]  /*b270*/  ISETP.GE.AND P2, PT, R19, c[0x0][0x3c8], PT ;  /* 0x0000f20013007a0c */ /* 0x010fe40003f46270 */
[----:B---3--:R-:W-:-:S07]  /*b280*/  ISETP.GE.AND P1, PT, R17, c[0x0][0x3c8], PT ;  /* 0x0000f20011007a0c */ /* 0x008fce0003f26270 */
[----:B-1----:R-:W-:Y:S02]  /*b290*/  @!P4 IMAD.MOV.U32 R6, RZ, RZ, R0 ;  /* 0x000000ffff06c224 */ /* 0x002fe400078e0000 */
[----:B------:R-:W-:Y:S01]  /*b2a0*/  @!P4 IMAD.MOV.U32 R7, RZ, RZ, R4 ;  /* 0x000000ffff07c224 */ /* 0x000fe200078e0004 */
[----:B------:R-:W-:Y:S02]  /*b2b0*/  ISETP.GE.AND P0, PT, R15, c[0x0][0x3c8], PT ;  /* 0x0000f2000f007a0c */ /* 0x000fe40003f06270 */
[----:B------:R-:W-:Y:S01]  /*b2c0*/  @!P3 LEA R2, P5, R8, R0, 0x2 ;  /* 0x000000000802b211 */ /* 0x000fe200078a10ff */
[----:B------:R-:W-:-:S03]  /*b2d0*/  @!P4 IMAD.WIDE R6, R21, 0x4, R6 ;  /* 0x000000041506c825 */ /* 0x000fc600078e0206 */
[----:B------:R-:W-:Y:S02]  /*b2e0*/  @!P3 LEA.HI.X R3, R8, R4, R9, 0x2, P5 ;  /* 0x000000040803b211 */ /* 0x000fe400028f1409 */
[----:B------:R1:W-:Y:S01]  /*b2f0*/  @!P4 ST.E.64 [R6.64], R64 ;  /* 0x000000400600c985 */ /* 0x0003e2000c101b06 */
[----:B------:R-:W-:Y:S02]  /*b300*/  ISETP.GE.AND P4, PT, R13, c[0x0][0x3c8], PT ;  /* 0x0000f2000d007a0c */ /* 0x000fe40003f86270 */
[C---:B------:R-:W-:Y:S01]  /*b310*/  @!P2 LEA R8, P5, R19.reuse, R0, 0x2 ;  /* 0x000000001308a211 */ /* 0x040fe200078a10ff */
[----:B------:R2:W-:Y:S03]  /*b320*/  @!P3 ST.E.64 [R2.64], R50 ;  /* 0x000000320200b985 */ /* 0x0005e6000c101b06 */
[----:B------:R-:W-:-:S05]  /*b330*/  @!P2 LEA.HI.X R9, R19, R4, R20, 0x2, P5 ;  /* 0x000000041309a211 */ /* 0x000fca00028f1414 */
[----:B------:R-:W-:Y:S01]  /*b340*/  @!P2 ST.E.64 [R8.64], R70 ;  /* 0x000000460800a985 */ /* 0x000fe2000c101b06 */
[----:B------:R-:W-:Y:S02]  /*b350*/  ISETP.GE.AND P5, PT, R10, c[0x0][0x3c8], PT ;  /* 0x0000f2000a007a0c */ /* 0x000fe40003fa6270 */
[-C--:B-1----:R-:W-:Y:S02]  /*b360*/  @!P1 LEA R6, P6, R17, R0.reuse, 0x2 ;  /* 0x0000000011069211 */ /* 0x082fe400078c10ff */
[----:B--2---:R-:W-:Y:S02]  /*b370*/  @!P0 LEA R2, P3, R15, R0, 0x2 ;  /* 0x000000000f028211 */ /* 0x004fe400078610ff */
[-C--:B------:R-:W-:Y:S02]  /*b380*/  @!P1 LEA.HI.X R7, R17, R4.reuse, R18, 0x2, P6 ;  /* 0x0000000411079211 */ /* 0x080fe400030f1412 */
[----:B------:R-:W-:Y:S02]  /*b390*/  @!P0 LEA.HI.X R3, R15, R4, R16, 0x2, P3 ;  /* 0x000000040f038211 */ /* 0x000fe400018f1410 */
[----:B------:R-:W-:Y:S01]  /*b3a0*/  ISETP.GE.AND P3, PT, R5, c[0x0][0x3c8], PT ;  /* 0x0000f20005007a0c */ /* 0x000fe20003f66270 */
[----:B------:R1:W-:Y:S04]  /*b3b0*/  @!P1 ST.E.64 [R6.64], R66 ;  /* 0x0000004206009985 */ /* 0x0003e8000c101b06 */
[----:B------:R2:W-:Y:S01]  /*b3c0*/  @!P0 ST.E.64 [R2.64], R38 ;  /* 0x0000002602008985 */ /* 0x0005e2000c101b06 */
[----:B------:R-:W-:-:S02]  /*b3d0*/  ISETP.GE.AND P2, PT, R252, c[0x0][0x3c8], PT ;  /* 0x0000f200fc007a0c */ /* 0x000fc40003f46270 */
[----:B------:R-:W-:Y:S02]  /*b3e0*/  ISETP.GE.AND P1, PT, R251, c[0x0][0x3c8], PT ;  /* 0x0000f200fb007a0c */ /* 0x000fe40003f26270 */
[----:B-1----:R-:W-:-:S04]  /*b3f0*/  @!P4 LEA R6, P0, R13, R0, 0x2 ;  /* 0x000000000d06c211 */ /* 0x002fc800078010ff */
[----:B------:R-:W-:Y:S02]  /*b400*/  @!P4 LEA.HI.X R7, R13, R4, R14, 0x2, P0 ;  /* 0x000000040d07c211 */ /* 0x000fe400000f140e */
[----:B------:R-:W-:Y:S02]  /*b410*/  ISETP.GE.AND P0, PT, R250, c[0x0][0x3c8], PT ;  /* 0x0000f200fa007a0c */ /* 0x000fe40003f06270 */
[C---:B--2---:R-:W-:Y:S01]  /*b420*/  @!P5 LEA R2, P6, R10.reuse, R0, 0x2 ;  /* 0x000000000a02d211 */ /* 0x044fe200078c10ff */
[----:B------:R1:W-:Y:S03]  /*b430*/  @!P4 ST.E.64 [R6.64], R54 ;  /* 0x000000360600c985 */ /* 0x0003e6000c101b06 */
[----:B------:R-:W-:Y:S02]  /*b440*/  @!P5 LEA.HI.X R3, R10, R4, R11, 0x2, P6 ;  /* 0x000000040a03d211 */ /* 0x000fe400030f140b */
[----:B------:R-:W-:-:S02]  /*b450*/  @!P3 LEA R10, P4, R5, R0, 0x2 ;  /* 0x00000000050ab211 */ /* 0x000fc400078810ff */
[C---:B------:R-:W-:Y:S01]  /*b460*/  @!P2 LEA R8, P6, R252.reuse, R0, 0x2 ;  /* 0x00000000fc08a211 */ /* 0x040fe200078c10ff */
[----:B------:R2:W-:Y:S01]  /*b470*/  @!P5 ST.E.64 [R2.64], R56 ;  /* 0x000000380200d985 */ /* 0x0005e2000c101b06 */
[-C--:B------:R-:W-:Y:S02]  /*b480*/  @!P3 LEA.HI.X R11, R5, R4.reuse, R12, 0x2, P4 ;  /* 0x00000004050bb211 */ /* 0x080fe400020f140c */
[----:B------:R-:W-:Y:S02]  /*b490*/  SHF.R.S32.HI R13, RZ, 0x1f, R252 ;  /* 0x0000001fff0d7819 */ /* 0x000fe400000114fc */
[----:B------:R-:W-:Y:S02]  /*b4a0*/  SHF.R.S32.HI R12, RZ, 0x1f, R251 ;  /* 0x0000001fff0c7819 */ /* 0x000fe400000114fb */
[----:B------:R-:W-:Y:S02]  /*b4b0*/  SHF.R.S32.HI R5, RZ, 0x1f, R250 ;  /* 0x0000001fff057819 */ /* 0x000fe400000114fa */
[----:B------:R-:W-:Y:S01]  /*b4c0*/  @!P2 LEA.HI.X R9, R252, R4, R13, 0x2, P6 ;  /* 0x00000004fc09a211 */ /* 0x000fe200030f140d */
[----:B------:R3:W-:Y:S01]  /*b4d0*/  @!P3 ST.E.64 [R10.64], R72 ;  /* 0x000000480a00b985 */ /* 0x0007e2000c101b06 */
[----:B-1----:R-:W-:-:S04]  /*b4e0*/  @!P1 LEA R6, P5, R251, R0, 0x2 ;  /* 0x00000000fb069211 */ /* 0x002fc800078a10ff */
[----:B------:R-:W-:Y:S02]  /*b4f0*/  @!P1 LEA.HI.X R7, R251, R4, R12, 0x2, P5 ;  /* 0x00000004fb079211 */ /* 0x000fe400028f140c */
[C---:B--2---:R-:W-:Y:S01]  /*b500*/  @!P0 LEA R2, P4, R250.reuse, R0, 0x2 ;  /* 0x00000000fa028211 */ /* 0x044fe200078810ff */
[----:B------:R3:W-:Y:S03]  /*b510*/  @!P2 ST.E.64 [R8.64], R62 ;  /* 0x0000003e0800a985 */ /* 0x0007e6000c101b06 */
[----:B------:R-:W-:Y:S01]  /*b520*/  @!P0 LEA.HI.X R3, R250, R4, R5, 0x2, P4 ;  /* 0x00000004fa038211 */ /* 0x000fe200020f1405 */
[----:B------:R3:W-:Y:S04]  /*b530*/  @!P1 ST.E.64 [R6.64], R58 ;  /* 0x0000003a06009985 */ /* 0x0007e8000c101b06 */
[----:B------:R3:W-:Y:S01]  /*b540*/  @!P0 ST.E.64 [R2.64], R48 ;  /* 0x0000003002008985 */ /* 0x0007e2000c101b06 */
[----:B------:R-:W-:-:S13]  /*b550*/  ISETP.GE.AND P0, PT, R249, c[0x0][0x3c8], PT ;  /* 0x0000f200f9007a0c */ /* 0x000fda0003f06270 */
[----:B------:R-:W-:Y:S05]  /*b560*/  @P0 BRA `(.L_x_1911) ;  /* 0x00000d3000000947 */ /* 0x000fea0003800000 */
[----:B------:R-:W-:Y:S02]  /*b570*/  SHF.R.S32.HI R5, RZ, 0x1f, R249 ;  /* 0x0000001fff057819 */ /* 0x000fe400000114f9 */
[----:B---3--:R-:W-:-:S04]  /*b580*/  LEA R2, P0, R249, R0, 0x2 ;  /* 0x00000000f9027211 */ /* 0x008fc800078010ff */
[----:B------:R-:W-:-:S05]  /*b590*/  LEA.HI.X R3, R249, R4, R5, 0x2, P0 ;  /* 0x00000004f9037211 */ /* 0x000fca00000f1405 */
[----:B------:R1:W-:Y:S01]  /*b5a0*/  ST.E.64 [R2.64], R28 ;  /* 0x0000001c02007985 */ /* 0x0003e2000c101b06 */
[----:B------:R-:W-:Y:S05]  /*b5b0*/  BRA `(.L_x_1911) ;  /* 0x00000ce000007947 */ /* 0x000fea0003800000 */
.L_x_1896:
[----:B------:R-:W2:Y:S04]  /*b5c0*/  LDL.LU R4, [R1+0x24] ;  /* 0x0000240001047983 */ /* 0x000ea80000300800 */
[----:B------:R-:W3:Y:S01]  /*b5d0*/  LDL.LU R7, [R1+0x28] ;  /* 0x0000280001077983 */ /* 0x000ee20000300800 */
[----:B------:R-:W-:Y:S02]  /*b5e0*/  ISETP.NE.U32.AND P1, PT, RZ, c[0x0][0x508], PT ;  /* 0x00014200ff007a0c */ /* 0x000fe40003f25070 */
[----:B------:R-:W-:Y:S01]  /*b5f0*/  ISETP.NE.U32.AND P3, PT, RZ, c[0x0][0x500], PT ;  /* 0x00014000ff007a0c */ /* 0x000fe20003f65070 */
[----:B------:R-:W4:Y:S01]  /*b600*/  LDL.LU R0, [R1+0x30] ;  /* 0x0000300001007983 */ /* 0x000f220000300800 */
[----:B------:R-:W-:Y:S01]  /*b610*/  ISETP.NE.AND.EX P1, PT, RZ, c[0x0][0x50c], PT, P1 ;  /* 0x00014300ff007a0c */ /* 0x000fe20003f25310 */
[----:B------:R-:W-:Y:S01]  /*b620*/  IMAD.MOV.U32 R6, RZ, RZ, RZ ;  /* 0x000000ffff067224 */ /* 0x000fe200078e00ff */
[----:B------:R-:W-:Y:S01]  /*b630*/  ISETP.NE.AND.EX P3, PT, RZ, c[0x0][0x504], PT, P3 ;  /* 0x00014100ff007a0c */ /* 0x000fe20003f65330 */
[----:B------:R-:W-:Y:S01]  /*b640*/  IMAD.MOV.U32 R20, RZ, RZ, c[0x0][0x388] ;  /* 0x0000e200ff147624 */ /* 0x000fe200078e00ff */
[----:B--2---:R-:W-:-:S09]  /*b650*/  IADD3 R2, P2, R4, c[0x0][0x500], RZ ;  /* 0x0001400004027a10 */ /* 0x004fd20007f5e0ff */
[----:B------:R-:W-:Y:S02]  /*b660*/  @P1 IADD3 R4, P0, R4, c[0x0][0x508], RZ ;  /* 0x0001420004041a10 */ /* 0x000fe40007f1e0ff */
[C---:B---3--:R-:W-:Y:S02]  /*b670*/  IADD3.X R3, R7.reuse, c[0x0][0x504], RZ, P2, !PT ;  /* 0x0001410007037a10 */ /* 0x048fe400017fe4ff */
[----:B-1----:R-:W-:-:S03]  /*b680*/  @P1 IADD3.X R5, R7, c[0x0][0x50c], RZ, P0, !PT ;  /* 0x0001430007051a10 */ /* 0x002fc600007fe4ff */
        /* <DEDUP_REMOVED lines=9> */
.L_x_1924:
[----:B------:R-:W2:Y:S01]  /*b720*/  LDL.LU R0, [R1+0x34] ;  /* 0x0000340001007983 */ /* 0x000ea20000300800 */
[----:B------:R-:W-:Y:S01]  /*b730*/  BSSY B0, `(.L_x_1925) ;  /* 0x0000038000007945 */ /* 0x000fe20003800000 */
[----:B------:R-:W-:Y:S02]  /*b740*/  LOP3.LUT R12, R246, 0xffff, RZ, 0xc0, !PT ;  /* 0x0000fffff60c7812 */ /* 0x000fe400078ec0ff */
[----:B-1----:R-:W1:Y:S01]  /*b750*/  S2R R2, SR_TID.X ;  /* 0x0000000000027919 */ /* 0x002e620000002100 */
[----:B------:R-:W-:-:S02]  /*b760*/  SEL R13, R242, RZ, !P3 ;  /* 0x000000fff20d7207 */ /* 0x000fc40005800000 */
[----:B-----5:R-:W-:Y:S02]  /*b770*/  SHF.R.S32.HI R18, RZ, 0x1f, R6 ;  /* 0x0000001fff127819 */ /* 0x020fe40000011406 */
[----:B-1----:R-:W-:Y:S02]  /*b780*/  ISETP.GT.AND P0, PT, R2, 0x7f, PT ;  /* 0x0000007f0200780c */ /* 0x002fe40003f04270 */
[----:B--2---:R-:W-:-:S11]  /*b790*/  SEL R21, R0, RZ, !P3 ;  /* 0x000000ff00157207 */ /* 0x004fd60005800000 */
[----:B------:R-:W-:Y:S05]  /*b7a0*/  @P0 BRA `(.L_x_1926) ;  /* 0x0000030000000947 */ /* 0x000fea0003800000 */
[----:B------:R-:W-:Y:S01]  /*b7b0*/  IMAD R0, R20, c[0x0][0x4e8], RZ ;  /* 0x00013a0014007a24 */ /* 0x000fe200078e02ff */
[----:B------:R-:W-:-:S04]  /*b7c0*/  LEA R16, R245, R2, 0x7 ;  /* 0x00000002f5107211 */ /* 0x000fc800078e38ff */
        /* <DEDUP_REMOVED lines=46> */
.L_x_1926:
[----:B------:R-:W-:Y:S05]  /*bab0*/  BSYNC B0 ;  /* 0x0000000000007941 */ /* 0x000fea0003800000 */
.L_x_1925:
[----:B------:R-:W-:-:S13]  /*bac0*/  ISETP.GT.AND P0, PT, R19, 0x1, PT ;  /* 0x000000011300780c */ /* 0x000fda0003f04270 */
[----:B------:R-:W-:Y:S05]  /*bad0*/  @P0 BRA `(.L_x_1911) ;  /* 0x000007c000000947 */ /* 0x000fea0003800000 */
[----:B------:R-:W-:Y:S01]  /*bae0*/  MOV R2, c[0x0][0x4e8] ;  /* 0x00013a0000027a02 */ /* 0x000fe20000000f00 */
[----:B-1----:R-:W-:Y:S01]  /*baf0*/  IMAD R0, R18, c[0x0][0x3a0], RZ ;  /* 0x0000e80012007a24 */ /* 0x002fe200078e02ff */
[----:B------:R-:W-:Y:S01]  /*bb00*/  LEA R4, R227, R230, 0x5 ;  /* 0x000000e6e3047211 */ /* 0x000fe200078e28ff */
[----:B------:R-:W-:Y:S01]  /*bb10*/  IMAD R5, R21, c[0x0][0x3f0], RZ ;  /* 0x0000fc0015057a24 */ /* 0x000fe200078e02ff */
[----:B------:R-:W-:Y:S01]  /*bb20*/  ISETP.NE.AND P0, PT, R2, 0x1, PT ;  /* 0x000000010200780c */ /* 0x000fe20003f05270 */
[----:B------:R-:W-:Y:S01]  /*bb30*/  IMAD.WIDE.U32 R2, R6, c[0x0][0x3a0], RZ ;  /* 0x0000e80006027a25 */ /* 0x000fe200078e00ff */
[----:B------:R-:W-:-:S03]  /*bb40*/  LEA R4, R245, R4, 0x7 ;  /* 0x00000004f5047211 */ /* 0x000fc600078e38ff */
        /* <DEDUP_REMOVED lines=26> */
.L_x_1994:
[----:B------:R-:W-:Y:S05]  /*bcf0*/  BRA.DIV ~URZ, `(.L_x_1928) ;  /* 0x00002c527f007947 */ /* 0x000fea000b800000 */
[----:B------:R3:W4:Y:S02]  /*bd00*/  SHFL.IDX PT, R0, R12, RZ, 0x1c1f ;  /* 0x001c1fff0c007589 */ /* 0x00072400000e0000 */
.L_x_1995:
[----:B------:R-:W-:Y:S01]  /*bd10*/  IMAD R11, R20, c[0x0][0x4e8], RZ ;  /* 0x00013a00140b7a24 */ /* 0x000fe200078e02ff */
        /* <DEDUP_REMOVED lines=19> */
.L_x_1930:
[----:B------:R-:W-:Y:S05]  /*be50*/  BSYNC B0 ;  /* 0x0000000000007941 */ /* 0x000fea0003800000 */
.L_x_1929:
[----:B------:R-:W-:Y:S05]  /*be60*/  BRA.DIV ~URZ, `(.L_x_1931) ;  /* 0x00002b527f007947 */ /* 0x000fea000b800000 */
[----:B--2---:R2:W1:Y:S04]  /*be70*/  SHFL.IDX PT, R4, R5, 0x1, 0x1c1f ;  /* 0x003c1f0005047f89 */ /* 0x00446800000e0000 */
[----:B----4-:R2:W4:Y:S02]  /*be80*/  SHFL.IDX PT, R0, R12, 0x1, 0x1c1f ;  /* 0x003c1f000c007f89 */ /* 0x01052400000e0000 */
.L_x_1996:
        /* <DEDUP_REMOVED lines=19> */
.L_x_1933:
[----:B------:R-:W-:Y:S05]  /*bfc0*/  BSYNC B0 ;  /* 0x0000000000007941 */ /* 0x000fea0003800000 */
.L_x_1932:
[----:B------:R-:W-:Y:S05]  /*bfd0*/  BRA.DIV ~URZ, `(.L_x_1934) ;  /* 0x00002ab27f007947 */ /* 0x000fea000b800000 */
[----:B-1----:R1:W2:Y:S02]  /*bfe0*/  SHFL.IDX PT, R4, R5, 0x2, 0x1c1f ;  /* 0x005c1f0005047f89 */ /* 0x0022a400000e0000 */
.L_x_1997:
[----:B------:R-:W-:Y:S05]  /*bff0*/  BRA.DIV ~URZ, `(.L_x_1935) ;  /* 0x00002b027f007947 */ /* 0x000fea000b800000 */
[----:B----4-:R4:W1:Y:S02]  /*c000*/  SHFL.IDX PT, R0, R12, 0x2, 0x1c1f ;  /* 0x005c1f000c007f89 */ /* 0x01086400000e0000 */
.L_x_1998:
        /* <DEDUP_REMOVED lines=19> */
.L_x_1937:
[----:B------:R-:W-:Y:S05]  /*c140*/  BSYNC B0 ;  /* 0x0000000000007941 */ /* 0x000fea0003800000 */
.L_x_1936:
[----:B------:R-:W-:Y:S05]  /*c150*/  BRA.DIV ~URZ, `(.L_x_1938) ;  /* 0x00002a127f007947 */ /* 0x000fea000b800000 */
[----:B--2---:R2:W3:Y:S04]  /*c160*/  SHFL.IDX PT, R4, R5, 0x3, 0x1c1f ;  /* 0x007c1f0005047f89 */ /* 0x0044e800000e0000 */
[----:B-1----:R2:W1:Y:S02]  /*c170*/  SHFL.IDX PT, R0, R12, 0x3, 0x1c1f ;  /* 0x007c1f000c007f89 */ /* 0x00246400000e0000 */
.L_x_1999:
        /* <DEDUP_REMOVED lines=18> */
.L_x_1911:
[----:B------:R-:W-:Y:S05]  /*c2a0*/  BSYNC B1 ;  /* 0x0000000000017941 */ /* 0x000fea0003800000 */
.L_x_1895:
[----:B-1--4-:R-:W4:Y:S02]  /*c2b0*/  LDL R0, [R1+0x5c] ;  /* 0x00005c0001007983 */ /* 0x012f240000100800 */
[----:B----4-:R-:W-:-:S13]  /*c2c0*/  ISETP.NE.AND P0, PT, R0, RZ, PT ;  /* 0x000000ff0000720c */ /* 0x010fda0003f05270 */
[----:B------:R-:W-:Y:S01]  /*c2d0*/  @P0 WARPSYNC 0xffffffff ;  /* 0xffffffff00000948 */ /* 0x000fe20003800000 */
[----:B------:R-:W-:Y:S06]  /*c2e0*/  @P0 BAR.SYNC.DEFER_BLOCKING 0x5, 0x80 ;  /* 0x0142000000000b1d */ /* 0x000fec0000010000 */
[----:B------:R-:W1:Y:S04]  /*c2f0*/  @P0 LDS.128 R244, [0xc080] ;  /* 0x00c08000fff40984 */ /* 0x000e680000000c00 */
[----:B------:R-:W-:Y:S06]  /*c300*/  @P0 BAR.ARV 0x4, 0x80 ;  /* 0x0102000000000b1d */ /* 0x000fec0000002000 */
[----:B------:R-:W-:Y:S05]  /*c310*/  @P0 BRA `(.L_x_1939) ;  /* 0x00000ad000000947 */ /* 0x000fea0003800000 */
[----:B------:R-:W4:Y:S01]  /*c320*/  S2R R0, SR_TID.X ;  /* 0x0000000000007919 */ /* 0x000f220000002100 */
[----:B---3--:R-:W-:Y:S01]  /*c330*/  IMAD.MOV.U32 R7, RZ, RZ, RZ ;  /* 0x000000ffff077224 */ /* 0x008fe200078e00ff */
[----:B----4-:R-:W-:-:S04]  /*c340*/  LOP3.LUT R13, R0, 0x1f, RZ, 0xc0, !PT ;  /* 0x0000001f000d7812 */ /* 0x010fc800078ec0ff */
[----:B------:R-:W-:Y:S01]  /*c350*/  ISETP.NE.AND P5, PT, R13, 0x1f, PT ;  /* 0x0000001f0d00780c */ /* 0x000fe20003fa5270 */
[----:B------:R-:W-:Y:S10]  /*c360*/  BRA.DIV ~URZ, `(.L_x_1940) ;  /* 0x000028d27f007947 */ /* 0x000ff4000b800000 */
[----:B------:R3:W4:Y:S02]  /*c370*/  SHFL.IDX PT, R9, R74, RZ, 0x1f ;  /* 0x00001fff4a097589 */ /* 0x00072400000e0000 */
.L_x_2000:
[----:B------:R-:W-:Y:S05]  /*c380*/  BRA.DIV ~URZ, `(.L_x_1941) ;  /* 0x000029227f007947 */ /* 0x000fea000b800000 */
[----:B------:R3:W4:Y:S02]  /*c390*/  SHFL.IDX PT, R8, R74, 0x1, 0x1f ;  /* 0x00201f004a087f89 */ /* 0x00072400000e0000 */
.L_x_2001:
[----:B-1----:R-:W-:Y:S02]  /*c3a0*/  IMAD.IADD R0, R247, 0x1, R13 ;  /* 0x00000001f7007824 */ /* 0x002fe400078e020d */
[----:B------:R-:W-:-:S03]  /*c3b0*/  IMAD.MOV.U32 R6, RZ, RZ, RZ ;  /* 0x000000ffff067224 */ /* 0x000fc600078e00ff */
[----:B------:R-:W-:-:S13]  /*c3c0*/  ISETP.GE.OR P0, PT, R0, c[0x0][0x53c], !P5 ;  /* 0x00014f0000007a0c */ /* 0x000fda0006f06670 */
[----:B--2---:R-:W-:Y:S01]  /*c3d0*/  @!P0 IMAD.MOV.U32 R2, RZ, RZ, 0x4 ;  /* 0x00000004ff028424 */ /* 0x004fe200078e00ff */
[----:B------:R-:W-:-:S03]  /*c3e0*/  @!P0 MOV R3, 0x4 ;  /* 0x0000000400038802 */ /* 0x000fc60000000f00 */
[----:B------:R-:W-:-:S04]  /*c3f0*/  @!P0 IMAD.WIDE R4, R0, R2, c[0x0][0x580] ;  /* 0x0001600000048625 */ /* 0x000fc800078e0202 */
        /* <DEDUP_REMOVED lines=11> */
[----:B------:R1:W2:Y:S02]  /*c4b0*/  SHFL.UP PT, R4, R0, 0x1, RZ ;  /* 0x0420000000047989 */ /* 0x0002a400000e00ff */
.L_x_2002:
        /* <DEDUP_REMOVED lines=16> */
.L_x_2003:
[----:B--2---:R-:W-:Y:S01]  /*c5c0*/  IMAD R0, R0, c[0x0][0x538], RZ ;  /* 0x00014e0000007a24 */ /* 0x004fe200078e02ff */
[----:B------:R-:W-:Y:S04]  /*c5d0*/  BSSY B1, `(.L_x_1944) ;  /* 0x000007c000017945 */ /* 0x000fe80003800000 */
[----:B----4-:R-:W-:-:S04]  /*c5e0*/  IADD3 R8, R0, R8, RZ ;  /* 0x0000000800087210 */ /* 0x010fc80007ffe0ff */
[----:B------:R-:W-:-:S13]  /*c5f0*/  ISETP.GT.AND P6, PT, R8, R9, PT ;  /* 0x000000090800720c */ /* 0x000fda0003fc4270 */
[----:B------:R-:W-:Y:S05]  /*c600*/  @P6 BRA `(.L_x_1945) ;  /* 0x0000024000006947 */ /* 0x000fea0003800000 */
.L_x_1949:
        /* <DEDUP_REMOVED lines=16> */
.L_x_2004:
        /* <DEDUP_REMOVED lines=16> */
.L_x_2005:
[----:B--2---:R-:W-:-:S05]  /*c810*/  IMAD R0, R0, c[0x0][0x538], RZ ;  /* 0x00014e0000007a24 */ /* 0x004fca00078e02ff */
[----:B------:R-:W-:-:S04]  /*c820*/  IADD3 R8, R0, R8, RZ ;  /* 0x0000000800087210 */ /* 0x000fc80007ffe0ff */
[----:B------:R-:W-:-:S13]  /*c830*/  ISETP.GT.AND P6, PT, R8, R9, PT ;  /* 0x000000090800720c */ /* 0x000fda0003fc4270 */
[----:B-1-3--:R-:W-:Y:S05]  /*c840*/  @!P6 BRA `(.L_x_1949) ;  /* 0xfffffdc00000e947 */ /* 0x00afea000383ffff */
.L_x_1945:
[----:B------:R-:W-:-:S05]  /*c850*/  IADD3 R10, -R0, R8, RZ ;  /* 0x00000008000a7210 */ /* 0x000fca0007ffe1ff */
[----:B------:R-:W-:-:S05]  /*c860*/  IMAD R0, R4, c[0x0][0x538], R10 ;  /* 0x00014e0004007a24 */ /* 0x000fca00078e020a */
[----:B------:R-:W-:Y:S01]  /*c870*/  ISETP.GT.AND P0, PT, R0, R9, PT ;  /* 0x000000090000720c */ /* 0x000fe20003f04270 */
[----:B------:R-:W-:-:S12]  /*c880*/  BRA.DIV ~URZ, `(.L_x_1950) ;  /* 0x000028827f007947 */ /* 0x000fd8000b800000 */
[----:B------:R-:W-:-:S04]  /*c890*/  VOTE.ANY R0, PT, !P0 ;  /* 0x0000000000007806 */ /* 0x000fc800040e0100 */
.L_x_2006:
[----:B------:R2:W4:Y:S01]  /*c8a0*/  POPC R11, R0 ;  /* 0x00000000000b7309 */ /* 0x0005220000000000 */
[----:B------:R-:W-:Y:S05]  /*c8b0*/  BRA.DIV ~URZ, `(.L_x_1951) ;  /* 0x000028927f007947 */ /* 0x000fea000b800000 */
[----:B----4-:R4:W1:Y:S04]  /*c8c0*/  SHFL.IDX PT, R8, R6, R11, 0x1f ;  /* 0x00001f0b06087589 */ /* 0x01086800000e0000 */
[----:B------:R4:W2:Y:S02]  /*c8d0*/  SHFL.IDX PT, R7, R7, R11, 0x1f ;  /* 0x00001f0b07077589 */ /* 0x0008a400000e0000 */
.L_x_2007:
[----:B------:R-:W-:Y:S01]  /*c8e0*/  ISETP.NE.AND P0, PT, R0, RZ, PT ;  /* 0x000000ff0000720c */ /* 0x000fe20003f05270 */
[----:B------:R-:W-:-:S12]  /*c8f0*/  BSSY B0, `(.L_x_1952) ;  /* 0x0000005000007945 */ /* 0x000fd80003800000 */
[----:B------:R-:W-:Y:S05]  /*c900*/  @!P0 BRA `(.L_x_1953) ;  /* 0x0000003000008947 */ /* 0x000fea0003800000 */
[----:B--2---:R-:W-:Y:S01]  /*c910*/  IADD3 R0, R11, -0x1, RZ ;  /* 0xffffffff0b007810 */ /* 0x004fe20007ffe0ff */
[----:B------:R-:W-:Y:S05]  /*c920*/  BRA.DIV ~URZ, `(.L_x_1954) ;  /* 0x000028f27f007947 */ /* 0x000fea000b800000 */
[----:B------:R2:W3:Y:S02]  /*c930*/  SHFL.IDX PT, R12, R4, R0, 0x1f ;  /* 0x00001f00040c7589 */ /* 0x0004e400000e0000 */
.L_x_1953:
[----:B------:R-:W-:Y:S05]  /*c940*/  BSYNC B0 ;  /* 0x0000000000007941 */ /* 0x000fea0003800000 */
.L_x_1952:
[-C--:B-1----:R-:W-:Y:S01]  /*c950*/  IABS R2, R8.reuse ;  /* 0x0000000800027213 */ /* 0x082fe20000000000 */
[----:B---3--:R-:W-:Y:S01]  /*c960*/  IMAD R244, R12, c[0x0][0x538], R10 ;  /* 0x00014e000cf47a24 */ /* 0x008fe200078e020a */
[----:B--2---:R-:W-:Y:S01]  /*c970*/  IABS R0, R7 ;  /* 0x0000000700007213 */ /* 0x004fe20000000000 */
[----:B------:R-:W-:Y:S01]  /*c980*/  IMAD.IADD R247, R11, 0x1, R247 ;  /* 0x000000010bf77824 */ /* 0x000fe200078e02f7 */
[----:B------:R-:W1:Y:S01]  /*c990*/  I2F.RP R4, R2 ;  /* 0x0000000200047306 */ /* 0x000e620000209400 */
[----:B------:R-:W-:Y:S02]  /*c9a0*/  IMAD.IADD R10, R9, 0x1, -R244 ;  /* 0x00000001090a7824 */ /* 0x000fe400078e0af4 */
[----:B----4-:R-:W-:Y:S01]  /*c9b0*/  IMAD.MOV.U32 R6, RZ, RZ, R0 ;  /* 0x000000ffff067224 */ /* 0x010fe200078e0000 */
[----:B------:R-:W-:Y:S02]  /*c9c0*/  IABS R0, R8 ;  /* 0x0000000800007213 */ /* 0x000fe40000000000 */
[----:B------:R-:W-:-:S02]  /*c9d0*/  IABS R9, R10 ;  /* 0x0000000a00097213 */ /* 0x000fc40000000000 */
[----:B------:R-:W-:Y:S01]  /*c9e0*/  I2F.RP R12, R6 ;  /* 0x00000006000c7306 */ /* 0x000fe20000209400 */
[----:B------:R-:W-:-:S07]  /*c9f0*/  IMAD.MOV R0, RZ, RZ, -R0 ;  /* 0x000000ffff007224 */ /* 0x000fce00078e0a00 */
[----:B-1----:R-:W1:Y:S02]  /*ca00*/  MUFU.RCP R4, R4 ;  /* 0x0000000400047308 */ /* 0x002e640000001000 */
[----:B-1----:R-:W-:-:S06]  /*ca10*/  IADD3 R4, R4, 0xffffffe, RZ ;  /* 0x0ffffffe04047810 */ /* 0x002fcc0007ffe0ff */
[----:B------:R-:W1:Y:S02]  /*ca20*/  F2I.FTZ.U32.TRUNC.NTZ R5, R4 ;  /* 0x0000000400057305 */ /* 0x000e64000021f000 */
[----:B-1----:R-:W-:Y:S01]  /*ca30*/  IMAD.MOV R3, RZ, RZ, -R5 ;  /* 0x000000ffff037224 */ /* 0x002fe200078e0a05 */
[----:B------:R-:W-:-:S03]  /*ca40*/  MOV R4, RZ ;  /* 0x000000ff00047202 */ /* 0x000fc60000000f00 */
[----:B------:R-:W-:-:S04]  /*ca50*/  IMAD R3, R3, R2, RZ ;  /* 0x0000000203037224 */ /* 0x000fc800078e02ff */
[----:B------:R-:W-:-:S04]  /*ca60*/  IMAD.HI.U32 R5, R5, R3, R4 ;  /* 0x0000000305057227 */ /* 0x000fc800078e0004 */
[----:B------:R-:W-:Y:S02]  /*ca70*/  IMAD.MOV.U32 R3, RZ, RZ, R9 ;  /* 0x000000ffff037224 */ /* 0x000fe400078e0009 */
[----:B------:R-:W-:Y:S02]  /*ca80*/  IMAD.MOV.U32 R4, RZ, RZ, R0 ;  /* 0x000000ffff047224 */ /* 0x000fe400078e0000 */
[----:B------:R-:W-:-:S04]  /*ca90*/  IMAD.HI.U32 R0, R5, R3, RZ ;  /* 0x0000000305007227 */ /* 0x000fc800078e00ff */
[----:B------:R-:W-:Y:S02]  /*caa0*/  IMAD R3, R0, R4, R3 ;  /* 0x0000000400037224 */ /* 0x000fe400078e0203 */
[----:B------:R-:W1:Y:S03]  /*cab0*/  MUFU.RCP R4, R12 ;  /* 0x0000000c00047308 */ /* 0x000e660000001000 */
        /* <DEDUP_REMOVED lines=35> */
[----:B------:R-:W-:-:S04]  /*ccf0*/  @!P1 LOP3.LUT R2, RZ, R7, RZ, 0x33, !PT ;  /* 0x00000007ff029212 */ /* 0x000fc800078e33ff */
[----:B------:R-:W-:Y:S01]  /*cd00*/  IADD3 R3, -R2, RZ, RZ ;  /* 0x000000ff02037210 */ /* 0x000fe20007ffe1ff */
[----:B------:R-:W-:-:S04]  /*cd10*/  IMAD R2, R7, 0x1000000, R2 ;  /* 0x0100000007027824 */ /* 0x000fc800078e0202 */
[----:B------:R-:W-:-:S04]  /*cd20*/  IMAD R0, R7, R3, R0 ;  /* 0x0000000307007224 */ /* 0x000fc800078e0200 */
[----:B------:R-:W-:Y:S01]  /*cd30*/  IMAD R246, R0, 0x10000, R2 ;  /* 0x0001000000f67824 */ /* 0x000fe200078e0202 */
[----:B------:R-:W-:Y:S05]  /*cd40*/  BRA `(.L_x_1955) ;  /* 0x0000004000007947 */ /* 0x000fea0003800000 */
.L_x_1946:
[----:B------:R-:W-:Y:S01]  /*cd50*/  IMAD.MOV.U32 R244, RZ, RZ, R9 ;  /* 0x000000fffff47224 */ /* 0x000fe200078e0009 */
[----:B------:R-:W-:Y:S01]  /*cd60*/  MOV R246, RZ ;  /* 0x000000ff00f67202 */ /* 0x000fe20000000f00 */
[----:B------:R-:W-:Y:S01]  /*cd70*/  IMAD.MOV.U32 R245, RZ, RZ, RZ ;  /* 0x000000fffff57224 */ /* 0x000fe200078e00ff */
[----:B------:R-:W-:Y:S02]  /*cd80*/  MOV R247, c[0x0][0x53c] ;  /* 0x00014f0000f77a02 */ /* 0x000fe40000000f00 */
.L_x_1955:
[----:B------:R-:W-:Y:S05]  /*cd90*/  BSYNC B1 ;  /* 0x0000000000017941 */ /* 0x000fea0003800000 */
.L_x_1944:
[----:B------:R-:W-:Y:S01]  /*cda0*/  WARPSYNC 0xffffffff ;  /* 0xffffffff00007948 */ /* 0x000fe20003800000 */
[----:B------:R-:W-:Y:S01]  /*cdb0*/  BAR.SYNC.DEFER_BLOCKING 0x4, 0x80 ;  /* 0x0102000000007b1d */ /* 0x000fe20000010000 */
[----:B------:R-:W-:-:S13]  /*cdc0*/  ISETP.NE.AND P0, PT, R13, RZ, PT ;  /* 0x000000ff0d00720c */ /* 0x000fda0003f05270 */
[----:B------:R2:W-:Y:S04]  /*cdd0*/  @!P0 STS.128 [0xc080], R244 ;  /* 0x00c080f4ff008388 */ /* 0x0005e80000000c00 */
[----:B------:R-:W-:Y:S06]  /*cde0*/  BAR.ARV 0x5, 0x80 ;  /* 0x0142000000007b1d */ /* 0x000fec0000002000 */
.L_x_1939:
[----:B-1----:R-:W-:-:S13]  /*cdf0*/  ISETP.GE.AND P0, PT, R247, c[0x0][0x53c], PT ;  /* 0x00014f00f7007a0c */ /* 0x002fda0003f06270 */
[----:B--23--:R-:W-:Y:S01]  /*ce00*/  @P0 CALL.REL.NOINC `(.L_x_1956) ;  /* 0x0000001000000944 */ /* 0x00cfe20003c00000 */
[----:B------:R-:W-:Y:S05]  /*ce10*/  BRA `(.L_x_1957) ;  /* 0xffff485000007947 */ /* 0x000fea000383ffff */
.L_x_1956:
[----:B------:R-:W-:Y:S05]  /*ce20*/  EXIT ;  /* 0x000000000000794d */ /* 0x000fea0003800000 */
.L_x_1840:
[----:B------:R-:W-:Y:S01]  /*ce30*/  IMAD.MOV.U32 R0, RZ, RZ, R5 ;  /* 0x000000ffff007224 */ /* 0x000fe200078e0005 */
[----:B------:R-:W-:Y:S02]  /*ce40*/  MOV R2, 0x1 ;  /* 0x0000000100027802 */ /* 0x000fe40000000f00 */
[----:B------:R-:W-:Y:S02]  /*ce50*/  MOV R3, 0xce70 ;  /* 0x0000ce7000037802 */ /* 0x000fe40000000f00 */
[----:B--2---:R-:W-:Y:S05]  /*ce60*/  CALL.REL.NOINC `($__internal_29_$__cuda_sm70_shflsync_up_p) ;  /* 0x000024d000007944 */ /* 0x004fea0003c00000 */
[----:B------:R-:W-:Y:S01]  /*ce70*/  MOV R0, R4 ;  /* 0x0000000400007202 */ /* 0x000fe20000000f00 */
[----:B------:R-:W-:Y:S05]  /*ce80*/  BRA `(.L_x_1958) ;  /* 0xffff35c000007947 */ /* 0x000fea000383ffff */
.L_x_1841:
[----:B------:R-:W-:Y:S01]  /*ce90*/  IMAD.MOV.U32 R0, RZ, RZ, R5 ;  /* 0x000000ffff007224 */ /* 0x000fe200078e0005 */
[----:B------:R-:W-:Y:S02]  /*cea0*/  MOV R2, 0x2 ;  /* 0x0000000200027802 */ /* 0x000fe40000000f00 */
[----:B------:R-:W-:Y:S02]  /*ceb0*/  MOV R3, 0xced0 ;  /* 0x0000ced000037802 */ /* 0x000fe40000000f00 */
[----:B--2---:R-:W-:Y:S05]  /*cec0*/  CALL.REL.NOINC `($__internal_29_$__cuda_sm70_shflsync_up_p) ;  /* 0x0000247000007944 */ /* 0x004fea0003c00000 */
[----:B------:R-:W-:Y:S01]  /*ced0*/  SEL R0, R4, RZ, P4 ;  /* 0x000000ff04007207 */ /* 0x000fe20002000000 */
[----:B------:R-:W-:Y:S01]  /*cee0*/  IMAD.MOV.U32 R2, RZ, RZ, 0x4 ;  /* 0x00000004ff027424 */ /* 0x000fe200078e00ff */
[----:B------:R-:W-:-:S03]  /*cef0*/  MOV R3, 0xcf20 ;  /* 0x0000cf2000037802 */ /* 0x000fc60000000f00 */
[----:B------:R-:W-:Y:S02]  /*cf00*/  IMAD.IADD R0, R5, 0x1, R0 ;  /* 0x0000000105007824 */ /* 0x000fe400078e0200 */
[----:B------:R-:W-:Y:S05]  /*cf10*/  CALL.REL.NOINC `($__internal_29_$__cuda_sm70_shflsync_up_p) ;  /* 0x0000242000007944 */ /* 0x000fea0003c00000 */
        /* <DEDUP_REMOVED lines=12> */
[----:B------:R-:W-:Y:S02]  /*cfe0*/  MOV R3, 0x1f ;  /* 0x0000001f00037802 */ /* 0x000fe40000000f00 */
[----:B------:R-:W-:Y:S01]  /*cff0*/  MOV R2, 0xd030 ;  /* 0x0000d03000027802 */ /* 0x000fe20000000f00 */
[----:B------:R-:W-:-:S04]  /*d000*/  IMAD.IADD R4, R0, 0x1, R4 ;  /* 0x0000000100047824 */ /* 0x000fc800078e0204 */
[----:B------:R-:W-:Y:S02]  /*d010*/  IMAD.MOV.U32 R199, RZ, RZ, R4 ;  /* 0x000000ffffc77224 */ /* 0x000fe400078e0004 */
[----:B------:R-:W-:Y:S05]  /*d020*/  CALL.REL.NOINC `($__internal_28_$__cuda_sm70_shflsync_idx_p) ;  /* 0x000022c000007944 */ /* 0x000fea0003c00000 */
[----:B------:R-:W-:Y:S01]  /*d030*/  MOV R0, R198 ;  /* 0x000000c600007202 */ /* 0x000fe20000000f00 */
[----:B------:R-:W-:Y:S05]  /*d040*/  BRA `(.L_x_1959) ;  /* 0xffff350000007947 */ /* 0x000fea000383ffff */
.L_x_1843:
[----:B------:R-:W-:Y:S02]  /*d050*/  SEL R0, RZ, 0x1, P0 ;  /* 0x00000001ff007807 */ /* 0x000fe40000000000 */
[----:B------:R-:W-:Y:S02]  /*d060*/  MOV R2, 0xd080 ;  /* 0x0000d08000027802 */ /* 0x000fe40000000f00 */
[----:B------:R-:W-:Y:S05]  /*d070*/  CALL.REL.NOINC `($__internal_30_$__cuda_sm70_votesync_ballot) ;  /* 0x0000233000007944 */ /* 0x000fea0003c00000 */
[----:B------:R-:W-:Y:S05]  /*d080*/  BRA `(.L_x_1960) ;  /* 0xffff355000007947 */ /* 0x000fea000383ffff */
.L_x_1844:
[----:B------:R-:W-:Y:S01]  /*d090*/  IMAD.MOV.U32 R199, RZ, RZ, R8 ;  /* 0x000000ffffc77224 */ /* 0x000fe200078e0008 */
[----:B--2---:R-:W-:Y:S01]  /*d0a0*/  MOV R198, R247 ;  /* 0x000000f700c67202 */ /* 0x004fe20000000f00 */
[----:B------:R-:W-:Y:S01]  /*d0b0*/  IMAD.MOV.U32 R3, RZ, RZ, 0x1f ;  /* 0x0000001fff037424 */ /* 0x000fe200078e00ff */
[----:B------:R-:W-:Y:S02]  /*d0c0*/  MOV R2, 0xd0e0 ;  /* 0x0000d0e000027802 */ /* 0x000fe40000000f00 */
[----:B-1----:R-:W-:Y:S05]  /*d0d0*/  CALL.REL.NOINC `($__internal_28_$__cuda_sm70_shflsync_idx_p) ;  /* 0x0000221000007944 */ /* 0x002fea0003c00000 */
[----:B------:R-:W-:Y:S01]  /*d0e0*/  IMAD.MOV.U32 R11, RZ, RZ, R198 ;  /* 0x000000ffff0b7224 */ /* 0x000fe200078e00c6 */
[----:B------:R-:W-:Y:S01]  /*d0f0*/  MOV R199, R7 ;  /* 0x0000000700c77202 */ /* 0x000fe20000000f00 */
[----:B------:R-:W-:Y:S01]  /*d100*/  IMAD.MOV.U32 R6, RZ, RZ, RZ ;  /* 0x000000ffff067224 */ /* 0x000fe200078e00ff */
[----:B------:R-:W-:Y:S01]  /*d110*/  MOV R198, R247 ;  /* 0x000000f700c67202 */ /* 0x000fe20000000f00 */
[----:B------:R-:W-:Y:S01]  /*d120*/  IMAD.MOV.U32 R3, RZ, RZ, 0x1f ;  /* 0x0000001fff037424 */ /* 0x000fe200078e00ff */
[----:B------:R-:W-:-:S02]  /*d130*/  MOV R2, 0xd150 ;  /* 0x0000d15000027802 */ /* 0x000fc40000000f00 */
[----:B------:R-:W-:Y:S05]  /*d140*/  CALL.REL.NOINC `($__internal_28_$__cuda_sm70_shflsync_idx_p) ;  /* 0x000021a000007944 */ /* 0x000fea0003c00000 */
[----:B------:R-:W-:Y:S01]  /*d150*/  MOV R10, R198 ;  /* 0x000000c6000a7202 */ /* 0x000fe20000000f00 */
[----:B------:R-:W-:Y:S05]  /*d160*/  BRA `(.L_x_1961) ;  /* 0xffff34c000007947 */ /* 0x000fea000383ffff */
.L_x_1847:
[----:B------:R-:W-:Y:S01]  /*d170*/  IMAD.MOV.U32 R199, RZ, RZ, R4 ;  /* 0x000000ffffc77224 */ /* 0x000fe200078e0004 */
[----:B------:R-:W-:-:S02]  /*d180*/  MOV R3, 0x1f ;  /* 0x0000001f00037802 */ /* 0x000fc40000000f00 */
[----:B------:R-:W-:Y:S02]  /*d190*/  MOV R2, 0xd1b0 ;  /* 0x0000d1b000027802 */ /* 0x000fe40000000f00 */
[----:B-1234-:R-:W-:Y:S05]  /*d1a0*/  CALL.REL.NOINC `($__internal_28_$__cuda_sm70_shflsync_idx_p) ;  /* 0x0000214000007944 */ /* 0x01efea0003c00000 */
[----:B------:R-:W-:Y:S01]  /*d1b0*/  MOV R6, R198 ;  /* 0x000000c600067202 */ /* 0x000fe20000000f00 */
[----:B------:R-:W-:Y:S05]  /*d1c0*/  BRA `(.L_x_1846) ;  /* 0xffff34c000007947 */ /* 0x000fea000383ffff */
.L_x_1855:
[----:B------:R-:W-:Y:S01]  /*d1d0*/  IMAD.MOV.U32 R199, RZ, RZ, R5 ;  /* 0x000000ffffc77224 */ /* 0x000fe200078e0005 */
[----:B------:R-:W-:Y:S01]  /*d1e0*/  MOV R198, RZ ;  /* 0x000000ff00c67202 */ /* 0x000fe20000000f00 */
[----:B------:R-:W-:Y:S01]  /*d1f0*/  IMAD.MOV.U32 R3, RZ, RZ, 0x1c1f ;  /* 0x00001c1fff037424 */ /* 0x000fe200078e00ff */
[----:B------:R-:W-:Y:S02]  /*d200*/  MOV R2, 0xd220 ;  /* 0x0000d22000027802 */ /* 0x000fe40000000f00 */
[----:B-----5:R-:W-:Y:S05]  /*d210*/  CALL.REL.NOINC `($__internal_28_$__cuda_sm70_shflsync_idx_p) ;  /* 0x000020d000007944 */ /* 0x020fea0003c00000 */
[----:B------:R-:W-:Y:S01]  /*d220*/  MOV R4, R198 ;  /* 0x000000c600047202 */ /* 0x000fe20000000f00 */
[----:B------:R-:W-:Y:S05]  /*d230*/  BRA `(.L_x_1962) ;  /* 0xffff50b000007947 */ /* 0x000fea000383ffff */
.L_x_1856:
[----:B------:R-:W-:Y:S01]  /*d240*/  IMAD.MOV.U32 R199, RZ, RZ, R12 ;  /* 0x000000ffffc77224 */ /* 0x000fe200078e000c */
[----:B------:R-:W-:Y:S01]  /*d250*/  MOV R198, RZ ;  /* 0x000000ff00c67202 */ /* 0x000fe20000000f00 */
[----:B------:R-:W-:Y:S01]  /*d260*/  IMAD.MOV.U32 R3, RZ, RZ, 0x1c1f ;  /* 0x00001c1fff037424 */ /* 0x000fe200078e00ff */
[----:B------:R-:W-:Y:S02]  /*d270*/  MOV R2, 0xd290 ;  /* 0x0000d29000027802 */ /* 0x000fe40000000f00 */
[----:B-12--5:R-:W-:Y:S05]  /*d280*/  CALL.REL.NOINC `($__internal_28_$__cuda_sm70_shflsync_idx_p) ;  /* 0x0000206000007944 */ /* 0x026fea0003c00000 */
[----:B------:R-:W-:Y:S01]  /*d290*/  MOV R0, R198 ;  /* 0x000000c600007202 */ /* 0x000fe20000000f00 */
[----:B------:R-:W-:Y:S05]  /*d2a0*/  BRA `(.L_x_1963) ;  /* 0xffff506000007947 */ /* 0x000fea000383ffff */
.L_x_1859:
[----:B------:R-:W-:Y:S01]  /*d2b0*/  IMAD.MOV.U32 R199, RZ, RZ, R5 ;  /* 0x000000ffffc77224 */ /* 0x000fe200078e0005 */
[----:B------:R-:W-:Y:S01]  /*d2c0*/  MOV R198, 0x1 ;  /* 0x0000000100c67802 */ /* 0x000fe20000000f00 */
[----:B--2---:R-:W-:Y:S01]  /*d2d0*/  IMAD.MOV.U32 R3, RZ, RZ, 0x1c1f ;  /* 0x00001c1fff037424 */ /* 0x004fe200078e00ff */
[----:B------:R-:W-:-:S02]  /*d2e0*/  MOV R2, 0xd300 ;  /* 0x0000d30000027802 */ /* 0x000fc40000000f00 */
[----:B-1-345:R-:W-:Y:S05]  /*d2f0*/  CALL.REL.NOINC `($__internal_28_$__cuda_sm70_shflsync_idx_p) ;  /* 0x00001ff000007944 */ /* 0x03afea0003c00000 */
[----:B------:R-:W-:Y:S01]  /*d300*/  IMAD.MOV.U32 R4, RZ, RZ, R198 ;  /* 0x000000ffff047224 */ /* 0x000fe200078e00c6 */
[----:B------:R-:W-:Y:S01]  /*d310*/  MOV R198, 0x1 ;  /* 0x0000000100c67802 */ /* 0x000fe20000000f00 */
[----:B------:R-:W-:Y:S01]  /*d320*/  IMAD.MOV.U32 R199, RZ, RZ, R12 ;  /* 0x000000ffffc77224 */ /* 0x000fe200078e000c */
[----:B------:R-:W-:-:S02]  /*d330*/  MOV R3, 0x1c1f ;  /* 0x00001c1f00037802 */ /* 0x000fc40000000f00 */
[----:B------:R-:W-:Y:S02]  /*d340*/  MOV R2, 0xd360 ;  /* 0x0000d36000027802 */ /* 0x000fe40000000f00 */
[----:B------:R-:W-:Y:S05]  /*d350*/  CALL.REL.NOINC `($__internal_28_$__cuda_sm70_shflsync_idx_p) ;  /* 0x00001f9000007944 */ /* 0x000fea0003c00000 */
[----:B------:R-:W-:Y:S01]  /*d360*/  MOV R0, R198 ;  /* 0x000000c600007202 */ /* 0x000fe20000000f00 */
[----:B------:R-:W-:Y:S05]  /*d370*/  BRA `(.L_x_1964) ;  /* 0xffff513000007947 */ /* 0x000fea000383ffff */
.L_x_1862:
[----:B------:R-:W-:Y:S01]  /*d380*/  IMAD.MOV.U32 R199, RZ, RZ, R5 ;  /* 0x000000ffffc77224 */ /* 0x000fe200078e0005 */
[----:B------:R-:W-:Y:S01]  /*d390*/  MOV R198, 0x2 ;  /* 0x0000000200c67802 */ /* 0x000fe20000000f00 */
[----:B-1----:R-:W-:Y:S01]  /*d3a0*/  IMAD.MOV.U32 R3, RZ, RZ, 0x1c1f ;  /* 0x00001c1fff037424 */ /* 0x002fe200078e00ff */
[----:B------:R-:W-:Y:S02]  /*d3b0*/  MOV R2, 0xd3d0 ;  /* 0x0000d3d000027802 */ /* 0x000fe40000000f00 */
[----:B--2345:R-:W-:Y:S05]  /*d3c0*/  CALL.REL.NOINC `($__internal_28_$__cuda_sm70_shflsync_idx_p) ;  /* 0x00001f2000007944 */ /* 0x03cfea0003c00000 */
[----:B------:R-:W-:Y:S01]  /*d3d0*/  MOV R4, R198 ;  /* 0x000000c600047202 */ /* 0x000fe20000000f00 */
[----:B------:R-:W-:Y:S05]  /*d3e0*/  BRA `(.L_x_1965) ;  /* 0xffff524000007947 */ /* 0x000fea000383ffff */
.L_x_1863:
[----:B------:R-:W-:Y:S01]  /*d3f0*/  IMAD.MOV.U32 R199, RZ, RZ, R12 ;  /* 0x000000ffffc77224 */ /* 0x000fe200078e000c */
[----:B------:R-:W-:Y:S01]  /*d400*/  MOV R198, 0x2 ;  /* 0x0000000200c67802 */ /* 0x000fe20000000f00 */
[----:B------:R-:W-:Y:S01]  /*d410*/  IMAD.MOV.U32 R3, RZ, RZ, 0x1c1f ;  /* 0x00001c1fff037424 */ /* 0x000fe200078e00ff */
[----:B------:R-:W-:Y:S02]  /*d420*/  MOV R2, 0xd440 ;  /* 0x0000d44000027802 */ /* 0x000fe40000000f00 */
[----:B-12345:R-:W-:Y:S05]  /*d430*/  CALL.REL.NOINC `($__internal_28_$__cuda_sm70_shflsync_idx_p) ;  /* 0x00001eb000007944 */ /* 0x03efea0003c00000 */
[----:B------:R-:W-:Y:S01]  /*d440*/  MOV R0, R198 ;  /* 0x000000c600007202 */ /* 0x000fe20000000f00 */
[----:B------:R-:W-:Y:S05]  /*d450*/  BRA `(.L_x_1966) ;  /* 0xffff51f000007947 */ /* 0x000fea000383ffff */
.L_x_1866:
[----:B------:R-:W-:Y:S01]  /*d460*/  IMAD.MOV.U32 R199, RZ, RZ, R5 ;  /* 0x000000ffffc77224 */ /* 0x000fe200078e0005 */
[----:B------:R-:W-:Y:S01]  /*d470*/  MOV R198, 0x3 ;  /* 0x0000000300c67802 */ /* 0x000fe20000000f00 */
[----:B-1----:R-:W-:Y:S01]  /*d480*/  IMAD.MOV.U32 R3, RZ, RZ, 0x1c1f ;  /* 0x00001c1fff037424 */ /* 0x002fe200078e00ff */
[----:B------:R-:W-:-:S02]  /*d490*/  MOV R2, 0xd4b0 ;  /* 0x0000d4b000027802 */ /* 0x000fc40000000f00 */
[----:B--2345:R-:W-:Y:S05]  /*d4a0*/  CALL.REL.NOINC `($__internal_28_$__cuda_sm70_shflsync_idx_p) ;  /* 0x00001e4000007944 */ /* 0x03cfea0003c00000 */
        /* <DEDUP_REMOVED lines=8> */
.L_x_1869:
[----:B------:R-:W-:Y:S01]  /*d530*/  IMAD.MOV.U32 R199, RZ, RZ, R24 ;  /* 0x000000ffffc77224 */ /* 0x000fe200078e0018 */
[----:B------:R-:W-:Y:S01]  /*d540*/  MOV R198, 0x1 ;  /* 0x0000000100c67802 */ /* 0x000fe20000000f00 */
[----:B---3--:R-:W-:Y:S01]  /*d550*/  IMAD.MOV.U32 R3, RZ, RZ, 0x1c1f ;  /* 0x00001c1fff037424 */ /* 0x008fe200078e00ff */
[----:B------:R-:W-:Y:S02]  /*d560*/  MOV R2, 0xd580 ;  /* 0x0000d58000027802 */ /* 0x000fe40000000f00 */
[----:B------:R-:W-:Y:S05]  /*d570*/  CALL.REL.NOINC `($__internal_28_$__cuda_sm70_shflsync_idx_p) ;  /* 0x00001d7000007944 */ /* 0x000fea0003c00000 */
[----:B------:R-:W-:Y:S01]  /*d580*/  IMAD.MOV.U32 R20, RZ, RZ, R198 ;  /* 0x000000ffff147224 */ /* 0x000fe200078e00c6 */
[----:B------:R-:W-:Y:S01]  /*d590*/  MOV R198, 0x1 ;  /* 0x0000000100c67802 */ /* 0x000fe20000000f00 */
[----:B------:R-:W-:Y:S01]  /*d5a0*/  IMAD.MOV.U32 R199, RZ, RZ, R25 ;  /* 0x000000ffffc77224 */ /* 0x000fe200078e0019 */
[----:B------:R-:W-:Y:S02]  /*d5b0*/  MOV R3, 0x1c1f ;  /* 0x00001c1f00037802 */ /* 0x000fe40000000f00 */
[----:B------:R-:W-:Y:S02]  /*d5c0*/  MOV R2, 0xd5e0 ;  /* 0x0000d5e000027802 */ /* 0x000fe40000000f00 */
[----:B------:R-:W-:Y:S05]  /*d5d0*/  CALL.REL.NOINC `($__internal_28_$__cuda_sm70_shflsync_idx_p) ;  /* 0x00001d1000007944 */ /* 0x000fea0003c00000 */
[----:B------:R-:W-:Y:S01]  /*d5e0*/  MOV R2, R198 ;  /* 0x000000c600027202 */ /* 0x000fe20000000f00 */
[----:B------:R-:W-:Y:S05]  /*d5f0*/  BRA `(.L_x_1968) ;  /* 0xffff5b2000007947 */ /* 0x000fea000383ffff */
.L_x_1872:
[----:B------:R-:W-:Y:S01]  /*d600*/  IMAD.MOV.U32 R199, RZ, RZ, R5 ;  /* 0x000000ffffc77224 */ /* 0x000fe200078e0005 */
[----:B------:R-:W-:Y:S01]  /*d610*/  MOV R198, RZ ;  /* 0x000000ff00c67202 */ /* 0x000fe20000000f00 */
[----:B------:R-:W-:Y:S01]  /*d620*/  IMAD.MOV.U32 R3, RZ, RZ, 0x1c1f ;  /* 0x00001c1fff037424 */ /* 0x000fe200078e00ff */
[----:B------:R-:W-:-:S02]  /*d630*/  MOV R2, 0xd650 ;  /* 0x0000d65000027802 */ /* 0x000fc40000000f00 */
[----:B------:R-:W-:Y:S05]  /*d640*/  CALL.REL.NOINC `($__internal_28_$__cuda_sm70_shflsync_idx_p) ;  /* 0x00001ca000007944 */ /* 0x000fea0003c00000 */
[----:B------:R-:W-:Y:S01]  /*d650*/  MOV R4, R198 ;  /* 0x000000c600047202 */ /* 0x000fe20000000f00 */
[----:B------:R-:W-:Y:S05]  /*d660*/  BRA `(.L_x_1969) ;  /* 0xffff644000007947 */ /* 0x000fea000383ffff */
.L_x_1873:
[----:B------:R-:W-:Y:S01]  /*d670*/  IMAD.MOV.U32 R199, RZ, RZ, R10 ;  /* 0x000000ffffc77224 */ /* 0x000fe200078e000a */
[----:B------:R-:W-:Y:S01]  /*d680*/  MOV R198, RZ ;  /* 0x000000ff00c67202 */ /* 0x000fe20000000f00 */
[----:B------:R-:W-:Y:S01]  /*d690*/  IMAD.MOV.U32 R3, RZ, RZ, 0x1c1f ;  /* 0x00001c1fff037424 */ /* 0x000fe200078e00ff */
[----:B------:R-:W-:-:S02]  /*d6a0*/  MOV R2, 0xd6c0 ;  /* 0x0000d6c000027802 */ /* 0x000fc40000000f00 */
[----:B-12---:R-:W-:Y:S05]  /*d6b0*/  CALL.REL.NOINC `($__internal_28_$__cuda_sm70_shflsync_idx_p) ;  /* 0x00001c3000007944 */ /* 0x006fea0003c00000 */
[----:B------:R-:W-:Y:S01]  /*d6c0*/  MOV R0, R198 ;  /* 0x000000c600007202 */ /* 0x000fe20000000f00 */
[----:B------:R-:W-:Y:S05]  /*d6d0*/  BRA `(.L_x_1970) ;  /* 0xffff63f000007947 */ /* 0x000fea000383ffff */
.L_x_1876:
[----:B------:R-:W-:Y:S01]  /*d6e0*/  IMAD.MOV.U32 R199, RZ, RZ, R5 ;  /* 0x000000ffffc77224 */ /* 0x000fe200078e0005 */
[----:B------:R-:W-:Y:S01]  /*d6f0*/  MOV R198, 0x1 ;  /* 0x0000000100c67802 */ /* 0x000fe20000000f00 */
[----:B--2---:R-:W-:Y:S01]  /*d700*/  IMAD.MOV.U32 R3, RZ, RZ, 0x1c1f ;  /* 0x00001c1fff037424 */ /* 0x004fe200078e00ff */
[----:B------:R-:W-:-:S03]  /*d710*/  MOV R2, 0xd730 ;  /* 0x0000d73000027802 */ /* 0x000fc60000000f00 */
[----:B-1-34-:R-:W-:Y:S05]  /*d720*/  CALL.REL.NOINC `($__internal_28_$__cuda_sm70_shflsync_idx_p) ;  /* 0x00001bc000007944 */ /* 0x01afea0003c00000 */
        /* <DEDUP_REMOVED lines=8> */
.L_x_1877:
[----:B------:R-:W-:Y:S01]  /*d7b0*/  IMAD.MOV.U32 R116, RZ, RZ, R0 ;  /* 0x000000ffff747224 */ /* 0x000fe200078e0000 */
[----:B------:R-:W-:Y:S02]  /*d7c0*/  MOV R3, 0x2 ;  /* 0x0000000200037802 */ /* 0x000fe40000000f00 */
[----:B------:R-:W-:Y:S02]  /*d7d0*/  MOV R2, 0xd7f0 ;  /* 0x0000d7f000027802 */ /* 0x000fe40000000f00 */
[----:B------:R-:W-:Y:S05]  /*d7e0*/  CALL.REL.NOINC `($__internal_27_$__cuda_sm70_shflsync_bfly_p) ;  /* 0x00001aa000007944 */ /* 0x000fea0003c00000 */
[----:B------:R-:W-:Y:S01]  /*d7f0*/  MOV R2, R158 ;  /* 0x0000009e00027202 */ /* 0x000fe20000000f00 */
[----:B------:R-:W-:Y:S05]  /*d800*/  BRA `(.L_x_1972) ;  /* 0xffff6c0000007947 */ /* 0x000fea000383ffff */
.L_x_1878:
[----:B------:R-:W-:Y:S01]  /*d810*/  IMAD.MOV.U32 R116, RZ, RZ, R4 ;  /* 0x000000ffff747224 */ /* 0x000fe200078e0004 */
[----:B------:R-:W-:Y:S02]  /*d820*/  MOV R3, 0x1 ;  /* 0x0000000100037802 */ /* 0x000fe40000000f00 */
[----:B------:R-:W-:Y:S02]  /*d830*/  MOV R2, 0xd850 ;  /* 0x0000d85000027802 */ /* 0x000fe40000000f00 */
[----:B-1----:R-:W-:Y:S05]  /*d840*/  CALL.REL.NOINC `($__internal_27_$__cuda_sm70_shflsync_bfly_p) ;  /* 0x00001a4000007944 */ /* 0x002fea0003c00000 */
[----:B------:R-:W-:Y:S01]  /*d850*/  FMNMX.FTZ R122, R4, R158, !PT ;  /* 0x0000009e047a7209 */ /* 0x000fe20007810000 */
[----:B------:R-:W-:Y:S01]  /*d860*/  IMAD.MOV.U32 R116, RZ, RZ, R5 ;  /* 0x000000ffff747224 */ /* 0x000fe200078e0005 */
[----:B------:R-:W-:Y:S01]  /*d870*/  MOV R2, 0xd8a0 ;  /* 0x0000d8a000027802 */ /* 0x000fe20000000f00 */
[----:B------:R-:W-:-:S02]  /*d880*/  IMAD.MOV.U32 R3, RZ, RZ, 0x2 ;  /* 0x00000002ff037424 */ /* 0x000fc400078e00ff */
[----:B------:R-:W-:Y:S05]  /*d890*/  CALL.REL.NOINC `($__internal_27_$__cuda_sm70_shflsync_bfly_p) ;  /* 0x000019f000007944 */ /* 0x000fea0003c00000 */
[----:B------:R-:W-:Y:S01]  /*d8a0*/  FMNMX.FTZ R5, R5, R158, !PT ;  /* 0x0000009e05057209 */ /* 0x000fe20007810000 */
[----:B------:R-:W-:Y:S01]  /*d8b0*/  IMAD.MOV.U32 R3, RZ, RZ, 0x1 ;  /* 0x00000001ff037424 */ /* 0x000fe200078e00ff */
[----:B------:R-:W-:-:S03]  /*d8c0*/  MOV R2, 0xd8f0 ;  /* 0x0000d8f000027802 */ /* 0x000fc60000000f00 */
[----:B------:R-:W-:Y:S02]  /*d8d0*/  IMAD.MOV.U32 R116, RZ, RZ, R5 ;  /* 0x000000ffff747224 */ /* 0x000fe400078e0005 */
[----:B------:R-:W-:Y:S05]  /*d8e0*/  CALL.REL.NOINC `($__internal_27_$__cuda_sm70_shflsync_bfly_p) ;  /* 0x000019a000007944 */ /* 0x000fea0003c00000 */
[----:B------:R-:W-:Y:S01]  /*d8f0*/  FMNMX.FTZ R121, R5, R158, !PT ;  /* 0x0000009e05797209 */ /* 0x000fe20007810000 */
[----:B------:R-:W-:Y:S01]  /*d900*/  IMAD.MOV.U32 R116, RZ, RZ, R6 ;  /* 0x000000ffff747224 */ /* 0x000fe200078e0006 */
[----:B------:R-:W-:Y:S01]  /*d910*/  MOV R2, 0xd940 ;  /* 0x0000d94000027802 */ /* 0x000fe20000000f00 */
[----:B------:R-:W-:Y:S02]  /*d920*/  IMAD.MOV.U32 R3, RZ, RZ, 0x2 ;  /* 0x00000002ff037424 */ /* 0x000fe400078e00ff */
        /* <DEDUP_REMOVED lines=16> */
[----:B------:R-:W-:Y:S01]  /*da30*/  MOV R8, R158 ;  /* 0x0000009e00087202 */ /* 0x000fe20000000f00 */
[----:B------:R-:W-:Y:S05]  /*da40*/  BRA `(.L_x_1973) ;  /* 0xffff6ab000007947 */ /* 0x000fea000383ffff */
.L_x_1880:
[----:B------:R-:W-:Y:S01]  /*da50*/  MOV R198, RZ ;  /* 0x000000ff00c67202 */ /* 0x000fe20000000f00 */
[----:B------:R-:W-:Y:S01]  /*da60*/  IMAD.MOV.U32 R199, RZ, RZ, R10 ;  /* 0x000000ffffc77224 */ /* 0x000fe200078e000a */
[----:B------:R-:W-:Y:S01]  /*da70*/  MOV R2, 0xdaa0 ;  /* 0x0000daa000027802 */ /* 0x000fe20000000f00 */
[----:B------:R-:W-:Y:S02]  /*da80*/  IMAD.MOV.U32 R3, RZ, RZ, 0x1c1f ;  /* 0x00001c1fff037424 */ /* 0x000fe400078e00ff */
[----:B-1234-:R-:W-:Y:S05]  /*da90*/  CALL.REL.NOINC `($__internal_28_$__cuda_sm70_shflsync_idx_p) ;  /* 0x0000185000007944 */ /* 0x01efea0003c00000 */
[----:B------:R-:W-:Y:S01]  /*daa0*/  MOV R2, R198 ;  /* 0x000000c600027202 */ /* 0x000fe20000000f00 */
[----:B------:R-:W-:-:S05]  /*dab0*/  BRA `(.L_x_1974) ;  /* 0xffff7d5000007947 */ /* 0x000fca000383ffff */
.L_x_1883:
[----:B------:R-:W-:Y:S01]  /*dac0*/  MOV R198, 0x1 ;  /* 0x0000000100c67802 */ /* 0x000fe20000000f00 */
[----:B------:R-:W-:Y:S01]  /*dad0*/  IMAD.MOV.U32 R199, RZ, RZ, R10 ;  /* 0x000000ffffc77224 */ /* 0x000fe200078e000a */
[----:B------:R-:W-:Y:S01]  /*dae0*/  MOV R2, 0xdb10 ;  /* 0x0000db1000027802 */ /* 0x000fe20000000f00 */
[----:B------:R-:W-:Y:S02]  /*daf0*/  IMAD.MOV.U32 R3, RZ, RZ, 0x1c1f ;  /* 0x00001c1fff037424 */ /* 0x000fe400078e00ff */
[----:B-12-4-:R-:W-:Y:S05]  /*db00*/  CALL.REL.NOINC `($__internal_28_$__cuda_sm70_shflsync_idx_p) ;  /* 0x000017e000007944 */ /* 0x016fea0003c00000 */
[----:B------:R-:W-:Y:S01]  /*db10*/  MOV R3, 0x1c1f ;  /* 0x00001c1f00037802 */ /* 0x000fe20000000f00 */
[----:B------:R-:W-:Y:S01]  /*db20*/  IMAD.MOV.U32 R4, RZ, RZ, R198 ;  /* 0x000000ffff047224 */ /* 0x000fe200078e00c6 */
[----:B------:R-:W-:Y:S01]  /*db30*/  MOV R198, 0x1 ;  /* 0x0000000100c67802 */ /* 0x000fe20000000f00 */
[----:B------:R-:W-:Y:S01]  /*db40*/  IMAD.MOV.U32 R199, RZ, RZ, R11 ;  /* 0x000000ffffc77224 */ /* 0x000fe200078e000b */
[----:B------:R-:W-:Y:S02]  /*db50*/  MOV R2, 0xdb70 ;  /* 0x0000db7000027802 */ /* 0x000fe40000000f00 */
[----:B------:R-:W-:Y:S05]  /*db60*/  CALL.REL.NOINC `($__internal_28_$__cuda_sm70_shflsync_idx_p) ;  /* 0x0000178000007944 */ /* 0x000fea0003c00000 */
[----:B------:R-:W-:Y:S01]  /*db70*/  MOV R2, R198 ;  /* 0x000000c600027202 */ /* 0x000fe20000000f00 */
[----:B------:R-:W-:-:S05]  /*db80*/  BRA `(.L_x_1975) ;  /* 0xffff7df000007947 */ /* 0x000fca000383ffff */
.L_x_1886:
[----:B------:R-:W-:Y:S01]  /*db90*/  MOV R198, RZ ;  /* 0x000000ff00c67202 */ /* 0x000fe20000000f00 */
[----:B------:R-:W-:Y:S01]  /*dba0*/  IMAD.MOV.U32 R199, RZ, RZ, R157 ;  /* 0x000000ffffc77224 */ /* 0x000fe200078e009d */
[----:B------:R-:W-:Y:S01]  /*dbb0*/  MOV R2, 0xdbe0 ;  /* 0x0000dbe000027802 */ /* 0x000fe20000000f00 */
[----:B------:R-:W-:Y:S02]  /*dbc0*/  IMAD.MOV.U32 R3, RZ, RZ, 0x1c1f ;  /* 0x00001c1fff037424 */ /* 0x000fe400078e00ff */
[----:B------:R-:W-:Y:S05]  /*dbd0*/  CALL.REL.NOINC `($__internal_28_$__cuda_sm70_shflsync_idx_p) ;  /* 0x0000171000007944 */ /* 0x000fea0003c00000 */
[----:B------:R-:W-:Y:S01]  /*dbe0*/  MOV R116, R198 ;  /* 0x000000c600747202 */ /* 0x000fe20000000f00 */
[----:B------:R-:W-:-:S05]  /*dbf0*/  BRA `(.L_x_1976) ;  /* 0xffff86d000007947 */ /* 0x000fca000383ffff */
.L_x_1887:
[----:B------:R-:W-:Y:S01]  /*dc00*/  MOV R198, RZ ;  /* 0x000000ff00c67202 */ /* 0x000fe20000000f00 */
[----:B------:R-:W-:Y:S01]  /*dc10*/  IMAD.MOV.U32 R199, RZ, RZ, R162 ;  /* 0x000000ffffc77224 */ /* 0x000fe200078e00a2 */
[----:B------:R-:W-:Y:S01]  /*dc20*/  MOV R2, 0xdc50 ;  /* 0x0000dc5000027802 */ /* 0x000fe20000000f00 */
[----:B------:R-:W-:Y:S02]  /*dc30*/  IMAD.MOV.U32 R3, RZ, RZ, 0x1c1f ;  /* 0x00001c1fff037424 */ /* 0x000fe400078e00ff */
[----:B-12---:R-:W-:Y:S05]  /*dc40*/  CALL.REL.NOINC `($__internal_28_$__cuda_sm70_shflsync_idx_p) ;  /* 0x000016a000007944 */ /* 0x006fea0003c00000 */
[----:B------:R-:W-:Y:S01]  /*dc50*/  MOV R2, R198 ;  /* 0x000000c600027202 */ /* 0x000fe20000000f00 */
[----:B------:R-:W-:-:S05]  /*dc60*/  BRA `(.L_x_1977) ;  /* 0xffff868000007947 */ /* 0x000fca000383ffff */
.L_x_1888:
[----:B------:R-:W-:Y:S01]  /*dc70*/  MOV R198, 0x1 ;  /* 0x0000000100c67802 */ /* 0x000fe20000000f00 */
[----:B------:R-:W-:Y:S01]  /*dc80*/  IMAD.MOV.U32 R199, RZ, RZ, R157 ;  /* 0x000000ffffc77224 */ /* 0x000fe200078e009d */
[----:B--2---:R-:W-:Y:S01]  /*dc90*/  MOV R2, 0xdcc0 ;  /* 0x0000dcc000027802 */ /* 0x004fe20000000f00 */
[----:B------:R-:W-:Y:S02]  /*dca0*/  IMAD.MOV.U32 R3, RZ, RZ, 0x1c1f ;  /* 0x00001c1fff037424 */ /* 0x000fe400078e00ff */
[----:B-1-3--:R-:W-:Y:S05]  /*dcb0*/  CALL.REL.NOINC `($__internal_28_$__cuda_sm70_shflsync_idx_p) ;  /* 0x0000163000007944 */ /* 0x00afea0003c00000 */
        /* <DEDUP_REMOVED lines=8> */
.L_x_1889:
[----:B------:R-:W-:Y:S02]  /*dd40*/  MOV R3, 0x2 ;  /* 0x0000000200037802 */ /* 0x000fe40000000f00 */
[----:B------:R-:W-:Y:S02]  /*dd50*/  MOV R2, 0xdd70 ;  /* 0x0000dd7000027802 */ /* 0x000fe40000000f00 */
[----:B---3--:R-:W-:Y:S05]  /*dd60*/  CALL.REL.NOINC `($__internal_27_$__cuda_sm70_shflsync_bfly_p) ;  /* 0x0000152000007944 */ /* 0x008fea0003c00000 */
[----:B------:R-:W-:Y:S01]  /*dd70*/  MOV R2, R158 ;  /* 0x0000009e00027202 */ /* 0x000fe20000000f00 */
[----:B------:R-:W-:-:S05]  /*dd80*/  BRA `(.L_x_1979) ;  /* 0xffff8ac000007947 */ /* 0x000fca000383ffff */
.L_x_1890:
[----:B------:R-:W-:Y:S01]  /*dd90*/  MOV R3, 0x1 ;  /* 0x0000000100037802 */ /* 0x000fe20000000f00 */
[----:B-1----:R-:W-:Y:S01]  /*dda0*/  IMAD.MOV.U32 R116, RZ, RZ, R122 ;  /* 0x000000ffff747224 */ /* 0x002fe200078e007a */
[----:B------:R-:W-:Y:S02]  /*ddb0*/  MOV R2, 0xddd0 ;  /* 0x0000ddd000027802 */ /* 0x000fe40000000f00 */
[----:B---3--:R-:W-:Y:S05]  /*ddc0*/  CALL.REL.NOINC `($__internal_27_$__cuda_sm70_shflsync_bfly_p) ;  /* 0x000014c000007944 */ /* 0x008fea0003c00000 */
[----:B------:R-:W-:Y:S01]  /*ddd0*/  IMAD.MOV.U32 R116, RZ, RZ, R120 ;  /* 0x000000ffff747224 */ /* 0x000fe200078e0078 */
[----:B------:R-:W-:Y:S01]  /*dde0*/  FMNMX.FTZ R122, R122, R158, !PT ;  /* 0x0000009e7a7a7209 */ /* 0x000fe20007810000 */
[----:B------:R-:W-:Y:S01]  /*ddf0*/  IMAD.MOV.U32 R3, RZ, RZ, 0x2 ;  /* 0x00000002ff037424 */ /* 0x000fe200078e00ff */
[----:B------:R-:W-:Y:S02]  /*de00*/  MOV R2, 0xde20 ;  /* 0x0000de2000027802 */ /* 0x000fe40000000f00 */
[----:B------:R-:W-:Y:S05]  /*de10*/  CALL.REL.NOINC `($__internal_27_$__cuda_sm70_shflsync_bfly_p) ;  /* 0x0000147000007944 */ /* 0x000fea0003c00000 */
[----:B------:R-:W-:Y:S01]  /*de20*/  FMNMX.FTZ R116, R120, R158, !PT ;  /* 0x0000009e78747209 */ /* 0x000fe20007810000 */
[----:B------:R-:W-:Y:S01]  /*de30*/  IMAD.MOV.U32 R3, RZ, RZ, 0x1 ;  /* 0x00000001ff037424 */ /* 0x000fe200078e00ff */
[----:B------:R-:W-:Y:S02]  /*de40*/  MOV R2, 0xde60 ;  /* 0x0000de6000027802 */ /* 0x000fe40000000f00 */
[----:B------:R-:W-:Y:S05]  /*de50*/  CALL.REL.NOINC `($__internal_27_$__cuda_sm70_shflsync_bfly_p) ;  /* 0x0000143000007944 */ /* 0x000fea0003c00000 */
[----:B------:R-:W-:Y:S01]  /*de60*/  IMAD.MOV.U32 R3, RZ, RZ, 0x2 ;  /* 0x00000002ff037424 */ /* 0x000fe200078e00ff */
[----:B------:R-:W-:Y:S01]  /*de70*/  FMNMX.FTZ R121, R116, R158, !PT ;  /* 0x0000009e74797209 */ /* 0x000fe20007810000 */
[----:B------:R-:W-:Y:S01]  /*de80*/  IMAD.MOV.U32 R116, RZ, RZ, R156 ;  /* 0x000000ffff747224 */ /* 0x000fe200078e009c */
        /* <DEDUP_REMOVED lines=15> */
[----:B------:R-:W-:Y:S01]  /*df80*/  MOV R2, R158 ;  /* 0x0000009e00027202 */ /* 0x000fe20000000f00 */
[----:B------:R-:W-:-:S05]  /*df90*/  BRA `(.L_x_1980) ;  /* 0xffff89a000007947 */ /* 0x000fca000383ffff */
.L_x_1892:
[----:B------:R-:W-:Y:S01]  /*dfa0*/  IMAD.MOV.U32 R116, RZ, RZ, R200 ;  /* 0x000000ffff747224 */ /* 0x000fe200078e00c8 */
[----:B------:R-:W-:-:S02]  /*dfb0*/  MOV R3, 0x2 ;  /* 0x0000000200037802 */ /* 0x000fc40000000f00 */
[----:B------:R-:W-:Y:S02]  /*dfc0*/  MOV R2, 0xdfe0 ;  /* 0x0000dfe000027802 */ /* 0x000fe40000000f00 */
[----:B------:R-:W-:Y:S05]  /*dfd0*/  CALL.REL.NOINC `($__internal_27_$__cuda_sm70_shflsync_bfly_p) ;  /* 0x000012b000007944 */ /* 0x000fea0003c00000 */
[----:B------:R-:W-:Y:S01]  /*dfe0*/  FADD.FTZ R116, R200, R158 ;  /* 0x0000009ec8747221 */ /* 0x000fe20000010000 */
[----:B------:R-:W-:Y:S02]  /*dff0*/  MOV R3, 0x1 ;  /* 0x0000000100037802 */ /* 0x000fe40000000f00 */
[----:B------:R-:W-:Y:S02]  /*e000*/  MOV R2, 0xe020 ;  /* 0x0000e02000027802 */ /* 0x000fe40000000f00 */
[----:B------:R-:W-:Y:S05]  /*e010*/  CALL.REL.NOINC `($__internal_27_$__cuda_sm70_shflsync_bfly_p) ;  /* 0x0000127000007944 */ /* 0x000fea0003c00000 */
[----:B------:R-:W-:Y:S01]  /*e020*/  FADD.FTZ R7, R116, R158 ;  /* 0x0000009e74077221 */ /* 0x000fe20000010000 */
[----:B------:R-:W-:Y:S02]  /*e030*/  MOV R116, R201 ;  /* 0x000000c900747202 */ /* 0x000fe40000000f00 */
[----:B------:R-:W-:Y:S02]  /*e040*/  MOV R3, 0x2 ;  /* 0x0000000200037802 */ /* 0x000fe40000000f00 */
[----:B------:R-:W-:Y:S02]  /*e050*/  MOV R2, 0xe070 ;  /* 0x0000e07000027802 */ /* 0x000fe40000000f00 */
[----:B------:R-:W-:Y:S05]  /*e060*/  CALL.REL.NOINC `($__internal_27_$__cuda_sm70_shflsync_bfly_p) ;  /* 0x0000122000007944 */ /* 0x000fea0003c00000 */
[----:B------:R-:W-:Y:S01]  /*e070*/  FADD.FTZ R6, R201, R158 ;  /* 0x0000009ec9067221 */ /* 0x000fe20000010000 */
[----:B------:R-:W-:Y:S02]  /*e080*/  MOV R3, 0x1 ;  /* 0x0000000100037802 */ /* 0x000fe40000000f00 */
[----:B------:R-:W-:-:S02]  /*e090*/  MOV R2, 0xe0c0 ;  /* 0x0000e0c000027802 */ /* 0x000fc40000000f00 */
[----:B------:R-:W-:Y:S02]  /*e0a0*/  MOV R116, R6 ;  /* 0x0000000600747202 */ /* 0x000fe40000000f00 */
        /* <DEDUP_REMOVED lines=8> */
[----:B------:R-:W-:Y:S02]  /*e130*/  MOV R2, 0xe160 ;  /* 0x0000e16000027802 */ /* 0x000fe40000000f00 */
[----:B------:R-:W-:-:S02]  /*e140*/  MOV R116, R5 ;  /* 0x0000000500747202 */ /* 0x000fc40000000f00 */
[----:B------:R-:W-:Y:S05]  /*e150*/  CALL.REL.NOINC `($__internal_27_$__cuda_sm70_shflsync_bfly_p) ;  /* 0x0000113000007944 */ /* 0x000fea0003c00000 */
[----:B------:R-:W-:Y:S01]  /*e160*/  FADD.FTZ R5, R5, R158 ;  /* 0x0000009e05057221 */ /* 0x000fe20000010000 */
[----:B------:R-:W-:-:S02]  /*e170*/  MOV R116, R221 ;  /* 0x000000dd00747202 */ /* 0x000fc40000000f00 */
[----:B------:R-:W-:Y:S02]  /*e180*/  MOV R3, 0x2 ;  /* 0x0000000200037802 */ /* 0x000fe40000000f00 */
[----:B------:R-:W-:Y:S02]  /*e190*/  MOV R2, 0xe1b0 ;  /* 0x0000e1b000027802 */ /* 0x000fe40000000f00 */
[----:B------:R-:W-:Y:S05]  /*e1a0*/  CALL.REL.NOINC `($__internal_27_$__cuda_sm70_shflsync_bfly_p) ;  /* 0x000010e000007944 */ /* 0x000fea0003c00000 */
[----:B------:R-:W-:Y:S01]  /*e1b0*/  FADD.FTZ R4, R221, R158 ;  /* 0x0000009edd047221 */ /* 0x000fe20000010000 */
[----:B------:R-:W-:Y:S02]  /*e1c0*/  MOV R3, 0x1 ;  /* 0x0000000100037802 */ /* 0x000fe40000000f00 */
[----:B------:R-:W-:Y:S02]  /*e1d0*/  MOV R2, 0xe200 ;  /* 0x0000e20000027802 */ /* 0x000fe40000000f00 */
[----:B------:R-:W-:Y:S02]  /*e1e0*/  MOV R116, R4 ;  /* 0x0000000400747202 */ /* 0x000fe40000000f00 */
[----:B------:R-:W-:Y:S05]  /*e1f0*/  CALL.REL.NOINC `($__internal_27_$__cuda_sm70_shflsync_bfly_p) ;  /* 0x0000109000007944 */ /* 0x000fea0003c00000 */
[----:B------:R-:W-:Y:S01]  /*e200*/  MOV R8, R158 ;  /* 0x0000009e00087202 */ /* 0x000fe20000000f00 */
[----:B------:R-:W-:Y:S05]  /*e210*/  BRA `(.L_x_1981) ;  /* 0xffff9fb000007947 */ /* 0x000fea000383ffff */
.L_x_1899:
[----:B-1234-:R-:W-:Y:S01]  /*e220*/  IMAD.MOV.U32 R199, RZ, RZ, R10 ;  /* 0x000000ffffc77224 */ /* 0x01efe200078e000a */
[----:B------:R-:W-:Y:S01]  /*e230*/  MOV R198, RZ ;  /* 0x000000ff00c67202 */ /* 0x000fe20000000f00 */
[----:B------:R-:W-:Y:S01]  /*e240*/  IMAD.MOV.U32 R3, RZ, RZ, 0x1c1f ;  /* 0x00001c1fff037424 */ /* 0x000fe200078e00ff */
[----:B------:R-:W-:-:S02]  /*e250*/  MOV R2, 0xe270 ;  /* 0x0000e27000027802 */ /* 0x000fc40000000f00 */
[----:B------:R-:W-:Y:S05]  /*e260*/  CALL.REL.NOINC `($__internal_28_$__cuda_sm70_shflsync_idx_p) ;  /* 0x0000108000007944 */ /* 0x000fea0003c00000 */
[----:B------:R-:W-:Y:S01]  /*e270*/  MOV R5, R198 ;  /* 0x000000c600057202 */ /* 0x000fe20000000f00 */
[----:B------:R-:W-:Y:S05]  /*e280*/  BRA `(.L_x_1982) ;  /* 0xffffb8e000007947 */ /* 0x000fea000383ffff */
.L_x_1900:
[----:B------:R-:W-:Y:S01]  /*e290*/  IMAD.MOV.U32 R199, RZ, RZ, R12 ;  /* 0x000000ffffc77224 */ /* 0x000fe200078e000c */
[----:B------:R-:W-:Y:S01]  /*e2a0*/  MOV R198, RZ ;  /* 0x000000ff00c67202 */ /* 0x000fe20000000f00 */
[----:B------:R-:W-:Y:S01]  /*e2b0*/  IMAD.MOV.U32 R3, RZ, RZ, 0x1c1f ;  /* 0x00001c1fff037424 */ /* 0x000fe200078e00ff */
[----:B------:R-:W-:-:S02]  /*e2c0*/  MOV R2, 0xe2e0 ;  /* 0x0000e2e000027802 */ /* 0x000fc40000000f00 */
[----:B-12---:R-:W-:Y:S05]  /*e2d0*/  CALL.REL.NOINC `($__internal_28_$__cuda_sm70_shflsync_idx_p) ;  /* 0x0000101000007944 */ /* 0x006fea0003c00000 */
[----:B------:R-:W-:Y:S01]  /*e2e0*/  MOV R0, R198 ;  /* 0x000000c600007202 */ /* 0x000fe20000000f00 */
[----:B------:R-:W-:Y:S05]  /*e2f0*/  BRA `(.L_x_1983) ;  /* 0xffffb89000007947 */ /* 0x000fea000383ffff */
.L_x_1903:
[----:B------:R-:W-:Y:S01]  /*e300*/  IMAD.MOV.U32 R199, RZ, RZ, R10 ;  /* 0x000000ffffc77224 */ /* 0x000fe200078e000a */
[----:B------:R-:W-:Y:S01]  /*e310*/  MOV R198, 0x1 ;  /* 0x0000000100c67802 */ /* 0x000fe20000000f00 */
[----:B--2---:R-:W-:Y:S01]  /*e320*/  IMAD.MOV.U32 R3, RZ, RZ, 0x1c1f ;  /* 0x00001c1fff037424 */ /* 0x004fe200078e00ff */
[----:B------:R-:W-:-:S02]  /*e330*/  MOV R2, 0xe350 ;  /* 0x0000e35000027802 */ /* 0x000fc40000000f00 */
        /* <DEDUP_REMOVED lines=9> */
.L_x_1906:
[----:B------:R-:W-:Y:S01]  /*e3d0*/  IMAD.MOV.U32 R199, RZ, RZ, R10 ;  /* 0x000000ffffc77224 */ /* 0x000fe200078e000a */
[----:B------:R-:W-:Y:S01]  /*e3e0*/  MOV R198, 0x2 ;  /* 0x0000000200c67802 */ /* 0x000fe20000000f00 */
[----:B-1----:R-:W-:Y:S01]  /*e3f0*/  IMAD.MOV.U32 R3, RZ, RZ, 0x1c1f ;  /* 0x00001c1fff037424 */ /* 0x002fe200078e00ff */
[----:B------:R-:W-:Y:S02]  /*e400*/  MOV R2, 0xe420 ;  /* 0x0000e42000027802 */ /* 0x000fe40000000f00 */
[----:B--234-:R-:W-:Y:S05]  /*e410*/  CALL.REL.NOINC `($__internal_28_$__cuda_sm70_shflsync_idx_p) ;  /* 0x00000ed000007944 */ /* 0x01cfea0003c00000 */
[----:B------:R-:W-:Y:S01]  /*e420*/  MOV R5, R198 ;  /* 0x000000c600057202 */ /* 0x000fe20000000f00 */
[----:B------:R-:W-:Y:S05]  /*e430*/  BRA `(.L_x_1985) ;  /* 0xffffba2000007947 */ /* 0x000fea000383ffff */
.L_x_1907:
[----:B------:R-:W-:Y:S01]  /*e440*/  IMAD.MOV.U32 R199, RZ, RZ, R12 ;  /* 0x000000ffffc77224 */ /* 0x000fe200078e000c */
[----:B------:R-:W-:Y:S01]  /*e450*/  MOV R198, 0x2 ;  /* 0x0000000200c67802 */ /* 0x000fe20000000f00 */
[----:B------:R-:W-:Y:S01]  /*e460*/  IMAD.MOV.U32 R3, RZ, RZ, 0x1c1f ;  /* 0x00001c1fff037424 */ /* 0x000fe200078e00ff */
[----:B------:R-:W-:Y:S02]  /*e470*/  MOV R2, 0xe490 ;  /* 0x0000e49000027802 */ /* 0x000fe40000000f00 */
[----:B-1234-:R-:W-:Y:S05]  /*e480*/  CALL.REL.NOINC `($__internal_28_$__cuda_sm70_shflsync_idx_p) ;  /* 0x00000e6000007944 */ /* 0x01efea0003c00000 */
[----:B------:R-:W-:Y:S01]  /*e490*/  MOV R0, R198 ;  /* 0x000000c600007202 */ /* 0x000fe20000000f00 */
[----:B------:R-:W-:Y:S05]  /*e4a0*/  BRA `(.L_x_1986) ;  /* 0xffffb9d000007947 */ /* 0x000fea000383ffff */
.L_x_1910:
[----:B------:R-:W-:Y:S01]  /*e4b0*/  IMAD.MOV.U32 R199, RZ, RZ, R10 ;  /* 0x000000ffffc77224 */ /* 0x000fe200078e000a */
[----:B------:R-:W-:Y:S01]  /*e4c0*/  MOV R198, 0x3 ;  /* 0x0000000300c67802 */ /* 0x000fe20000000f00 */
[----:B-1----:R-:W-:Y:S01]  /*e4d0*/  IMAD.MOV.U32 R3, RZ, RZ, 0x1c1f ;  /* 0x00001c1fff037424 */ /* 0x002fe200078e00ff */
[----:B------:R-:W-:-:S02]  /*e4e0*/  MOV R2, 0xe500 ;  /* 0x0000e50000027802 */ /* 0x000fc40000000f00 */
[----:B--234-:R-:W-:Y:S05]  /*e4f0*/  CALL.REL.NOINC `($__internal_28_$__cuda_sm70_shflsync_idx_p) ;  /* 0x00000df000007944 */ /* 0x01cfea0003c00000 */
        /* <DEDUP_REMOVED lines=8> */
.L_x_1912:
[----:B------:R-:W-:Y:S01]  /*e580*/  IMAD.MOV.U32 R199, RZ, RZ, R5 ;  /* 0x000000ffffc77224 */ /* 0x000fe200078e0005 */
[----:B------:R-:W-:Y:S01]  /*e590*/  MOV R198, RZ ;  /* 0x000000ff00c67202 */ /* 0x000fe20000000f00 */
[----:B------:R-:W-:Y:S01]  /*e5a0*/  IMAD.MOV.U32 R3, RZ, RZ, 0x1c1f ;  /* 0x00001c1fff037424 */ /* 0x000fe200078e00ff */
[----:B------:R-:W-:Y:S02]  /*e5b0*/  MOV R2, 0xe5d0 ;  /* 0x0000e5d000027802 */ /* 0x000fe40000000f00 */
[----:B------:R-:W-:Y:S05]  /*e5c0*/  CALL.REL.NOINC `($__internal_28_$__cuda_sm70_shflsync_idx_p) ;  /* 0x00000d2000007944 */ /* 0x000fea0003c00000 */
[----:B------:R-:W-:Y:S01]  /*e5d0*/  MOV R4, R198 ;  /* 0x000000c600047202 */ /* 0x000fe20000000f00 */
[----:B------:R-:W-:Y:S05]  /*e5e0*/  BRA `(.L_x_1988) ;  /* 0xffffbd5000007947 */ /* 0x000fea000383ffff */
.L_x_1913:
[----:B------:R-:W-:Y:S01]  /*e5f0*/  IMAD.MOV.U32 R199, RZ, RZ, R12 ;  /* 0x000000ffffc77224 */ /* 0x000fe200078e000c */
[----:B------:R-:W-:Y:S01]  /*e600*/  MOV R198, RZ ;  /* 0x000000ff00c67202 */ /* 0x000fe20000000f00 */
[----:B------:R-:W-:Y:S01]  /*e610*/  IMAD.MOV.U32 R3, RZ, RZ, 0x1c1f ;  /* 0x00001c1fff037424 */ /* 0x000fe200078e00ff */
[----:B------:R-:W-:Y:S02]  /*e620*/  MOV R2, 0xe640 ;  /* 0x0000e64000027802 */ /* 0x000fe40000000f00 */
[----:B-12---:R-:W-:Y:S05]  /*e630*/  CALL.REL.NOINC `($__internal_28_$__cuda_sm70_shflsync_idx_p) ;  /* 0x00000cb000007944 */ /* 0x006fea0003c00000 */
[----:B------:R-:W-:Y:S01]  /*e640*/  MOV R0, R198 ;  /* 0x000000c600007202 */ /* 0x000fe20000000f00 */
[----:B------:R-:W-:Y:S05]  /*e650*/  BRA `(.L_x_1989) ;  /* 0xffffbd0000007947 */ /* 0x000fea000383ffff */
.L_x_1916:
        /* <DEDUP_REMOVED lines=13> */
.L_x_1919:
[----:B------:R-:W-:Y:S01]  /*e730*/  IMAD.MOV.U32 R199, RZ, RZ, R5 ;  /* 0x000000ffffc77224 */ /* 0x000fe200078e0005 */
[----:B------:R-:W-:Y:S01]  /*e740*/  MOV R198, 0x2 ;  /* 0x0000000200c67802 */ /* 0x000fe20000000f00 */
[----:B-1----:R-:W-:Y:S01]  /*e750*/  IMAD.MOV.U32 R3, RZ, RZ, 0x1c1f ;  /* 0x00001c1fff037424 */ /* 0x002fe200078e00ff */
[----:B------:R-:W-:Y:S02]  /*e760*/  MOV R2, 0xe780 ;  /* 0x0000e78000027802 */ /* 0x000fe40000000f00 */
[----:B--234-:R-:W-:Y:S05]  /*e770*/  CALL.REL.NOINC `($__internal_28_$__cuda_sm70_shflsync_idx_p) ;  /* 0x00000b7000007944 */ /* 0x01cfea0003c00000 */
[----:B------:R-:W-:Y:S01]  /*e780*/  MOV R4, R198 ;  /* 0x000000c600047202 */ /* 0x000fe20000000f00 */
[----:B------:R-:W-:Y:S05]  /*e790*/  BRA `(.L_x_1991) ;  /* 0xffffc4f000007947 */ /* 0x000fea000383ffff */
.L_x_1920:
[----:B------:R-:W-:Y:S01]  /*e7a0*/  IMAD.MOV.U32 R199, RZ, RZ, R12 ;  /* 0x000000ffffc77224 */ /* 0x000fe200078e000c */
[----:B------:R-:W-:Y:S01]  /*e7b0*/  MOV R198, 0x2 ;  /* 0x0000000200c67802 */ /* 0x000fe20000000f00 */
[----:B------:R-:W-:Y:S01]  /*e7c0*/  IMAD.MOV.U32 R3, RZ, RZ, 0x1c1f ;  /* 0x00001c1fff037424 */ /* 0x000fe200078e00ff */
[----:B------:R-:W-:Y:S02]  /*e7d0*/  MOV R2, 0xe7f0 ;  /* 0x0000e7f000027802 */ /* 0x000fe40000000f00 */
[----:B-1234-:R-:W-:Y:S05]  /*e7e0*/  CALL.REL.NOINC `($__internal_28_$__cuda_sm70_shflsync_idx_p) ;  /* 0x00000b0000007944 */ /* 0x01efea0003c00000 */
[----:B------:R-:W-:Y:S01]  /*e7f0*/  MOV R0, R198 ;  /* 0x000000c600007202 */ /* 0x000fe20000000f00 */
[----:B------:R-:W-:Y:S05]  /*e800*/  BRA `(.L_x_1992) ;  /* 0xffffc4a000007947 */ /* 0x000fea000383ffff */
.L_x_1923:
        /* <DEDUP_REMOVED lines=13> */
.L_x_1927:
[----:B------:R-:W-:Y:S01]  /*e8e0*/  IMAD.MOV.U32 R199, RZ, RZ, R5 ;  /* 0x000000ffffc77224 */ /* 0x000fe200078e0005 */
[----:B------:R-:W-:Y:S01]  /*e8f0*/  MOV R198, RZ ;  /* 0x000000ff00c67202 */ /* 0x000fe20000000f00 */
[----:B------:R-:W-:Y:S01]  /*e900*/  IMAD.MOV.U32 R3, RZ, RZ, 0x1c1f ;  /* 0x00001c1fff037424 */ /* 0x000fe200078e00ff */
[----:B------:R-:W-:Y:S02]  /*e910*/  MOV R2, 0xe930 ;  /* 0x0000e93000027802 */ /* 0x000fe40000000f00 */
[----:B------:R-:W-:Y:S05]  /*e920*/  CALL.REL.NOINC `($__internal_28_$__cuda_sm70_shflsync_idx_p) ;  /* 0x000009c000007944 */ /* 0x000fea0003c00000 */
[----:B------:R-:W-:Y:S01]  /*e930*/  MOV R4, R198 ;  /* 0x000000c600047202 */ /* 0x000fe20000000f00 */
[----:B------:R-:W-:Y:S05]  /*e940*/  BRA `(.L_x_1994) ;  /* 0xffffd3a000007947 */ /* 0x000fea000383ffff */
.L_x_1928:
[----:B------:R-:W-:Y:S01]  /*e950*/  IMAD.MOV.U32 R199, RZ, RZ, R12 ;  /* 0x000000ffffc77224 */ /* 0x000fe200078e000c */
[----:B------:R-:W-:Y:S01]  /*e960*/  MOV R198, RZ ;  /* 0x000000ff00c67202 */ /* 0x000fe20000000f00 */
[----:B------:R-:W-:Y:S01]  /*e970*/  IMAD.MOV.U32 R3, RZ, RZ, 0x1c1f ;  /* 0x00001c1fff037424 */ /* 0x000fe200078e00ff */
[----:B------:R-:W-:Y:S02]  /*e980*/  MOV R2, 0xe9a0 ;  /* 0x0000e9a000027802 */ /* 0x000fe40000000f00 */
[----:B-12---:R-:W-:Y:S05]  /*e990*/  CALL.REL.NOINC `($__internal_28_$__cuda_sm70_shflsync_idx_p) ;  /* 0x0000095000007944 */ /* 0x006fea0003c00000 */
[----:B------:R-:W-:Y:S01]  /*e9a0*/  MOV R0, R198 ;  /* 0x000000c600007202 */ /* 0x000fe20000000f00 */
[----:B------:R-:W-:Y:S05]  /*e9b0*/  BRA `(.L_x_1995) ;  /* 0xffffd35000007947 */ /* 0x000fea000383ffff */
.L_x_1931:
        /* <DEDUP_REMOVED lines=13> */
.L_x_1934:
[----:B------:R-:W-:Y:S01]  /*ea90*/  IMAD.MOV.U32 R199, RZ, RZ, R5 ;  /* 0x000000ffffc77224 */ /* 0x000fe200078e0005 */
[----:B------:R-:W-:Y:S01]  /*eaa0*/  MOV R198, 0x2 ;  /* 0x0000000200c67802 */ /* 0x000fe20000000f00 */
[----:B-1----:R-:W-:Y:S01]  /*eab0*/  IMAD.MOV.U32 R3, RZ, RZ, 0x1c1f ;  /* 0x00001c1fff037424 */ /* 0x002fe200078e00ff */
[----:B------:R-:W-:Y:S02]  /*eac0*/  MOV R2, 0xeae0 ;  /* 0x0000eae000027802 */ /* 0x000fe40000000f00 */
[----:B--234-:R-:W-:Y:S05]  /*ead0*/  CALL.REL.NOINC `($__internal_28_$__cuda_sm70_shflsync_idx_p) ;  /* 0x0000081000007944 */ /* 0x01cfea0003c00000 */
[----:B------:R-:W-:Y:S01]  /*eae0*/  MOV R4, R198 ;  /* 0x000000c600047202 */ /* 0x000fe20000000f00 */
[----:B------:R-:W-:Y:S05]  /*eaf0*/  BRA `(.L_x_1997) ;  /* 0xffffd4f000007947 */ /* 0x000fea000383ffff */
.L_x_1935:
[----:B------:R-:W-:Y:S01]  /*eb00*/  IMAD.MOV.U32 R199, RZ, RZ, R12 ;  /* 0x000000ffffc77224 */ /* 0x000fe200078e000c */
[----:B------:R-:W-:Y:S01]  /*eb10*/  MOV R198, 0x2 ;  /* 0x0000000200c67802 */ /* 0x000fe20000000f00 */
[----:B------:R-:W-:Y:S01]  /*eb20*/  IMAD.MOV.U32 R3, RZ, RZ, 0x1c1f ;  /* 0x00001c1fff037424 */ /* 0x000fe200078e00ff */
[----:B------:R-:W-:Y:S02]  /*eb30*/  MOV R2, 0xeb50 ;  /* 0x0000eb5000027802 */ /* 0x000fe40000000f00 */
[----:B-1234-:R-:W-:Y:S05]  /*eb40*/  CALL.REL.NOINC `($__internal_28_$__cuda_sm70_shflsync_idx_p) ;  /* 0x000007a000007944 */ /* 0x01efea0003c00000 */
[----:B------:R-:W-:Y:S01]  /*eb50*/  MOV R0, R198 ;  /* 0x000000c600007202 */ /* 0x000fe20000000f00 */
[----:B------:R-:W-:Y:S05]  /*eb60*/  BRA `(.L_x_1998) ;  /* 0xffffd4a000007947 */ /* 0x000fea000383ffff */
.L_x_1938:
        /* <DEDUP_REMOVED lines=13> */
.L_x_1940:
[----:B------:R-:W-:Y:S01]  /*ec40*/  IMAD.MOV.U32 R199, RZ, RZ, R74 ;  /* 0x000000ffffc77224 */ /* 0x000fe200078e004a */
[----:B------:R-:W-:Y:S01]  /*ec50*/  MOV R198, RZ ;  /* 0x000000ff00c67202 */ /* 0x000fe20000000f00 */
[----:B--2---:R-:W-:Y:S01]  /*ec60*/  IMAD.MOV.U32 R3, RZ, RZ, 0x1f ;  /* 0x0000001fff037424 */ /* 0x004fe200078e00ff */
[----:B------:R-:W-:Y:S02]  /*ec70*/  MOV R2, 0xec90 ;  /* 0x0000ec9000027802 */ /* 0x000fe40000000f00 */
[----:B-1----:R-:W-:Y:S05]  /*ec80*/  CALL.REL.NOINC `($__internal_28_$__cuda_sm70_shflsync_idx_p) ;  /* 0x0000066000007944 */ /* 0x002fea0003c00000 */
[----:B------:R-:W-:Y:S01]  /*ec90*/  MOV R9, R198 ;  /* 0x000000c600097202 */ /* 0x000fe20000000f00 */
[----:B------:R-:W-:Y:S05]  /*eca0*/  BRA `(.L_x_2000) ;  /* 0xffffd6d000007947 */ /* 0x000fea000383ffff */
.L_x_1941:
[----:B------:R-:W-:Y:S01]  /*ecb0*/  IMAD.MOV.U32 R199, RZ, RZ, R74 ;  /* 0x000000ffffc77224 */ /* 0x000fe200078e004a */
[----:B------:R-:W-:Y:S01]  /*ecc0*/  MOV R198, 0x1 ;  /* 0x0000000100c67802 */ /* 0x000fe20000000f00 */
[----:B--2---:R-:W-:Y:S01]  /*ecd0*/  IMAD.MOV.U32 R3, RZ, RZ, 0x1f ;  /* 0x0000001fff037424 */ /* 0x004fe200078e00ff */
[----:B------:R-:W-:Y:S02]  /*ece0*/  MOV R2, 0xed00 ;  /* 0x0000ed0000027802 */ /* 0x000fe40000000f00 */
[----:B-1-34-:R-:W-:Y:S05]  /*ecf0*/  CALL.REL.NOINC `($__internal_28_$__cuda_sm70_shflsync_idx_p) ;  /* 0x000005f000007944 */ /* 0x01afea0003c00000 */
[----:B------:R-:W-:Y:S01]  /*ed00*/  MOV R8, R198 ;  /* 0x000000c600087202 */ /* 0x000fe20000000f00 */
[----:B------:R-:W-:Y:S05]  /*ed10*/  BRA `(.L_x_2001) ;  /* 0xffffd68000007947 */ /* 0x000fea000383ffff */
.L_x_1942:
[----:B------:R-:W-:Y:S02]  /*ed20*/  MOV R2, 0x1 ;  /* 0x0000000100027802 */ /* 0x000fe40000000f00 */
[----:B------:R-:W-:-:S02]  /*ed30*/  MOV R3, 0xed50 ;  /* 0x0000ed5000037802 */ /* 0x000fc40000000f00 */
[----:B---34-:R-:W-:Y:S05]  /*ed40*/  CALL.REL.NOINC `($__internal_29_$__cuda_sm70_shflsync_up_p) ;  /* 0x000005f000007944 */ /* 0x018fea0003c00000 */
[----:B------:R-:W-:Y:S05]  /*ed50*/  BRA `(.L_x_2002) ;  /* 0xffffd76000007947 */ /* 0x000fea000383ffff */
.L_x_1943:
[----:B------:R-:W-:Y:S02]  /*ed60*/  MOV R2, 0x2 ;  /* 0x0000000200027802 */ /* 0x000fe40000000f00 */
[----:B------:R-:W-:-:S02]  /*ed70*/  MOV R3, 0xed90 ;  /* 0x0000ed9000037802 */ /* 0x000fc40000000f00 */
[----:B---34-:R-:W-:Y:S05]  /*ed80*/  CALL.REL.NOINC `($__internal_29_$__cuda_sm70_shflsync_up_p) ;  /* 0x000005b000007944 */ /* 0x018fea0003c00000 */
        /* <DEDUP_REMOVED lines=24> */
.L_x_1947:
[----:B------:R-:W-:Y:S02]  /*ef10*/  MOV R2, 0x1 ;  /* 0x0000000100027802 */ /* 0x000fe40000000f00 */
[----:B------:R-:W-:Y:S02]  /*ef20*/  MOV R3, 0xef40 ;  /* 0x0000ef4000037802 */ /* 0x000fe40000000f00 */
[----:B---3--:R-:W-:Y:S05]  /*ef30*/  CALL.REL.NOINC `($__internal_29_$__cuda_sm70_shflsync_up_p) ;  /* 0x0000040000007944 */ /* 0x008fea0003c00000 */
[----:B------:R-:W-:Y:S01]  /*ef40*/  MOV R2, R4 ;  /* 0x0000000400027202 */ /* 0x000fe20000000f00 */
[----:B------:R-:W-:Y:S05]  /*ef50*/  BRA `(.L_x_2004) ;  /* 0xffffd7b000007947 */ /* 0x000fea000383ffff */
.L_x_1948:
[----:B------:R-:W-:Y:S02]  /*ef60*/  MOV R2, 0x2 ;  /* 0x0000000200027802 */ /* 0x000fe40000000f00 */
[----:B------:R-:W-:Y:S02]  /*ef70*/  MOV R3, 0xef90 ;  /* 0x0000ef9000037802 */ /* 0x000fe40000000f00 */
[----:B---3--:R-:W-:Y:S05]  /*ef80*/  CALL.REL.NOINC `($__internal_29_$__cuda_sm70_shflsync_up_p) ;  /* 0x000003b000007944 */ /* 0x008fea0003c00000 */
        /* <DEDUP_REMOVED lines=24> */
.L_x_1950:
[----:B------:R-:W-:Y:S02]  /*f110*/  SEL R0, RZ, 0x1, P0 ;  /* 0x00000001ff007807 */ /* 0x000fe40000000000 */
[----:B------:R-:W-:Y:S02]  /*f120*/  MOV R2, 0xf140 ;  /* 0x0000f14000027802 */ /* 0x000fe40000000f00 */
[----:B-1-3--:R-:W-:Y:S05]  /*f130*/  CALL.REL.NOINC `($__internal_30_$__cuda_sm70_votesync_ballot) ;  /* 0x0000027000007944 */ /* 0x00afea0003c00000 */
[----:B------:R-:W-:Y:S05]  /*f140*/  BRA `(.L_x_2006) ;  /* 0xffffd75000007947 */ /* 0x000fea000383ffff */
.L_x_1951:
[----:B------:R-:W-:Y:S01]  /*f150*/  IMAD.MOV.U32 R199, RZ, RZ, R6 ;  /* 0x000000ffffc77224 */ /* 0x000fe200078e0006 */
[----:B----4-:R-:W-:Y:S01]  /*f160*/  MOV R198, R11 ;  /* 0x0000000b00c67202 */ /* 0x010fe20000000f00 */
[----:B------:R-:W-:Y:S01]  /*f170*/  IMAD.MOV.U32 R3, RZ, RZ, 0x1f ;  /* 0x0000001fff037424 */ /* 0x000fe200078e00ff */
[----:B------:R-:W-:Y:S02]  /*f180*/  MOV R2, 0xf1a0 ;  /* 0x0000f1a000027802 */ /* 0x000fe40000000f00 */
[----:B-123--:R-:W-:Y:S05]  /*f190*/  CALL.REL.NOINC `($__internal_28_$__cuda_sm70_shflsync_idx_p) ;  /* 0x0000015000007944 */ /* 0x00efea0003c00000 */
[----:B------:R-:W-:Y:S01]  /*f1a0*/  IMAD.MOV.U32 R8, RZ, RZ, R198 ;  /* 0x000000ffff087224 */ /* 0x000fe200078e00c6 */
[----:B------:R-:W-:Y:S01]  /*f1b0*/  MOV R198, R11 ;  /* 0x0000000b00c67202 */ /* 0x000fe20000000f00 */
[----:B------:R-:W-:Y:S01]  /*f1c0*/  IMAD.MOV.U32 R199, RZ, RZ, R7 ;  /* 0x000000ffffc77224 */ /* 0x000fe200078e0007 */
[----:B------:R-:W-:Y:S02]  /*f1d0*/  MOV R3, 0x1f ;  /* 0x0000001f00037802 */ /* 0x000fe40000000f00 */
[----:B------:R-:W-:-:S02]  /*f1e0*/  MOV R2, 0xf200 ;  /* 0x0000f20000027802 */ /* 0x000fc40000000f00 */
[----:B------:R-:W-:Y:S05]  /*f1f0*/  CALL.REL.NOINC `($__internal_28_$__cuda_sm70_shflsync_idx_p) ;  /* 0x000000f000007944 */ /* 0x000fea0003c00000 */
[----:B------:R-:W-:Y:S01]  /*f200*/  MOV R7, R198 ;  /* 0x000000c600077202 */ /* 0x000fe20000000f00 */
[----:B------:R-:W-:Y:S05]  /*f210*/  BRA `(.L_x_2007) ;  /* 0xffffd6c000007947 */ /* 0x000fea000383ffff */
.L_x_1954:
[----:B------:R-:W-:Y:S01]  /*f220*/  IMAD.MOV.U32 R199, RZ, RZ, R4 ;  /* 0x000000ffffc77224 */ /* 0x000fe200078e0004 */
[----:B------:R-:W-:Y:S01]  /*f230*/  MOV R198, R0 ;  /* 0x0000000000c67202 */ /* 0x000fe20000000f00 */
[----:B------:R-:W-:Y:S01]  /*f240*/  IMAD.MOV.U32 R3, RZ, RZ, 0x1f ;  /* 0x0000001fff037424 */ /* 0x000fe200078e00ff */
[----:B------:R-:W-:-:S02]  /*f250*/  MOV R2, 0xf270 ;  /* 0x0000f27000027802 */ /* 0x000fc40000000f00 */
[----:B-1-34-:R-:W-:Y:S05]  /*f260*/  CALL.REL.NOINC `($__internal_28_$__cuda_sm70_shflsync_idx_p) ;  /* 0x0000008000007944 */ /* 0x01afea0003c00000 */
[----:B------:R-:W-:Y:S01]  /*f270*/  MOV R12, R198 ;  /* 0x000000c6000c7202 */ /* 0x000fe20000000f00 */
[----:B------:R-:W-:Y:S05]  /*f280*/  BRA `(.L_x_1953) ;  /* 0xffffd6b000007947 */ /* 0x000fea000383ffff */
        .weak           $__internal_27_$__cuda_sm70_shflsync_bfly_p
        .type           $__internal_27_$__cuda_sm70_shflsync_bfly_p,@function
        .size           $__internal_27_$__cuda_sm70_shflsync_bfly_p,($__internal_28_$__cuda_sm70_shflsync_idx_p - $__internal_27_$__cuda_sm70_shflsync_bfly_p)
$__internal_27_$__cuda_sm70_shflsync_bfly_p:
[----:B------:R-:W-:Y:S02]  /*f290*/  MOV R158, 0x1f ;  /* 0x0000001f009e7802 */ /* 0x000fe40000000f00 */
[----:B------:R-:W-:-:S04]  /*f2a0*/  MOV R159, 0xffffffff ;  /* 0xffffffff009f7802 */ /* 0x000fc80000000f00 */
[----:B------:R-:W-:Y:S04]  /*f2b0*/  WARPSYNC R159 ;  /* 0x0000009f00007348 */ /* 0x000fe80003800000 */
[----:B------:R1:W2:Y:S02]  /*f2c0*/  SHFL.BFLY PT, R158, R116, R3, R158 ;  /* 0x0c000003749e7389 */ /* 0x0002a400000e009e */
[----:B-1----:R-:W-:-:S04]  /*f2d0*/  MOV R3, 0x0 ;  /* 0x0000000000037802 */ /* 0x002fc80000000f00 */
[----:B--2---:R-:W-:Y:S05]  /*f2e0*/  RET.REL.NODEC R2 `(_ZN7cutlass13device_kernelIN5flash19enable_sm80_to_sm89INS1_16FlashAttnFwdSm80INS1_25CollectiveMainloopFwdSm80ILi4ELi1ELb0EN4cute5tupleIJNS5_1CILi128EEENS7_ILi48EEENS7_ILi96EEEEEELi96ENS_10bfloat16_tEfNS_4arch4Sm80ELb0ELb0ELb0ELb1ELb1ELb0ELb1ELb1EEENS1_21CollectiveEpilogueFwdINS6_IJS8_SA_S9_EEENS6_IJNS7_ILi1EEESI_SI_EEESC_SE_Li128ELb1ELb1ELb1ELb0EEENS1_36VarlenDynamicPersistentTileSchedulerILi128ELi48ELi128ELi128ELb1ELb1ELb0ELb0ELb1ELb1EEEEEEEEEvNT_6ParamsE) ;  /* 0xffff0d1002007950 */ /* 0x004fea0003c3ffff */
        .weak           $__internal_28_$__cuda_sm70_shflsync_idx_p
        .type           $__internal_28_$__cuda_sm70_shflsync_idx_p,@function
        .size           $__internal_28_$__cuda_sm70_shflsync_idx_p,($__internal_29_$__cuda_sm70_shflsync_up_p - $__internal_28_$__cuda_sm70_shflsync_idx_p)
$__internal_28_$__cuda_sm70_shflsync_idx_p:
[----:B------:R-:W-:-:S04]  /*f2f0*/  MOV R202, 0xffffffff ;  /* 0xffffffff00ca7802 */ /* 0x000fc80000000f00 */
[----:B------:R-:W-:Y:S04]  /*f300*/  WARPSYNC R202 ;  /* 0x000000ca00007348 */ /* 0x000fe80003800000 */
[----:B------:R1:W2:Y:S02]  /*f310*/  SHFL.IDX PT, R198, R199, R198, R3 ;  /* 0x000000c6c7c67389 */ /* 0x0002a400000e0003 */
[----:B-1----:R-:W-:-:S04]  /*f320*/  MOV R3, 0x0 ;  /* 0x0000000000037802 */ /* 0x002fc80000000f00 */
[----:B--2---:R-:W-:Y:S05]  /*f330*/  RET.REL.NODEC R2 `(_ZN7cutlass13device_kernelIN5flash19enable_sm80_to_sm89INS1_16FlashAttnFwdSm80INS1_25CollectiveMainloopFwdSm80ILi4ELi1ELb0EN4cute5tupleIJNS5_1CILi128EEENS7_ILi48EEENS7_ILi96EEEEEELi96ENS_10bfloat16_tEfNS_4arch4Sm80ELb0ELb0ELb0ELb1ELb1ELb0ELb1ELb1EEENS1_21CollectiveEpilogueFwdINS6_IJS8_SA_S9_EEENS6_IJNS7_ILi1EEESI_SI_EEESC_SE_Li128ELb1ELb1ELb1ELb0EEENS1_36VarlenDynamicPersistentTileSchedulerILi128ELi48ELi128ELi128ELb1ELb1ELb0ELb0ELb1ELb1EEEEEEEEEvNT_6ParamsE) ;  /* 0xffff0cc002007950 */ /* 0x004fea0003c3ffff */
        .weak           $__internal_29_$__cuda_sm70_shflsync_up_p
        .type           $__internal_29_$__cuda_sm70_shflsync_up_p,@function
        .size           $__internal_29_$__cuda_sm70_shflsync_up_p,($__internal_30_$__cuda_sm70_votesync_ballot - $__internal_29_$__cuda_sm70_shflsync_up_p)
$__internal_29_$__cuda_sm70_shflsync_up_p:
[----:B------:R-:W-:Y:S02]  /*f340*/  IMAD.MOV.U32 R4, RZ, RZ, RZ ;  /* 0x000000ffff047224 */ /* 0x000fe400078e00ff */
[----:B------:R-:W-:-:S04]  /*f350*/  IMAD.MOV.U32 R10, RZ, RZ, -0x1 ;  /* 0xffffffffff0a7424 */ /* 0x000fc800078e00ff */
[----:B------:R-:W-:Y:S04]  /*f360*/  WARPSYNC R10 ;  /* 0x0000000a00007348 */ /* 0x000fe80003800000 */
[----:B------:R1:W2:Y:S02]  /*f370*/  SHFL.UP PT, R4, R0, R2, R4 ;  /* 0x0400000200047389 */ /* 0x0002a400000e0004 */
[----:B-1----:R-:W-:Y:S02]  /*f380*/  MOV R2, R3 ;  /* 0x0000000300027202 */ /* 0x002fe40000000f00 */
[----:B------:R-:W-:-:S04]  /*f390*/  MOV R3, 0x0 ;  /* 0x0000000000037802 */ /* 0x000fc80000000f00 */
[----:B--2---:R-:W-:Y:S05]  /*f3a0*/  RET.REL.NODEC R2 `(_ZN7cutlass13device_kernelIN5flash19enable_sm80_to_sm89INS1_16FlashAttnFwdSm80INS1_25CollectiveMainloopFwdSm80ILi4ELi1ELb0EN4cute5tupleIJNS5_1CILi128EEENS7_ILi48EEENS7_ILi96EEEEEELi96ENS_10bfloat16_tEfNS_4arch4Sm80ELb0ELb0ELb0ELb1ELb1ELb0ELb1ELb1EEENS1_21CollectiveEpilogueFwdINS6_IJS8_SA_S9_EEENS6_IJNS7_ILi1EEESI_SI_EEESC_SE_Li128ELb1ELb1ELb1ELb0EEENS1_36VarlenDynamicPersistentTileSchedulerILi128ELi48ELi128ELi128ELb1ELb1ELb0ELb0ELb1ELb1EEEEEEEEEvNT_6ParamsE) ;  /* 0xffff0c5002007950 */ /* 0x004fea0003c3ffff */
        .weak           $__internal_30_$__cuda_sm70_votesync_ballot
        .type           $__internal_30_$__cuda_sm70_votesync_ballot,@function
        .size           $__internal_30_$__cuda_sm70_votesync_ballot,(.L_x_3665 - $__internal_30_$__cuda_sm70_votesync_ballot)
$__internal_30_$__cuda_sm70_votesync_ballot:
[----:B------:R-:W-:Y:S01]  /*f3b0*/  ISETP.NE.U32.AND P0, PT, R0, 0x1, PT ;  /* 0x000000010000780c */ /* 0x000fe20003f05070 */
[----:B------:R-:W-:-:S04]  /*f3c0*/  IMAD.MOV.U32 R3, RZ, RZ, -0x1 ;  /* 0xffffffffff037424 */ /* 0x000fc800078e00ff */
[----:B------:R-:W-:Y:S08]  /*f3d0*/  WARPSYNC R3 ;  /* 0x0000000300007348 */ /* 0x000ff00003800000 */
[----:B------:R-:W-:-:S04]  /*f3e0*/  VOTE.ANY R0, PT, !P0 ;  /* 0x0000000000007806 */ /* 0x000fc800040e0100 */
[----:B------:R-:W-:Y:S01]  /*f3f0*/  LOP3.LUT R0, R0, R3, RZ, 0xc0, !PT ;  /* 0x0000000300007212 */ /* 0x000fe200078ec0ff */
[----:B------:R-:W-:-:S04]  /*f400*/  IMAD.MOV.U32 R3, RZ, RZ, 0x0 ;  /* 0x00000000ff037424 */ /* 0x000fc800078e00ff */
[----:B------:R-:W-:Y:S05]  /*f410*/  RET.REL.NODEC R2 `(_ZN7cutlass13device_kernelIN5flash19enable_sm80_to_sm89INS1_16FlashAttnFwdSm80INS1_25CollectiveMainloopFwdSm80ILi4ELi1ELb0EN4cute5tupleIJNS5_1CILi128EEENS7_ILi48EEENS7_ILi96EEEEEELi96ENS_10bfloat16_tEfNS_4arch4Sm80ELb0ELb0ELb0ELb1ELb1ELb0ELb1ELb1EEENS1_21CollectiveEpilogueFwdINS6_IJS8_SA_S9_EEENS6_IJNS7_ILi1EEESI_SI_EEESC_SE_Li128ELb1ELb1ELb1ELb0EEENS1_36VarlenDynamicPersistentTileSchedulerILi128ELi48ELi128ELi128ELb1ELb1ELb0ELb0ELb1ELb1EEEEEEEEEvNT_6ParamsE) ;  /* 0xffff0be002007950 */ /* 0x000fea0003c3ffff */
.L_x_2008:
        /* <DEDUP_REMOVED lines=14> */
.L_x_3665:


//--------------------- .text._ZN7cutlass13device_kernelIN5flash19enable_sm80_to_sm89INS1_16FlashAttnFwdSm80INS1_25CollectiveMainloopFwdSm80ILi4ELi1ELb0EN4cute5tupleIJNS5_1CILi128EEENS7_ILi48EEENS7_ILi96EEEEEELi96ENS_10bfloat16_tEfNS_4arch4Sm80ELb0ELb0ELb0ELb1ELb1ELb1ELb1ELb1EEENS1_21CollectiveEpilogueFwdINS6_IJS8_SA_S9_EEENS6_IJNS7_ILi1EEESI_SI_EEESC_SE_Li128ELb1ELb1ELb1ELb0EEENS1_36VarlenDynamicPersistentTileSchedulerILi128ELi48ELi128ELi128ELb1ELb1ELb0ELb0ELb1ELb1EEEEEEEEEvNT_6ParamsE --------------------------
	.section	.text._ZN7cutlass13device_kernelIN5flash19enable_sm80_to_sm89INS1_16FlashAttnFwdSm80INS1_25CollectiveMainloopFwdSm80ILi4ELi1ELb0EN4cute5tupleIJNS5_1CILi128EEENS7_ILi48EEENS7_ILi96EEEEEELi96ENS_10bfloat16_tEfNS_4arch4Sm80ELb0ELb0ELb0ELb1ELb1ELb1ELb1ELb1EEENS1_21CollectiveEpilogueFwdINS6_IJS8_SA_S9_EEENS6_IJNS7_ILi1EEESI_SI_EEESC_SE_Li128ELb1ELb1ELb1ELb0EEENS1_36VarlenDynamicPersistentTileSchedulerILi128ELi48ELi128ELi128ELb1ELb1ELb0ELb0ELb1ELb1EEEEEEEEEvNT_6ParamsE,"ax",@progbits
	.sectioninfo	@"SHI_REGISTERS=255"
	.align	128
.text._ZN7cutlass13device_kernelIN5flash19enable_sm80_to_sm89INS1_16FlashAttnFwdSm80INS1_25CollectiveMainloopFwdSm80ILi4ELi1ELb0EN4cute5tupleIJNS5_1CILi128EEENS7_ILi48EEENS7_ILi96EEEEEELi96ENS_10bfloat16_tEfNS_4arch4Sm80ELb0ELb0ELb0ELb1ELb1ELb1ELb1ELb1EEENS1_21CollectiveEpilogueFwdINS6_IJS8_SA_S9_EEENS6_IJNS7_ILi1EEESI_SI_EEESC_SE_Li128ELb1ELb1ELb1ELb0EEENS1_36VarlenDynamicPersistentTileSchedulerILi128ELi48ELi128ELi128ELb1ELb1ELb0ELb0ELb1ELb1EEEEEEEEEvNT_6ParamsE:
        .type           _ZN7cutlass13device_kernelIN5flash19enable_sm80_to_sm89INS1_16FlashAttnFwdSm80INS1_25CollectiveMainloopFwdSm80ILi4ELi1ELb0EN4cute5tupleIJNS5_1CILi128EEENS7_ILi48EEENS7_ILi96EEEEEELi96ENS_10bfloat16_tEfNS_4arch4Sm80ELb0ELb0ELb0ELb1ELb1ELb1ELb1ELb1EEENS1_21CollectiveEpilogueFwdINS6_IJS8_SA_S9_EEENS6_IJNS7_ILi1EEESI_SI_EEESC_SE_Li128ELb1ELb1ELb1ELb0EEENS1_36VarlenDynamicPersistentTileSchedulerILi128ELi48ELi128ELi128ELb1ELb1ELb0ELb0ELb1ELb1EEEEEEEEEvNT_6ParamsE,@function
        .size           _ZN7cutlass13device_kernelIN5flash19enable_sm80_to_sm89INS1_16FlashAttnFwdSm80INS1_25CollectiveMainloopFwdSm80ILi4ELi1ELb0EN4cute5tupleIJNS5_1CILi128EEENS7_ILi48EEENS7_ILi96EEEEEELi96ENS_10bfloat16_tEfNS_4arch4Sm80ELb0ELb0ELb0ELb1ELb1ELb1ELb1ELb1EEENS1_21CollectiveEpilogueFwdINS6_IJS8_SA_S9_EEENS6_IJNS7_ILi1EEESI_SI_EEESC_SE_Li128ELb1ELb1ELb1ELb0EEENS1_36VarlenDynamicPersistentTileSchedulerILi128ELi48ELi128ELi128ELb1ELb1ELb0ELb0ELb1ELb1EEEEEEEEEvNT_6ParamsE,(.L_x_3670 - _ZN7cutlass13device_kernelIN5flash19enable_sm80_to_sm89INS1_16FlashAttnFwdSm80INS1_25CollectiveMainloopFwdSm80ILi4ELi1ELb0EN4cute5tupleIJNS5_1CILi128EEENS7_ILi48EEENS7_ILi96EEEEEELi96ENS_10bfloat16_tEfNS_4arch4Sm80ELb0ELb0ELb0ELb1ELb1ELb1ELb1ELb1EEENS1_21CollectiveEpilogueFwdINS6_IJS8_SA_S9_EEENS6_IJNS7_ILi1EEESI_SI_EEESC_SE_Li128ELb1ELb1ELb1ELb0EEENS1_36VarlenDynamicPersistentTileSchedulerILi128ELi48ELi128ELi128ELb1ELb1ELb0ELb0ELb1ELb1EEEEEEEEEvNT_6ParamsE)
        .other          _ZN7cutlass13device_kernelIN5flash19enable_sm80_to_sm89INS1_16FlashAttnFwdSm80INS1_25CollectiveMainloopFwdSm80ILi4ELi1ELb0EN4cute5tupleIJNS5_1CILi128EEENS7_ILi48EEENS7_ILi96EEEEEELi96ENS_10bfloat16_tEfNS_4arch4Sm80ELb0ELb0ELb0ELb1ELb1ELb1ELb1ELb1EEENS1_21CollectiveEpilogueFwdINS6_IJS8_SA_S9_EEENS6_IJNS7_ILi1EEESI_SI_EEESC_SE_Li128ELb1ELb1ELb1ELb0EEENS1_36VarlenDynamicPersistentTileSchedulerILi128ELi48ELi128ELi128ELb1ELb1ELb0ELb0ELb1ELb1EEEEEEEEEvNT_6ParamsE,@"STO_CUDA_ENTRY STV_DEFAULT"
_ZN7cutlass13device_kernelIN5flash19enable_sm80_to_sm89INS1_16FlashAttnFwdSm80INS1_25CollectiveMainloopFwdSm80ILi4ELi1ELb0EN4cute5tupleIJNS5_1CILi128EEENS7_ILi48EEENS7_ILi96EEEEEELi96ENS_10bfloat16_tEfNS_4arch4Sm80ELb0ELb0ELb0ELb1ELb1ELb1ELb1ELb1EEENS1_21CollectiveEpilogueFwdINS6_IJS8_SA_S9_EEENS6_IJNS7_ILi1EEESI_SI_EEESC_SE_Li128ELb1ELb1ELb1ELb0EEENS1_36VarlenDynamicPersistentTileSchedulerILi128ELi48ELi128ELi128ELb1ELb1ELb0ELb0ELb1ELb1EEEEEEEEEvNT_6ParamsE:
        /* <DEDUP_REMOVED lines=54> */
.L_x_2014:
        /* <DEDUP_REMOVED lines=17> */
.L_x_2200:
        /* <DEDUP_REMOVED lines=16> */
.L_x_2201:
[----:B--2---:R-:W-:-:S05]  /*0570*/  IMAD R0, R0, c[0x0][0x538], RZ ;  /* 0x00014e0000007a24 */ /* 0x004fca00078e02ff */
[----:B------:R-:W-:-:S04]  /*0580*/  IADD3 R6, R0, R6, RZ ;  /* 0x0000000600067210 */ /* 0x000fc80007ffe0ff */
[----:B------:R-:W-:-:S13]  /*0590*/  ISETP.GT.AND P0, PT, R6, UR4, PT ;  /* 0x0000000406007c0c */ /* 0x000fda000bf04270 */
[----:B-1----:R-:W-:Y:S05]  /*05a0*/  @!P0 BRA `(.L_x_2014) ;  /* 0xfffffdb000008947 */ /* 0x002fea000383ffff */
.L_x_2010:
[----:B------:R-:W-:-:S05]  /*05b0*/  IADD3 R12, -R0, R6, RZ ;  /* 0x00000006000c7210 */ /* 0x000fca0007ffe1ff */
[----:B------:R-:W-:-:S05]  /*05c0*/  IMAD R0, R4, c[0x0][0x538], R12 ;  /* 0x00014e0004007a24 */ /* 0x000fca00078e020c */
[----:B------:R-:W-:Y:S01]  /*05d0*/  ISETP.GT.AND P0, PT, R0, UR4, PT ;  /* 0x0000000400007c0c */ /* 0x000fe2000bf04270 */
[----:B------:R-:W-:-:S12]  /*05e0*/  BRA.DIV ~URZ, `(.L_x_2015) ;  /* 0x000186e27f007947 */ /* 0x000fd8000b800000 */
[----:B------:R-:W-:-:S04]  /*05f0*/  VOTE.ANY R0, PT, !P0 ;  /* 0x0000000000007806 */ /* 0x000fc800040e0100 */
.L_x_2202:
[----:B------:R1:W2:Y:S01]  /*0600*/  POPC R13, R0 ;  /* 0x00000000000d7309 */ /* 0x0002a20000000000 */
[----:B------:R-:W-:Y:S05]  /*0610*/  BRA.DIV ~URZ, `(.L_x_2016) ;  /* 0x000186f27f007947 */ /* 0x000fea000b800000 */
[----:B--2---:R2:W3:Y:S01]  /*0620*/  SHFL.IDX PT, R11, R8, R13, 0x1f ;  /* 0x00001f0d080b7589 */ /* 0x0044e200000e0000 */
[----:B------:R-:W-:-:S03]  /*0630*/  MOV R6, RZ ;  /* 0x000000ff00067202 */ /* 0x000fc60000000f00 */
[----:B------:R2:W4:Y:S04]  /*0640*/  SHFL.IDX PT, R10, R7, R13, 0x1f ;  /* 0x00001f0d070a7589 */ /* 0x00052800000e0000 */
.L_x_2203:
[----:B------:R-:W-:Y:S01]  /*0650*/  ISETP.NE.AND P0, PT, R0, RZ, PT ;  /* 0x000000ff0000720c */ /* 0x000fe20003f05270 */
[----:B------:R-:W-:-:S12]  /*0660*/  BSSY B0, `(.L_x_2017) ;  /* 0x0000005000007945 */ /* 0x000fd80003800000 */
[----:B------:R-:W-:Y:S05]  /*0670*/  @!P0 BRA `(.L_x_2018) ;  /* 0x0000003000008947 */ /* 0x000fea0003800000 */
[----:B------:R-:W-:Y:S01]  /*0680*/  IADD3 R211, R13, -0x1, RZ ;  /* 0xffffffff0dd37810 */ /* 0x000fe20007ffe0ff */
[----:B------:R-:W-:Y:S05]  /*0690*/  BRA.DIV ~URZ, `(.L_x_2019) ;  /* 0x000187527f007947 */ /* 0x000fea000b800000 */
[----:B------:R1:W2:Y:S02]  /*06a0*/  SHFL.IDX PT, R6, R4, R211, 0x1f ;  /* 0x00001fd304067589 */ /* 0x0002a400000e0000 */
.L_x_2018:
[----:B------:R-:W-:Y:S05]  /*06b0*/  BSYNC B0 ;  /* 0x0000000000007941 */ /* 0x000fea0003800000 */
.L_x_2017:
[----:B-1-3--:R-:W-:Y:S01]  /*06c0*/  IABS R0, R11 ;  /* 0x0000000b00007213 */ /* 0x00afe20000000000 */
[----:B--2---:R-:W-:-:S04]  /*06d0*/  IMAD R4, R6, c[0x0][0x538], R12 ;  /* 0x00014e0006047a24 */ /* 0x004fc800078e020c */
        /* <DEDUP_REMOVED lines=67> */
.L_x_2011:
[----:B------:R-:W-:Y:S01]  /*0b10*/  MOV R0, UR4 ;  /* 0x0000000400007c02 */ /* 0x000fe20008000f00 */
[----:B------:R-:W-:Y:S04]  /*0b20*/  STL [R1+0x54], RZ ;  /* 0x000054ff01007387 */ /* 0x000fe80000100800 */
[----:B------:R-:W-:Y:S04]  /*0b30*/  STL [R1+0x58], RZ ;  /* 0x000058ff01007387 */ /* 0x000fe80000100800 */
[----:B------:R1:W-:Y:S02]  /*0b40*/  STL [R1+0x50], R0 ;  /* 0x0000500001007387 */ /* 0x0003e40000100800 */
[----:B-1----:R-:W-:-:S05]  /*0b50*/  MOV R0, c[0x0][0x53c] ;  /* 0x00014f0000007a02 */ /* 0x002fca0000000f00 */
[----:B------:R1:W-:Y:S02]  /*0b60*/  STL [R1+0x5c], R0 ;  /* 0x00005c0001007387 */ /* 0x0003e40000100800 */
.L_x_2020:
        /* <DEDUP_REMOVED lines=8> */
.L_x_2009:
        /* <DEDUP_REMOVED lines=162> */
[----:B------:R-:W-:-:S02]  /*1610*/  SHF.R.U32.HI R3, RZ, 0x3, R3 ;  /* 0x00000003ff037819 */ /* 0x000fc40000011603 */
[----:B------:R-:W-:Y:S02]  /*1620*/  LOP3.LUT R2, R2, 0xfffff000, RZ, 0xc0, !PT ;  /* 0xfffff00002027812 */ /* 0x000fe400078ec0ff */
        /* <DEDUP_REMOVED lines=47> */
[C---:B------:R-:W-:Y:S02]  /*1920*/  IADD3 R206, R198.reuse, 0x400, RZ ;  /* 0x00000400c6ce7810 */ /* 0x040fe40007ffe0ff */
        /* <DEDUP_REMOVED lines=12> */
[----:B-1----:R-:W-:-:S02]  /*19f0*/  SHF.L.U64.HI R17, R167, 0x1, R9 ;  /* 0x00000001a7117819 */ /* 0x002fc40000010209 */
        /* <DEDUP_REMOVED lines=14> */
[----:B--2---:R-:W-:-:S02]  /*1ae0*/  IADD3 R18, R10, 0x38, RZ ;  /* 0x000000380a127810 */ /* 0x004fc40007ffe0ff */
        /* <DEDUP_REMOVED lines=11> */
[----:B------:R2:W-:Y:S02]  /*1ba0*/  STL [R1+0x8], R4 ;  /* 0x0000080401007387 */ /* 0x0005e40000100800 */
[C---:B------:R-:W-:Y:S02]  /*1bb0*/  IADD3 R245, R244.reuse, 0x20, RZ ;  /* 0x00000020f4f57810 */ /* 0x040fe40007ffe0ff */
[----:B------:R-:W-:Y:S02]  /*1bc0*/  @P0 IADD3 R245, R244, -0x20, RZ ;  /* 0xffffffe0f4f50810 */ /* 0x000fe40007ffe0ff */
[----:B-1----:R-:W-:-:S04]  /*1bd0*/  LOP3.LUT R6, R28, 0x18, R104, 0xf8, !PT ;  /* 0x000000181c067812 */ /* 0x002fc800078ef868 */
[----:B------:R-:W-:Y:S02]  /*1be0*/  LOP3.LUT R9, R6, R26, RZ, 0x3c, !PT ;  /* 0x0000001a06097212 */ /* 0x000fe400078e3cff */
[C---:B------:R-:W-:Y:S02]  /*1bf0*/  IADD3 R26, R10.reuse, 0x10, RZ ;  /* 0x000000100a1a7810 */ /* 0x040fe40007ffe0ff */
[----:B--2---:R-:W-:Y:S01]  /*1c00*/  LOP3.LUT R4, R5, R27, RZ, 0x3c, !PT ;  /* 0x0000001b05047212 */ /* 0x004fe200078e3cff */
[----:B------:R-:W-:Y:S01]  /*1c10*/  IMAD.IADD R9, R7, 0x1, R9 ;  /* 0x0000000107097824 */ /* 0x000fe200078e0209 */
[----:B------:R-:W-:Y:S02]  /*1c20*/  SHF.R.S32.HI R5, RZ, 0x3, R13 ;  /* 0x00000003ff057819 */ /* 0x000fe4000001140d */
[C---:B------:R-:W-:Y:S01]  /*1c30*/  IADD3 R27, R10.reuse, 0x8, RZ ;  /* 0x000000080a1b7810 */ /* 0x040fe20007ffe0ff */
[----:B------:R-:W-:Y:S01]  /*1c40*/  IMAD.IADD R6, R25, 0x1, R4 ;  /* 0x0000000119067824 */ /* 0x000fe200078e0204 */
[C---:B------:R-:W-:Y:S01]  /*1c50*/  IADD3 R25, R10.reuse, 0x18, RZ ;  /* 0x000000180a197810 */ /* 0x040fe20007ffe0ff */
[----:B------:R1:W-:Y:S01]  /*1c60*/  STL [R1+0x4], R5 ;  /* 0x0000040501007387 */ /* 0x0003e20000100800 */
[----:B------:R-:W-:-:S02]  /*1c70*/  IADD3 R13, R10, 0x50, RZ ;  /* 0x000000500a0d7810 */ /* 0x000fc40007ffe0ff */
[----:B------:R-:W-:Y:S01]  /*1c80*/  IADD3 R10, R10, 0x58, RZ ;  /* 0x000000580a0a7810 */ /* 0x000fe20007ffe0ff */
[----:B------:R-:W-:Y:S01]  /*1c90*/  STL [R1+0x98], R27 ;  /* 0x0000981b01007387 */ /* 0x000fe20000100800 */
[----:B------:R-:W-:Y:S02]  /*1ca0*/  SEL R4, R14, 0xffffffe0, !P4 ;  /* 0xffffffe00e047807 */ /* 0x000fe40006000000 */
[----:B------:R-:W-:Y:S01]  /*1cb0*/  SHF.R.S32.HI R8, RZ, 0x1f, R27 ;  /* 0x0000001fff087819 */ /* 0x000fe2000001141b */
[----:B------:R-:W-:Y:S02]  /*1cc0*/  STL [R1+0x94], R26 ;  /* 0x0000941a01007387 */ /* 0x000fe40000100800 */
[----:B------:R-:W-:Y:S02]  /*1cd0*/  IMAD.IADD R197, R196, 0x1, R4 ;  /* 0x00000001c4c57824 */ /* 0x000fe400078e0204 */
[----:B------:R-:W-:Y:S01]  /*1ce0*/  STL [R1+0x90], R25 ;  /* 0x0000901901007387 */ /* 0x000fe20000100800 */
[----:B------:R-:W-:-:S03]  /*1cf0*/  IMAD.IADD R171, R4, 0x1, R170 ;  /* 0x0000000104ab7824 */ /* 0x000fc600078e02aa */
[----:B------:R-:W-:Y:S04]  /*1d00*/  STL [R1+0x8c], R23 ;  /* 0x00008c1701007387 */ /* 0x000fe80000100800 */
[----:B------:R-:W-:Y:S04]  /*1d10*/  STL [R1+0x88], R20 ;  /* 0x0000881401007387 */ /* 0x000fe80000100800 */
[----:B------:R-:W-:Y:S01]  /*1d20*/  STL [R1+0x84], R19 ;  /* 0x0000841301007387 */ /* 0x000fe20000100800 */
[----:B-1----:R-:W-:Y:S02]  /*1d30*/  SEL R5, R14, 0xffffffe0, !P1 ;  /* 0xffffffe00e057807 */ /* 0x002fe40004800000 */
[----:B------:R-:W-:Y:S01]  /*1d40*/  LEA R14, R6, 0x6080, 0x1 ;  /* 0x00006080060e7811 */ /* 0x000fe200078e08ff */
[----:B------:R-:W-:Y:S01]  /*1d50*/  STL [R1+0x80], R18 ;  /* 0x0000801201007387 */ /* 0x000fe20000100800 */
[----:B------:R-:W-:-:S03]  /*1d60*/  SHF.R.S32.HI R6, RZ, 0x1f, R26 ;  /* 0x0000001fff067819 */ /* 0x000fc6000001141a */
        /* <DEDUP_REMOVED lines=38> */
.L_x_2199:
        /* <DEDUP_REMOVED lines=48> */
.L_x_2021:
[----:B------:R-:W-:-:S04]  /*22d0*/  ISETP.NE.U32.AND P0, PT, RZ, c[0x0][0x368], PT ;  /* 0x0000da00ff007a0c */ /* 0x000fc80003f05070 */
[----:B------:R-:W-:-:S13]  /*22e0*/  ISETP.NE.AND.EX P0, PT, RZ, c[0x0][0x36c], PT, P0 ;  /* 0x0000db00ff007a0c */ /* 0x000fda0003f05300 */
[----:B------:R-:W-:Y:S05]  /*22f0*/  @!P0 BRA `(.L_x_2022) ;  /* 0x0000004000008947 */ /* 0x000fea0003800000 */
[----:B-1----:R-:W-:-:S04]  /*2300*/  IADD3 R4, P0, R19, c[0x0][0x368], RZ ;  /* 0x0000da0013047a10 */ /* 0x002fc80007f1e0ff */
[----:B------:R-:W-:-:S05]  /*2310*/  IADD3.X R5, R18, c[0x0][0x36c], RZ, P0, !PT ;  /* 0x0000db0012057a10 */ /* 0x000fca00007fe4ff */
[----:B------:R1:W5:Y:S01]  /*2320*/  LDG.E R12, [R4.64] ;  /* 0x00000008040c7981 */ /* 0x000362000c1e1900 */
[----:B------:R-:W-:Y:S05]  /*2330*/  BRA `(.L_x_2023) ;  /* 0x0000005000007947 */ /* 0x000fea0003800000 */
.L_x_2022:
[----:B------:R-:W-:Y:S01]  /*2340*/  MOV R12, UR6 ;  /* 0x00000006000c7c02 */ /* 0x000fe20008000f00 */
[----:B------:R-:W-:Y:S05]  /*2350*/  @!P5 BRA `(.L_x_2023) ;  /* 0x000000300000d947 */ /* 0x000fea0003800000 */
[----:B------:R-:W2:Y:S04]  /*2360*/  LDG.E R6, [R4.64] ;  /* 0x0000000804067981 */ /* 0x000ea8000c1e1900 */
[----:B------:R-:W2:Y:S02]  /*2370*/  LDG.E R0, [R4.64+0x4] ;  /* 0x0000040804007981 */ /* 0x000ea4000c1e1900 */
[----:B--2---:R-:W-:Y:S02]  /*2380*/  IADD3 R12, -R6, R0, RZ ;  /* 0x00000000060c7210 */ /* 0x004fe40007ffe1ff */
.L_x_2023:
        /* <DEDUP_REMOVED lines=59> */
.L_x_2025:
[----:B------:R-:W-:Y:S05]  /*2740*/  BSYNC B0 ;  /* 0x0000000000007941 */ /* 0x000fea0003800000 */
.L_x_2024:
        /* <DEDUP_REMOVED lines=203> */
.L_x_2053:
        /* <DEDUP_REMOVED lines=107> */
.L_x_2031:
[----:B------:R-:W-:Y:S05]  /*3ab0*/  BSYNC B0 ;  /* 0x0000000000007941 */ /* 0x000fea0003800000 */
.L_x_2030:
        /* <DEDUP_REMOVED lines=94> */
.L_x_2034:
[----:B------:R-:W-:Y:S05]  /*40a0*/  BSYNC B0 ;  /* 0x0000000000007941 */ /* 0x000fea0003800000 */
.L_x_2033:
[----:B------:R-:W-:Y:S01]  /*40b0*/  ISETP.GE.AND P0, PT, R29, c[0x0][0x1d4], PT ;  /* 0x000075001d007a0c */ /* 0x000fe20003f06270 */
[----:B------:R-:W-:Y:S01]  /*40c0*/  @!UPT UIADD3 URZ, URZ, URZ, URZ ;  /* 0x0000003f3f3ff290 */ /* 0x000fe2000fffe03f */
[----:B------:R-:W-:Y:S11]  /*40d0*/  BSSY B0, `(.L_x_2035) ;  /* 0x000003a000007945 */ /* 0x000ff60003800000 */
[----:B------:R-:W-:-:S05]  /*40e0*/  @P0 BRA `(.L_x_2036) ;  /* 0x0000038000000947 */ /* 0x000fca0003800000 */
[----:B------:R-:W5:Y:S04]  /*40f0*/  LDL R3, [R1+0x8] ;  /* 0x0000080001037983 */ /* 0x000f680000100800 */
        /* <DEDUP_REMOVED lines=55> */
.L_x_2036:
[----:B------:R-:W-:Y:S05]  /*4470*/  BSYNC B0 ;  /* 0x0000000000007941 */ /* 0x000fea0003800000 */
.L_x_2035:
[----:B------:R-:W-:Y:S01]  /*4480*/  ISETP.GE.AND P0, PT, R28, c[0x0][0x1d4], PT ;  /* 0x000075001c007a0c */ /* 0x000fe20003f06270 */
[----:B------:R-:W-:Y:S01]  /*4490*/  @!UPT UIADD3 URZ, URZ, URZ, URZ ;  /* 0x0000003f3f3ff290 */ /* 0x000fe2000fffe03f */
[----:B------:R-:W-:Y:S11]  /*44a0*/  BSSY B0, `(.L_x_2037) ;  /* 0x000003c000007945 */ /* 0x000ff60003800000 */
[----:B------:R-:W-:-:S05]  /*44b0*/  @P0 BRA `(.L_x_2038) ;  /* 0x000003a000000947 */ /* 0x000fca0003800000 */
[----:B------:R-:W5:Y:S01]  /*44c0*/  LDL R3, [R1+0x4] ;  /* 0x0000040001037983 */ /* 0x000f620000100800 */
[----:B----4-:R-:W-:Y:S02]  /*44d0*/  IMAD.MOV.U32 R4, RZ, RZ, R54 ;  /* 0x000000ffff047224 */ /* 0x010fe400078e0036 */
[----:B---3--:R-:W-:Y:S01]  /*44e0*/  IMAD.MOV.U32 R5, RZ, RZ, R55 ;  /* 0x000000ffff057224 */ /* 0x008fe200078e0037 */
[----:B-1----:R-:W1:Y:S01]  /*44f0*/  LDS.128 R8, [R244+0x3000] ;  /* 0x00300000f4087984 */ /* 0x002e620000000c00 */
[----:B-----5:R-:W-:Y:S05]  /*4500*/  IMAD.SHL.U32 R3, R3, 0x8, RZ ;  /* 0x0000000803037824 */ /* 0x020fea00078e00ff */
        /* <DEDUP_REMOVED lines=53> */
.L_x_2038:
[----:B------:R-:W-:Y:S05]  /*4860*/  BSYNC B0 ;  /* 0x0000000000007941 */ /* 0x000fea0003800000 */
.L_x_2037:
        /* <DEDUP_REMOVED lines=59> */
.L_x_2040:
[----:B------:R-:W-:Y:S05]  /*4c20*/  BSYNC B0 ;  /* 0x0000000000007941 */ /* 0x000fea0003800000 */
.L_x_2039:
        /* <DEDUP_REMOVED lines=59> */
.L_x_2042:
[----:B------:R-:W-:Y:S05]  /*4fe0*/  BSYNC B0 ;  /* 0x0000000000007941 */ /* 0x000fea0003800000 */
.L_x_2041:
        /* <DEDUP_REMOVED lines=59> */
.L_x_2029:
        /* <DEDUP_REMOVED lines=47> */
.L_x_2044:
[----:B------:R-:W-:Y:S05]  /*5690*/  BSYNC B0 ;  /* 0x0000000000007941 */ /* 0x000fea0003800000 */
.L_x_2043:
        /* <DEDUP_REMOVED lines=159> */
.L_x_2046:
[----:B------:R-:W-:Y:S05]  /*6090*/  BSYNC B0 ;  /* 0x0000000000007941 */ /* 0x000fea0003800000 */
.L_x_2045:
        /* <DEDUP_REMOVED lines=122> */
.L_x_2048:
[----:B------:R-:W-:Y:S05]  /*6840*/  BSYNC B0 ;  /* 0x0000000000007941 */ /* 0x000fea0003800000 */
.L_x_2047:
        /* <DEDUP_REMOVED lines=125> */
.L_x_2028:
        /* <DEDUP_REMOVED lines=45> */
.L_x_2032:
[----:B------:R-:W-:Y:S05]  /*72f0*/  BSYNC B1 ;  /* 0x0000000000017941 */ /* 0x000fea0003800000 */
.L_x_2027:
[----:B------:R-:W-:Y:S01]  /*7300*/  IMAD.IADD R3, R76, 0x1, -R249 ;  /* 0x000000014c037824 */ /* 0x000fe200078e0af9 */
[----:B------:R-:W-:Y:S01]  /*7310*/  LOP3.LUT P6, RZ, R243, 0x1, RZ, 0xc0, !PT ;  /* 0x00000001f3ff7812 */ /* 0x000fe200078cc0ff */
[----:B-12--5:R-:W-:Y:S01]  /*7320*/  IMAD.WIDE R8, R33, 0x30, R88 ;  /* 0x0000003021087825 */ /* 0x026fe200078e0258 */
[----:B------:R-:W-:Y:S01]  /*7330*/  P2R R13, PR, RZ, 0x2 ;  /* 0x00000002ff0d7803 */ /* 0x000fe20000000000 */
        /* <DEDUP_REMOVED lines=59> */
[----:B---3--:R-:W3:Y:S04]  /*76f0*/  LDL R20, [R1+0x8] ;  /* 0x0000080001147983 */ /* 0x008ee80000100800 */
[----:B--2---:R-:W2:Y:S02]  /*7700*/  LDL R15, [R1+0x4] ;  /* 0x00000400010f7983 */ /* 0x004ea40000100800 */
[CC--:B------:R-:W-:Y:S02]  /*7710*/  @!P0 LEA R8, P4, R104.reuse, R4.reuse, 0x1 ;  /* 0x0000000468088211 */ /* 0x0c0fe400078808ff */
[----:B------:R-:W2:Y:S02]  /*7720*/  LDL R14, [R1+0x14] ;  /* 0x00001400010e7983 */ /* 0x000ea40000100800 */
        /* <DEDUP_REMOVED lines=18> */
[----:B--2---:R-:W-:Y:S04]  /*7850*/  @!P0 IMAD.SHL.U32 R3, R15, 0x8, RZ ;  /* 0x000000080f038824 */ /* 0x004fe800078e00ff */
[----:B-1----:R-:W-:Y:S05]  /*7860*/  @!P0 IMAD.WIDE R8, R3, 0x2, R4 ;  /* 0x0000000203088825 */ /* 0x002fea00078e0204 */
[----:B---3--:R-:W-:Y:S01]  /*7870*/  @!P0 ST.E.128 [R8.64], R20 ;  /* 0x0000001408008985 */ /* 0x008fe2000c101d08 */
        /* <DEDUP_REMOVED lines=9> */
.L_x_2050:
[----:B------:R-:W-:Y:S05]  /*7910*/  BSYNC B0 ;  /* 0x0000000000007941 */ /* 0x000fea0003800000 */
.L_x_2049:
        /* <DEDUP_REMOVED lines=43> */
.L_x_2052:
[----:B------:R-:W-:Y:S05]  /*7bd0*/  BSYNC B0 ;  /* 0x0000000000007941 */ /* 0x000fea0003800000 */
.L_x_2051:
[----:B------:R-:W0:Y:S01]  /*7be0*/  LDGDEPBAR ;  /* 0x00000000000079af */ /* 0x000e220000000000 */
[----:B------:R-:W-:Y:S01]  /*7bf0*/  IADD3 R33, R33, -0x1, RZ ;  /* 0xffffffff21217810 */ /* 0x000fe20007ffe0ff */
[----:B------:R-:W-:-:S05]  /*7c00*/  @P5 BRA `(.L_x_2053) ;  /* 0xffffb7f000005947 */ /* 0x000fca000383ffff */
[----:B------:R-:W-:Y:S01]  /*7c10*/  WARPSYNC 0xffffffff ;  /* 0xffffffff00007948 */ /* 0x000fe20003800000 */
[----:B------:R-:W-:Y:S06]  /*7c20*/  BAR.SYNC.DEFER_BLOCKING 0x0 ;  /* 0x0000000000007b1d */ /* 0x000fec0000010000 */
.L_x_2026:
        /* <DEDUP_REMOVED lines=32> */
.L_x_2055:
[----:B------:R-:W-:Y:S05]  /*7e30*/  BSYNC B0 ;  /* 0x0000000000007941 */ /* 0x000fea0003800000 */
.L_x_2054:
        /* <DEDUP_REMOVED lines=51> */
[----:B-1--4-:R-:W-:-:S04]  /*8170*/  IMAD R3, R2, R0, RZ ;  /* 0x0000000002037224 */ /* 0x012fc800078e02ff */
[--C-:B------:R-:W-:Y:S01]  /*8180*/  IMAD.IADD R2, R3, 0x1, R0.reuse ;  /* 0x0000000103027824 */ /* 0x100fe200078e0200 */
[----:B------:R1:W-:Y:S01]  /*8190*/  STL [R1], R3 ;  /* 0x0000000301007387 */ /* 0x0003e20000100800 */
[----:B------:R-:W-:-:S03]  /*81a0*/  PRMT R0, RZ, 0x7610, R0 ;  /* 0x00007610ff007816 */ /* 0x000fc60000000000 */
        /* <DEDUP_REMOVED lines=64> */
.L_x_2204:
[----:B------:R-:W-:Y:S05]  /*85b0*/  BRA.DIV ~URZ, `(.L_x_2058) ;  /* 0x000109027f007947 */ /* 0x000fea000b800000 */
[----:B------:R3:W4:Y:S02]  /*85c0*/  SHFL.IDX PT, R0, R12, RZ, 0x1c1f ;  /* 0x001c1fff0c007589 */ /* 0x00072400000e0000 */
.L_x_2205:
[----:B------:R-:W-:Y:S01]  /*85d0*/  IMAD R36, R139, c[0x0][0x2c4], RZ ;  /* 0x0000b1008b247a24 */ /* 0x000fe200078e02ff */
[----:B------:R-:W-:Y:S04]  /*85e0*/  BSSY B0, `(.L_x_2059) ;  /* 0x0000010000007945 */ /* 0x000fe80003800000 */
[----:B------:R-:W-:-:S13]  /*85f0*/  ISETP.GE.AND P0, PT, R5, R36, PT ;  /* 0x000000240500720c */ /* 0x000fda0003f06270 */
[----:B------:R-:W-:Y:S05]  /*8600*/  @P0 BRA `(.L_x_2060) ;  /* 0x000000d000000947 */ /* 0x000fea0003800000 */
[-C--:B----4-:R-:W-:Y:S02]  /*8610*/  LEA R10, P2, R228, R0.reuse, 0x1 ;  /* 0x00000000e40a7211 */ /* 0x090fe400078408ff */
[-C--:B------:R-:W-:Y:S02]  /*8620*/  LEA R8, P1, R238, R0.reuse, 0x1 ;  /* 0x00000000ee087211 */ /* 0x080fe400078208ff */
[C---:B------:R-:W-:Y:S01]  /*8630*/  LEA R2, P0, R227.reuse, R0, 0x1 ;  /* 0x00000000e3027211 */ /* 0x040fe200078008ff */
        /* <DEDUP_REMOVED lines=10> */
.L_x_2060:
[----:B------:R-:W-:Y:S05]  /*86e0*/  BSYNC B0 ;  /* 0x0000000000007941 */ /* 0x000fea0003800000 */
.L_x_2059:
[----:B------:R-:W-:Y:S05]  /*86f0*/  BRA.DIV ~URZ, `(.L_x_2061) ;  /* 0x000108327f007947 */ /* 0x000fea000b800000 */
[----:B--2---:R2:W1:Y:S04]  /*8700*/  SHFL.IDX PT, R4, R6, 0x1, 0x1c1f ;  /* 0x003c1f0006047f89 */ /* 0x00446800000e0000 */
[----:B----4-:R2:W4:Y:S02]  /*8710*/  SHFL.IDX PT, R0, R12, 0x1, 0x1c1f ;  /* 0x003c1f000c007f89 */ /* 0x01052400000e0000 */
.L_x_2206:
[----:B------:R-:W-:Y:S01]  /*8720*/  IADD3 R2, R5, 0x20, RZ ;  /* 0x0000002005027810 */ /* 0x000fe20007ffe0ff */
[----:B------:R-:W-:Y:S03]  /*8730*/  BSSY B0, `(.L_x_2062) ;  /* 0x0000010000007945 */ /* 0x000fe60003800000 */
[----:B------:R-:W-:-:S13]  /*8740*/  ISETP.GE.AND P0, PT, R2, R36, PT ;  /* 0x000000240200720c */ /* 0x000fda0003f06270 */
[----:B------:R-:W-:Y:S05]  /*8750*/  @P0 BRA `(.L_x_2063) ;  /* 0x000000d000000947 */ /* 0x000fea0003800000 */
[-C--:B----4-:R-:W-:Y:S02]  /*8760*/  LEA R10, P2, R228, R0.reuse, 0x1 ;  /* 0x00000000e40a7211 */ /* 0x090fe400078408ff */
[-C--:B------:R-:W-:Y:S02]  /*8770*/  LEA R8, P1, R238, R0.reuse, 0x1 ;  /* 0x00000000ee087211 */ /* 0x080fe400078208ff */
[C---:B------:R-:W-:Y:S01]  /*8780*/  LEA R2, P0, R227.reuse, R0, 0x1 ;  /* 0x00000000e3027211 */ /* 0x040fe200078008ff */
        /* <DEDUP_REMOVED lines=10> */
.L_x_2063:
[----:B------:R-:W-:Y:S05]  /*8830*/  BSYNC B0 ;  /* 0x0000000000007941 */ /* 0x000fea0003800000 */
.L_x_2062:
[----:B------:R-:W-:Y:S05]  /*8840*/  BRA.DIV ~URZ, `(.L_x_2064) ;  /* 0x000107b27f007947 */ /* 0x000fea000b800000 */
[----:B-1----:R1:W2:Y:S02]  /*8850*/  SHFL.IDX PT, R4, R6, 0x2, 0x1c1f ;  /* 0x005c1f0006047f89 */ /* 0x0022a400000e0000 */
.L_x_2207:
[----:B------:R-:W-:Y:S05]  /*8860*/  BRA.DIV ~URZ, `(.L_x_2065) ;  /* 0x000108027f007947 */ /* 0x000fea000b800000 */
[----:B----4-:R4:W1:Y:S02]  /*8870*/  SHFL.IDX PT, R0, R12, 0x2, 0x1c1f ;  /* 0x005c1f000c007f89 */ /* 0x01086400000e0000 */
.L_x_2208:
[----:B------:R-:W-:Y:S01]  /*8880*/  IADD3 R2, R5, 0x40, RZ ;  /* 0x0000004005027810 */ /* 0x000fe20007ffe0ff */
[----:B------:R-:W-:Y:S03]  /*8890*/  BSSY B0, `(.L_x_2066) ;  /* 0x0000010000007945 */ /* 0x000fe60003800000 */
[----:B------:R-:W-:-:S13]  /*88a0*/  ISETP.GE.AND P0, PT, R2, R36, PT ;  /* 0x000000240200720c */ /* 0x000fda0003f06270 */
[----:B------:R-:W-:Y:S05]  /*88b0*/  @P0 BRA `(.L_x_2067) ;  /* 0x000000d000000947 */ /* 0x000fea0003800000 */
[-C--:B-1----:R-:W-:Y:S02]  /*88c0*/  LEA R10, P2, R228, R0.reuse, 0x1 ;  /* 0x00000000e40a7211 */ /* 0x082fe400078408ff */
        /* <DEDUP_REMOVED lines=12> */
.L_x_2067:
[----:B------:R-:W-:Y:S05]  /*8990*/  BSYNC B0 ;  /* 0x0000000000007941 */ /* 0x000fea0003800000 */
.L_x_2066:
[----:B------:R-:W-:Y:S05]  /*89a0*/  BRA.DIV ~URZ, `(.L_x_2068) ;  /* 0x000107327f007947 */ /* 0x000fea000b800000 */
[----:B-12---:R-:W1:Y:S04]  /*89b0*/  SHFL.IDX PT, R6, R6, 0x3, 0x1c1f ;  /* 0x007c1f0006067f89 */ /* 0x006e6800000e0000 */
[----:B------:R2:W3:Y:S02]  /*89c0*/  SHFL.IDX PT, R2, R12, 0x3, 0x1c1f ;  /* 0x007c1f000c027f89 */ /* 0x0004e400000e0000 */
.L_x_2209:
        /* <DEDUP_REMOVED lines=33> */
[CC--:B------:R-:W-:Y:S02]  /*8be0*/  @!P0 LEA R10, P3, R238.reuse, R2.reuse, 0x1 ;  /* 0x00000002ee0a8211 */ /* 0x0c0fe400078608ff */
[C---:B------:R-:W-:Y:S02]  /*8bf0*/  @!P0 LEA R8, P4, R227.reuse, R2, 0x1 ;  /* 0x00000002e3088211 */ /* 0x040fe400078808ff */
        /* <DEDUP_REMOVED lines=54> */
[C---:B------:R-:W-:Y:S02]  /*8f60*/  @P1 LEA R12, P2, R227.reuse, R2, 0x1 ;  /* 0x00000002e30c1211 */ /* 0x040fe400078408ff */
[CC--:B------:R-:W-:Y:S02]  /*8f70*/  @P1 LEA.HI.X R15, R238.reuse, R3.reuse, R252, 0x1, P3 ;  /* 0x00000003ee0f1211 */ /* 0x0c0fe400018f0cfc */
        /* <DEDUP_REMOVED lines=17> */
.L_x_2069:
        /* <DEDUP_REMOVED lines=100> */
.L_x_2073:
[----:B-123--:R-:W-:Y:S05]  /*96d0*/  BSYNC B0 ;  /* 0x0000000000007941 */ /* 0x00efea0003800000 */
.L_x_2072:
        /* <DEDUP_REMOVED lines=120> */
.L_x_2077:
[----:B------:R-:W-:Y:S05]  /*9e60*/  BSYNC B0 ;  /* 0x0000000000007941 */ /* 0x000fea0003800000 */
.L_x_2076:
        /* <DEDUP_REMOVED lines=41> */
.L_x_2079:
[----:B------:R-:W-:Y:S05]  /*a100*/  BSYNC B0 ;  /* 0x0000000000007941 */ /* 0x000fea0003800000 */
.L_x_2078:
        /* <DEDUP_REMOVED lines=41> */
.L_x_2081:
[----:B------:R-:W-:Y:S05]  /*a3a0*/  BSYNC B0 ;  /* 0x0000000000007941 */ /* 0x000fea0003800000 */
.L_x_2080:
        /* <DEDUP_REMOVED lines=41> */
.L_x_2083:
[----:B------:R-:W-:Y:S05]  /*a640*/  BSYNC B0 ;  /* 0x0000000000007941 */ /* 0x000fea0003800000 */
.L_x_2082:
        /* <DEDUP_REMOVED lines=41> */
.L_x_2085:
[----:B------:R-:W-:Y:S05]  /*a8e0*/  BSYNC B0 ;  /* 0x0000000000007941 */ /* 0x000fea0003800000 */
.L_x_2084:
        /* <DEDUP_REMOVED lines=40> */
.L_x_2075:
[----:B------:R-:W-:Y:S05]  /*ab70*/  BSYNC B1 ;  /* 0x0000000000017941 */ /* 0x000fea0003800000 */
.L_x_2074:
        /* <DEDUP_REMOVED lines=44> */
.L_x_2088:
[----:B------:R-:W-:Y:S05]  /*ae40*/  BSYNC B0 ;  /* 0x0000000000007941 */ /* 0x000fea0003800000 */
.L_x_2087:
        /* <DEDUP_REMOVED lines=41> */
.L_x_2090:
[----:B------:R-:W-:Y:S05]  /*b0e0*/  BSYNC B0 ;  /* 0x0000000000007941 */ /* 0x000fea0003800000 */
.L_x_2089:
        /* <DEDUP_REMOVED lines=41> */
.L_x_2092:
[----:B------:R-:W-:Y:S05]  /*b380*/  BSYNC B0 ;  /* 0x0000000000007941 */ /* 0x000fea0003800000 */
.L_x_2091:
        /* <DEDUP_REMOVED lines=41> */
.L_x_2094:
[----:B------:R-:W-:Y:S05]  /*b620*/  BSYNC B0 ;  /* 0x0000000000007941 */ /* 0x000fea0003800000 */
.L_x_2093:
        /* <DEDUP_REMOVED lines=41> */
.L_x_2096:
[----:B------:R-:W-:Y:S05]  /*b8c0*/  BSYNC B0 ;  /* 0x0000000000007941 */ /* 0x000fea0003800000 */
.L_x_2095:
        /* <DEDUP_REMOVED lines=41> */
.L_x_2071:
        /* <DEDUP_REMOVED lines=20> */
[----:B------:R-:W3:Y:S01]  /*bca0*/  LDL R37, [R1+0x4] ;  /* 0x0000040001257983 */ /* 0x000ee20000100800 */
        /* <DEDUP_REMOVED lines=21> */
[----:B------:R1:W5:Y:S01]  /*be00*/  @!P0 LD.E.128 R20, [R34.64] ;  /* 0x0000000822148980 */ /* 0x000362000c101d00 */
[----:B--2---:R-:W-:-:S04]  /*be10*/  @!P2 IMAD.SHL.U32 R6, R38, 0x8, RZ ;  /* 0x000000082606a824 */ /* 0x004fc800078e00ff */
[----:B------:R-:W-:Y:S01]  /*be20*/  @!P2 IMAD.WIDE R10, R6, 0x2, R4 ;  /* 0x00000002060aa825 */ /* 0x000fe200078e0204 */
[----:B---3--:R-:W-:-:S03]  /*be30*/  @!P1 SHF.L.U32 R0, R37, 0x3, RZ ;  /* 0x0000000325009819 */ /* 0x008fc600000006ff */
        /* <DEDUP_REMOVED lines=10> */
.L_x_2098:
[----:B-123--:R-:W-:Y:S05]  /*bee0*/  BSYNC B0 ;  /* 0x0000000000007941 */ /* 0x00efea0003800000 */
.L_x_2097:
        /* <DEDUP_REMOVED lines=172> */
.L_x_2102:
[----:B------:R-:W-:Y:S05]  /*c9b0*/  BSYNC B0 ;  /* 0x0000000000007941 */ /* 0x000fea0003800000 */
.L_x_2101:
[----:B------:R-:W-:Y:S01]  /*c9c0*/  IADD3 R0, R104, 0x10, RZ ;  /* 0x0000001068007810 */ /* 0x000fe20007ffe0ff */
[----:B------:R-:W-:Y:S03]  /*c9d0*/  BSSY B0, `(.L_x_2103) ;  /* 0x000005c000007945 */ /* 0x000fe60003800000 */
[----:B------:R-:W-:-:S13]  /*c9e0*/  ISETP.GE.AND P0, PT, R0, c[0x0][0x27c], PT ;  /* 0x00009f0000007a0c */ /* 0x000fda0003f06270 */
[----:B------:R-:W-:Y:S05]  /*c9f0*/  @P0 BRA `(.L_x_2104) ;  /* 0x0000059000000947 */ /* 0x000fea0003800000 */
[----:B------:R-:W3:Y:S04]  /*ca00*/  LDL R2, [R1+0x8] ;  /* 0x0000080001027983 */ /* 0x000ee80000100800 */
        /* <DEDUP_REMOVED lines=88> */
.L_x_2104:
[----:B------:R-:W-:Y:S05]  /*cf90*/  BSYNC B0 ;  /* 0x0000000000007941 */ /* 0x000fea0003800000 */
.L_x_2103:
[----:B------:R-:W-:-:S04]  /*cfa0*/  IADD3 R0, R104, 0x20, RZ ;  /* 0x0000002068007810 */ /* 0x000fc80007ffe0ff */
        /* <DEDUP_REMOVED lines=91> */
.L_x_2100:
[----:B------:R-:W-:Y:S05]  /*d560*/  BSYNC B1 ;  /* 0x0000000000017941 */ /* 0x000fea0003800000 */
.L_x_2099:
        /* <DEDUP_REMOVED lines=97> */
.L_x_2106:
[----:B------:R-:W-:Y:S05]  /*db80*/  BSYNC B0 ;  /* 0x0000000000007941 */ /* 0x000fea0003800000 */
.L_x_2105:
[----:B------:R-:W-:Y:S01]  /*db90*/  IADD3 R0, R104, 0x10, RZ ;  /* 0x0000001068007810 */ /* 0x000fe20007ffe0ff */
[----:B------:R-:W-:Y:S03]  /*dba0*/  BSSY B0, `(.L_x_2107) ;  /* 0x000005c000007945 */ /* 0x000fe60003800000 */
[----:B------:R-:W-:-:S13]  /*dbb0*/  ISETP.GE.AND P0, PT, R0, c[0x0][0x27c], PT ;  /* 0x00009f0000007a0c */ /* 0x000fda0003f06270 */
[----:B------:R-:W-:Y:S05]  /*dbc0*/  @P0 BRA `(.L_x_2108) ;  /* 0x0000059000000947 */ /* 0x000fea0003800000 */
[----:B------:R-:W4:Y:S04]  /*dbd0*/  LDL R2, [R1+0x8] ;  /* 0x0000080001027983 */ /* 0x000f280000100800 */
        /* <DEDUP_REMOVED lines=88> */
.L_x_2108:
[----:B------:R-:W-:Y:S05]  /*e160*/  BSYNC B0 ;  /* 0x0000000000007941 */ /* 0x000fea0003800000 */
.L_x_2107:
[----:B------:R-:W-:-:S04]  /*e170*/  IADD3 R0, R104, 0x20, RZ ;  /* 0x0000002068007810 */ /* 0x000fc80007ffe0ff */
        /* <DEDUP_REMOVED lines=91> */
.L_x_2086:
[----:B------:R-:W-:Y:S05]  /*e730*/  BSYNC B2 ;  /* 0x0000000000027941 */ /* 0x000fea0003800000 */
.L_x_2070:
[----:B--2---:R-:W-:Y:S01]  /*e740*/  IMAD R0, R57, c[0x0][0x208], RZ ;  /* 0x0000820039007a24 */ /* 0x004fe200078e02ff */
[----:B------:R-:W-:-:S04]  /*e750*/  DEPBAR.LE SB0, 0x0 ;  /* 0x000080000000791a */ /* 0x000fc80000000000 */
[----:B------:R-:W-:Y:S01]  /*e760*/  IMAD.WIDE.U32 R2, R210, c[0x0][0x208], RZ ;  /* 0x00008200d2027a25 */ /* 0x000fe200078e00ff */
[----:B------:R-:W-:Y:S01]  /*e770*/  BAR.SYNC.DEFER_BLOCKING 0x0 ;  /* 0x0000000000007b1d */ /* 0x000fe20000010000 */
[----:B------:R-:W-:Y:S02]  /*e780*/  ISETP.GE.AND P6, PT, R228, c[0x0][0x1d4], PT ;  /* 0x00007500e4007a0c */ /* 0x000fe40003fc6270 */
[----:B------:R-:W-:Y:S01]  /*e790*/  IMAD R0, R210, c[0x0][0x20c], R0 ;  /* 0x00008300d2007a24 */ /* 0x000fe200078e0200 */
[----:B------:R-:W-:Y:S01]  /*e7a0*/  ISETP.GE.AND P2, PT, R238, c[0x0][0x1d4], PT ;  /* 0x00007500ee007a0c */ /* 0x000fe20003f46270 */
[----:B-1----:R-:W-:Y:S01]  /*e7b0*/  IMAD.WIDE.U32 R8, R56, c[0x0][0x210], RZ ;  /* 0x0000840038087a25 */ /* 0x002fe200078e00ff */
[----:B------:R-:W1:Y:S01]  /*e7c0*/  S2R R27, SR_TID.X ;  /* 0x00000000001b7919 */ /* 0x000e620000002100 */
[----:B------:R-:W-:Y:S02]  /*e7d0*/  BSSY B0, `(.L_x_2109) ;  /* 0x000003e000007945 */ /* 0x000fe40003800000 */
        /* <DEDUP_REMOVED lines=9> */
[----:B------:R-:W-:Y:S01]  /*e870*/  STL [R1+0x28], R5 ;  /* 0x0000280501007387 */ /* 0x000fe20000100800 */
[----:B------:R-:W-:-:S03]  /*e880*/  LEA R26, P0, R0, c[0x0][0x1f8], 0x1 ;  /* 0x00007e00001a7a11 */ /* 0x000fc600078008ff */
[----:B------:R-:W-:Y:S01]  /*e890*/  LDSM.16.M88.4 R16, [R196] ;  /* 0x00000000c410783b */ /* 0x000fe20000000200 */
[----:B------:R-:W-:Y:S01]  /*e8a0*/  LEA.HI.X R6, R0, c[0x0][0x1fc], R2, 0x1, P0 ;  /* 0x00007f0000067a11 */ /* 0x000fe200000f0c02 */
[----:B------:R-:W-:Y:S02]  /*e8b0*/  IMAD.IADD R0, R136, 0x1, -R249 ;  /* 0x0000000188007824 */ /* 0x000fe400078e0af9 */
[----:B------:R-:W2:Y:S03]  /*e8c0*/  SHFL.IDX PT, R2, R26, RZ, 0x1c1f ;  /* 0x001c1fff1a027589 */ /* 0x000ea600000e0000 */
[----:B------:R-:W-:Y:S01]  /*e8d0*/  ISETP.LT.OR P1, PT, R0, 0x1, P6 ;  /* 0x000000010000780c */ /* 0x000fe20003721670 */
[----:B------:R-:W4:Y:S04]  /*e8e0*/  SHFL.IDX PT, R3, R6, RZ, 0x1c1f ;  /* 0x001c1fff06037589 */ /* 0x000f2800000e0000 */
[----:B------:R3:W1:Y:S04]  /*e8f0*/  LDSM.16.M88.4 R12, [R196+0x1000] ;  /* 0x00100000c40c783b */ /* 0x0006680000000200 */
[----:B------:R3:W1:Y:S04]  /*e900*/  LDSM.16.M88.4 R36, [R169] ;  /* 0x00000000a924783b */ /* 0x0006680000000200 */
[----:B------:R3:W1:Y:S04]  /*e910*/  LDSM.16.M88.4 R32, [R169+0x400] ;  /* 0x00040000a920783b */ /* 0x0006680000000200 */
[----:B------:R3:W1:Y:S01]  /*e920*/  LDSM.16.M88.4 R28, [R169+0x800] ;  /* 0x00080000a91c783b */ /* 0x0006620000000200 */
[----:B--2---:R-:W-:-:S03]  /*e930*/  LEA R24, P0, R228, R2, 0x1 ;  /* 0x00000002e4187211 */ /* 0x004fc600078008ff */
[----:B------:R3:W2:Y:S01]  /*e940*/  LDSM.16.M88.4 R20, [R197] ;  /* 0x00000000c514783b */ /* 0x0006a20000000200 */
[----:B----4-:R-:W-:-:S03]  /*e950*/  LEA.HI.X R25, R228, R3, R229, 0x1, P0 ;  /* 0x00000003e4197211 */ /* 0x010fc600000f0ce5 */
[----:B------:R3:W4:Y:S01]  /*e960*/  LDSM.16.M88.4 R8, [R197+0x1000] ;  /* 0x00100000c508783b */ /* 0x0007220000000200 */
[----:B------:R-:W-:-:S03]  /*e970*/  LEA R4, P0, R238, R2, 0x1 ;  /* 0x00000002ee047211 */ /* 0x000fc600078008ff */
[----:B------:R3:W2:Y:S01]  /*e980*/  LDSM.16.M88.4 R44, [R198] ;  /* 0x00000000c62c783b */ /* 0x0006a20000000200 */
[----:B------:R-:W-:Y:S02]  /*e990*/  LEA.HI.X R5, R238, R3, R252, 0x1, P0 ;  /* 0x00000003ee057211 */ /* 0x000fe400000f0cfc */
[----:B------:R-:W-:Y:S01]  /*e9a0*/  ISETP.LT.OR P0, PT, R0, 0x1, P2 ;  /* 0x000000010000780c */ /* 0x000fe20001701670 */
[----:B-----5:R3:W2:Y:S04]  /*e9b0*/  LDSM.16.M88.4 R52, [R206] ;  /* 0x00000000ce34783b */ /* 0x0206a80000000200 */
[----:B------:R3:W2:Y:S04]  /*e9c0*/  LDSM.16.M88.4 R68, [R205] ;  /* 0x00000000cd44783b */ /* 0x0006a80000000200 */
[----:B------:R-:W-:Y:S01]  /*e9d0*/  @!PT LDS RZ, [RZ] ;  /* 0x00000000fffff984 */ /* 0x000fe20000000800 */
[----:B------:R-:W-:Y:S01]  /*e9e0*/  @!PT LDS RZ, [RZ] ;  /* 0x00000000fffff984 */ /* 0x000fe20000000800 */
[----:B------:R-:W-:Y:S01]  /*e9f0*/  @!PT LDS RZ, [RZ] ;  /* 0x00000000fffff984 */ /* 0x000fe20000000800 */
[----:B------:R3:W-:Y:S01]  /*ea00*/  LDGSTS.E.BYPASS.LTC128B.128 [R207+0x1880], [R24.64], !P1 ;  /* 0x0188000018cf7fae */ /* 0x0007e2000c901d48 */
[----:B------:R-:W-:-:S03]  /*ea10*/  ISETP.GE.AND P1, PT, R227, c[0x0][0x1d4], PT ;  /* 0x00007500e3007a0c */ /* 0x000fc60003f26270 */
[----:B------:R3:W-:Y:S01]  /*ea20*/  LDGSTS.E.BYPASS.LTC128B.128 [R207+0x2480], [R4.64], !P0 ;  /* 0x0248000004cf7fae */ /* 0x0007e2000c101d48 */
[----:B------:R-:W-:-:S04]  /*ea30*/  LEA R2, P0, R227, R2, 0x1 ;  /* 0x00000002e3027211 */ /* 0x000fc800078008ff */
[----:B------:R-:W-:Y:S02]  /*ea40*/  LEA.HI.X R3, R227, R3, R251, 0x1, P0 ;  /* 0x00000003e3037211 */ /* 0x000fe400000f0cfb */
[----:B------:R-:W-:-:S13]  /*ea50*/  ISETP.LT.OR P0, PT, R0, 0x1, P1 ;  /* 0x000000010000780c */ /* 0x000fda0000f01670 */
[----:B------:R3:W-:Y:S01]  /*ea60*/  LDGSTS.E.BYPASS.LTC128B.128 [R207+0x3080], [R2.64], !P0 ;  /* 0x0308000002cf7fae */ /* 0x0007e2000c101d48 */
[----:B-1----:R-:W-:-:S13]  /*ea70*/  ISETP.GT.AND P0, PT, R27, 0x3f, PT ;  /* 0x0000003f1b00780c */ /* 0x002fda0003f04270 */
[----:B------:R-:W-:Y:S05]  /*ea80*/  @P0 BRA `(.L_x_2110) ;  /* 0x0000012000000947 */ /* 0x000fea0003800000 */
[----:B--2-4-:R-:W-:Y:S05]  /*ea90*/  BRA.DIV ~URZ, `(.L_x_2111) ;  /* 0x0000a7127f007947 */ /* 0x014fea000b800000 */
[----:B---3--:R1:W2:Y:S04]  /*eaa0*/  SHFL.IDX PT, R4, R6, 0x1, 0x1c1f ;  /* 0x003c1f0006047f89 */ /* 0x0082a800000e0000 */
[----:B------:R1:W3:Y:S02]  /*eab0*/  SHFL.IDX PT, R2, R26, 0x1, 0x1c1f ;  /* 0x003c1f001a027f89 */ /* 0x0002e400000e0000 */
.L_x_2210:
[----:B---3--:R-:W-:Y:S02]  /*eac0*/  LEA R24, P0, R228, R2, 0x1 ;  /* 0x00000002e4187211 */ /* 0x008fe400078008ff */
[----:B------:R-:W-:Y:S02]  /*ead0*/  ISETP.LT.OR P2, PT, R0, 0x21, P2 ;  /* 0x000000210000780c */ /* 0x000fe40001741670 */
[----:B--2---:R-:W-:Y:S02]  /*eae0*/  LEA.HI.X R25, R228, R4, R229, 0x1, P0 ;  /* 0x00000004e4197211 */ /* 0x004fe400000f0ce5 */
[----:B------:R-:W-:-:S02]  /*eaf0*/  ISETP.LT.OR P0, PT, R0, 0x21, P6 ;  /* 0x000000210000780c */ /* 0x000fc40003701670 */
[----:B------:R-:W-:-:S11]  /*eb00*/  ISETP.LT.OR P1, PT, R0, 0x21, P1 ;  /* 0x000000210000780c */ /* 0x000fd60000f21670 */
        /* <DEDUP_REMOVED lines=10> */
.L_x_2110:
[----:B--2-4-:R-:W-:Y:S05]  /*ebb0*/  BSYNC B0 ;  /* 0x0000000000007941 */ /* 0x014fea0003800000 */
.L_x_2109:
[----:B------:R-:W2:Y:S04]  /*ebc0*/  LDL R0, [R1] ;  /* 0x0000000001007983 */ /* 0x000ea80000100800 */
[----:B------:R-:W0:Y:S01]  /*ebd0*/  LDGDEPBAR ;  /* 0x00000000000079af */ /* 0x000e220000000000 */
[----:B------:R-:W-:Y:S01]  /*ebe0*/  WARPSYNC 0xffffffff ;  /* 0xffffffff00007948 */ /* 0x000fe20003800000 */
[C---:B------:R-:W-:Y:S01]  /*ebf0*/  HMMA.16816.F32.BF16 R60, R12.reuse, R36, RZ ;  /* 0x000000240c3c723c */ /* 0x040fe200000418ff */
[----:B------:R-:W-:Y:S07]  /*ec00*/  BSSY B1, `(.L_x_2112) ;  /* 0x00000b0000017945 */ /* 0x000fee0003800000 */
[C---:B------:R-:W-:Y:S08]  /*ec10*/  HMMA.16816.F32.BF16 R48, R12.reuse, R32, RZ ;  /* 0x000000200c30723c */ /* 0x040ff000000418ff */
[C---:B-1-3--:R-:W-:Y:S08]  /*ec20*/  HMMA.16816.F32.BF16 R24, R12.reuse, R28, RZ ;  /* 0x0000001c0c18723c */ /* 0x04aff000000418ff */
[C---:B------:R-:W-:Y:S08]  /*ec30*/  HMMA.16816.F32.BF16 R56, R12.reuse, R38, RZ ;  /* 0x000000260c38723c */ /* 0x040ff000000418ff */
[C---:B------:R-:W-:Y:S08]  /*ec40*/  HMMA.16816.F32.BF16 R40, R12.reuse, R34, RZ ;  /* 0x000000220c28723c */ /* 0x040ff000000418ff */
[----:B------:R-:W-:Y:S08]  /*ec50*/  HMMA.16816.F32.BF16 R12, R12, R30, RZ ;  /* 0x0000001e0c0c723c */ /* 0x000ff000000418ff */
[C---:B------:R-:W-:Y:S08]  /*ec60*/  HMMA.16816.F32.BF16 R64, R16.reuse, R36, RZ ;  /* 0x000000241040723c */ /* 0x040ff000000418ff */
[C---:B------:R-:W-:Y:S01]  /*ec70*/  HMMA.16816.F32.BF16 R88, R16.reuse, R38, RZ ;  /* 0x000000261058723c */ /* 0x040fe200000418ff */
[----:B------:R-:W-:Y:S07]  /*ec80*/  LDSM.16.M88.4 R36, [R169+0xc00] ;  /* 0x000c0000a924783b */ /* 0x000fee0000000200 */
[C---:B------:R-:W-:Y:S08]  /*ec90*/  HMMA.16816.F32.BF16 R76, R16.reuse, R32, RZ ;  /* 0x00000020104c723c */ /* 0x040ff000000418ff */
[C---:B------:R-:W-:Y:S08]  /*eca0*/  HMMA.16816.F32.BF16 R84, R16.reuse, R28, RZ ;  /* 0x0000001c1054723c */ /* 0x040ff000000418ff */
[C---:B------:R-:W-:Y:S01]  /*ecb0*/  HMMA.16816.F32.BF16 R92, R16.reuse, R34, RZ ;  /* 0x00000022105c723c */ /* 0x040fe200000418ff */
[----:B------:R-:W-:Y:S07]  /*ecc0*/  LDSM.16.M88.4 R32, [R169+0x1000] ;  /* 0x00100000a920783b */ /* 0x000fee0000000200 */
[----:B------:R-:W-:Y:S01]  /*ecd0*/  HMMA.16816.F32.BF16 R28, R16, R30, RZ ;  /* 0x0000001e101c723c */ /* 0x000fe200000418ff */
[----:B------:R-:W-:Y:S07]  /*ece0*/  LDSM.16.M88.4 R16, [R169+0x1400] ;  /* 0x00140000a910783b */ /* 0x000fee0000000200 */
[C---:B------:R-:W-:Y:S01]  /*ecf0*/  HMMA.16816.F32.BF16 R80, R8.reuse, R70, R12 ;  /* 0x000000460850723c */ /* 0x040fe2000004180c */
[----:B------:R-:W1:Y:S07]  /*ed00*/  LDSM.16.M88.4 R12, [R196+0x2000] ;  /* 0x00200000c40c783b */ /* 0x000e6e0000000200 */
[C---:B------:R-:W-:Y:S01]  /*ed10*/  HMMA.16816.F32.BF16 R120, R8.reuse, R44, R60 ;  /* 0x0000002c0878723c */ /* 0x040fe2000004183c */
[----:B------:R-:W-:Y:S07]  /*ed20*/  LDSM.16.M88.4 R60, [R202] ;  /* 0x00000000ca3c783b */ /* 0x000fee0000000200 */
[C---:B------:R-:W-:Y:S08]  /*ed30*/  HMMA.16816.F32.BF16 R116, R8.reuse, R52, R48 ;  /* 0x000000340874723c */ /* 0x040ff00000041830 */
[C---:B------:R-:W-:Y:S01]  /*ed40*/  HMMA.16816.F32.BF16 R108, R8.reuse, R68, R24 ;  /* 0x00000044086c723c */ /* 0x040fe20000041818 */
[----:B------:R-:W-:Y:S07]  /*ed50*/  LDSM.16.M88.4 R24, [R197+0x3000] ;  /* 0x00300000c518783b */ /* 0x000fee0000000200 */
[C---:B------:R-:W-:Y:S01]  /*ed60*/  HMMA.16816.F32.BF16 R100, R8.reuse, R46, R56 ;  /* 0x0000002e0864723c */ /* 0x040fe20000041838 */
[----:B------:R-:W-:Y:S07]  /*ed70*/  LDSM.16.M88.4 R56, [R204] ;  /* 0x00000000cc38783b */ /* 0x000fee0000000200 */
[----:B------:R-:W-:Y:S01]  /*ed80*/  HMMA.16816.F32.BF16 R96, R8, R54, R40 ;  /* 0x000000360860723c */ /* 0x000fe20000041828 */
[----:B------:R-:W3:Y:S07]  /*ed90*/  LDSM.16.M88.4 R8, [R196+0x3000] ;  /* 0x00300000c408783b */ /* 0x000eee0000000200 */
[C---:B------:R-:W-:Y:S08]  /*eda0*/  HMMA.16816.F32.BF16 R72, R20.reuse, R44, R64 ;  /* 0x0000002c1448723c */ /* 0x040ff00000041840 */
[C---:B------:R-:W-:Y:S08]  /*edb0*/  HMMA.16816.F32.BF16 R44, R20.reuse, R46, R88 ;  /* 0x0000002e142c723c */ /* 0x040ff00000041858 */
[C---:B------:R-:W-:Y:S08]  /*edc0*/  HMMA.16816.F32.BF16 R48, R20.reuse, R52, R76 ;  /* 0x000000341430723c */ /* 0x040ff0000004184c */
[C---:B------:R-:W-:Y:S08]  /*edd0*/  HMMA.16816.F32.BF16 R64, R20.reuse, R68, R84 ;  /* 0x000000441440723c */ /* 0x040ff00000041854 */
[C---:B------:R-:W-:Y:S01]  /*ede0*/  HMMA.16816.F32.BF16 R40, R20.reuse, R54, R92 ;  /* 0x000000361428723c */ /* 0x040fe2000004185c */
[----:B------:R-:W4:Y:S07]  /*edf0*/  LDSM.16.M88.4 R52, [R203] ;  /* 0x00000000cb34783b */ /* 0x000f2e0000000200 */
[----:B------:R-:W-:Y:S01]  /*ee00*/  HMMA.16816.F32.BF16 R20, R20, R70, R28 ;  /* 0x000000461414723c */ /* 0x000fe2000004181c */
[----:B------:R-:W5:Y:S07]  /*ee10*/  LDSM.16.M88.4 R28, [R197+0x2000] ;  /* 0x00200000c51c783b */ /* 0x000f6e0000000200 */
[-C--:B-1----:R-:W-:Y:S08]  /*ee20*/  HMMA.16816.F32.BF16 R76, R12, R36.reuse, R72 ;  /* 0x000000240c4c723c */ /* 0x082ff00000041848 */
[C---:B---3--:R-:W-:Y:S08]  /*ee30*/  HMMA.16816.F32.BF16 R68, R8.reuse, R36, R120 ;  /* 0x000000240844723c */ /* 0x048ff00000041878 */
[C---:B------:R-:W-:Y:S08]  /*ee40*/  HMMA.16816.F32.BF16 R116, R8.reuse, R32, R116 ;  /* 0x000000200874723c */ /* 0x040ff00000041874 */
[C---:B------:R-:W-:Y:S08]  /*ee50*/  HMMA.16816.F32.BF16 R108, R8.reuse, R16, R108 ;  /* 0x00000010086c723c */ /* 0x040ff0000004186c */
[-C--:B------:R-:W-:Y:S08]  /*ee60*/  HMMA.16816.F32.BF16 R100, R8, R38.reuse, R100 ;  /* 0x000000260864723c */ /* 0x080ff00000041864 */
[----:B------:R-:W-:Y:S01]  /*ee70*/  HMMA.16816.F32.BF16 R72, R12, R38, R44 ;  /* 0x000000260c48723c */ /* 0x000fe2000004182c */
[----:B------:R-:W-:Y:S07]  /*ee80*/  LDSM.16.M88.4 R44, [R169+0x1c00] ;  /* 0x001c0000a92c783b */ /* 0x000fee0000000200 */
[C---:B------:R-:W-:Y:S08]  /*ee90*/  HMMA.16816.F32.BF16 R96, R8.reuse, R34, R96 ;  /* 0x000000220860723c */ /* 0x040ff00000041860 */
[----:B------:R-:W-:Y:S08]  /*eea0*/  HMMA.16816.F32.BF16 R80, R8, R18, R80 ;  /* 0x000000120850723c */ /* 0x000ff00000041850 */
[C---:B------:R-:W-:Y:S01]  /*eeb0*/  HMMA.16816.F32.BF16 R36, R12.reuse, R32, R48 ;  /* 0x000000200c24723c */ /* 0x040fe20000041830 */
[----:B------:R-:W-:Y:S07]  /*eec0*/  LDSM.16.M88.4 R48, [R169+0x1800] ;  /* 0x00180000a930783b */ /* 0x000fee0000000200 */
[C---:B------:R-:W-:Y:S01]  /*eed0*/  HMMA.16816.F32.BF16 R32, R12.reuse, R34, R40 ;  /* 0x000000220c20723c */ /* 0x040fe20000041828 */
[----:B------:R-:W-:Y:S07]  /*eee0*/  LDSM.16.M88.4 R40, [R169+0x2000] ;  /* 0x00200000a928783b */ /* 0x000fee0000000200 */
[C---:B------:R-:W-:Y:S08]  /*eef0*/  HMMA.16816.F32.BF16 R8, R12.reuse, R16, R64 ;  /* 0x000000100c08723c */ /* 0x040ff00000041840 */
[----:B------:R-:W-:Y:S01]  /*ef00*/  HMMA.16816.F32.BF16 R12, R12, R18, R20 ;  /* 0x000000120c0c723c */ /* 0x000fe20000041814 */
[----:B------:R-:W1:Y:S04]  /*ef10*/  LDSM.16.M88.4 R16, [R196+0x5000] ;  /* 0x00500000c410783b */ /* 0x000e680000000200 */
[----:B------:R-:W3:Y:S03]  /*ef20*/  LDSM.16.M88.4 R20, [R196+0x4000] ;  /* 0x00400000c414783b */ /* 0x000ee60000000200 */
[----:B------:R-:W-:Y:S01]  /*ef30*/  HMMA.16816.F32.BF16 R68, R24, R56, R68 ;  /* 0x000000381844723c */ /* 0x000fe20000041844 */
[----:B--2---:R-:W-:-:S07]  /*ef40*/  ISETP.GT.AND P0, PT, R128, R0, PT ;  /* 0x000000008000720c */ /* 0x004fce0003f04270 */
[C---:B------:R-:W-:Y:S08]  /*ef50*/  HMMA.16816.F32.BF16 R64, R24.reuse, R58, R100 ;  /* 0x0000003a1840723c */ /* 0x040ff00000041864 */
[C---:B----4-:R-:W-:Y:S08]  /*ef60*/  HMMA.16816.F32.BF16 R120, R24.reuse, R52, R116 ;  /* 0x000000341878723c */ /* 0x050ff00000041874 */
[C---:B------:R-:W-:Y:S08]  /*ef70*/  HMMA.16816.F32.BF16 R124, R24.reuse, R60, R108 ;  /* 0x0000003c187c723c */ /* 0x040ff0000004186c */
[C---:B------:R-:W-:Y:S08]  /*ef80*/  HMMA.16816.F32.BF16 R116, R24.reuse, R54, R96 ;  /* 0x000000361874723c */ /* 0x040ff00000041860 */
[----:B------:R-:W-:Y:S01]  /*ef90*/  HMMA.16816.F32.BF16 R108, R24, R62, R80 ;  /* 0x0000003e186c723c */ /* 0x000fe20000041850 */
[----:B------:R-:W-:Y:S07]  /*efa0*/  LDSM.16.M88.4 R24, [R199] ;  /* 0x00000000c718783b */ /* 0x000fee0000000200 */
[C---:B-----5:R-:W-:Y:S08]  /*efb0*/  HMMA.16816.F32.BF16 R100, R28.reuse, R56, R76 ;  /* 0x000000381c64723c */ /* 0x060ff0000004184c */
[C---:B------:R-:W-:Y:S01]  /*efc0*/  HMMA.16816.F32.BF16 R92, R28.reuse, R52, R36 ;  /* 0x000000341c5c723c */ /* 0x040fe20000041824 */
[----:B------:R-:W-:Y:S07]  /*efd0*/  LDSM.16.M88.4 R36, [R201] ;  /* 0x00000000c924783b */ /* 0x000fee0000000200 */
[C---:B------:R-:W-:Y:S08]  /*efe0*/  HMMA.16816.F32.BF16 R96, R28.reuse, R58, R72 ;  /* 0x0000003a1c60723c */ /* 0x040ff00000041848 */
[C---:B------:R-:W-:Y:S01]  /*eff0*/  HMMA.16816.F32.BF16 R88, R28.reuse, R54, R32 ;  /* 0x000000361c58723c */ /* 0x040fe20000041820 */
[----:B------:R-:W-:Y:S07]  /*f000*/  LDSM.16.M88.4 R32, [R200] ;  /* 0x00000000c820783b */ /* 0x000fee0000000200 */
[C---:B------:R-:W-:Y:S01]  /*f010*/  HMMA.16816.F32.BF16 R84, R28.reuse, R60, R8 ;  /* 0x0000003c1c54723c */ /* 0x040fe20000041808 */
[----:B------:R-:W2:Y:S07]  /*f020*/  LDSM.16.M88.4 R8, [R197+0x5000] ;  /* 0x00500000c508783b */ /* 0x000eae0000000200 */
        /* <DEDUP_REMOVED lines=15> */
[C---:B--2---:R-:W-:Y:S08]  /*f120*/  HMMA.16816.F32.BF16 R84, R8.reuse, R24, R60 ;  /* 0x000000180854723c */ /* 0x044ff0000004183c */
[----:B------:R-:W-:Y:S08]  /*f130*/  HMMA.16816.F32.BF16 R80, R8, R26, R56 ;  /* 0x0000001a0850723c */ /* 0x000ff00000041838 */
[----:B----4-:R-:W-:Y:S08]  /*f140*/  HMMA.16816.F32.BF16 R60, R12, R34, R44 ;  /* 0x000000220c3c723c */ /* 0x010ff0000004182c */
[C---:B------:R-:W-:Y:S08]  /*f150*/  HMMA.16816.F32.BF16 R76, R8.reuse, R36, R76 ;  /* 0x00000024084c723c */ /* 0x040ff0000004184c */
[C---:B------:R-:W-:Y:S08]  /*f160*/  HMMA.16816.F32.BF16 R72, R8.reuse, R38, R72 ;  /* 0x000000260848723c */ /* 0x040ff00000041848 */
[C---:B------:R-:W-:Y:S08]  /*f170*/  HMMA.16816.F32.BF16 R68, R8.reuse, R32, R68 ;  /* 0x000000200844723c */ /* 0x040ff00000041844 */
[----:B------:R-:W-:Y:S08]  /*f180*/  HMMA.16816.F32.BF16 R64, R8, R34, R64 ;  /* 0x000000220840723c */ /* 0x000ff00000041840 */
        /* <DEDUP_REMOVED lines=8> */
[----:B------:R-:W2:Y:S04]  /*f210*/  LDL R3, [R1+0x48] ;  /* 0x0000480001037983 */ /* 0x000ea80000100800 */
[----:B------:R-:W3:Y:S04]  /*f220*/  LDL.64 R132, [R1+0x38] ;  /* 0x0000380001847983 */ /* 0x000ee80000100a00 */
[----:B------:R-:W4:Y:S04]  /*f230*/  LDL R4, [R1+0x44] ;  /* 0x0000440001047983 */ /* 0x000f280000100800 */
[----:B------:R-:W1:Y:S04]  /*f240*/  S2R R0, SR_TID.X ;  /* 0x0000000000007919 */ /* 0x000e680000002100 */
[----:B------:R-:W5:Y:S04]  /*f250*/  LDL.64 R130, [R1+0x30] ;  /* 0x0000300001827983 */ /* 0x000f680000100a00 */
[----:B------:R-:W4:Y:S01]  /*f260*/  LDL R8, [R1+0x40] ;  /* 0x0000400001087983 */ /* 0x000f220000100800 */
[----:B-1----:R-:W-:-:S04]  /*f270*/  SHF.R.S32.HI R2, RZ, 0x1f, R0 ;  /* 0x0000001fff027819 */ /* 0x002fc80000011400 */
[----:B------:R-:W-:-:S04]  /*f280*/  LEA.HI R2, R2, R0, RZ, 0x2 ;  /* 0x0000000002027211 */ /* 0x000fc800078f10ff */
[----:B------:R-:W-:-:S05]  /*f290*/  LOP3.LUT R2, R2, 0xfffffffc, RZ, 0xc0, !PT ;  /* 0xfffffffc02027812 */ /* 0x000fca00078ec0ff */
[----:B------:R-:W-:Y:S02]  /*f2a0*/  IMAD.IADD R2, R0, 0x1, -R2 ;  /* 0x0000000100027824 */ /* 0x000fe400078e0a02 */
[----:B------:R-:W-:Y:S02]  /*f2b0*/  IMAD.MOV.U32 R0, RZ, RZ, 0x1 ;  /* 0x00000001ff007424 */ /* 0x000fe400078e00ff */
[----:B------:R-:W-:-:S03]  /*f2c0*/  IMAD R2, R2, 0x20, R249 ;  /* 0x0000002002027824 */ /* 0x000fc600078e02f9 */
[----:B------:R-:W-:Y:S01]  /*f2d0*/  ISETP.NE.AND P0, PT, R0, c[0x0][0x2b8], PT ;  /* 0x0000ae0000007a0c */ /* 0x000fe20003f05270 */
[----:B------:R-:W-:Y:S01]  /*f2e0*/  IMAD.MOV.U32 R208, RZ, RZ, RZ ;  /* 0x000000ffffd07224 */ /* 0x000fe200078e00ff */
[----:B--2---:R-:W-:-:S04]  /*f2f0*/  IADD3 R2, R2, R107, R3 ;  /* 0x0000006b02027210 */ /* 0x004fc80007ffe003 */
[----:B------:R-:W-:-:S07]  /*f300*/  IADD3 R2, R2, -0x30, RZ ;  /* 0xffffffd002027810 */ /* 0x000fce0007ffe0ff */
        /* <DEDUP_REMOVED lines=27> */
.L_x_2211:
[----:B------:R-:W-:Y:S05]  /*f4c0*/  BRA.DIV ~URZ, `(.L_x_2115) ;  /* 0x00009e227f007947 */ /* 0x000fea000b800000 */
[----:B------:R3:W4:Y:S02]  /*f4d0*/  SHFL.IDX PT, R0, R6, RZ, 0x1c1f ;  /* 0x001c1fff06007589 */ /* 0x00072400000e0000 */
.L_x_2212:
        /* <DEDUP_REMOVED lines=15> */
.L_x_2117:
[----:B------:R-:W-:Y:S05]  /*f5d0*/  BSYNC B0 ;  /* 0x0000000000007941 */ /* 0x000fea0003800000 */
.L_x_2116:
[----:B------:R-:W-:Y:S01]  /*f5e0*/  ISETP.GE.AND P0, PT, R12, 0x21, PT ;  /* 0x000000210c00780c */ /* 0x000fe20003f06270 */
[----:B------:R-:W-:Y:S06]  /*f5f0*/  BRA.DIV ~URZ, `(.L_x_2118) ;  /* 0x00009d627f007947 */ /* 0x000fec000b800000 */
[----:B--2---:R2:W1:Y:S04]  /*f600*/  SHFL.IDX PT, R4, R5, 0x1, 0x1c1f ;  /* 0x003c1f0005047f89 */ /* 0x00446800000e0000 */
[----:B----4-:R2:W4:Y:S02]  /*f610*/  SHFL.IDX PT, R0, R6, 0x1, 0x1c1f ;  /* 0x003c1f0006007f89 */ /* 0x01052400000e0000 */
.L_x_2213:
[----:B------:R-:W-:Y:S05]  /*f620*/  @!P0 BRA `(.L_x_2113) ;  /* 0x000000d000008947 */ /* 0x000fea0003800000 */
[----:B------:R-:W-:Y:S02]  /*f630*/  ISETP.NE.AND P6, PT, R106, RZ, PT ;  /* 0x000000ff6a00720c */ /* 0x000fe40003fc5270 */
[----:B----4-:R-:W-:-:S02]  /*f640*/  LEA R10, P2, R228, R0, 0x1 ;  /* 0x00000000e40a7211 */ /* 0x010fc400078408ff */
[-C--:B------:R-:W-:Y:S02]  /*f650*/  LEA R8, P1, R238, R0.reuse, 0x1 ;  /* 0x00000000ee087211 */ /* 0x080fe400078208ff */
[C---:B------:R-:W-:Y:S02]  /*f660*/  LEA R2, P0, R227.reuse, R0, 0x1 ;  /* 0x00000000e3027211 */ /* 0x040fe400078008ff */
        /* <DEDUP_REMOVED lines=9> */
.L_x_2113:
[----:B------:R-:W-:Y:S05]  /*f700*/  BSYNC B1 ;  /* 0x0000000000017941 */ /* 0x000fea0003800000 */
.L_x_2112:
[----:B----4-:R-:W4:Y:S04]  /*f710*/  LDL R0, [R1+0xa4] ;  /* 0x0000a40001007983 */ /* 0x010f280000100800 */
[----:B------:R-:W0:Y:S01]  /*f720*/  LDGDEPBAR ;  /* 0x00000000000079af */ /* 0x000e220000000000 */
[----:B----4-:R-:W-:-:S05]  /*f730*/  IMAD.IADD R0, R136, 0x1, -R0 ;  /* 0x0000000188007824 */ /* 0x010fca00078e0a00 */
[C---:B------:R-:W-:Y:S02]  /*f740*/  ISETP.GT.AND P1, PT, R0.reuse, RZ, PT ;  /* 0x000000ff0000720c */ /* 0x040fe40003f24270 */
[----:B------:R-:W-:Y:S02]  /*f750*/  ISETP.GT.AND P0, PT, R0, 0x1, PT ;  /* 0x000000010000780c */ /* 0x000fe40003f04270 */
[----:B------:R-:W-:Y:S02]  /*f760*/  FSEL R33, R78, -INF , P1 ;  /* 0xff8000004e217808 */ /* 0x000fe40000800000 */
[----:B------:R-:W-:Y:S02]  /*f770*/  FSEL R24, R76, -INF , P1 ;  /* 0xff8000004c187808 */ /* 0x000fe40000800000 */
[----:B------:R-:W-:Y:S02]  /*f780*/  FSEL R34, R79, -INF , P0 ;  /* 0xff8000004f227808 */ /* 0x000fe40000000000 */
[----:B------:R-:W-:-:S02]  /*f790*/  FSEL R26, R77, -INF , P0 ;  /* 0xff8000004d1a7808 */ /* 0x000fc40000000000 */
[----:B------:R-:W-:Y:S02]  /*f7a0*/  FSEL R17, R54, -INF , P1 ;  /* 0xff80000036117808 */ /* 0x000fe40000800000 */
[----:B-1----:R-:W-:Y:S02]  /*f7b0*/  FSEL R10, R52, -INF , P1 ;  /* 0xff800000340a7808 */ /* 0x002fe40000800000 */
[----:B------:R-:W-:Y:S02]  /*f7c0*/  FSEL R18, R55, -INF , P0 ;  /* 0xff80000037127808 */ /* 0x000fe40000000000 */
[----:B------:R-:W-:Y:S02]  /*f7d0*/  FSEL R11, R53, -INF , P0 ;  /* 0xff800000350b7808 */ /* 0x000fe40000000000 */
        /* <DEDUP_REMOVED lines=91> */
[----:B--2---:R-:W-:-:S02]  /*fd90*/  FMNMX.FTZ R5, R47, R2, !PT ;  /* 0x000000022f057209 */ /* 0x004fc40007810000 */
[----:B---3--:R-:W-:Y:S02]  /*fda0*/  FMNMX.FTZ R6, R73, R3, !PT ;  /* 0x0000000349067209 */ /* 0x008fe40007810000 */
[----:B------:R-:W-:Y:S01]  /*fdb0*/  FMNMX.FTZ R8, R85, R8, !PT ;  /* 0x0000000855087209 */ /* 0x000fe20007810000 */
[----:B------:R-:W-:Y:S05]  /*fdc0*/  BRA.DIV ~URZ, `(.L_x_2119) ;  /* 0x000096627f007947 */ /* 0x000fea000b800000 */
[----:B------:R1:W2:Y:S02]  /*fdd0*/  SHFL.BFLY PT, R0, R4, 0x2, 0x1f ;  /* 0x0c401f0004007f89 */ /* 0x0002a400000e0000 */
.L_x_2214:
        /* <DEDUP_REMOVED lines=15> */
.L_x_2215:
[C---:B------:R-:W-:Y:S01]  /*fed0*/  FMUL.FTZ R0, R108.reuse, c[0x0][0x2d0] ;  /* 0x0000b4006c007a20 */ /* 0x040fe20000410000 */
[----:B------:R-:W-:Y:S01]  /*fee0*/  FSETP.NEU.FTZ.AND P0, PT, R108, -INF , PT ;  /* 0xff8000006c00780b */ /* 0x000fe20003f1d000 */
[----:B------:R-:W2:Y:S01]  /*fef0*/  LDL R192, [R1] ;  /* 0x0000000001c07983 */ /* 0x000ea20000100800 */
[----:B------:R-:W-:Y:S01]  /*ff00*/  FMUL.FTZ R3, R107, c[0x0][0x2d0] ;  /* 0x0000b4006b037a20 */ /* 0x000fe20000410000 */
[----:B----4-:R-:W-:Y:S01]  /*ff10*/  FMNMX.FTZ R6, R9, R8, !PT ;  /* 0x0000000809067209 */ /* 0x010fe20007810000 */
[----:B------:R-:W-:Y:S01]  /*ff20*/  WARPSYNC 0xffffffff ;  /* 0xffffffff00007948 */ /* 0x000fe20003800000 */
[----:B------:R-:W-:Y:S01]  /*ff30*/  FSEL R4, R0, RZ, P0 ;  /* 0x000000ff00047208 */ /* 0x000fe20000000000 */
[----:B------:R-:W1:Y:S01]  /*ff40*/  LDSM.16.MT88.4 R56, [R171] ;  /* 0x00000000ab38783b */ /* 0x000e620000004200 */
[----:B------:R-:W-:-:S02]  /*ff50*/  FSETP.NEU.FTZ.AND P0, PT, R107, -INF , PT ;  /* 0xff8000006b00780b */ /* 0x000fc40003f1d000 */
[----:B------:R-:W-:Y:S01]  /*ff60*/  IADD3 R209, R209, -0x2, RZ ;  /* 0xfffffffed1d17810 */ /* 0x000fe20007ffe0ff */
[--C-:B------:R-:W-:Y:S01]  /*ff70*/  FFMA.FTZ R0, R10, c[0x0][0x2d0], -R4.reuse ;  /* 0x0000b4000a007a23 */ /* 0x100fe20000010804 */
[----:B------:R-:W-:Y:S01]  /*ff80*/  FSEL R3, R3, RZ, P0 ;  /* 0x000000ff03037208 */ /* 0x000fe20000000000 */
[----:B------:R-:W-:Y:S01]  /*ff90*/  FFMA.FTZ R2, R16, c[0x0][0x2d0], -R4 ;  /* 0x0000b40010027a23 */ /* 0x000fe20000010804 */
[----:B------:R-:W-:Y:S01]  /*ffa0*/  FSETP.NEU.FTZ.AND P0, PT, R106, -INF , PT ;  /* 0xff8000006a00780b */ /* 0x000fe20003f1d000 */
[----:B------:R4:W-:Y:S01]  /*ffb0*/  MUFU.EX2 R111, R0 ;  /* 0x00000000006f7308 */ /* 0x0009e20000000800 */
[----:B------:R-:W5:Y:S01]  /*ffc0*/  LDSM.16.MT88.4 R52, [R170] ;  /* 0x00000000aa34783b */ /* 0x000f620000004200 */
[--C-:B------:R-:W-:Y:S02]  /*ffd0*/  FFMA.FTZ R5, R25, c[0x0][0x2d0], -R3.reuse ;  /* 0x0000b40019057a23 */ /* 0x100fe40000010803 */
[--C-:B------:R-:W-:Y:S01]  /*ffe0*/  FFMA.FTZ R61, R61, c[0x0][0x2d0], -R3.reuse ;  /* 0x0000b4003d3d7a23 */ /* 0x100fe20000010803 */
[----:B------:R-:W-:Y:S01]  /*fff0*/  LDSM.16.MT88.4 R88, [R170+0xc00] ;  /* 0x000c0000aa58783b */ /* 0x000fe20000004200 */
[----:B------:R-:W-:-:S02]  /*10000*/  FFMA.FTZ R60, R60, c[0x0][0x2d0], -R3 ;  /* 0x0000b4003c3c7a23 */ /* 0x000fc40000010803 */
[----:B------:R3:W-:Y:S01]  /*10010*/  MUFU.EX2 R147, R2 ;  /* 0x0000000200937308 */ /* 0x0007e20000000800 */
[----:B------:R-:W1:Y:S01]  /*10020*/  LDSM.16.MT88.4 R76, [R171+0x400] ;  /* 0x00040000ab4c783b */ /* 0x000e620000004200 */
[--C-:B------:R-:W-:Y:S02]  /*10030*/  FFMA.FTZ R63, R45, c[0x0][0x2d0], -R4.reuse ;  /* 0x0000b4002d3f7a23 */ /* 0x100fe40000010804 */
[--C-:B------:R-:W-:Y:S01]  /*10040*/  FFMA.FTZ R62, R44, c[0x0][0x2d0], -R4.reuse ;  /* 0x0000b4002c3e7a23 */ /* 0x100fe20000010804 */
[----:B------:R-:W1:Y:S01]  /*10050*/  LDSM.16.MT88.4 R64, [R170+0x400] ;  /* 0x00040000aa40783b */ /* 0x000e620000004200 */
[----:B----4-:R-:W-:Y:S02]  /*10060*/  FFMA.FTZ R0, R11, c[0x0][0x2d0], -R4 ;  /* 0x0000b4000b007a23 */ /* 0x010fe40000010804 */
[----:B------:R4:W-:Y:S01]  /*10070*/  MUFU.EX2 R145, R5 ;  /* 0x0000000500917308 */ /* 0x0009e20000000800 */
[----:B------:R-:W1:Y:S04]  /*10080*/  LDSM.16.MT88.4 R80, [R170+0x1000] ;  /* 0x00100000aa50783b */ /* 0x000e680000004200 */
[----:B------:R-:W1:Y:S01]  /*10090*/  LDSM.16.MT88.4 R68, [R171+0xc00] ;  /* 0x000c0000ab44783b */ /* 0x000e620000004200 */
[----:B---3--:R-:W-:-:S02]  /*100a0*/  FMUL.FTZ R2, R106, c[0x0][0x2d0] ;  /* 0x0000b4006a027a20 */ /* 0x008fc40000410000 */
[----:B------:R3:W-:Y:S03]  /*100b0*/  MUFU.EX2 R110, R0 ;  /* 0x00000000006e7308 */ /* 0x0007e60000000800 */
[----:B------:R-:W-:Y:S02]  /*100c0*/  FSEL R2, R2, RZ, P0 ;  /* 0x000000ff02027208 */ /* 0x000fe40000000000 */
[----:B------:R-:W-:-:S03]  /*100d0*/  FSETP.NEU.FTZ.AND P0, PT, R6, -INF , PT ;  /* 0xff8000000600780b */ /* 0x000fc60003f1d000 */
[----:B------:R-:W-:Y:S01]  /*100e0*/  MUFU.EX2 R63, R63 ;  /* 0x0000003f003f7308 */ /* 0x000fe20000000800 */
[----:B----4-:R-:W-:Y:S02]  /*100f0*/  FFMA.FTZ R5, R32, c[0x0][0x2d0], -R2 ;  /* 0x0000b40020057a23 */ /* 0x010fe40000010802 */
[----:B---3--:R-:W-:-:S05]  /*10100*/  FFMA.FTZ R0, R12, c[0x0][0x2d0], -R4 ;  /* 0x0000b4000c007a23 */ /* 0x008fca0000010804 */
[----:B------:R3:W-:Y:S08]  /*10110*/  MUFU.EX2 R134, R5 ;  /* 0x0000000500867308 */ /* 0x0007f00000000800 */
[----:B------:R4:W-:Y:S01]  /*10120*/  MUFU.EX2 R117, R0 ;  /* 0x0000000000757308 */ /* 0x0009e20000000800 */
[----:B---3--:R-:W-:-:S07]  /*10130*/  FFMA.FTZ R5, R35, c[0x0][0x2d0], -R2 ;  /* 0x0000b40023057a23 */ /* 0x008fce0000010802 */
[----:B------:R-:W-:Y:S01]  /*10140*/  MUFU.EX2 R62, R62 ;  /* 0x0000003e003e7308 */ /* 0x000fe20000000800 */
[----:B----4-:R-:W-:-:S07]  /*10150*/  FFMA.FTZ R0, R13, c[0x0][0x2d0], -R4 ;  /* 0x0000b4000d007a23 */ /* 0x010fce0000010804 */
[----:B------:R-:W-:Y:S08]  /*10160*/  MUFU.EX2 R135, R5 ;  /* 0x0000000500877308 */ /* 0x000ff00000000800 */
[----:B------:R3:W-:Y:S02]  /*10170*/  MUFU.EX2 R132, R0 ;  /* 0x0000000000847308 */ /* 0x0007e40000000800 */
[----:B---3--:R-:W-:-:S06]  /*10180*/  FFMA.FTZ R0, R14, c[0x0][0x2d0], -R4 ;  /* 0x0000b4000e007a23 */ /* 0x008fcc0000010804 */
[----:B------:R3:W-:Y:S02]  /*10190*/  MUFU.EX2 R133, R0 ;  /* 0x0000000000857308 */ /* 0x0007e40000000800 */
[----:B---3--:R-:W-:-:S06]  /*101a0*/  FFMA.FTZ R0, R15, c[0x0][0x2d0], -R4 ;  /* 0x0000b4000f007a23 */ /* 0x008fcc0000010804 */
[----:B------:R3:W4:Y:S02]  /*101b0*/  MUFU.EX2 R144, R0 ;  /* 0x0000000000907308 */ /* 0x0007240000000800 */
[----:B---3--:R-:W-:Y:S01]  /*101c0*/  FFMA.FTZ R0, R19, c[0x0][0x2d0], -R4 ;  /* 0x0000b40013007a23 */ /* 0x008fe20000010804 */
[----:B----4-:R-:W-:-:S05]  /*101d0*/  F2FP.BF16.PACK_AB R12, R144, R133 ;  /* 0x00000085900c723e */ /* 0x010fca00000010ff */
[----:B------:R3:W4:Y:S02]  /*101e0*/  MUFU.EX2 R152, R0 ;  /* 0x0000000000987308 */ /* 0x0007240000000800 */
[----:B---3--:R-:W-:Y:S01]  /*101f0*/  FFMA.FTZ R0, R17, c[0x0][0x2d0], -R3 ;  /* 0x0000b40011007a23 */ /* 0x008fe20000010803 */
[----:B----4-:R-:W-:-:S05]  /*10200*/  F2FP.BF16.PACK_AB R14, R152, R147 ;  /* 0x00000093980e723e */ /* 0x010fca00000010ff */
[----:B------:R3:W-:Y:S02]  /*10210*/  MUFU.EX2 R102, R0 ;  /* 0x0000000000667308 */ /* 0x0007e40000000800 */
[----:B---3--:R-:W-:-:S06]  /*10220*/  FFMA.FTZ R0, R18, c[0x0][0x2d0], -R3 ;  /* 0x0000b40012007a23 */ /* 0x008fcc0000010803 */
[----:B------:R3:W4:Y:S02]  /*10230*/  MUFU.EX2 R101, R0 ;  /* 0x0000000000657308 */ /* 0x0007240000000800 */
[----:B---3--:R-:W-:Y:S01]  /*10240*/  FFMA.FTZ R0, R20, c[0x0][0x2d0], -R3 ;  /* 0x0000b40014007a23 */ /* 0x008fe20000010803 */
[----:B------:R-:W-:-:S05]  /*10250*/  F2FP.BF16.PACK_AB R20, R110, R111 ;  /* 0x0000006f6e14723e */ /* 0x000fca00000010ff */
[----:B------:R3:W-:Y:S02]  /*10260*/  MUFU.EX2 R103, R0 ;  /* 0x0000000000677308 */ /* 0x0007e40000000800 */
[----:B---3--:R-:W-:Y:S01]  /*10270*/  FFMA.FTZ R0, R21, c[0x0][0x2d0], -R3 ;  /* 0x0000b40015007a23 */ /* 0x008fe20000010803 */
[----:B----4-:R-:W-:-:S05]  /*10280*/  F2FP.BF16.PACK_AB R21, R101, R102 ;  /* 0x000000666515723e */ /* 0x010fca00000010ff */
[----:B------:R3:W4:Y:S02]  /*10290*/  MUFU.EX2 R118, R0 ;  /* 0x0000000000767308 */ /* 0x0007240000000800 */
[----:B---3--:R-:W-:Y:S01]  /*102a0*/  FFMA.FTZ R0, R22, c[0x0][0x2d0], -R3 ;  /* 0x0000b40016007a23 */ /* 0x008fe20000010803 */
[----:B------:R-:W-:-:S05]  /*102b0*/  F2FP.BF16.PACK_AB R22, R132, R117 ;  /* 0x000000758416723e */ /* 0x000fca00000010ff */
[----:B------:R3:W-:Y:S02]  /*102c0*/  MUFU.EX2 R119, R0 ;  /* 0x0000000000777308 */ /* 0x0007e40000000800 */
[----:B---3--:R-:W-:Y:S01]  /*102d0*/  FFMA.FTZ R0, R23, c[0x0][0x2d0], -R3 ;  /* 0x0000b40017007a23 */ /* 0x008fe20000010803 */
[----:B----4-:R-:W-:-:S05]  /*102e0*/  F2FP.BF16.PACK_AB R23, R118, R103 ;  /* 0x000000677617723e */ /* 0x010fca00000010ff */
[----:B------:R3:W4:Y:S02]  /*102f0*/  MUFU.EX2 R127, R0 ;  /* 0x00000000007f7308 */ /* 0x0007240000000800 */
[C---:B-1----:R-:W-:Y:S08]  /*10300*/  HMMA.16816.F32.BF16 R40, R20.reuse, R56, RZ ;  /* 0x000000381428723c */ /* 0x042ff000000418ff */
[----:B-----5:R-:W-:Y:S01]  /*10310*/  HMMA.16816.F32.BF16 R8, R20, R52, RZ ;  /* 0x000000341408723c */ /* 0x020fe200000418ff */
[----:B---3--:R-:W-:Y:S01]  /*10320*/  FFMA.FTZ R0, R27, c[0x0][0x2d0], -R3 ;  /* 0x0000b4001b007a23 */ /* 0x008fe20000010803 */
[----:B----4-:R-:W-:-:S03]  /*10330*/  F2FP.BF16.PACK_AB R13, R127, R119 ;  /* 0x000000777f0d723e */ /* 0x010fc600000010ff */
[----:B------:R1:W3:Y:S02]  /*10340*/  MUFU.EX2 R146, R0 ;  /* 0x0000000000927308 */ /* 0x0002e40000000800 */
[----:B-1----:R-:W-:Y:S01]  /*10350*/  FFMA.FTZ R0, R24, c[0x0][0x2d0], -R2 ;  /* 0x0000b40018007a23 */ /* 0x002fe20000010802 */
[----:B---3--:R-:W-:-:S05]  /*10360*/  F2FP.BF16.PACK_AB R15, R146, R145 ;  /* 0x00000091920f723e */ /* 0x008fca00000010ff */
[----:B------:R1:W-:Y:S03]  /*10370*/  MUFU.EX2 R96, R0 ;  /* 0x0000000000607308 */ /* 0x0003e60000000800 */
[C---:B------:R-:W-:Y:S01]  /*10380*/  HMMA.16816.F32.BF16 R148, R12.reuse, R76, R40 ;  /* 0x0000004c0c94723c */ /* 0x040fe20000041828 */
[----:B------:R-:W3:Y:S07]  /*10390*/  LDSM.16.MT88.4 R40, [R171+0x1000] ;  /* 0x00100000ab28783b */ /* 0x000eee0000004200 */
[----:B------:R-:W-:Y:S01]  /*103a0*/  HMMA.16816.F32.BF16 R140, R12, R64, R8 ;  /* 0x000000400c8c723c */ /* 0x000fe20000041808 */
[----:B-1----:R-:W-:-:S06]  /*103b0*/  FFMA.FTZ R0, R26, c[0x0][0x2d0], -R2 ;  /* 0x0000b4001a007a23 */ /* 0x002fcc0000010802 */
[----:B------:R-:W-:Y:S01]  /*103c0*/  F2FP.BF16.PACK_AB R10, R135, R134 ;  /* 0x00000086870a723e */ /* 0x000fe200000010ff */
[----:B------:R1:W4:Y:S02]  /*103d0*/  MUFU.EX2 R95, R0 ;  /* 0x00000000005f7308 */ /* 0x0003240000000800 */
[----:B-1----:R-:W-:Y:S01]  /*103e0*/  FFMA.FTZ R0, R28, c[0x0][0x2d0], -R2 ;  /* 0x0000b4001c007a23 */ /* 0x002fe20000010802 */
[----:B----4-:R-:W-:-:S05]  /*103f0*/  F2FP.BF16.PACK_AB R16, R95, R96 ;  /* 0x000000605f10723e */ /* 0x010fca00000010ff */
[----:B------:R1:W-:Y:S02]  /*10400*/  MUFU.EX2 R98, R0 ;  /* 0x0000000000627308 */ /* 0x0003e40000000800 */
[----:B-1----:R-:W-:-:S06]  /*10410*/  FFMA.FTZ R0, R29, c[0x0][0x2d0], -R2 ;  /* 0x0000b4001d007a23 */ /* 0x002fcc0000010802 */
[----:B------:R1:W4:Y:S02]  /*10420*/  MUFU.EX2 R100, R0 ;  /* 0x0000000000647308 */ /* 0x0003240000000800 */
[----:B-1----:R-:W-:Y:S01]  /*10430*/  FFMA.FTZ R0, R30, c[0x0][0x2d0], -R2 ;  /* 0x0000b4001e007a23 */ /* 0x002fe20000010802 */
[----:B----4-:R-:W-:-:S05]  /*10440*/  F2FP.BF16.PACK_AB R18, R100, R98 ;  /* 0x000000626412723e */ /* 0x010fca00000010ff */
[----:B------:R1:W-:Y:S02]  /*10450*/  MUFU.EX2 R109, R0 ;  /* 0x00000000006d7308 */ /* 0x0003e40000000800 */
[----:B-1----:R-:W-:-:S06]  /*10460*/  FFMA.FTZ R0, R31, c[0x0][0x2d0], -R2 ;  /* 0x0000b4001f007a23 */ /* 0x002fcc0000010802 */
[----:B------:R1:W4:Y:S02]  /*10470*/  MUFU.EX2 R116, R0 ;  /* 0x0000000000747308 */ /* 0x0003240000000800 */
[----:B-1----:R-:W-:Y:S01]  /*10480*/  FMUL.FTZ R0, R6, c[0x0][0x2d0] ;  /* 0x0000b40006007a20 */ /* 0x002fe20000410000 */
[----:B----4-:R-:W-:-:S04]  /*10490*/  F2FP.BF16.PACK_AB R8, R116, R109 ;  /* 0x0000006d7408723e */ /* 0x010fc800000010ff */
[----:B------:R-:W-:Y:S02]  /*104a0*/  FSEL R0, R0, RZ, P0 ;  /* 0x000000ff00007208 */ /* 0x000fe40000000000 */
[----:B--2---:R-:W-:-:S03]  /*104b0*/  ISETP.GE.AND P0, PT, R209, R192, PT ;  /* 0x000000c0d100720c */ /* 0x004fc60003f06270 */
        /* <DEDUP_REMOVED lines=12> */
[C---:B------:R-:W-:Y:S07]  /*10580*/  HMMA.16816.F32.BF16 R28, R16.reuse, R56, RZ ;  /* 0x00000038101c723c */ /* 0x040fee00000418ff */
[--C-:B------:R-:W-:Y:S01]  /*10590*/  FFMA.FTZ R57, R51, c[0x0][0x2d0], -R3.reuse ;  /* 0x0000b40033397a23 */ /* 0x100fe20000010803 */
[----:B------:R-:W-:Y:S01]  /*105a0*/  HMMA.16816.F32.BF16 R24, R16, R88, RZ ;  /* 0x000000581018723c */ /* 0x000fe200000418ff */
[----:B------:R-:W-:-:S02]  /*105b0*/  FFMA.FTZ R56, R47, c[0x0][0x2d0], -R3 ;  /* 0x0000b4002f387a23 */ /* 0x000fc40000010803 */
[----:B------:R-:W-:Y:S02]  /*105c0*/  FADD.FTZ R3, R111, R110 ;  /* 0x0000006e6f037221 */ /* 0x000fe40000010000 */
[----:B-1----:R-:W-:Y:S01]  /*105d0*/  FFMA.FTZ R5, R39, c[0x0][0x2d0], -R0 ;  /* 0x0000b40027057a23 */ /* 0x002fe20000010800 */
[----:B------:R-:W-:Y:S01]  /*105e0*/  MUFU.EX2 R57, R57 ;  /* 0x0000003900397308 */ /* 0x000fe20000000800 */
[----:B------:R-:W-:Y:S01]  /*105f0*/  FADD.FTZ R3, R117, R3 ;  /* 0x0000000375037221 */ /* 0x000fe20000010000 */
[----:B------:R-:W-:Y:S03]  /*10600*/  HMMA.16816.F32.BF16 R36, R20, R88, RZ ;  /* 0x000000581424723c */ /* 0x000fe600000418ff */
[----:B------:R-:W-:-:S03]  /*10610*/  FADD.FTZ R3, R132, R3 ;  /* 0x0000000384037221 */ /* 0x000fc60000010000 */
[----:B------:R1:W2:Y:S01]  /*10620*/  MUFU.EX2 R125, R5 ;  /* 0x00000005007d7308 */ /* 0x0002a20000000800 */
[----:B------:R-:W-:Y:S01]  /*10630*/  FADD.FTZ R3, R133, R3 ;  /* 0x0000000385037221 */ /* 0x000fe20000010000 */
[----:B------:R-:W-:Y:S06]  /*10640*/  HMMA.16816.F32.BF16 R32, R16, R52, RZ ;  /* 0x000000341020723c */ /* 0x000fec00000418ff */
[----:B------:R-:W-:Y:S01]  /*10650*/  MUFU.EX2 R56, R56 ;  /* 0x0000003800387308 */ /* 0x000fe20000000800 */
[--C-:B------:R-:W-:Y:S02]  /*10660*/  FFMA.FTZ R53, R74, c[0x0][0x2d0], -R2.reuse ;  /* 0x0000b4004a357a23 */ /* 0x100fe40000010802 */
[----:B------:R-:W-:-:S02]  /*10670*/  FFMA.FTZ R52, R75, c[0x0][0x2d0], -R2 ;  /* 0x0000b4004b347a23 */ /* 0x000fc40000010802 */
[----:B-1----:R-:W-:Y:S01]  /*10680*/  FFMA.FTZ R5, R48, c[0x0][0x2d0], -R0 ;  /* 0x0000b40030057a23 */ /* 0x002fe20000010800 */
[----:B--2---:R-:W-:-:S04]  /*10690*/  F2FP.BF16.PACK_AB R9, R125, R99 ;  /* 0x000000637d09723e */ /* 0x004fc800000010ff */
[----:B------:R-:W-:Y:S01]  /*106a0*/  HMMA.16816.F32.BF16 R156, R12, R80, R36 ;  /* 0x000000500c9c723c */ /* 0x000fe20000041824 */
[----:B------:R-:W1:Y:S01]  /*106b0*/  LDSM.16.MT88.4 R36, [R170+0x1800] ;  /* 0x00180000aa24783b */ /* 0x000e620000004200 */
        /* <DEDUP_REMOVED lines=12> */
[----:B---3--:R-:W-:Y:S01]  /*10780*/  HMMA.16816.F32.BF16 R188, R12, R40, R28 ;  /* 0x000000280cbc723c */ /* 0x008fe2000004181c */
[----:B------:R-:W2:Y:S01]  /*10790*/  LDSM.16.MT88.4 R28, [R170+0x1c00] ;  /* 0x001c0000aa1c783b */ /* 0x000ea20000004200 */
[----:B------:R-:W-:-:S02]  /*107a0*/  FFMA.FTZ R64, R46, c[0x0][0x2d0], -R4 ;  /* 0x0000b4002e407a23 */ /* 0x000fc40000010804 */
[----:B------:R-:W-:-:S04]  /*107b0*/  FADD.FTZ R4, R93, R92 ;  /* 0x0000005c5d047221 */ /* 0x000fc80000010000 */
[----:B------:R-:W-:Y:S01]  /*107c0*/  HMMA.16816.F32.BF16 R24, R16, R68, RZ ;  /* 0x000000441018723c */ /* 0x000fe200000418ff */
[----:B------:R-:W-:-:S06]  /*107d0*/  FADD.FTZ R4, R94, R4 ;  /* 0x000000045e047221 */ /* 0x000fcc0000010000 */
[--C-:B------:R-:W-:Y:S01]  /*107e0*/  FFMA.FTZ R68, R86, c[0x0][0x2d0], -R0.reuse ;  /* 0x0000b40056447a23 */ /* 0x100fe20000010800 */
[----:B-1----:R-:W-:Y:S01]  /*107f0*/  HMMA.16816.F32.BF16 R32, R20, R36, RZ ;  /* 0x000000241420723c */ /* 0x002fe200000418ff */
        /* <DEDUP_REMOVED lines=10> */
[----:B--2---:R-:W-:Y:S01]  /*108a0*/  HMMA.16816.F32.BF16 R176, R12, R28, R32 ;  /* 0x0000001c0cb0723c */ /* 0x004fe20000041820 */
        /* <DEDUP_REMOVED lines=116> */
.L_x_2133:
        /* <DEDUP_REMOVED lines=34> */
.L_x_2216:
        /* <DEDUP_REMOVED lines=19> */
.L_x_2217:
        /* <DEDUP_REMOVED lines=12> */
.L_x_2124:
[----:B------:R-:W-:Y:S05]  /*11400*/  BSYNC B0 ;  /* 0x0000000000007941 */ /* 0x000fea0003800000 */
.L_x_2123:
[----:B------:R-:W0:Y:S01]  /*11410*/  LDGDEPBAR ;  /* 0x00000000000079af */ /* 0x000e220000000000 */
[----:B------:R-:W-:Y:S01]  /*11420*/  WARPSYNC 0xffffffff ;  /* 0xffffffff00007948 */ /* 0x000fe20003800000 */
[-C--:B-12---:R-:W-:Y:S01]  /*11430*/  HMMA.16816.F32.BF16 R8, R52, R20.reuse, RZ ;  /* 0x000000143408723c */ /* 0x086fe200000418ff */
[----:B------:R-:W-:Y:S05]  /*11440*/  BSSY B0, `(.L_x_2126) ;  /* 0x00000ab000007945 */ /* 0x000fea0003800000 */
[----:B------:R-:W2:Y:S02]  /*11450*/  LDL R0, [R1] ;  /* 0x0000000001007983 */ /* 0x000ea40000100800 */
        /* <DEDUP_REMOVED lines=45> */
[----:B------:R-:W1:Y:S04]  /*11730*/  LDSM.16.M88.4 R188, [R202] ;  /* 0x00000000cabc783b */ /* 0x000e680000000200 */
[----:B--2---:R-:W-:Y:S03]  /*11740*/  ISETP.GT.AND P0, PT, R209, R0, PT ;  /* 0x00000000d100720c */ /* 0x004fe60003f04270 */
        /* <DEDUP_REMOVED lines=49> */
[----:B------:R-:W-:Y:S01]  /*11a60*/  IMAD.MOV.U32 R208, RZ, RZ, RZ ;  /* 0x000000ffffd07224 */ /* 0x000fe200078e00ff */
[----:B------:R-:W2:Y:S04]  /*11a70*/  LDL R2, [R1+0x48] ;  /* 0x0000480001027983 */ /* 0x000ea80000100800 */
        /* <DEDUP_REMOVED lines=8> */
[----:B------:R-:W-:Y:S02]  /*11b00*/  IMAD.IADD R3, R0, 0x1, -R3 ;  /* 0x0000000100037824 */ /* 0x000fe400078e0a03 */
[----:B------:R-:W-:Y:S05]  /*11b10*/  IMAD.MOV.U32 R0, RZ, RZ, 0x1 ;  /* 0x00000001ff007424 */ /* 0x000fea00078e00ff */
[----:B------:R-:W-:Y:S01]  /*11b20*/  ISETP.NE.AND P0, PT, R0, c[0x0][0x2b8], PT ;  /* 0x0000ae0000007a0c */ /* 0x000fe20003f05270 */
        /* <DEDUP_REMOVED lines=30> */
.L_x_2218:
[----:B------:R-:W-:-:S05]  /*11d10*/  BRA.DIV ~URZ, `(.L_x_2129) ;  /* 0x00007b327f007947 */ /* 0x000fca000b800000 */
[----:B------:R3:W4:Y:S02]  /*11d20*/  SHFL.IDX PT, R0, R175, RZ, 0x1c1f ;  /* 0x001c1fffaf007589 */ /* 0x00072400000e0000 */
.L_x_2219:
        /* <DEDUP_REMOVED lines=16> */
.L_x_2220:
        /* <DEDUP_REMOVED lines=12> */
.L_x_2127:
[----:B------:R-:W-:Y:S05]  /*11ef0*/  BSYNC B0 ;  /* 0x0000000000007941 */ /* 0x000fea0003800000 */
.L_x_2126:
[----:B------:R-:W-:Y:S01]  /*11f00*/  FMNMX.FTZ R4, R8, R108, !PT ;  /* 0x0000006c08047209 */ /* 0x000fe20007810000 */
[----:B------:R-:W0:Y:S01]  /*11f10*/  LDGDEPBAR ;  /* 0x00000000000079af */ /* 0x000e220000000000 */
[----:B---3--:R-:W-:Y:S02]  /*11f20*/  FMNMX.FTZ R3, R10, R107, !PT ;  /* 0x0000006b0a037209 */ /* 0x008fe40007810000 */
        /* <DEDUP_REMOVED lines=47> */
[----:B------:R1:W3:Y:S02]  /*12220*/  SHFL.BFLY PT, R0, R4, 0x2, 0x1f ;  /* 0x0c401f0004007f89 */ /* 0x0002e400000e0000 */
.L_x_2221:
[----:B-1-3--:R-:W-:Y:S01]  /*12230*/  FMNMX.FTZ R4, R4, R0, !PT ;  /* 0x0000000004047209 */ /* 0x00afe20007810000 */
        /* <DEDUP_REMOVED lines=13> */
[----:B------:R1:W3:Y:S02]  /*12310*/  SHFL.BFLY PT, R0, R4, 0x1, 0x1f ;  /* 0x0c201f0004007f89 */ /* 0x0002e400000e0000 */
.L_x_2222:
[----:B------:R-:W-:Y:S01]  /*12320*/  FMUL.FTZ R2, R108, c[0x0][0x2d0] ;  /* 0x0000b4006c027a20 */ /* 0x000fe20000410000 */
[----:B---3--:R-:W-:Y:S01]  /*12330*/  FMNMX.FTZ R5, R0, R4, !PT ;  /* 0x0000000400057209 */ /* 0x008fe20007810000 */
[----:B------:R-:W-:Y:S01]  /*12340*/  FADD.FTZ R0, -R108, R109 ;  /* 0x0000006d6c007221 */ /* 0x000fe20000010100 */
[----:B------:R-:W-:Y:S01]  /*12350*/  WARPSYNC 0xffffffff ;  /* 0xffffffff00007948 */ /* 0x000fe20003800000 */
[--C-:B------:R-:W-:Y:S02]  /*12360*/  FFMA.FTZ R3, R9, c[0x0][0x2d0], -R2.reuse ;  /* 0x0000b40009037a23 */ /* 0x100fe40000010802 */
[----:B------:R-:W-:Y:S02]  /*12370*/  FMUL.FTZ R0, R0, c[0x0][0x2d0] ;  /* 0x0000b40000007a20 */ /* 0x000fe40000410000 */
[--C-:B------:R-:W-:Y:S02]  /*12380*/  FFMA.FTZ R8, R8, c[0x0][0x2d0], -R2.reuse ;  /* 0x0000b40008087a23 */ /* 0x100fe40000010802 */
[--C-:B------:R-:W-:Y:S01]  /*12390*/  FFMA.FTZ R222, R40, c[0x0][0x2d0], -R2.reuse ;  /* 0x0000b40028de7a23 */ /* 0x100fe20000010802 */
        /* <DEDUP_REMOVED lines=11> */
[----:B------:R1:W3:Y:S10]  /*12450*/  MUFU.EX2 R2, R8 ;  /* 0x0000000800027308 */ /* 0x0002f40000000800 */
[----:B------:R-:W-:Y:S01]  /*12460*/  MUFU.EX2 R109, R109 ;  /* 0x0000006d006d7308 */ /* 0x000fe20000000800 */
[----:B-1----:R-:W-:Y:S04]  /*12470*/  FMUL.FTZ R8, R106, c[0x0][0x2d0] ;  /* 0x0000b4006a087a20 */ /* 0x002fe80000410000 */
[--C-:B------:R-:W-:Y:S02]  /*12480*/  FFMA.FTZ R180, R28, c[0x0][0x2d0], -R8.reuse ;  /* 0x0000b4001cb47a23 */ /* 0x100fe40000010808 */
[--C-:B------:R-:W-:Y:S02]  /*12490*/  FFMA.FTZ R179, R29, c[0x0][0x2d0], -R8.reuse ;  /* 0x0000b4001db37a23 */ /* 0x100fe40000010808 */
[----:B------:R-:W-:Y:S02]  /*124a0*/  FFMA.FTZ R178, R32, c[0x0][0x2d0], -R8 ;  /* 0x0000b40020b27a23 */ /* 0x000fe40000010808 */
[----:B---3--:R-:W-:Y:S01]  /*124b0*/  FFMA.FTZ R0, R4, R214, R2 ;  /* 0x000000d604007223 */ /* 0x008fe20000010002 */
[----:B------:R-:W-:Y:S01]  /*124c0*/  F2FP.BF16.PACK_AB R172, R3, R2 ;  /* 0x0000000203ac723e */ /* 0x000fe200000010ff */
[----:B------:R-:W-:Y:S01]  /*124d0*/  FMUL.FTZ R2, R107, c[0x0][0x2d0] ;  /* 0x0000b4006b027a20 */ /* 0x000fe20000410000 */
[----:B------:R-:W-:Y:S01]  /*124e0*/  MUFU.EX2 R234, R179 ;  /* 0x000000b300ea7308 */ /* 0x000fe20000000800 */
[----:B------:R-:W-:Y:S02]  /*124f0*/  FADD.FTZ R25, R3, R0 ;  /* 0x0000000003197221 */ /* 0x000fe40000010000 */
[----:B------:R-:W-:Y:S02]  /*12500*/  FADD.FTZ R0, -R107, R110 ;  /* 0x0000006e6b007221 */ /* 0x000fe40000010100 */
[--C-:B------:R-:W-:Y:S02]  /*12510*/  FFMA.FTZ R10, R10, c[0x0][0x2d0], -R2.reuse ;  /* 0x0000b4000a0a7a23 */ /* 0x100fe40000010802 */
[----:B------:R-:W-:Y:S02]  /*12520*/  FMUL.FTZ R0, R0, c[0x0][0x2d0] ;  /* 0x0000b40000007a20 */ /* 0x000fe40000410000 */
[--C-:B------:R-:W-:Y:S01]  /*12530*/  FFMA.FTZ R11, R11, c[0x0][0x2d0], -R2.reuse ;  /* 0x0000b4000b0b7a23 */ /* 0x100fe20000010802 */
[----:B------:R-:W-:Y:S01]  /*12540*/  MUFU.EX2 R110, R189 ;  /* 0x000000bd006e7308 */ /* 0x000fe20000000800 */
[--C-:B------:R-:W-:Y:S02]  /*12550*/  FFMA.FTZ R24, R22, c[0x0][0x2d0], -R2.reuse ;  /* 0x0000b40016187a23 */ /* 0x100fe40000010802 */
[--C-:B------:R-:W-:Y:S02]  /*12560*/  FFMA.FTZ R217, R42, c[0x0][0x2d0], -R2.reuse ;  /* 0x0000b4002ad97a23 */ /* 0x100fe40000010802 */
[--C-:B------:R-:W-:Y:S02]  /*12570*/  FFMA.FTZ R216, R43, c[0x0][0x2d0], -R2.reuse ;  /* 0x0000b4002bd87a23 */ /* 0x100fe40000010802 */
[--C-:B------:R-:W-:Y:S01]  /*12580*/  FFMA.FTZ R36, R23, c[0x0][0x2d0], -R2.reuse ;  /* 0x0000b40017247a23 */ /* 0x100fe20000010802 */
[----:B------:R-:W-:Y:S01]  /*12590*/  LDSM.16.MT88.4 R40, [R171] ;  /* 0x00000000ab28783b */ /* 0x000fe20000004200 */
[--C-:B------:R-:W-:Y:S01]  /*125a0*/  FFMA.FTZ R187, R26, c[0x0][0x2d0], -R2.reuse ;  /* 0x0000b4001abb7a23 */ /* 0x100fe20000010802 */
[----:B------:R-:W1:Y:S01]  /*125b0*/  MUFU.EX2 R3, R0 ;  /* 0x0000000000037308 */ /* 0x000e620000000800 */
[--C-:B------:R-:W-:Y:S02]  /*125c0*/  FFMA.FTZ R186, R27, c[0x0][0x2d0], -R2.reuse ;  /* 0x0000b4001bba7a23 */ /* 0x100fe40000010802 */
[--C-:B------:R-:W-:Y:S02]  /*125d0*/  FFMA.FTZ R184, R39, c[0x0][0x2d0], -R2.reuse ;  /* 0x0000b40027b87a23 */ /* 0x100fe40000010802 */
[--C-:B------:R-:W-:Y:S02]  /*125e0*/  FFMA.FTZ R215, R54, c[0x0][0x2d0], -R2.reuse ;  /* 0x0000b40036d77a23 */ /* 0x100fe40000010802 */
[--C-:B------:R-:W-:Y:S02]  /*125f0*/  FFMA.FTZ R214, R55, c[0x0][0x2d0], -R2.reuse ;  /* 0x0000b40037d67a23 */ /* 0x100fe40000010802 */
[----:B------:R-:W-:Y:S01]  /*12600*/  FFMA.FTZ R185, R38, c[0x0][0x2d0], -R2 ;  /* 0x0000b40026b97a23 */ /* 0x000fe20000010802 */
[----:B------:R-:W3:Y:S01]  /*12610*/  MUFU.EX2 R10, R10 ;  /* 0x0000000a000a7308 */ /* 0x000ee20000000800 */
[--C-:B------:R-:W-:Y:S02]  /*12620*/  FFMA.FTZ R23, R16, c[0x0][0x2d0], -R8.reuse ;  /* 0x0000b40010177a23 */ /* 0x100fe40000010808 */
[--C-:B------:R-:W-:Y:S02]  /*12630*/  FFMA.FTZ R22, R17, c[0x0][0x2d0], -R8.reuse ;  /* 0x0000b40011167a23 */ /* 0x100fe40000010808 */
[--C-:B------:R-:W-:Y:S02]  /*12640*/  FFMA.FTZ R176, R33, c[0x0][0x2d0], -R8.reuse ;  /* 0x0000b40021b07a23 */ /* 0x100fe40000010808 */
[--C-:B------:R-:W-:Y:S02]  /*12650*/  FFMA.FTZ R194, R44, c[0x0][0x2d0], -R8.reuse ;  /* 0x0000b4002cc27a23 */ /* 0x100fe40000010808 */
[--C-:B------:R-:W-:Y:S01]  /*12660*/  FFMA.FTZ R193, R45, c[0x0][0x2d0], -R8.reuse ;  /* 0x0000b4002dc17a23 */ /* 0x100fe20000010808 */
[----:B------:R-:W4:Y:S01]  /*12670*/  MUFU.EX2 R2, R11 ;  /* 0x0000000b00027308 */ /* 0x000f220000000800 */
[--C-:B------:R-:W-:Y:S02]  /*12680*/  FFMA.FTZ R192, R48, c[0x0][0x2d0], -R8.reuse ;  /* 0x0000b40030c07a23 */ /* 0x100fe40000010808 */
[----:B------:R-:W-:Y:S02]  /*12690*/  FFMA.FTZ R211, R49, c[0x0][0x2d0], -R8 ;  /* 0x0000b40031d37a23 */ /* 0x000fe40000010808 */
[C---:B-1----:R-:W-:Y:S02]  /*126a0*/  FMUL.FTZ R39, R3.reuse, R155 ;  /* 0x0000009b03277220 */ /* 0x042fe40000410000 */
[C---:B------:R-:W-:Y:S02]  /*126b0*/  FMUL.FTZ R52, R4.reuse, R160 ;  /* 0x000000a004347220 */ /* 0x040fe40000410000 */
[C---:B------:R-:W-:Y:S01]  /*126c0*/  FMUL.FTZ R53, R4.reuse, R161 ;  /* 0x000000a104357220 */ /* 0x040fe20000410000 */
[----:B------:R1:W-:Y:S01]  /*126d0*/  MUFU.EX2 R26, R9 ;  /* 0x00000009001a7308 */ /* 0x0003e20000000800 */
[C---:B------:R-:W-:Y:S02]  /*126e0*/  FMUL.FTZ R54, R3.reuse, R162 ;  /* 0x000000a203367220 */ /* 0x040fe40000410000 */
[C---:B------:R-:W-:Y:S02]  /*126f0*/  FMUL.FTZ R55, R3.reuse, R163 ;  /* 0x000000a303377220 */ /* 0x040fe40000410000 */
[C---:B---3--:R-:W-:Y:S01]  /*12700*/  FFMA.FTZ R0, R3.reuse, R213, R10 ;  /* 0x000000d503007223 */ /* 0x048fe2000001000a */
[----:B------:R-:W-:Y:S01]  /*12710*/  LDSM.16.MT88.4 R160, [R170+0x1400] ;  /* 0x00140000aaa0783b */ /* 0x000fe20000004200 */
[C---:B------:R-:W-:Y:S02]  /*12720*/  FMUL.FTZ R56, R4.reuse, R56 ;  /* 0x0000003804387220 */ /* 0x040fe40000410000 */
[----:B------:R-:W-:Y:S01]  /*12730*/  FMUL.FTZ R57, R4, R57 ;  /* 0x0000003904397220 */ /* 0x000fe20000410000 */
[----:B------:R-:W3:Y:S01]  /*12740*/  MUFU.EX2 R27, R20 ;  /* 0x00000014001b7308 */ /* 0x000ee20000000800 */
[C---:B------:R-:W-:Y:S02]  /*12750*/  FMUL.FTZ R58, R3.reuse, R58 ;  /* 0x0000003a033a7220 */ /* 0x040fe40000410000 */
[----:B------:R-:W-:Y:S01]  /*12760*/  FMUL.FTZ R59, R3, R59 ;  /* 0x0000003b033b7220 */ /* 0x000fe20000410000 */
[C---:B----4-:R-:W-:Y:S01]  /*12770*/  F2FP.BF16.PACK_AB R173, R2.reuse, R10 ;  /* 0x0000000a02ad723e */ /* 0x050fe200000010ff */
[----:B------:R-:W-:Y:S02]  /*12780*/  FADD.FTZ R37, R2, R0 ;  /* 0x0000000002257221 */ /* 0x000fe40000010000 */
[----:B------:R-:W-:Y:S02]  /*12790*/  FADD.FTZ R0, -R106, R111 ;  /* 0x0000006f6a007221 */ /* 0x000fe40000010100 */
[--C-:B------:R-:W-:Y:S01]  /*127a0*/  FFMA.FTZ R10, R12, c[0x0][0x2d0], -R8.reuse ;  /* 0x0000b4000c0a7a23 */ /* 0x100fe20000010808 */
[----:B------:R4:W-:Y:S01]  /*127b0*/  MUFU.EX2 R226, R36 ;  /* 0x0000002400e27308 */ /* 0x0009e20000000800 */
[----:B------:R-:W-:Y:S02]  /*127c0*/  FMUL.FTZ R0, R0, c[0x0][0x2d0] ;  /* 0x0000b40000007a20 */ /* 0x000fe40000410000 */
[C---:B------:R-:W-:Y:S02]  /*127d0*/  FMUL.FTZ R68, R4.reuse, R68 ;  /* 0x0000004404447220 */ /* 0x040fe40000410000 */
[----:B-1----:R-:W-:Y:S02]  /*127e0*/  FFMA.FTZ R9, R13, c[0x0][0x2d0], -R8 ;  /* 0x0000b4000d097a23 */ /* 0x002fe40000010808 */
[----:B------:R-:W-:Y:S02]  /*127f0*/  FMUL.FTZ R8, R5, c[0x0][0x2d0] ;  /* 0x0000b40005087a20 */ /* 0x000fe40000410000 */
[----:B------:R-:W-:Y:S01]  /*12800*/  FMUL.FTZ R69, R4, R69 ;  /* 0x0000004504457220 */ /* 0x000fe20000410000 */
[----:B------:R1:W5:Y:S01]  /*12810*/  MUFU.EX2 R2, R0 ;  /* 0x0000000000027308 */ /* 0x0003620000000800 */
[--C-:B------:R-:W-:Y:S02]  /*12820*/  FFMA.FTZ R21, R15, c[0x0][0x2d0], -R8.reuse ;  /* 0x0000b4000f157a23 */ /* 0x100fe40000010808 */
[--C-:B------:R-:W-:Y:S01]  /*12830*/  FFMA.FTZ R11, R19, c[0x0][0x2d0], -R8.reuse ;  /* 0x0000b400130b7a23 */ /* 0x100fe20000010808 */
[----:B--23--:R-:W-:Y:S01]  /*12840*/  F2FP.BF16.PACK_AB R174, R26, R27 ;  /* 0x0000001b1aae723e */ /* 0x00cfe200000010ff */
        /* <DEDUP_REMOVED lines=9> */
[----:B------:R-:W3:Y:S01]  /*128e0*/  MUFU.EX2 R9, R9 ;  /* 0x0000000900097308 */ /* 0x000ee20000000800 */
[----:B------:R-:W-:Y:S02]  /*128f0*/  FFMA.FTZ R218, R51, c[0x0][0x2d0], -R8 ;  /* 0x0000b40033da7a23 */ /* 0x000fe40000010808 */
[----:B----4-:R-:W-:Y:S02]  /*12900*/  FMUL.FTZ R36, R4, R152 ;  /* 0x0000009804247220 */ /* 0x010fe40000410000 */
[----:B-1----:R-:W-:Y:S02]  /*12910*/  FADD.FTZ R0, -R5, R6 ;  /* 0x0000000605007221 */ /* 0x002fe40000010100 */
[----:B------:R-:W-:Y:S02]  /*12920*/  FADD.FTZ R6, R27, R25 ;  /* 0x000000191b067221 */ /* 0x000fe40000010000 */
[----:B------:R-:W-:Y:S01]  /*12930*/  FMUL.FTZ R0, R0, c[0x0][0x2d0] ;  /* 0x0000b40000007a20 */ /* 0x000fe20000410000 */
[----:B------:R-:W-:Y:S01]  /*12940*/  MUFU.EX2 R242, R11 ;  /* 0x0000000b00f27308 */ /* 0x000fe20000000800 */
[----:B------:R-:W-:Y:S02]  /*12950*/  FADD.FTZ R188, R26, R6 ;  /* 0x000000061abc7221 */ /* 0x000fe40000010000 */
[----:B-----5:R-:W-:Y:S02]  /*12960*/  FMUL.FTZ R16, R2, R132 ;  /* 0x0000008402107220 */ /* 0x020fe40000410000 */
[----:B--2---:R-:W-:Y:S02]  /*12970*/  FFMA.FTZ R10, R14, c[0x0][0x2d0], -R8 ;  /* 0x0000b4000e0a7a23 */ /* 0x004fe40000010808 */
        /* <DEDUP_REMOVED lines=9> */
[C---:B---3--:R-:W-:Y:S02]  /*12a10*/  FFMA.FTZ R6, R2.reuse, R223, R38 ;  /* 0x000000df02067223 */ /* 0x048fe40000010026 */
[C---:B------:R-:W-:Y:S01]  /*12a20*/  FMUL.FTZ R48, R2.reuse, R116 ;  /* 0x0000007402307220 */ /* 0x040fe20000410000 */
[----:B------:R-:W-:Y:S01]  /*12a30*/  F2FP.BF16.PACK_AB R116, R9, R38 ;  /* 0x000000260974723e */ /* 0x000fe200000010ff */
        /* <DEDUP_REMOVED lines=18> */
[C---:B-1----:R-:W-:Y:S02]  /*12b60*/  FMUL.FTZ R18, R0.reuse, R134 ;  /* 0x0000008600127220 */ /* 0x042fe40000410000 */
[C---:B------:R-:W-:Y:S02]  /*12b70*/  FMUL.FTZ R19, R0.reuse, R135 ;  /* 0x0000008700137220 */ /* 0x040fe40000410000 */
[C---:B------:R-:W-:Y:S01]  /*12b80*/  FMUL.FTZ R30, R0.reuse, R130 ;  /* 0x00000082001e7220 */ /* 0x040fe20000410000 */
[----:B------:R-:W1:Y:S01]  /*12b90*/  MUFU.EX2 R2, R10 ;  /* 0x0000000a00027308 */ /* 0x000e620000000800 */
        /* <DEDUP_REMOVED lines=10> */
[C---:B------:R-:W-:Y:S01]  /*12c40*/  FMUL.FTZ R50, R0.reuse, R118 ;  /* 0x0000007600327220 */ /* 0x040fe20000410000 */
[----:B--2---:R-:W-:Y:S01]  /*12c50*/  F2FP.BF16.PACK_AB R118, R241, R225 ;  /* 0x000000e1f176723e */ /* 0x004fe200000010ff */
[C---:B------:R-:W-:Y:S01]  /*12c60*/  FMUL.FTZ R51, R0.reuse, R119 ;  /* 0x0000007700337220 */ /* 0x040fe20000410000 */
[----:B------:R-:W-:Y:S01]  /*12c70*/  LDSM.16.MT88.4 R120, [R170+0xc00] ;  /* 0x000c0000aa78783b */ /* 0x000fe20000004200 */
[C---:B------:R-:W-:Y:S02]  /*12c80*/  FMUL.FTZ R62, R0.reuse, R62 ;  /* 0x0000003e003e7220 */ /* 0x040fe40000410000 */
[C---:B------:R-:W-:Y:S01]  /*12c90*/  FMUL.FTZ R63, R0.reuse, R63 ;  /* 0x0000003f003f7220 */ /* 0x040fe20000410000 */
[----:B------:R-:W-:Y:S01]  /*12ca0*/  MUFU.EX2 R139, R187 ;  /* 0x000000bb008b7308 */ /* 0x000fe20000000800 */
[C---:B------:R-:W-:Y:S01]  /*12cb0*/  FMUL.FTZ R66, R0.reuse, R66 ;  /* 0x0000004200427220 */ /* 0x040fe20000410000 */
[----:B-1----:R-:W-:Y:S01]  /*12cc0*/  F2FP.BF16.PACK_AB R117, R223, R2 ;  /* 0x00000002df75723e */ /* 0x002fe200000010ff */
[C---:B------:R-:W-:Y:S01]  /*12cd0*/  FMUL.FTZ R67, R0.reuse, R67 ;  /* 0x0000004300437220 */ /* 0x040fe20000410000 */
        /* <DEDUP_REMOVED lines=12> */
[----:B------:R-:W-:Y:S02]  /*12da0*/  FADD.FTZ R137, R9, R6 ;  /* 0x0000000609897221 */ /* 0x000fe40000010000 */
[C---:B------:R-:W-:Y:S02]  /*12db0*/  FMUL.FTZ R8, R4.reuse, R140 ;  /* 0x0000008c04087220 */ /* 0x040fe40000410000 */
[C---:B------:R-:W-:Y:S02]  /*12dc0*/  FMUL.FTZ R9, R4.reuse, R141 ;  /* 0x0000008d04097220 */ /* 0x040fe40000410000 */
[C---:B------:R-:W-:Y:S01]  /*12dd0*/  FMUL.FTZ R10, R3.reuse, R142 ;  /* 0x0000008e030a7220 */ /* 0x040fe20000410000 */
[----:B------:R1:W2:Y:S01]  /*12de0*/  MUFU.EX2 R0, R24 ;  /* 0x0000001800007308 */ /* 0x0002a20000000800 */
        /* <DEDUP_REMOVED lines=11> */
[----:B------:R-:W4:Y:S01]  /*12ea0*/  MUFU.EX2 R6, R191 ;  /* 0x000000bf00067308 */ /* 0x000f220000000800 */
[C---:B------:R-:W-:Y:S02]  /*12eb0*/  FMUL.FTZ R75, R3.reuse, R75 ;  /* 0x0000004b034b7220 */ /* 0x040fe40000410000 */
[----:B------:R-:W-:Y:S01]  /*12ec0*/  FMUL.FTZ R84, R4, R84 ;  /* 0x0000005404547220 */ /* 0x000fe20000410000 */
[----:B-1----:R-:W1:Y:S01]  /*12ed0*/  LDSM.16.MT88.4 R24, [R170] ;  /* 0x00000000aa18783b */ /* 0x002e620000004200 */
[----:B--2---:R-:W-:Y:S01]  /*12ee0*/  F2FP.BF16.PACK_AB R175, R226, R0 ;  /* 0x00000000e2af723e */ /* 0x004fe200000010ff */
[----:B------:R-:W-:Y:S02]  /*12ef0*/  FADD.FTZ R136, R0, R37 ;  /* 0x0000002500887221 */ /* 0x000fe40000010000 */
[C---:B------:R-:W-:Y:S02]  /*12f00*/  FMUL.FTZ R37, R4.reuse, R153 ;  /* 0x0000009904257220 */ /* 0x040fe40000410000 */
[----:B------:R-:W-:Y:S01]  /*12f10*/  FMUL.FTZ R85, R4, R85 ;  /* 0x0000005504557220 */ /* 0x000fe20000410000 */
[----:B------:R-:W2:Y:S01]  /*12f20*/  MUFU.EX2 R2, R190 ;  /* 0x000000be00027308 */ /* 0x000ea20000000800 */
[----:B------:R-:W-:Y:S01]  /*12f30*/  LDSM.16.MT88.4 R152, [R171+0x800] ;  /* 0x00080000ab98783b */ /* 0x000fe20000004200 */
[C---:B------:R-:W-:Y:S01]  /*12f40*/  FMUL.FTZ R86, R3.reuse, R86 ;  /* 0x0000005603567220 */ /* 0x040fe20000410000 */
[----:B---3--:R-:W-:Y:S01]  /*12f50*/  F2FP.BF16.PACK_AB R119, R242, R224 ;  /* 0x000000e0f277723e */ /* 0x008fe200000010ff */
[C---:B------:R-:W-:Y:S02]  /*12f60*/  FMUL.FTZ R20, R4.reuse, R144 ;  /* 0x0000009004147220 */ /* 0x040fe40000410000 */
[C---:B------:R-:W-:Y:S02]  /*12f70*/  FMUL.FTZ R87, R3.reuse, R87 ;  /* 0x0000005703577220 */ /* 0x040fe40000410000 */
[C---:B------:R-:W-:Y:S01]  /*12f80*/  FMUL.FTZ R100, R4.reuse, R100 ;  /* 0x0000006404647220 */ /* 0x040fe20000410000 */
[----:B------:R-:W-:Y:S01]  /*12f90*/  LDSM.16.MT88.4 R144, [R170+0x800] ;  /* 0x00080000aa90783b */ /* 0x000fe20000004200 */
[----:B------:R-:W-:Y:S01]  /*12fa0*/  MUFU.EX2 R237, R178 ;  /* 0x000000b200ed7308 */ /* 0x000fe20000000800 */
[----:B------:R-:W-:Y:S02]  /*12fb0*/  FMUL.FTZ R101, R4, R101 ;  /* 0x0000006504657220 */ /* 0x000fe40000410000 */
[C---:B------:R-:W-:Y:S02]  /*12fc0*/  FMUL.FTZ R102, R3.reuse, R102 ;  /* 0x0000006603667220 */ /* 0x040fe40000410000 */
[C---:B------:R-:W-:Y:S02]  /*12fd0*/  FMUL.FTZ R103, R3.reuse, R103 ;  /* 0x0000006703677220 */ /* 0x040fe40000410000 */
[----:B----4-:R-:W-:Y:S02]  /*12fe0*/  FADD.FTZ R0, R6, R188 ;  /* 0x000000bc06007221 */ /* 0x010fe40000010000 */
[C---:B------:R-:W-:Y:S01]  /*12ff0*/  FMUL.FTZ R88, R4.reuse, R88 ;  /* 0x0000005804587220 */ /* 0x040fe20000410000 */
[----:B------:R-:W-:Y:S01]  /*13000*/  MUFU.EX2 R239, R176 ;  /* 0x000000b000ef7308 */ /* 0x000fe20000000800 */
[----:B------:R-:W-:Y:S02]  /*13010*/  FMUL.FTZ R89, R4, R89 ;  /* 0x0000005904597220 */ /* 0x000fe40000410000 */
[C---:B------:R-:W-:Y:S02]  /*13020*/  FMUL.FTZ R90, R3.reuse, R90 ;  /* 0x0000005a035a7220 */ /* 0x040fe40000410000 */
[----:B--2---:R-:W-:Y:S02]  /*13030*/  FADD.FTZ R0, R2, R0 ;  /* 0x0000000002007221 */ /* 0x004fe40000010000 */
[C---:B------:R-:W-:Y:S02]  /*13040*/  FMUL.FTZ R91, R3.reuse, R91 ;  /* 0x0000005b035b7220 */ /* 0x040fe40000410000 */
[----:B------:R-:W-:Y:S01]  /*13050*/  FADD.FTZ R0, R110, R0 ;  /* 0x000000006e007221 */ /* 0x000fe20000010000 */
[----:B------:R-:W-:Y:S01]  /*13060*/  MUFU.EX2 R233, R177 ;  /* 0x000000b100e97308 */ /* 0x000fe20000000800 */
[-C--:B-1----:R-:W-:Y:S09]  /*13070*/  HMMA.16816.F32.BF16 R8, R172, R24.reuse, R8 ;  /* 0x00000018ac08723c */ /* 0x082ff20000041808 */
[----:B------:R-:W-:Y:S01]  /*13080*/  MUFU.EX2 R232, R181 ;  /* 0x000000b500e87308 */ /* 0x000fe20000000800 */
[C---:B------:R-:W-:Y:S07]  /*13090*/  HMMA.16816.F32.BF16 R12, R116.reuse, R24, R12 ;  /* 0x00000018740c723c */ /* 0x040fee000004180c */
        /* <DEDUP_REMOVED lines=17> */
[----:B------:R-:W-:Y:S04]  /*131b0*/  MUFU.EX2 R191, R214 ;  /* 0x000000d600bf7308 */ /* 0x000fe80000000800 */
[C---:B------:R-:W-:Y:S02]  /*131c0*/  FMUL.FTZ R42, R3.reuse, R158 ;  /* 0x0000009e032a7220 */ /* 0x040fe40000410000 */
[----:B------:R-:W-:Y:S03]  /*131d0*/  FMUL.FTZ R43, R3, R159 ;  /* 0x0000009f032b7220 */ /* 0x000fe60000410000 */
[----:B------:R-:W-:Y:S01]  /*131e0*/  FADD.FTZ R3, R226, R136 ;  /* 0x00000088e2037221 */ /* 0x000fe20000010000 */
[----:B------:R-:W-:Y:S03]  /*131f0*/  MUFU.EX2 R186, R194 ;  /* 0x000000c200ba7308 */ /* 0x000fe60000000800 */
[-C--:B------:R-:W-:Y:S07]  /*13200*/  HMMA.16816.F32.BF16 R40, R172, R120.reuse, R40 ;  /* 0x00000078ac28723c */ /* 0x080fee0000041828 */
[----:B------:R-:W-:Y:S01]  /*13210*/  MUFU.EX2 R136, R220 ;  /* 0x000000dc00887308 */ /* 0x000fe20000000800 */
[C---:B------:R-:W-:Y:S08]  /*13220*/  HMMA.16816.F32.BF16 R44, R116.reuse, R120, R44 ;  /* 0x00000078742c723c */ /* 0x040ff0000004182c */
        /* <DEDUP_REMOVED lines=11> */
[----:B------:R-:W-:Y:S01]  /*132e0*/  MUFU.EX2 R181, R213 ;  /* 0x000000d500b57308 */ /* 0x000fe20000000800 */
[C---:B------:R-:W-:Y:S09]  /*132f0*/  HMMA.16816.F32.BF16 R60, R116.reuse, R120, R60 ;  /* 0x00000078743c723c */ /* 0x040ff2000004183c */
[----:B------:R-:W2:Y:S01]  /*13300*/  MUFU.EX2 R180, R218 ;  /* 0x000000da00b47308 */ /* 0x000ea20000000800 */
[-C--:B------:R-:W-:Y:S03]  /*13310*/  HMMA.16816.F32.BF16 R64, R116, R122.reuse, R64 ;  /* 0x0000007a7440723c */ /* 0x080fe60000041840 */
[----:B-1----:R-:W-:Y:S05]  /*13320*/  F2FP.BF16.PACK_AB R177, R182, R183 ;  /* 0x000000b7b6b1723e */ /* 0x002fea00000010ff */
[C---:B------:R-:W-:Y:S01]  /*13330*/  HMMA.16816.F32.BF16 R68, R172.reuse, R122, R68 ;  /* 0x0000007aac44723c */ /* 0x040fe20000041844 */
[----:B------:R-:W1:Y:S03]  /*13340*/  LDSM.16.MT88.4 R120, [R170+0x1800] ;  /* 0x00180000aa78783b */ /* 0x000e660000004200 */
[----:B--2---:R-:W-:Y:S04]  /*13350*/  F2FP.BF16.PACK_AB R179, R180, R181 ;  /* 0x000000b5b4b3723e */ /* 0x004fe800000010ff */
        /* <DEDUP_REMOVED lines=17> */
[----:B------:R-:W2:Y:S01]  /*13470*/  LDL R223, [R1] ;  /* 0x0000000001df7983 */ /* 0x000ea20000100800 */
        /* <DEDUP_REMOVED lines=12> */
[----:B-1----:R-:W-:Y:S02]  /*13540*/  FADD.FTZ R0, R110, R2 ;  /* 0x000000026e007221 */ /* 0x002fe40000010000 */
[----:B------:R-:W-:Y:S02]  /*13550*/  FADD.FTZ R2, R242, R4 ;  /* 0x00000004f2027221 */ /* 0x000fe40000010000 */
[C---:B------:R-:W-:Y:S01]  /*13560*/  HMMA.16816.F32.BF16 R20, R116.reuse, R126, R20 ;  /* 0x0000007e7414723c */ /* 0x040fe20000041814 */
[----:B------:R-:W1:Y:S03]  /*13570*/  LDSM.16.MT88.4 R124, [R171+0x1000] ;  /* 0x00100000ab7c783b */ /* 0x000e660000004200 */
[----:B------:R-:W-:Y:S01]  /*13580*/  FADD.FTZ R4, R139, R3 ;  /* 0x000000038b047221 */ /* 0x000fe20000010000 */
[C---:B---3--:R-:W-:Y:S01]  /*13590*/  F2FP.BF16.PACK_AB R172, R109.reuse, R110 ;  /* 0x0000006e6dac723e */ /* 0x048fe200000010ff */
[----:B------:R-:W-:Y:S02]  /*135a0*/  FADD.FTZ R0, R109, R0 ;  /* 0x000000006d007221 */ /* 0x000fe40000010000 */
        /* <DEDUP_REMOVED lines=8> */
[----:B------:R-:W-:Y:S01]  /*13630*/  FADD.FTZ R3, R138, R0 ;  /* 0x000000008a037221 */ /* 0x000fe20000010000 */
[----:B------:R-:W-:Y:S01]  /*13640*/  MOV R6, R5 ;  /* 0x0000000500067202 */ /* 0x000fe20000000f00 */
        /* <DEDUP_REMOVED lines=32> */
[----:B------:R-:W-:Y:S04]  /*13850*/  FADD.FTZ R224, R180, R2 ;  /* 0x00000002b4e07221 */ /* 0x000fe80000010000 */
        /* <DEDUP_REMOVED lines=23> */
[----:B--2---:R-:W-:Y:S01]  /*139d0*/  ISETP.GT.AND P0, PT, R209, R223, PT ;  /* 0x000000dfd100720c */ /* 0x004fe20003f04270 */
[----:B------:R-:W-:Y:S04]  /*139e0*/  FADD.FTZ R223, R184, R3 ;  /* 0x00000003b8df7221 */ /* 0x000fe80000010000 */
        /* <DEDUP_REMOVED lines=14> */
.L_x_2121:
        /* <DEDUP_REMOVED lines=16> */
.L_x_2223:
        /* <DEDUP_REMOVED lines=62> */
[----:B------:R-:W-:Y:S02]  /*13fb0*/  FMUL.FTZ R41, R2, R65 ;  /* 0x0000004102297220 */ /* 0x000fe40000410000 */
        /* <DEDUP_REMOVED lines=71> */
.L_x_2056:
[----:B------:R4:W5:Y:S04]  /*14430*/  LDL R6, [R1+0x50] ;  /* 0x0000500001067983 */ /* 0x0009680000100800 */
[----:B------:R-:W1:Y:S01]  /*14440*/  S2R R2, SR_TID.X ;  /* 0x0000000000027919 */ /* 0x000e620000002100 */
[----:B------:R-:W-:Y:S01]  /*14450*/  BSSY B0, `(.L_x_2135) ;  /* 0x0000011000007945 */ /* 0x000fe20003800000 */
[----:B-1----:R-:W-:-:S13]  /*14460*/  LOP3.LUT P0, RZ, R2, 0x7f, RZ, 0xc0, !PT ;  /* 0x0000007f02ff7812 */ /* 0x002fda000780c0ff */
[----:B------:R-:W-:Y:S05]  /*14470*/  @P0 BRA `(.L_x_2136) ;  /* 0x000000e000000947 */ /* 0x000fea0003800000 */
[----:B--2-4-:R-:W1:Y:S01]  /*14480*/  S2R R4, SR_LANEID ;  /* 0x0000000000047919 */ /* 0x014e620000000000 */
        /* <DEDUP_REMOVED lines=13> */
.L_x_2136:
[----:B----4-:R-:W-:Y:S05]  /*14560*/  BSYNC B0 ;  /* 0x0000000000007941 */ /* 0x010fea0003800000 */
.L_x_2135:
[----:B------:R-:W-:Y:S01]  /*14570*/  PRMT R0, R0, 0x9910, RZ ;  /* 0x0000991000007816 */ /* 0x000fe200000000ff */
[----:B------:R-:W-:Y:S01]  /*14580*/  BSSY B1, `(.L_x_2137) ;  /* 0x000038a000017945 */ /* 0x000fe20003800000 */
[----:B-----5:R-:W-:Y:S02]  /*14590*/  IMAD.MOV.U32 R80, RZ, RZ, R6 ;  /* 0x000000ffff507224 */ /* 0x020fe400078e0006 */
[----:B------:R-:W-:-:S13]  /*145a0*/  ISETP.NE.AND P0, PT, R0, RZ, PT ;  /* 0x000000ff0000720c */ /* 0x000fda0003f05270 */
[----:B------:R-:W-:Y:S05]  /*145b0*/  @!P0 BRA `(.L_x_2138) ;  /* 0x00002ba000008947 */ /* 0x000fea0003800000 */
[----:B-1----:R-:W4:Y:S04]  /*145c0*/  LDL R6, [R1+0x68] ;  /* 0x0000680001067983 */ /* 0x002f280000100800 */
        /* <DEDUP_REMOVED lines=109> */
[----:B------:R-:W-:Y:S01]  /*14ca0*/  STS [R13+0x5280], R2 ;  /* 0x005280020d007388 */ /* 0x000fe20000000800 */
[----:B-1----:R-:W-:-:S05]  /*14cb0*/  F2FP.BF16.PACK_AB R0, R27, R26 ;  /* 0x0000001a1b00723e */ /* 0x002fca00000010ff */
[----:B------:R-:W-:Y:S04]  /*14cc0*/  STS [R11+0x5000], R0 ;  /* 0x005000000b007388 */ /* 0x000fe80000000800 */
[----:B------:R1:W-:Y:S04]  /*14cd0*/  STS [R11+0x5200], R3 ;  /* 0x005200030b007388 */ /* 0x0003e80000000800 */
[----:B------:R-:W-:Y:S01]  /*14ce0*/  BAR.SYNC.DEFER_BLOCKING 0x1, 0x80 ;  /* 0x0042000000007b1d */ /* 0x000fe20000010000 */
[----:B-1----:R-:W-:-:S05]  /*14cf0*/  IMAD.MOV.U32 R3, RZ, RZ, RZ ;  /* 0x000000ffff037224 */ /* 0x002fca00078e00ff */
[----:B------:R1:W5:Y:S04]  /*14d00*/  @P2 LDG.E R12, [R8.64] ;  /* 0x00000008080c2981 */ /* 0x000368000c1e1900 */
[----:B------:R1:W5:Y:S01]  /*14d10*/  @P3 LDG.E R3, [R4.64] ;  /* 0x0000000804033981 */ /* 0x000362000c1e1900 */
[----:B--2---:R-:W-:-:S04]  /*14d20*/  ISETP.NE.AND P0, PT, R6, RZ, PT ;  /* 0x000000ff0600720c */ /* 0x004fc80003f05270 */
[----:B------:R-:W-:Y:S01]  /*14d30*/  SEL R0, R6, c[0x0][0x3d4], P0 ;  /* 0x0000f50006007a07 */ /* 0x000fe20000000000 */
[----:B------:R-:W-:Y:S05]  /*14d40*/  @P2 BRA `(.L_x_2139) ;  /* 0x0000004000002947 */ /* 0x000fea0003800000 */
[----:B-1----:R-:W-:Y:S05]  /*14d50*/  @!P3 BRA `(.L_x_2139) ;  /* 0x000000300000b947 */ /* 0x002fea0003800000 */
[----:B-----5:R1:W2:Y:S04]  /*14d60*/  LDG.E R12, [R4.64] ;  /* 0x00000008040c7981 */ /* 0x0202a8000c1e1900 */
[----:B-1----:R-:W2:Y:S02]  /*14d70*/  LDG.E R4, [R4.64+0x4] ;  /* 0x0000040804047981 */ /* 0x002ea4000c1e1900 */
[----:B--2---:R-:W-:Y:S02]  /*14d80*/  IADD3 R12, -R12, R4, RZ ;  /* 0x000000040c0c7210 */ /* 0x004fe40007ffe1ff */
.L_x_2139:
[----:B-1----:R-:W2:Y:S04]  /*14d90*/  LDL.LU R2, [R1+0x64] ;  /* 0x0000640001027983 */ /* 0x002ea80000300800 */
        /* <DEDUP_REMOVED lines=20> */
[----:B--2---:R-:W-:-:S05]  /*14ee0*/  SEL R2, R2, RZ, !P0 ;  /* 0x000000ff02027207 */ /* 0x004fca0004000000 */
[----:B-1----:R-:W-:Y:S01]  /*14ef0*/  IMAD R0, R9, R2, RZ ;  /* 0x0000000209007224 */ /* 0x002fe200078e02ff */
[----:B----4-:R-:W-:Y:S02]  /*14f00*/  SEL R6, R6, RZ, !P0 ;  /* 0x000000ff06067207 */ /* 0x010fe40004000000 */
        /* <DEDUP_REMOVED lines=69> */
[----:B------:R-:W-:Y:S01]  /*15360*/  SHF.R.S32.HI R4, RZ, 0x1f, R2 ;  /* 0x0000001fff047819 */ /* 0x000fe20000011402 */
[----:B-1----:R-:W-:-:S04]  /*15370*/  IMAD.WIDE.U32 R8, R3, c[0x0][0x3a0], RZ ;  /* 0x0000e80003087a25 */ /* 0x002fc800078e00ff */
[----:B------:R-:W-:Y:S02]  /*15380*/  IMAD R3, R3, c[0x0][0x3a4], R16 ;  /* 0x0000e90003037a24 */ /* 0x000fe400078e0210 */
[----:B------:R-:W-:-:S03]  /*15390*/  IMAD R10, R4, c[0x0][0x3f0], RZ ;  /* 0x0000fc00040a7a24 */ /* 0x000fc600078e02ff */
[----:B------:R-:W-:Y:S01]  /*153a0*/  IADD3 R9, R9, R3, RZ ;  /* 0x0000000309097210 */ /* 0x000fe20007ffe0ff */
[----:B------:R-:W-:-:S04]  /*153b0*/  IMAD R10, R2, c[0x0][0x3f4], R10 ;  /* 0x0000fd00020a7a24 */ /* 0x000fc800078e020a */
[----:B------:R-:W-:-:S04]  /*153c0*/  IMAD.WIDE.U32 R8, R5, c[0x0][0x3e8], R8 ;  /* 0x0000fa0005087a25 */ /* 0x000fc800078e0008 */
[----:B------:R-:W-:Y:S01]  /*153d0*/  IMAD R5, R5, c[0x0][0x3ec], R9 ;  /* 0x0000fb0005057a24 */ /* 0x000fe200078e0209 */
[----:B------:R-:W-:Y:S01]  /*153e0*/  MOV R4, R8 ;  /* 0x0000000800047202 */ /* 0x000fe20000000f00 */
[----:B------:R-:W-:Y:S01]  /*153f0*/  IMAD.SHL.U32 R9, R250, 0x2, RZ ;  /* 0x00000002fa097824 */ /* 0x000fe200078e00ff */
[----:B--2---:R-:W-:-:S03]  /*15400*/  SHF.R.S32.HI R82, RZ, 0x1f, R83 ;  /* 0x0000001fff527819 */ /* 0x004fc60000011453 */
[----:B------:R-:W-:Y:S01]  /*15410*/  IMAD.WIDE.U32 R4, R2, c[0x0][0x3f0], R4 ;  /* 0x0000fc0002047a25 */ /* 0x000fe200078e0004 */
[-C--:B------:R-:W-:Y:S01]  /*15420*/  LEA.HI R82, R82, R83.reuse, RZ, 0x2 ;  /* 0x0000005352527211 */ /* 0x080fe200078f10ff */
[----:B------:R1:W2:Y:S02]  /*15430*/  LDS.128 R24, [R9+0x80] ;  /* 0x0000800009187984 */ /* 0x0002a40000000c00 */
[----:B------:R-:W-:Y:S01]  /*15440*/  IMAD.IADD R5, R5, 0x1, R10 ;  /* 0x0000000105057824 */ /* 0x000fe200078e020a */
[----:B------:R-:W-:Y:S01]  /*15450*/  LOP3.LUT R82, R82, 0xfffffffc, RZ, 0xc0, !PT ;  /* 0xfffffffc52527812 */ /* 0x000fe200078ec0ff */
[----:B------:R1:W3:Y:S03]  /*15460*/  LDS.128 R36, [R9+0x880] ;  /* 0x0008800009247984 */ /* 0x0002e60000000c00 */
[----:B------:R-:W-:Y:S01]  /*15470*/  IADD3 R82, -R82, R83, RZ ;  /* 0x0000005352527210 */ /* 0x000fe20007ffe1ff */
[----:B------:R1:W4:Y:S03]  /*15480*/  LDS.128 R48, [R9+0x1080] ;  /* 0x0010800009307984 */ /* 0x0003260000000c00 */
[----:B------:R-:W-:Y:S01]  /*15490*/  LEA R6, R82, R249, 0x5 ;  /* 0x000000f952067211 */ /* 0x000fe200078e28ff */
[----:B------:R1:W1:Y:S03]  /*154a0*/  LDS.128 R60, [R9+0x1880] ;  /* 0x00188000093c7984 */ /* 0x0002660000000c00 */
[----:B------:R-:W-:Y:S01]  /*154b0*/  LEA R6, R81, R6, 0x7 ;  /* 0x0000000651067211 */ /* 0x000fe200078e38ff */
[----:B------:R1:W1:Y:S03]  /*154c0*/  LDS.128 R20, [R9+0x2080] ;  /* 0x0020800009147984 */ /* 0x0002660000000c00 */
[----:B------:R-:W-:Y:S01]  /*154d0*/  MOV R3, R6 ;  /* 0x0000000600037202 */ /* 0x000fe20000000f00 */
[----:B------:R-:W-:Y:S01]  /*154e0*/  @P5 IMAD.HI.U32 R11, R6, c[0x0][0x4ec], RZ ;  /* 0x00013b00060b5a27 */ /* 0x000fe200078e00ff */
[----:B------:R1:W1:Y:S04]  /*154f0*/  LDS.128 R32, [R9+0x2880] ;  /* 0x0028800009207984 */ /* 0x0002680000000c00 */
[----:B------:R1:W1:Y:S01]  /*15500*/  LDS.128 R44, [R9+0x3080] ;  /* 0x00308000092c7984 */ /* 0x0002620000000c00 */
[----:B------:R-:W-:-:S03]  /*15510*/  @P5 SHF.R.U32.HI R3, RZ, c[0x0][0x4f0], R11 ;  /* 0x00013c00ff035a19 */ /* 0x000fc6000001160b */
[----:B------:R1:W1:Y:S01]  /*15520*/  LDS.128 R56, [R9+0x3880] ;  /* 0x0038800009387984 */ /* 0x0002620000000c00 */
[----:B------:R-:W-:Y:S02]  /*15530*/  SHF.R.S32.HI R8, RZ, 0x1f, R3 ;  /* 0x0000001fff087819 */ /* 0x000fe40000011403 */
[C---:B------:R-:W-:Y:S01]  /*15540*/  IADD3 R2, -R3.reuse, RZ, RZ ;  /* 0x000000ff03027210 */ /* 0x040fe20007ffe1ff */
[----:B------:R1:W1:Y:S02]  /*15550*/  LDS.128 R16, [R9+0x4080] ;  /* 0x0040800009107984 */ /* 0x0002640000000c00 */
[----:B------:R-:W-:Y:S02]  /*15560*/  IMAD R8, R8, c[0x0][0x3e0], RZ ;  /* 0x0000f80008087a24 */ /* 0x000fe400078e02ff */
[----:B------:R1:W1:Y:S01]  /*15570*/  LDS.128 R28, [R9+0x4880] ;  /* 0x00488000091c7984 */ /* 0x0002620000000c00 */
[----:B------:R-:W-:Y:S02]  /*15580*/  IMAD R6, R2, c[0x0][0x4e8], R6 ;  /* 0x00013a0002067a24 */ /* 0x000fe400078e0206 */
[C---:B------:R-:W-:Y:S01]  /*15590*/  IMAD R8, R3.reuse, c[0x0][0x3e4], R8 ;  /* 0x0000f90003087a24 */ /* 0x040fe200078e0208 */
[----:B------:R1:W1:Y:S01]  /*155a0*/  LDS.128 R40, [R9+0x5080] ;  /* 0x0050800009287984 */ /* 0x0002620000000c00 */
[----:B------:R-:W-:Y:S01]  /*155b0*/  IMAD.WIDE.U32 R2, R3, c[0x0][0x3e0], R4 ;  /* 0x0000f80003027a25 */ /* 0x000fe200078e0004 */
[----:B------:R-:W-:-:S02]  /*155c0*/  SHF.R.S32.HI R4, RZ, 0x1f, R6 ;  /* 0x0000001fff047819 */ /* 0x000fc40000011406 */
[----:B------:R1:W1:Y:S01]  /*155d0*/  LDS.128 R52, [R9+0x5880] ;  /* 0x0058800009347984 */ /* 0x0002620000000c00 */
[----:B------:R-:W-:Y:S02]  /*155e0*/  LEA R5, R81, R249, 0x7 ;  /* 0x000000f951057211 */ /* 0x000fe400078e38ff */
        /* <DEDUP_REMOVED lines=8> */
[----:B--234-:R2:W3:Y:S02]  /*15670*/  SHFL.IDX PT, R4, R6, RZ, 0x1c1f ;  /* 0x001c1fff06047589 */ /* 0x01c4e400000e0000 */
.L_x_2224:
[----:B------:R-:W-:Y:S05]  /*15680*/  BRA.DIV ~URZ, `(.L_x_2142) ;  /* 0x000048127f007947 */ /* 0x000fea000b800000 */
[----:B------:R4:W2:Y:S02]  /*15690*/  SHFL.IDX PT, R2, R12, RZ, 0x1c1f ;  /* 0x001c1fff0c027589 */ /* 0x0008a400000e0000 */
.L_x_2225:
[----:B------:R-:W-:Y:S01]  /*156a0*/  ISETP.GE.AND P0, PT, R5, R0, PT ;  /* 0x000000000500720c */ /* 0x000fe20003f06270 */
[----:B------:R-:W-:-:S12]  /*156b0*/  BSSY B0, `(.L_x_2143) ;  /* 0x000000e000007945 */ /* 0x000fd80003800000 */
[----:B------:R-:W-:Y:S05]  /*156c0*/  @P0 BRA `(.L_x_2144) ;  /* 0x000000c000000947 */ /* 0x000fea0003800000 */
[----:B------:R-:W-:Y:S02]  /*156d0*/  ISETP.GE.AND P2, PT, R228, c[0x0][0x3c8], PT ;  /* 0x0000f200e4007a0c */ /* 0x000fe40003f46270 */
[----:B------:R-:W-:Y:S02]  /*156e0*/  ISETP.GE.AND P1, PT, R238, c[0x0][0x3c8], PT ;  /* 0x0000f200ee007a0c */ /* 0x000fe40003f26270 */
[----:B------:R-:W-:-:S09]  /*156f0*/  ISETP.GE.AND P0, PT, R227, c[0x0][0x3c8], PT ;  /* 0x0000f200e3007a0c */ /* 0x000fd20003f06270 */
[-C--:B--2---:R-:W-:Y:S02]  /*15700*/  @!P2 LEA R10, P5, R228, R2.reuse, 0x1 ;  /* 0x00000002e40aa211 */ /* 0x084fe400078a08ff */
[-C--:B------:R-:W-:Y:S02]  /*15710*/  @!P1 LEA R8, P4, R238, R2.reuse, 0x1 ;  /* 0x00000002ee089211 */ /* 0x080fe400078808ff */
[C---:B------:R-:W-:Y:S02]  /*15720*/  @!P0 LEA R2, P3, R227.reuse, R2, 0x1 ;  /* 0x00000002e3028211 */ /* 0x040fe400078608ff */
[-C--:B---3--:R-:W-:Y:S02]  /*15730*/  @!P2 LEA.HI.X R11, R228, R4.reuse, R229, 0x1, P5 ;  /* 0x00000004e40ba211 */ /* 0x088fe400028f0ce5 */
[-C--:B-1----:R-:W-:Y:S02]  /*15740*/  @!P1 LEA.HI.X R9, R238, R4.reuse, R252, 0x1, P4 ;  /* 0x00000004ee099211 */ /* 0x082fe400020f0cfc */
[----:B------:R-:W-:Y:S01]  /*15750*/  @!P0 LEA.HI.X R3, R227, R4, R251, 0x1, P3 ;  /* 0x00000004e3038211 */ /* 0x000fe200018f0cfb */
[----:B------:R1:W-:Y:S04]  /*15760*/  @!P2 ST.E.128 [R10.64], R24 ;  /* 0x000000180a00a985 */ /* 0x0003e8000c101d08 */
[----:B------:R1:W-:Y:S04]  /*15770*/  @!P1 ST.E.128 [R8.64], R20 ;  /* 0x0000001408009985 */ /* 0x0003e8000c101d08 */
[----:B------:R1:W-:Y:S02]  /*15780*/  @!P0 ST.E.128 [R2.64], R16 ;  /* 0x0000001002008985 */ /* 0x0003e4000c101d08 */
.L_x_2144:
[----:B------:R-:W-:Y:S05]  /*15790*/  BSYNC B0 ;  /* 0x0000000000007941 */ /* 0x000fea0003800000 */
.L_x_2143:
[----:B------:R-:W-:Y:S05]  /*157a0*/  BRA.DIV ~URZ, `(.L_x_2145) ;  /* 0x000047627f007947 */ /* 0x000fea000b800000 */
[----:B---3--:R3:W4:Y:S04]  /*157b0*/  SHFL.IDX PT, R4, R6, 0x1, 0x1c1f ;  /* 0x003c1f0006047f89 */ /* 0x00872800000e0000 */
[----:B-12---:R3:W1:Y:S02]  /*157c0*/  SHFL.IDX PT, R2, R12, 0x1, 0x1c1f ;  /* 0x003c1f000c027f89 */ /* 0x00666400000e0000 */
.L_x_2226:
        /* <DEDUP_REMOVED lines=9> */
[C---:B------:R-:W-:Y:S02]  /*15860*/  @!P0 LEA R2, P3, R227.reuse, R2, 0x1 ;  /* 0x00000002e3028211 */ /* 0x040fe400078608ff */
[-C--:B----4-:R-:W-:Y:S02]  /*15870*/  @!P2 LEA.HI.X R11, R228, R4.reuse, R229, 0x1, P5 ;  /* 0x00000004e40ba211 */ /* 0x090fe400028f0ce5 */
[-C--:B------:R-:W-:Y:S02]  /*15880*/  @!P1 LEA.HI.X R9, R238, R4.reuse, R252, 0x1, P4 ;  /* 0x00000004ee099211 */ /* 0x080fe400020f0cfc */
[----:B------:R-:W-:Y:S01]  /*15890*/  @!P0 LEA.HI.X R3, R227, R4, R251, 0x1, P3 ;  /* 0x00000004e3038211 */ /* 0x000fe200018f0cfb */
[----:B------:R1:W-:Y:S04]  /*158a0*/  @!P2 ST.E.128 [R10.64], R36 ;  /* 0x000000240a00a985 */ /* 0x0003e8000c101d08 */
[----:B------:R1:W-:Y:S04]  /*158b0*/  @!P1 ST.E.128 [R8.64], R32 ;  /* 0x0000002008009985 */ /* 0x0003e8000c101d08 */
[----:B------:R1:W-:Y:S02]  /*158c0*/  @!P0 ST.E.128 [R2.64], R28 ;  /* 0x0000001c02008985 */ /* 0x0003e4000c101d08 */
.L_x_2147:
[----:B------:R-:W-:Y:S05]  /*158d0*/  BSYNC B0 ;  /* 0x0000000000007941 */ /* 0x000fea0003800000 */
.L_x_2146:
[----:B------:R-:W-:Y:S05]  /*158e0*/  BRA.DIV ~URZ, `(.L_x_2148) ;  /* 0x000046f27f007947 */ /* 0x000fea000b800000 */
[----:B----4-:R2:W4:Y:S02]  /*158f0*/  SHFL.IDX PT, R4, R6, 0x2, 0x1c1f ;  /* 0x005c1f0006047f89 */ /* 0x01052400000e0000 */
.L_x_2227:
[----:B------:R-:W-:Y:S05]  /*15900*/  BRA.DIV ~URZ, `(.L_x_2149) ;  /* 0x000047427f007947 */ /* 0x000fea000b800000 */
[----:B-1----:R1:W2:Y:S02]  /*15910*/  SHFL.IDX PT, R2, R12, 0x2, 0x1c1f ;  /* 0x005c1f000c027f89 */ /* 0x0022a400000e0000 */
.L_x_2228:
[----:B------:R-:W-:Y:S01]  /*15920*/  IADD3 R3, R5, 0x40, RZ ;  /* 0x0000004005037810 */ /* 0x000fe20007ffe0ff */
[----:B------:R-:W-:Y:S03]  /*15930*/  BSSY B0, `(.L_x_2150) ;  /* 0x000000f000007945 */ /* 0x000fe60003800000 */
[----:B------:R-:W-:-:S13]  /*15940*/  ISETP.GE.AND P0, PT, R3, R0, PT ;  /* 0x000000000300720c */ /* 0x000fda0003f06270 */
[----:B------:R-:W-:Y:S05]  /*15950*/  @P0 BRA `(.L_x_2151) ;  /* 0x000000c000000947 */ /* 0x000fea0003800000 */
[----:B------:R-:W-:Y:S02]  /*15960*/  ISETP.GE.AND P2, PT, R228, c[0x0][0x3c8], PT ;  /* 0x0000f200e4007a0c */ /* 0x000fe40003f46270 */
[----:B------:R-:W-:Y:S02]  /*15970*/  ISETP.GE.AND P1, PT, R238, c[0x0][0x3c8], PT ;  /* 0x0000f200ee007a0c */ /* 0x000fe40003f26270 */
[----:B------:R-:W-:-:S09]  /*15980*/  ISETP.GE.AND P0, PT, R227, c[0x0][0x3c8], PT ;  /* 0x0000f200e3007a0c */ /* 0x000fd20003f06270 */
[-C--:B--2---:R-:W-:Y:S02]  /*15990*/  @!P2 LEA R10, P5, R228, R2.reuse, 0x1 ;  /* 0x00000002e40aa211 */ /* 0x084fe400078a08ff */
        /* <DEDUP_REMOVED lines=8> */
.L_x_2151:
[----:B------:R-:W-:Y:S05]  /*15a20*/  BSYNC B0 ;  /* 0x0000000000007941 */ /* 0x000fea0003800000 */
.L_x_2150:
[----:B------:R-:W-:Y:S05]  /*15a30*/  BRA.DIV ~URZ, `(.L_x_2152) ;  /* 0x000046827f007947 */ /* 0x000fea000b800000 */
[----:B--23--:R-:W2:Y:S04]  /*15a40*/  SHFL.IDX PT, R6, R6, 0x3, 0x1c1f ;  /* 0x007c1f0006067f89 */ /* 0x00cea800000e0000 */
[----:B------:R3:W1:Y:S02]  /*15a50*/  SHFL.IDX PT, R2, R12, 0x3, 0x1c1f ;  /* 0x007c1f000c027f89 */ /* 0x00066400000e0000 */
.L_x_2229:
[----:B------:R-:W-:-:S04]  /*15a60*/  IADD3 R3, R5, 0x60, RZ ;  /* 0x0000006005037810 */ /* 0x000fc80007ffe0ff */
[----:B------:R-:W-:-:S13]  /*15a70*/  ISETP.GE.AND P0, PT, R3, R0, PT ;  /* 0x000000000300720c */ /* 0x000fda0003f06270 */
[----:B------:R-:W-:Y:S05]  /*15a80*/  @P0 BRA `(.L_x_2153) ;  /* 0x0000239000000947 */ /* 0x000fea0003800000 */
[----:B------:R-:W-:Y:S02]  /*15a90*/  ISETP.GE.AND P1, PT, R228, c[0x0][0x3c8], PT ;  /* 0x0000f200e4007a0c */ /* 0x000fe40003f26270 */
[----:B------:R-:W-:-:S11]  /*15aa0*/  ISETP.GE.AND P0, PT, R238, c[0x0][0x3c8], PT ;  /* 0x0000f200ee007a0c */ /* 0x000fd60003f06270 */
[-C--:B-1----:R-:W-:Y:S02]  /*15ab0*/  @!P1 LEA R8, P3, R228, R2.reuse, 0x1 ;  /* 0x00000002e4089211 */ /* 0x082fe400078608ff */
[----:B----4-:R-:W-:Y:S02]  /*15ac0*/  @!P0 LEA R4, P2, R238, R2, 0x1 ;  /* 0x00000002ee048211 */ /* 0x010fe400078408ff */
[-C--:B--2---:R-:W-:Y:S02]  /*15ad0*/  @!P1 LEA.HI.X R9, R228, R6.reuse, R229, 0x1, P3 ;  /* 0x00000006e4099211 */ /* 0x084fe400018f0ce5 */
[----:B------:R-:W-:-:S03]  /*15ae0*/  @!P0 LEA.HI.X R5, R238, R6, R252, 0x1, P2 ;  /* 0x00000006ee058211 */ /* 0x000fc600010f0cfc */
[----:B------:R1:W-:Y:S04]  /*15af0*/  @!P1 ST.E.128 [R8.64], R60 ;  /* 0x0000003c08009985 */ /* 0x0003e8000c101d08 */
[----:B------:R1:W-:Y:S01]  /*15b00*/  @!P0 ST.E.128 [R4.64], R56 ;  /* 0x0000003804008985 */ /* 0x0003e2000c101d08 */
[----:B------:R-:W-:-:S13]  /*15b10*/  ISETP.GE.AND P0, PT, R227, c[0x0][0x3c8], PT ;  /* 0x0000f200e3007a0c */ /* 0x000fda0003f06270 */
[----:B------:R-:W-:Y:S05]  /*15b20*/  @P0 BRA `(.L_x_2153) ;  /* 0x000022f000000947 */ /* 0x000fea0003800000 */
[----:B------:R-:W-:-:S04]  /*15b30*/  LEA R2, P0, R227, R2, 0x1 ;  /* 0x00000002e3027211 */ /* 0x000fc800078008ff */
[----:B------:R-:W-:-:S05]  /*15b40*/  LEA.HI.X R3, R227, R6, R251, 0x1, P0 ;  /* 0x00000006e3037211 */ /* 0x000fca00000f0cfb */
[----:B------:R2:W-:Y:S01]  /*15b50*/  ST.E.128 [R2.64], R52 ;  /* 0x0000003402007985 */ /* 0x0005e2000c101d08 */
[----:B------:R-:W-:Y:S05]  /*15b60*/  BRA `(.L_x_2153) ;  /* 0x000022b000007947 */ /* 0x000fea0003800000 */
.L_x_2140:
        /* <DEDUP_REMOVED lines=33> */
.L_x_2230:
[----:B------:R-:W-:Y:S05]  /*15d80*/  BRA.DIV ~URZ, `(.L_x_2155) ;  /* 0x000044727f007947 */ /* 0x000fea000b800000 */
[----:B------:R3:W4:Y:S02]  /*15d90*/  SHFL.IDX PT, R0, R6, RZ, 0x1c1f ;  /* 0x001c1fff06007589 */ /* 0x00072400000e0000 */
.L_x_2231:
        /* <DEDUP_REMOVED lines=74> */
.L_x_2157:
[----:B------:R-:W-:Y:S05]  /*16240*/  BSYNC B0 ;  /* 0x0000000000007941 */ /* 0x000fea0003800000 */
.L_x_2156:
[----:B------:R-:W-:Y:S05]  /*16250*/  BRA.DIV ~URZ, `(.L_x_2158) ;  /* 0x000040127f007947 */ /* 0x000fea000b800000 */
[----:B--2---:R2:W1:Y:S04]  /*16260*/  SHFL.IDX PT, R4, R5, 0x1, 0x1c1f ;  /* 0x003c1f0005047f89 */ /* 0x00446800000e0000 */
[----:B----4-:R2:W4:Y:S02]  /*16270*/  SHFL.IDX PT, R0, R6, 0x1, 0x1c1f ;  /* 0x003c1f0006007f89 */ /* 0x01052400000e0000 */
.L_x_2232:
        /* <DEDUP_REMOVED lines=74> */
.L_x_2160:
[----:B------:R-:W-:Y:S05]  /*16720*/  BSYNC B0 ;  /* 0x0000000000007941 */ /* 0x000fea0003800000 */
.L_x_2159:
[----:B------:R-:W-:Y:S05]  /*16730*/  BRA.DIV ~URZ, `(.L_x_2161) ;  /* 0x00003c027f007947 */ /* 0x000fea000b800000 */
[----:B-1----:R1:W2:Y:S02]  /*16740*/  SHFL.IDX PT, R4, R5, 0x2, 0x1c1f ;  /* 0x005c1f0005047f89 */ /* 0x0022a400000e0000 */
.L_x_2233:
[----:B------:R-:W-:Y:S05]  /*16750*/  BRA.DIV ~URZ, `(.L_x_2162) ;  /* 0x00003c527f007947 */ /* 0x000fea000b800000 */
[----:B----4-:R4:W1:Y:S02]  /*16760*/  SHFL.IDX PT, R0, R6, 0x2, 0x1c1f ;  /* 0x005c1f0006007f89 */ /* 0x01086400000e0000 */
.L_x_2234:
        /* <DEDUP_REMOVED lines=40> */
[-C--:B-1----:R-:W-:Y:S02]  /*169f0*/  @!P4 LEA R8, P5, R70, R0.reuse, 0x2 ;  /* 0x000000004608c211 */ /* 0x082fe400078a10ff */
[----:B--2---:R-:W-:Y:S02]  /*16a00*/  @!P3 LEA R2, P2, R10, R0, 0x2 ;  /* 0x000000000a02b211 */ /* 0x004fe400078410ff */
        /* <DEDUP_REMOVED lines=33> */
.L_x_2164:
[----:B------:R-:W-:Y:S05]  /*16c20*/  BSYNC B0 ;  /* 0x0000000000007941 */ /* 0x000fea0003800000 */
.L_x_2163:
[----:B------:R-:W-:Y:S05]  /*16c30*/  BRA.DIV ~URZ, `(.L_x_2165) ;  /* 0x000037e27f007947 */ /* 0x000fea000b800000 */
[----:B--2---:R2:W3:Y:S04]  /*16c40*/  SHFL.IDX PT, R4, R5, 0x3, 0x1c1f ;  /* 0x007c1f0005047f89 */ /* 0x0044e800000e0000 */
[----:B-1----:R2:W1:Y:S02]  /*16c50*/  SHFL.IDX PT, R0, R6, 0x3, 0x1c1f ;  /* 0x007c1f0006007f89 */ /* 0x00246400000e0000 */
.L_x_2235:
[----:B------:R-:W-:-:S13]  /*16c60*/  LOP3.LUT P0, RZ, R243, 0x2, RZ, 0xc0, !PT ;  /* 0x00000002f3ff7812 */ /* 0x000fda000780c0ff */
        /* <DEDUP_REMOVED lines=21> */
[----:B-----5:R-:W-:-:S02]  /*16dc0*/  ISETP.GE.AND P4, PT, R14, c[0x0][0x3c8], PT ;  /* 0x0000f2000e007a0c */ /* 0x020fc40003f86270 */
[----:B--2---:R-:W-:Y:S02]  /*16dd0*/  ISETP.GE.AND P3, PT, R10, c[0x0][0x3c8], PT ;  /* 0x0000f2000a007a0c */ /* 0x004fe40003f66270 */
[----:B----4-:R-:W-:-:S09]  /*16de0*/  ISETP.GE.AND P2, PT, R5, c[0x0][0x3c8], PT ;  /* 0x0000f20005007a0c */ /* 0x010fd20003f46270 */
[----:B-1----:R-:W-:Y:S02]  /*16df0*/  @!P4 IMAD.MOV.U32 R8, RZ, RZ, R0 ;  /* 0x000000ffff08c224 */ /* 0x002fe400078e0000 */
[----:B------:R-:W-:Y:S01]  /*16e00*/  @!P4 IMAD.MOV.U32 R9, RZ, RZ, R4 ;  /* 0x000000ffff09c224 */ /* 0x000fe200078e0004 */
[----:B------:R-:W-:-:S03]  /*16e10*/  @!P3 LEA R2, P5, R10, R0, 0x2 ;  /* 0x000000000a02b211 */ /* 0x000fc600078a10ff */
[----:B------:R-:W-:Y:S01]  /*16e20*/  @!P4 IMAD.WIDE R8, R14, 0x4, R8 ;  /* 0x000000040e08c825 */ /* 0x000fe200078e0208 */
[----:B---3--:R-:W-:Y:S01]  /*16e30*/  @!P3 LEA.HI.X R3, R10, R4, R11, 0x2, P5 ;  /* 0x000000040a03b211 */ /* 0x008fe200028f140b */
        /* <DEDUP_REMOVED lines=50> */
.L_x_2138:
[----:B------:R-:W4:Y:S04]  /*17160*/  LDL.LU R0, [R1+0x4c] ;  /* 0x00004c0001007983 */ /* 0x000f280000300800 */
[----:B---3--:R-:W3:Y:S01]  /*17170*/  LDL.LU R8, [R1+0x60] ;  /* 0x0000600001087983 */ /* 0x008ee20000300800 */
[----:B------:R-:W-:Y:S02]  /*17180*/  ISETP.NE.U32.AND P0, PT, RZ, c[0x0][0x508], PT ;  /* 0x00014200ff007a0c */ /* 0x000fe40003f05070 */
[----:B------:R-:W-:Y:S01]  /*17190*/  ISETP.NE.U32.AND P3, PT, RZ, c[0x0][0x500], PT ;  /* 0x00014000ff007a0c */ /* 0x000fe20003f65070 */
[----:B-12---:R-:W2:Y:S01]  /*171a0*/  LDL.LU R6, [R1+0xac] ;  /* 0x0000ac0001067983 */ /* 0x006ea20000300800 */
        /* <DEDUP_REMOVED lines=17> */
.L_x_2166:
        /* <DEDUP_REMOVED lines=60> */
.L_x_2168:
[----:B------:R-:W-:Y:S05]  /*17680*/  BSYNC B0 ;  /* 0x0000000000007941 */ /* 0x000fea0003800000 */
.L_x_2167:
        /* <DEDUP_REMOVED lines=43> */
.L_x_2236:
[----:B------:R-:W-:Y:S05]  /*17940*/  BRA.DIV ~URZ, `(.L_x_2170) ;  /* 0x00002c127f007947 */ /* 0x000fea000b800000 */
[----:B------:R3:W4:Y:S02]  /*17950*/  SHFL.IDX PT, R0, R13, RZ, 0x1c1f ;  /* 0x001c1fff0d007589 */ /* 0x00072400000e0000 */
.L_x_2237:
        /* <DEDUP_REMOVED lines=16> */
.L_x_2172:
[----:B------:R-:W-:Y:S05]  /*17a60*/  BSYNC B0 ;  /* 0x0000000000007941 */ /* 0x000fea0003800000 */
.L_x_2171:
[----:B------:R-:W-:Y:S05]  /*17a70*/  BRA.DIV ~URZ, `(.L_x_2173) ;  /* 0x00002b527f007947 */ /* 0x000fea000b800000 */
[----:B--2---:R2:W1:Y:S04]  /*17a80*/  SHFL.IDX PT, R4, R5, 0x1, 0x1c1f ;  /* 0x003c1f0005047f89 */ /* 0x00446800000e0000 */
[----:B----4-:R2:W4:Y:S02]  /*17a90*/  SHFL.IDX PT, R0, R13, 0x1, 0x1c1f ;  /* 0x003c1f000d007f89 */ /* 0x01052400000e0000 */
.L_x_2238:
        /* <DEDUP_REMOVED lines=16> */
.L_x_2175:
[----:B------:R-:W-:Y:S05]  /*17ba0*/  BSYNC B0 ;  /* 0x0000000000007941 */ /* 0x000fea0003800000 */
.L_x_2174:
[----:B------:R-:W-:Y:S05]  /*17bb0*/  BRA.DIV ~URZ, `(.L_x_2176) ;  /* 0x00002ae27f007947 */ /* 0x000fea000b800000 */
[----:B-1----:R1:W2:Y:S02]  /*17bc0*/  SHFL.IDX PT, R4, R5, 0x2, 0x1c1f ;  /* 0x005c1f0005047f89 */ /* 0x0022a400000e0000 */
.L_x_2239:
[----:B------:R-:W-:Y:S05]  /*17bd0*/  BRA.DIV ~URZ, `(.L_x_2177) ;  /* 0x00002b327f007947 */ /* 0x000fea000b800000 */
[----:B----4-:R4:W1:Y:S02]  /*17be0*/  SHFL.IDX PT, R0, R13, 0x2, 0x1c1f ;  /* 0x005c1f000d007f89 */ /* 0x01086400000e0000 */
.L_x_2240:
        /* <DEDUP_REMOVED lines=16> */
.L_x_2179:
[----:B------:R-:W-:Y:S05]  /*17cf0*/  BSYNC B0 ;  /* 0x0000000000007941 */ /* 0x000fea0003800000 */
.L_x_2178:
[----:B------:R-:W-:Y:S05]  /*17d00*/  BRA.DIV ~URZ, `(.L_x_2180) ;  /* 0x00002a727f007947 */ /* 0x000fea000b800000 */
[----:B--2---:R2:W3:Y:S04]  /*17d10*/  SHFL.IDX PT, R4, R5, 0x3, 0x1c1f ;  /* 0x007c1f0005047f89 */ /* 0x0044e800000e0000 */
[----:B-1----:R2:W1:Y:S02]  /*17d20*/  SHFL.IDX PT, R0, R13, 0x3, 0x1c1f ;  /* 0x007c1f000d007f89 */ /* 0x00246400000e0000 */
.L_x_2241:
        /* <DEDUP_REMOVED lines=9> */
[-C--:B---3--:R-:W-:Y:S02]  /*17dc0*/  @!P2 LEA.HI.X R11, R228, R4.reuse, R229, 0x1, P5 ;  /* 0x00000004e40ba211 */ /* 0x088fe400028f0ce5 */
[-C--:B------:R-:W-:Y:S02]  /*17dd0*/  @!P1 LEA.HI.X R9, R238, R4.reuse, R252, 0x1, P4 ;  /* 0x00000004ee099211 */ /* 0x080fe400020f0cfc */
[----:B------:R-:W-:Y:S01]  /*17de0*/  @!P0 LEA.HI.X R3, R227, R4, R251, 0x1, P3 ;  /* 0x00000004e3038211 */ /* 0x000fe200018f0cfb */
[----:B------:R1:W-:Y:S04]  /*17df0*/  @!P2 ST.E.128 [R10.64], RZ ;  /* 0x000000ff0a00a985 */ /* 0x0003e8000c101d08 */
[----:B------:R1:W-:Y:S04]  /*17e00*/  @!P1 ST.E.128 [R8.64], RZ ;  /* 0x000000ff08009985 */ /* 0x0003e8000c101d08 */
[----:B------:R1:W-:Y:S02]  /*17e10*/  @!P0 ST.E.128 [R2.64], RZ ;  /* 0x000000ff02008985 */ /* 0x0003e4000c101d08 */
.L_x_2153:
[----:B------:R-:W-:Y:S05]  /*17e20*/  BSYNC B1 ;  /* 0x0000000000017941 */ /* 0x000fea0003800000 */
.L_x_2137:
        /* <DEDUP_REMOVED lines=14> */
[----:B------:R1:W4:Y:S02]  /*17f10*/  SHFL.IDX PT, R10, R80, RZ, 0x1f ;  /* 0x00001fff500a7589 */ /* 0x00032400000e0000 */
.L_x_2242:
[----:B------:R-:W-:Y:S05]  /*17f20*/  BRA.DIV ~URZ, `(.L_x_2183) ;  /* 0x000029927f007947 */ /* 0x000fea000b800000 */
[----:B------:R1:W4:Y:S02]  /*17f30*/  SHFL.IDX PT, R9, R80, 0x1, 0x1f ;  /* 0x00201f0050097f89 */ /* 0x00032400000e0000 */
.L_x_2243:
[----:B------:R-:W5:Y:S01]  /*17f40*/  LDL R0, [R1+0x5c] ;  /* 0x00005c0001007983 */ /* 0x000f620000100800 */
[----:B--234-:R-:W-:Y:S02]  /*17f50*/  IMAD.MOV.U32 R6, RZ, RZ, RZ ;  /* 0x000000ffff067224 */ /* 0x01cfe400078e00ff */
[----:B-----5:R-:W-:-:S05]  /*17f60*/  IMAD.IADD R0, R0, 0x1, R14 ;  /* 0x0000000100007824 */ /* 0x020fca00078e020e */
[----:B------:R-:W-:-:S13]  /*17f70*/  ISETP.GE.OR P0, PT, R0, c[0x0][0x53c], !P6 ;  /* 0x00014f0000007a0c */ /* 0x000fda0007706670 */
[----:B------:R-:W-:Y:S01]  /*17f80*/  @!P0 MOV R2, 0x4 ;  /* 0x0000000400028802 */ /* 0x000fe20000000f00 */
[----:B------:R-:W-:-:S04]  /*17f90*/  @!P0 IMAD.MOV.U32 R4, RZ, RZ, 0x4 ;  /* 0x00000004ff048424 */ /* 0x000fc800078e00ff */
        /* <DEDUP_REMOVED lines=13> */
.L_x_2244:
        /* <DEDUP_REMOVED lines=16> */
.L_x_2245:
[----:B---3--:R-:W-:Y:S01]  /*18170*/  IMAD R0, R0, c[0x0][0x538], RZ ;  /* 0x00014e0000007a24 */ /* 0x008fe200078e02ff */
[----:B------:R-:W-:Y:S04]  /*18180*/  BSSY B1, `(.L_x_2186) ;  /* 0x0000084000017945 */ /* 0x000fe80003800000 */
[----:B------:R-:W-:-:S04]  /*18190*/  IADD3 R9, R0, R9, RZ ;  /* 0x0000000900097210 */ /* 0x000fc80007ffe0ff */
[----:B------:R-:W-:-:S13]  /*181a0*/  ISETP.GT.AND P0, PT, R9, R10, PT ;  /* 0x0000000a0900720c */ /* 0x000fda0003f04270 */
[----:B------:R-:W-:Y:S05]  /*181b0*/  @P0 BRA `(.L_x_2187) ;  /* 0x0000026000000947 */ /* 0x000fea0003800000 */
.L_x_2191:
        /* <DEDUP_REMOVED lines=18> */
.L_x_2246:
        /* <DEDUP_REMOVED lines=16> */
.L_x_2247:
[----:B---3--:R-:W-:-:S05]  /*183e0*/  IMAD R0, R0, c[0x0][0x538], RZ ;  /* 0x00014e0000007a24 */ /* 0x008fca00078e02ff */
[----:B------:R-:W-:-:S04]  /*183f0*/  IADD3 R9, R0, R9, RZ ;  /* 0x0000000900097210 */ /* 0x000fc80007ffe0ff */
[----:B------:R-:W-:-:S13]  /*18400*/  ISETP.GT.AND P0, PT, R9, R10, PT ;  /* 0x0000000a0900720c */ /* 0x000fda0003f04270 */
[----:B-12---:R-:W-:Y:S05]  /*18410*/  @!P0 BRA `(.L_x_2191) ;  /* 0xfffffda000008947 */ /* 0x006fea000383ffff */
.L_x_2187:
[----:B------:R-:W-:-:S05]  /*18420*/  IADD3 R12, -R0, R9, RZ ;  /* 0x00000009000c7210 */ /* 0x000fca0007ffe1ff */
[----:B------:R-:W-:-:S05]  /*18430*/  IMAD R0, R4, c[0x0][0x538], R12 ;  /* 0x00014e0004007a24 */ /* 0x000fca00078e020c */
[----:B------:R-:W-:Y:S01]  /*18440*/  ISETP.GT.AND P0, PT, R0, R10, PT ;  /* 0x0000000a0000720c */ /* 0x000fe20003f04270 */
[----:B------:R-:W-:-:S12]  /*18450*/  BRA.DIV ~URZ, `(.L_x_2192) ;  /* 0x000028c27f007947 */ /* 0x000fd8000b800000 */
[----:B------:R-:W-:-:S04]  /*18460*/  VOTE.ANY R0, PT, !P0 ;  /* 0x0000000000007806 */ /* 0x000fc800040e0100 */
.L_x_2248:
[----:B------:R3:W4:Y:S01]  /*18470*/  POPC R11, R0 ;  /* 0x00000000000b7309 */ /* 0x0007220000000000 */
[----:B------:R-:W-:Y:S05]  /*18480*/  BRA.DIV ~URZ, `(.L_x_2193) ;  /* 0x000028d27f007947 */ /* 0x000fea000b800000 */
[----:B----4-:R4:W1:Y:S04]  /*18490*/  SHFL.IDX PT, R6, R6, R11, 0x1f ;  /* 0x00001f0b06067589 */ /* 0x01086800000e0000 */
[----:B------:R4:W2:Y:S02]  /*184a0*/  SHFL.IDX PT, R5, R8, R11, 0x1f ;  /* 0x00001f0b08057589 */ /* 0x0008a400000e0000 */
.L_x_2249:
[----:B------:R-:W-:Y:S01]  /*184b0*/  ISETP.NE.AND P0, PT, R0, RZ, PT ;  /* 0x000000ff0000720c */ /* 0x000fe20003f05270 */
[----:B------:R-:W-:-:S12]  /*184c0*/  BSSY B0, `(.L_x_2194) ;  /* 0x0000005000007945 */ /* 0x000fd80003800000 */
[----:B------:R-:W-:Y:S05]  /*184d0*/  @!P0 BRA `(.L_x_2195) ;  /* 0x0000003000008947 */ /* 0x000fea0003800000 */
[----:B---3--:R-:W-:Y:S01]  /*184e0*/  IADD3 R0, R11, -0x1, RZ ;  /* 0xffffffff0b007810 */ /* 0x008fe20007ffe0ff */
[----:B------:R-:W-:Y:S05]  /*184f0*/  BRA.DIV ~URZ, `(.L_x_2196) ;  /* 0x000029327f007947 */ /* 0x000fea000b800000 */
[----:B------:R3:W4:Y:S02]  /*18500*/  SHFL.IDX PT, R13, R4, R0, 0x1f ;  /* 0x00001f00040d7589 */ /* 0x00072400000e0000 */
.L_x_2195:
[----:B------:R-:W-:Y:S05]  /*18510*/  BSYNC B0 ;  /* 0x0000000000007941 */ /* 0x000fea0003800000 */
.L_x_2194:
        /* <DEDUP_REMOVED lines=69> */
.L_x_2188:
[----:B------:R-:W-:Y:S01]  /*18970*/  MOV R0, c[0x0][0x53c] ;  /* 0x00014f0000007a02 */ /* 0x000fe20000000f00 */
[----:B------:R3:W-:Y:S04]  /*18980*/  STL [R1+0x50], R10 ;  /* 0x0000500a01007387 */ /* 0x0007e80000100800 */
[----:B------:R3:W-:Y:S04]  /*18990*/  STL [R1+0x54], RZ ;  /* 0x000054ff01007387 */ /* 0x0007e80000100800 */
[----:B------:R3:W-:Y:S04]  /*189a0*/  STL [R1+0x58], RZ ;  /* 0x000058ff01007387 */ /* 0x0007e80000100800 */
[----:B------:R3:W-:Y:S02]  /*189b0*/  STL [R1+0x5c], R0 ;  /* 0x00005c0001007387 */ /* 0x0007e40000100800 */
.L_x_2197:
[----:B------:R-:W-:Y:S05]  /*189c0*/  BSYNC B1 ;  /* 0x0000000000017941 */ /* 0x000fea0003800000 */
.L_x_2186:
        /* <DEDUP_REMOVED lines=9> */
.L_x_2181:
[----:B-1----:R-:W5:Y:S02]  /*18a60*/  LDL R0, [R1+0x5c] ;  /* 0x00005c0001007983 */ /* 0x002f640000100800 */
[----:B-----5:R-:W-:-:S13]  /*18a70*/  ISETP.GE.AND P0, PT, R0, c[0x0][0x53c], PT ;  /* 0x00014f0000007a0c */ /* 0x020fda0003f06270 */
[----:B--234-:R-:W-:Y:S01]  /*18a80*/  @P0 CALL.REL.NOINC `(.L_x_2198) ;  /* 0x0000001000000944 */ /* 0x01cfe20003c00000 */
[----:B------:R-:W-:Y:S05]  /*18a90*/  BRA `(.L_x_2199) ;  /* 0xfffe953000007947 */ /* 0x000fea000383ffff */
.L_x_2198:
[----:B------:R-:W-:Y:S05]  /*18aa0*/  EXIT ;  /* 0x000000000000794d */ /* 0x000fea0003800000 */
.L_x_2012:
[----:B------:R-:W-:Y:S01]  /*18ab0*/  IMAD.MOV.U32 R0, RZ, RZ, R5 ;  /* 0x000000ffff007224 */ /* 0x000fe200078e0005 */
[----:B------:R-:W-:Y:S02]  /*18ac0*/  MOV R3, 0x1 ;  /* 0x0000000100037802 */ /* 0x000fe40000000f00 */
[----:B------:R-:W-:Y:S02]  /*18ad0*/  MOV R2, 0x18af0 ;  /* 0x00018af000027802 */ /* 0x000fe40000000f00 */
[----:B------:R-:W-:Y:S05]  /*18ae0*/  CALL.REL.NOINC `($__internal_33_$__cuda_sm70_shflsync_up_p) ;  /* 0x0000246000007944 */ /* 0x000fea0003c00000 */
[----:B------:R-:W-:Y:S01]  /*18af0*/  MOV R0, R4 ;  /* 0x0000000400007202 */ /* 0x000fe20000000f00 */
[----:B------:R-:W-:Y:S05]  /*18b00*/  BRA `(.L_x_2200) ;  /* 0xfffe796000007947 */ /* 0x000fea000383ffff */
.L_x_2013:
[----:B------:R-:W-:Y:S01]  /*18b10*/  IMAD.MOV.U32 R0, RZ, RZ, R5 ;  /* 0x000000ffff007224 */ /* 0x000fe200078e0005 */
[----:B------:R-:W-:Y:S02]  /*18b20*/  MOV R3, 0x2 ;  /* 0x0000000200037802 */ /* 0x000fe40000000f00 */
[----:B------:R-:W-:Y:S02]  /*18b30*/  MOV R2, 0x18b50 ;  /* 0x00018b5000027802 */ /* 0x000fe40000000f00 */
[----:B------:R-:W-:Y:S05]  /*18b40*/  CALL.REL.NOINC `($__internal_33_$__cuda_sm70_shflsync_up_p) ;  /* 0x0000240000007944 */ /* 0x000fea0003c00000 */
[----:B------:R-:W-:Y:S01]  /*18b50*/  SEL R4, R4, RZ, P4 ;  /* 0x000000ff04047207 */ /* 0x000fe20002000000 */
[----:B------:R-:W-:Y:S01]  /*18b60*/  IMAD.MOV.U32 R3, RZ, RZ, 0x4 ;  /* 0x00000004ff037424 */ /* 0x000fe200078e00ff */
[----:B------:R-:W-:-:S03]  /*18b70*/  MOV R2, 0x18ba0 ;  /* 0x00018ba000027802 */ /* 0x000fc60000000f00 */
[----:B------:R-:W-:Y:S02]  /*18b80*/  IMAD.IADD R0, R5, 0x1, R4 ;  /* 0x0000000105007824 */ /* 0x000fe400078e0204 */
        /* <DEDUP_REMOVED lines=13> */
[----:B------:R-:W-:Y:S02]  /*18c60*/  MOV R3, 0x1f ;  /* 0x0000001f00037802 */ /* 0x000fe40000000f00 */
[----:B------:R-:W-:Y:S01]  /*18c70*/  MOV R2, 0x18cb0 ;  /* 0x00018cb000027802 */ /* 0x000fe20000000f00 */
[----:B------:R-:W-:-:S04]  /*18c80*/  IMAD.IADD R4, R0, 0x1, R4 ;  /* 0x0000000100047824 */ /* 0x000fc800078e0204 */
[----:B------:R-:W-:Y:S02]  /*18c90*/  IMAD.MOV.U32 R212, RZ, RZ, R4 ;  /* 0x000000ffffd47224 */ /* 0x000fe400078e0004 */
[----:B------:R-:W-:Y:S05]  /*18ca0*/  CALL.REL.NOINC `($__internal_32_$__cuda_sm70_shflsync_idx_p) ;  /* 0x0000225000007944 */ /* 0x000fea0003c00000 */
[----:B------:R-:W-:Y:S01]  /*18cb0*/  MOV R0, R211 ;  /* 0x000000d300007202 */ /* 0x000fe20000000f00 */
[----:B------:R-:W-:Y:S05]  /*18cc0*/  BRA `(.L_x_2201) ;  /* 0xfffe78a000007947 */ /* 0x000fea000383ffff */
.L_x_2015:
[----:B------:R-:W-:Y:S02]  /*18cd0*/  SEL R0, RZ, 0x1, P0 ;  /* 0x00000001ff007807 */ /* 0x000fe40000000000 */
[----:B------:R-:W-:Y:S02]  /*18ce0*/  MOV R2, 0x18d00 ;  /* 0x00018d0000027802 */ /* 0x000fe40000000f00 */
[----:B------:R-:W-:Y:S05]  /*18cf0*/  CALL.REL.NOINC `($__internal_34_$__cuda_sm70_votesync_ballot) ;  /* 0x000022b000007944 */ /* 0x000fea0003c00000 */
[----:B------:R-:W-:Y:S05]  /*18d00*/  BRA `(.L_x_2202) ;  /* 0xfffe78f000007947 */ /* 0x000fea000383ffff */
.L_x_2016:
[----:B------:R-:W-:Y:S01]  /*18d10*/  IMAD.MOV.U32 R212, RZ, RZ, R8 ;  /* 0x000000ffffd47224 */ /* 0x000fe200078e0008 */
[----:B--2---:R-:W-:Y:S01]  /*18d20*/  MOV R211, R13 ;  /* 0x0000000d00d37202 */ /* 0x004fe20000000f00 */
[----:B------:R-:W-:Y:S01]  /*18d30*/  IMAD.MOV.U32 R3, RZ, RZ, 0x1f ;  /* 0x0000001fff037424 */ /* 0x000fe200078e00ff */
[----:B------:R-:W-:Y:S02]  /*18d40*/  MOV R2, 0x18d60 ;  /* 0x00018d6000027802 */ /* 0x000fe40000000f00 */
[----:B-1----:R-:W-:Y:S05]  /*18d50*/  CALL.REL.NOINC `($__internal_32_$__cuda_sm70_shflsync_idx_p) ;  /* 0x000021a000007944 */ /* 0x002fea0003c00000 */
[----:B------:R-:W-:Y:S01]  /*18d60*/  IMAD.MOV.U32 R11, RZ, RZ, R211 ;  /* 0x000000ffff0b7224 */ /* 0x000fe200078e00d3 */
[----:B------:R-:W-:Y:S01]  /*18d70*/  MOV R212, R7 ;  /* 0x0000000700d47202 */ /* 0x000fe20000000f00 */
[----:B------:R-:W-:Y:S01]  /*18d80*/  IMAD.MOV.U32 R6, RZ, RZ, RZ ;  /* 0x000000ffff067224 */ /* 0x000fe200078e00ff */
[----:B------:R-:W-:Y:S01]  /*18d90*/  MOV R211, R13 ;  /* 0x0000000d00d37202 */ /* 0x000fe20000000f00 */
[----:B------:R-:W-:Y:S01]  /*18da0*/  IMAD.MOV.U32 R3, RZ, RZ, 0x1f ;  /* 0x0000001fff037424 */ /* 0x000fe200078e00ff */
[----:B------:R-:W-:-:S02]  /*18db0*/  MOV R2, 0x18dd0 ;  /* 0x00018dd000027802 */ /* 0x000fc40000000f00 */
[----:B------:R-:W-:Y:S05]  /*18dc0*/  CALL.REL.NOINC `($__internal_32_$__cuda_sm70_shflsync_idx_p) ;  /* 0x0000213000007944 */ /* 0x000fea0003c00000 */
[----:B------:R-:W-:Y:S01]  /*18dd0*/  MOV R10, R211 ;  /* 0x000000d3000a7202 */ /* 0x000fe20000000f00 */
[----:B------:R-:W-:Y:S05]  /*18de0*/  BRA `(.L_x_2203) ;  /* 0xfffe786000007947 */ /* 0x000fea000383ffff */
.L_x_2019:
[----:B------:R-:W-:Y:S01]  /*18df0*/  IMAD.MOV.U32 R212, RZ, RZ, R4 ;  /* 0x000000ffffd47224 */ /* 0x000fe200078e0004 */
[----:B------:R-:W-:-:S02]  /*18e00*/  MOV R3, 0x1f ;  /* 0x0000001f00037802 */ /* 0x000fc40000000f00 */
[----:B------:R-:W-:Y:S02]  /*18e10*/  MOV R2, 0x18e30 ;  /* 0x00018e3000027802 */ /* 0x000fe40000000f00 */
[----:B-1234-:R-:W-:Y:S05]  /*18e20*/  CALL.REL.NOINC `($__internal_32_$__cuda_sm70_shflsync_idx_p) ;  /* 0x000020d000007944 */ /* 0x01efea0003c00000 */
[----:B------:R-:W-:Y:S01]  /*18e30*/  MOV R6, R211 ;  /* 0x000000d300067202 */ /* 0x000fe20000000f00 */
[----:B------:R-:W-:Y:S05]  /*18e40*/  BRA `(.L_x_2018) ;  /* 0xfffe786000007947 */ /* 0x000fea000383ffff */
.L_x_2057:
[----:B------:R-:W-:Y:S01]  /*18e50*/  IMAD.MOV.U32 R212, RZ, RZ, R6 ;  /* 0x000000ffffd47224 */ /* 0x000fe200078e0006 */
[----:B------:R-:W-:Y:S01]  /*18e60*/  MOV R211, RZ ;  /* 0x000000ff00d37202 */ /* 0x000fe20000000f00 */
[----:B------:R-:W-:Y:S01]  /*18e70*/  IMAD.MOV.U32 R3, RZ, RZ, 0x1c1f ;  /* 0x00001c1fff037424 */ /* 0x000fe200078e00ff */
[----:B------:R-:W-:Y:S02]  /*18e80*/  MOV R2, 0x18ea0 ;  /* 0x00018ea000027802 */ /* 0x000fe40000000f00 */
[----:B-----5:R-:W-:Y:S05]  /*18e90*/  CALL.REL.NOINC `($__internal_32_$__cuda_sm70_shflsync_idx_p) ;  /* 0x0000206000007944 */ /* 0x020fea0003c00000 */
[----:B------:R-:W-:Y:S01]  /*18ea0*/  MOV R4, R211 ;  /* 0x000000d300047202 */ /* 0x000fe20000000f00 */
[----:B------:R-:W-:Y:S05]  /*18eb0*/  BRA `(.L_x_2204) ;  /* 0xfffef6f000007947 */ /* 0x000fea000383ffff */
.L_x_2058:
[----:B------:R-:W-:Y:S01]  /*18ec0*/  IMAD.MOV.U32 R212, RZ, RZ, R12 ;  /* 0x000000ffffd47224 */ /* 0x000fe200078e000c */
[----:B------:R-:W-:Y:S01]  /*18ed0*/  MOV R211, RZ ;  /* 0x000000ff00d37202 */ /* 0x000fe20000000f00 */
[----:B------:R-:W-:Y:S01]  /*18ee0*/  IMAD.MOV.U32 R3, RZ, RZ, 0x1c1f ;  /* 0x00001c1fff037424 */ /* 0x000fe200078e00ff */
[----:B------:R-:W-:Y:S02]  /*18ef0*/  MOV R2, 0x18f10 ;  /* 0x00018f1000027802 */ /* 0x000fe40000000f00 */
[----:B-12--5:R-:W-:Y:S05]  /*18f00*/  CALL.REL.NOINC `($__internal_32_$__cuda_sm70_shflsync_idx_p) ;  /* 0x00001ff000007944 */ /* 0x026fea0003c00000 */
[----:B------:R-:W-:Y:S01]  /*18f10*/  MOV R0, R211 ;  /* 0x000000d300007202 */ /* 0x000fe20000000f00 */
[----:B------:R-:W-:Y:S05]  /*18f20*/  BRA `(.L_x_2205) ;  /* 0xfffef6a000007947 */ /* 0x000fea000383ffff */
.L_x_2061:
[----:B------:R-:W-:Y:S01]  /*18f30*/  IMAD.MOV.U32 R212, RZ, RZ, R6 ;  /* 0x000000ffffd47224 */ /* 0x000fe200078e0006 */
[----:B------:R-:W-:Y:S01]  /*18f40*/  MOV R211, 0x1 ;  /* 0x0000000100d37802 */ /* 0x000fe20000000f00 */
[----:B--2---:R-:W-:Y:S01]  /*18f50*/  IMAD.MOV.U32 R3, RZ, RZ, 0x1c1f ;  /* 0x00001c1fff037424 */ /* 0x004fe200078e00ff */
[----:B------:R-:W-:-:S02]  /*18f60*/  MOV R2, 0x18f80 ;  /* 0x00018f8000027802 */ /* 0x000fc40000000f00 */
[----:B-1-345:R-:W-:Y:S05]  /*18f70*/  CALL.REL.NOINC `($__internal_32_$__cuda_sm70_shflsync_idx_p) ;  /* 0x00001f8000007944 */ /* 0x03afea0003c00000 */
[----:B------:R-:W-:Y:S01]  /*18f80*/  IMAD.MOV.U32 R4, RZ, RZ, R211 ;  /* 0x000000ffff047224 */ /* 0x000fe200078e00d3 */
[----:B------:R-:W-:Y:S01]  /*18f90*/  MOV R211, 0x1 ;  /* 0x0000000100d37802 */ /* 0x000fe20000000f00 */
[----:B------:R-:W-:Y:S01]  /*18fa0*/  IMAD.MOV.U32 R212, RZ, RZ, R12 ;  /* 0x000000ffffd47224 */ /* 0x000fe200078e000c */
[----:B------:R-:W-:-:S02]  /*18fb0*/  MOV R3, 0x1c1f ;  /* 0x00001c1f00037802 */ /* 0x000fc40000000f00 */
[----:B------:R-:W-:Y:S02]  /*18fc0*/  MOV R2, 0x18fe0 ;  /* 0x00018fe000027802 */ /* 0x000fe40000000f00 */
[----:B------:R-:W-:Y:S05]  /*18fd0*/  CALL.REL.NOINC `($__internal_32_$__cuda_sm70_shflsync_idx_p) ;  /* 0x00001f2000007944 */ /* 0x000fea0003c00000 */
[----:B------:R-:W-:Y:S01]  /*18fe0*/  MOV R0, R211 ;  /* 0x000000d300007202 */ /* 0x000fe20000000f00 */
[----:B------:R-:W-:Y:S05]  /*18ff0*/  BRA `(.L_x_2206) ;  /* 0xfffef72000007947 */ /* 0x000fea000383ffff */
.L_x_2064:
[----:B------:R-:W-:Y:S01]  /*19000*/  IMAD.MOV.U32 R212, RZ, RZ, R6 ;  /* 0x000000ffffd47224 */ /* 0x000fe200078e0006 */
[----:B------:R-:W-:Y:S01]  /*19010*/  MOV R211, 0x2 ;  /* 0x0000000200d37802 */ /* 0x000fe20000000f00 */
[----:B-1----:R-:W-:Y:S01]  /*19020*/  IMAD.MOV.U32 R3, RZ, RZ, 0x1c1f ;  /* 0x00001c1fff037424 */ /* 0x002fe200078e00ff */
[----:B------:R-:W-:Y:S02]  /*19030*/  MOV R2, 0x19050 ;  /* 0x0001905000027802 */ /* 0x000fe40000000f00 */
[----:B--2345:R-:W-:Y:S05]  /*19040*/  CALL.REL.NOINC `($__internal_32_$__cuda_sm70_shflsync_idx_p) ;  /* 0x00001eb000007944 */ /* 0x03cfea0003c00000 */
[----:B------:R-:W-:Y:S01]  /*19050*/  MOV R4, R211 ;  /* 0x000000d300047202 */ /* 0x000fe20000000f00 */
[----:B------:R-:W-:Y:S05]  /*19060*/  BRA `(.L_x_2207) ;  /* 0xfffef7f000007947 */ /* 0x000fea000383ffff */
.L_x_2065:
[----:B------:R-:W-:Y:S01]  /*19070*/  IMAD.MOV.U32 R212, RZ, RZ, R12 ;  /* 0x000000ffffd47224 */ /* 0x000fe200078e000c */
[----:B------:R-:W-:Y:S01]  /*19080*/  MOV R211, 0x2 ;  /* 0x0000000200d37802 */ /* 0x000fe20000000f00 */
[----:B------:R-:W-:Y:S01]  /*19090*/  IMAD.MOV.U32 R3, RZ, RZ, 0x1c1f ;  /* 0x00001c1fff037424 */ /* 0x000fe200078e00ff */
[----:B------:R-:W-:Y:S02]  /*190a0*/  MOV R2, 0x190c0 ;  /* 0x000190c000027802 */ /* 0x000fe40000000f00 */
[----:B-12345:R-:W-:Y:S05]  /*190b0*/  CALL.REL.NOINC `($__internal_32_$__cuda_sm70_shflsync_idx_p) ;  /* 0x00001e4000007944 */ /* 0x03efea0003c00000 */
[----:B------:R-:W-:Y:S01]  /*190c0*/  MOV R0, R211 ;  /* 0x000000d300007202 */ /* 0x000fe20000000f00 */
[----:B------:R-:W-:Y:S05]  /*190d0*/  BRA `(.L_x_2208) ;  /* 0xfffef7a000007947 */ /* 0x000fea000383ffff */
.L_x_2068:
[----:B------:R-:W-:Y:S01]  /*190e0*/  IMAD.MOV.U32 R212, RZ, RZ, R6 ;  /* 0x000000ffffd47224 */ /* 0x000fe200078e0006 */
[----:B------:R-:W-:Y:S01]  /*190f0*/  MOV R211, 0x3 ;  /* 0x0000000300d37802 */ /* 0x000fe20000000f00 */
[----:B-1----:R-:W-:Y:S01]  /*19100*/  IMAD.MOV.U32 R3, RZ, RZ, 0x1c1f ;  /* 0x00001c1fff037424 */ /* 0x002fe200078e00ff */
[----:B------:R-:W-:-:S02]  /*19110*/  MOV R2, 0x19130 ;  /* 0x0001913000027802 */ /* 0x000fc40000000f00 */
[----:B--2345:R-:W-:Y:S05]  /*19120*/  CALL.REL.NOINC `($__internal_32_$__cuda_sm70_shflsync_idx_p) ;  /* 0x00001dd000007944 */ /* 0x03cfea0003c00000 */
        /* <DEDUP_REMOVED lines=8> */
.L_x_2111:
[----:B------:R-:W-:Y:S01]  /*191b0*/  IMAD.MOV.U32 R212, RZ, RZ, R6 ;  /* 0x000000ffffd47224 */ /* 0x000fe200078e0006 */
[----:B------:R-:W-:Y:S01]  /*191c0*/  MOV R211, 0x1 ;  /* 0x0000000100d37802 */ /* 0x000fe20000000f00 */
[----:B---3--:R-:W-:Y:S01]  /*191d0*/  IMAD.MOV.U32 R3, RZ, RZ, 0x1c1f ;  /* 0x00001c1fff037424 */ /* 0x008fe200078e00ff */
[----:B------:R-:W-:Y:S02]  /*191e0*/  MOV R2, 0x19200 ;  /* 0x0001920000027802 */ /* 0x000fe40000000f00 */
[----:B------:R-:W-:Y:S05]  /*191f0*/  CALL.REL.NOINC `($__internal_32_$__cuda_sm70_shflsync_idx_p) ;  /* 0x00001d0000007944 */ /* 0x000fea0003c00000 */
[----:B------:R-:W-:Y:S01]  /*19200*/  IMAD.MOV.U32 R4, RZ, RZ, R211 ;  /* 0x000000ffff047224 */ /* 0x000fe200078e00d3 */
[----:B------:R-:W-:Y:S01]  /*19210*/  MOV R211, 0x1 ;  /* 0x0000000100d37802 */ /* 0x000fe20000000f00 */
[----:B------:R-:W-:Y:S01]  /*19220*/  IMAD.MOV.U32 R212, RZ, RZ, R26 ;  /* 0x000000ffffd47224 */ /* 0x000fe200078e001a */
[----:B------:R-:W-:Y:S02]  /*19230*/  MOV R3, 0x1c1f ;  /* 0x00001c1f00037802 */ /* 0x000fe40000000f00 */
[----:B------:R-:W-:Y:S02]  /*19240*/  MOV R2, 0x19260 ;  /* 0x0001926000027802 */ /* 0x000fe40000000f00 */
[----:B------:R-:W-:Y:S05]  /*19250*/  CALL.REL.NOINC `($__internal_32_$__cuda_sm70_shflsync_idx_p) ;  /* 0x00001ca000007944 */ /* 0x000fea0003c00000 */
[----:B------:R-:W-:Y:S01]  /*19260*/  MOV R2, R211 ;  /* 0x000000d300027202 */ /* 0x000fe20000000f00 */
[----:B------:R-:W-:Y:S05]  /*19270*/  BRA `(.L_x_2210) ;  /* 0xffff584000007947 */ /* 0x000fea000383ffff */
.L_x_2114:
[----:B------:R-:W-:Y:S01]  /*19280*/  IMAD.MOV.U32 R212, RZ, RZ, R5 ;  /* 0x000000ffffd47224 */ /* 0x000fe200078e0005 */
[----:B------:R-:W-:Y:S01]  /*19290*/  MOV R211, RZ ;  /* 0x000000ff00d37202 */ /* 0x000fe20000000f00 */
[----:B------:R-:W-:Y:S01]  /*192a0*/  IMAD.MOV.U32 R3, RZ, RZ, 0x1c1f ;  /* 0x00001c1fff037424 */ /* 0x000fe200078e00ff */
[----:B------:R-:W-:-:S02]  /*192b0*/  MOV R2, 0x192d0 ;  /* 0x000192d000027802 */ /* 0x000fc40000000f00 */
[----:B------:R-:W-:Y:S05]  /*192c0*/  CALL.REL.NOINC `($__internal_32_$__cuda_sm70_shflsync_idx_p) ;  /* 0x00001c3000007944 */ /* 0x000fea0003c00000 */
[----:B------:R-:W-:Y:S01]  /*192d0*/  MOV R4, R211 ;  /* 0x000000d300047202 */ /* 0x000fe20000000f00 */
[----:B------:R-:W-:Y:S05]  /*192e0*/  BRA `(.L_x_2211) ;  /* 0xffff61d000007947 */ /* 0x000fea000383ffff */
.L_x_2115:
[----:B------:R-:W-:Y:S01]  /*192f0*/  IMAD.MOV.U32 R212, RZ, RZ, R6 ;  /* 0x000000ffffd47224 */ /* 0x000fe200078e0006 */
[----:B------:R-:W-:Y:S01]  /*19300*/  MOV R211, RZ ;  /* 0x000000ff00d37202 */ /* 0x000fe20000000f00 */
[----:B------:R-:W-:Y:S01]  /*19310*/  IMAD.MOV.U32 R3, RZ, RZ, 0x1c1f ;  /* 0x00001c1fff037424 */ /* 0x000fe200078e00ff */
[----:B------:R-:W-:-:S02]  /*19320*/  MOV R2, 0x19340 ;  /* 0x0001934000027802 */ /* 0x000fc40000000f00 */
[----:B-12---:R-:W-:Y:S05]  /*19330*/  CALL.REL.NOINC `($__internal_32_$__cuda_sm70_shflsync_idx_p) ;  /* 0x00001bc000007944 */ /* 0x006fea0003c00000 */
[----:B------:R-:W-:Y:S01]  /*19340*/  MOV R0, R211 ;  /* 0x000000d300007202 */ /* 0x000fe20000000f00 */
[----:B------:R-:W-:Y:S05]  /*19350*/  BRA `(.L_x_2212) ;  /* 0xffff618000007947 */ /* 0x000fea000383ffff */
.L_x_2118:
[----:B------:R-:W-:Y:S01]  /*19360*/  IMAD.MOV.U32 R212, RZ, RZ, R5 ;  /* 0x000000ffffd47224 */ /* 0x000fe200078e0005 */
[----:B------:R-:W-:Y:S01]  /*19370*/  MOV R211, 0x1 ;  /* 0x0000000100d37802 */ /* 0x000fe20000000f00 */
[----:B--2---:R-:W-:Y:S01]  /*19380*/  IMAD.MOV.U32 R3, RZ, RZ, 0x1c1f ;  /* 0x00001c1fff037424 */ /* 0x004fe200078e00ff */
[----:B------:R-:W-:-:S03]  /*19390*/  MOV R2, 0x193b0 ;  /* 0x000193b000027802 */ /* 0x000fc60000000f00 */
[----:B-1-34-:R-:W-:Y:S05]  /*193a0*/  CALL.REL.NOINC `($__internal_32_$__cuda_sm70_shflsync_idx_p) ;  /* 0x00001b5000007944 */ /* 0x01afea0003c00000 */
        /* <DEDUP_REMOVED lines=8> */
.L_x_2119:
[----:B------:R-:W-:Y:S02]  /*19430*/  MOV R0, 0x2 ;  /* 0x0000000200007802 */ /* 0x000fe40000000f00 */
[----:B------:R-:W-:Y:S02]  /*19440*/  MOV R2, 0x19460 ;  /* 0x0001946000027802 */ /* 0x000fe40000000f00 */
[----:B------:R-:W-:Y:S05]  /*19450*/  CALL.REL.NOINC `($__internal_31_$__cuda_sm70_shflsync_bfly_p) ;  /* 0x00001a4000007944 */ /* 0x000fea0003c00000 */
[----:B------:R-:W-:Y:S05]  /*19460*/  BRA `(.L_x_2214) ;  /* 0xffff697000007947 */ /* 0x000fea000383ffff */
.L_x_2120:
[----:B------:R-:W-:Y:S02]  /*19470*/  MOV R0, 0x1 ;  /* 0x0000000100007802 */ /* 0x000fe40000000f00 */
[----:B------:R-:W-:Y:S02]  /*19480*/  MOV R2, 0x194a0 ;  /* 0x000194a000027802 */ /* 0x000fe40000000f00 */
[----:B------:R-:W-:Y:S05]  /*19490*/  CALL.REL.NOINC `($__internal_31_$__cuda_sm70_shflsync_bfly_p) ;  /* 0x00001a0000007944 */ /* 0x000fea0003c00000 */
[----:B------:R-:W-:Y:S01]  /*194a0*/  FMNMX.FTZ R108, R4, R0, !PT ;  /* 0x00000000046c7209 */ /* 0x000fe20007810000 */
[----:B------:R-:W-:Y:S01]  /*194b0*/  IMAD.MOV.U32 R4, RZ, RZ, R5 ;  /* 0x000000ffff047224 */ /* 0x000fe200078e0005 */
[----:B------:R-:W-:Y:S01]  /*194c0*/  MOV R2, 0x194f0 ;  /* 0x000194f000027802 */ /* 0x000fe20000000f00 */
[----:B------:R-:W-:Y:S02]  /*194d0*/  IMAD.MOV.U32 R0, RZ, RZ, 0x2 ;  /* 0x00000002ff007424 */ /* 0x000fe400078e00ff */
[----:B------:R-:W-:Y:S05]  /*194e0*/  CALL.REL.NOINC `($__internal_31_$__cuda_sm70_shflsync_bfly_p) ;  /* 0x000019b000007944 */ /* 0x000fea0003c00000 */
[----:B------:R-:W-:Y:S01]  /*194f0*/  FMNMX.FTZ R5, R5, R0, !PT ;  /* 0x0000000005057209 */ /* 0x000fe20007810000 */
[----:B------:R-:W-:Y:S01]  /*19500*/  IMAD.MOV.U32 R0, RZ, RZ, 0x1 ;  /* 0x00000001ff007424 */ /* 0x000fe200078e00ff */
[----:B------:R-:W-:-:S03]  /*19510*/  MOV R2, 0x19540 ;  /* 0x0001954000027802 */ /* 0x000fc60000000f00 */
[----:B------:R-:W-:Y:S02]  /*19520*/  IMAD.MOV.U32 R4, RZ, RZ, R5 ;  /* 0x000000ffff047224 */ /* 0x000fe400078e0005 */
        /* <DEDUP_REMOVED lines=21> */
[----:B------:R-:W-:Y:S01]  /*19680*/  MOV R9, R0 ;  /* 0x0000000000097202 */ /* 0x000fe20000000f00 */
[----:B------:R-:W-:Y:S05]  /*19690*/  BRA `(.L_x_2215) ;  /* 0xffff683000007947 */ /* 0x000fea000383ffff */
.L_x_2122:
[----:B-1--4-:R-:W-:Y:S01]  /*196a0*/  MOV R211, RZ ;  /* 0x000000ff00d37202 */ /* 0x012fe20000000f00 */
[----:B------:R-:W-:Y:S01]  /*196b0*/  IMAD.MOV.U32 R212, RZ, RZ, R8 ;  /* 0x000000ffffd47224 */ /* 0x000fe200078e0008 */
[----:B------:R-:W-:Y:S01]  /*196c0*/  MOV R2, 0x196f0 ;  /* 0x000196f000027802 */ /* 0x000fe20000000f00 */
[----:B------:R-:W-:Y:S02]  /*196d0*/  IMAD.MOV.U32 R3, RZ, RZ, 0x1c1f ;  /* 0x00001c1fff037424 */ /* 0x000fe400078e00ff */
[----:B------:R-:W-:Y:S05]  /*196e0*/  CALL.REL.NOINC `($__internal_32_$__cuda_sm70_shflsync_idx_p) ;  /* 0x0000181000007944 */ /* 0x000fea0003c00000 */
[----:B------:R-:W-:Y:S01]  /*196f0*/  MOV R0, R211 ;  /* 0x000000d300007202 */ /* 0x000fe20000000f00 */
[----:B------:R-:W-:-:S05]  /*19700*/  BRA `(.L_x_2216) ;  /* 0xffff7b0000007947 */ /* 0x000fca000383ffff */
.L_x_2125:
[----:B------:R-:W-:Y:S01]  /*19710*/  MOV R211, 0x1 ;  /* 0x0000000100d37802 */ /* 0x000fe20000000f00 */
[----:B------:R-:W-:Y:S01]  /*19720*/  IMAD.MOV.U32 R212, RZ, RZ, R8 ;  /* 0x000000ffffd47224 */ /* 0x000fe200078e0008 */
[----:B--2---:R-:W-:Y:S01]  /*19730*/  MOV R2, 0x19760 ;  /* 0x0001976000027802 */ /* 0x004fe20000000f00 */
[----:B------:R-:W-:Y:S02]  /*19740*/  IMAD.MOV.U32 R3, RZ, RZ, 0x1c1f ;  /* 0x00001c1fff037424 */ /* 0x000fe400078e00ff */
[----:B-1----:R-:W-:Y:S05]  /*19750*/  CALL.REL.NOINC `($__internal_32_$__cuda_sm70_shflsync_idx_p) ;  /* 0x000017a000007944 */ /* 0x002fea0003c00000 */
[----:B------:R-:W-:Y:S01]  /*19760*/  MOV R3, 0x1c1f ;  /* 0x00001c1f00037802 */ /* 0x000fe20000000f00 */
[----:B------:R-:W-:Y:S01]  /*19770*/  IMAD.MOV.U32 R4, RZ, RZ, R211 ;  /* 0x000000ffff047224 */ /* 0x000fe200078e00d3 */
[----:B------:R-:W-:Y:S01]  /*19780*/  MOV R211, 0x1 ;  /* 0x0000000100d37802 */ /* 0x000fe20000000f00 */
[----:B------:R-:W-:Y:S01]  /*19790*/  IMAD.MOV.U32 R212, RZ, RZ, R9 ;  /* 0x000000ffffd47224 */ /* 0x000fe200078e0009 */
[----:B------:R-:W-:Y:S02]  /*197a0*/  MOV R2, 0x197c0 ;  /* 0x000197c000027802 */ /* 0x000fe40000000f00 */
[----:B------:R-:W-:Y:S05]  /*197b0*/  CALL.REL.NOINC `($__internal_32_$__cuda_sm70_shflsync_idx_p) ;  /* 0x0000174000007944 */ /* 0x000fea0003c00000 */
[----:B------:R-:W-:Y:S01]  /*197c0*/  MOV R0, R211 ;  /* 0x000000d300007202 */ /* 0x000fe20000000f00 */
[----:B------:R-:W-:-:S05]  /*197d0*/  BRA `(.L_x_2217) ;  /* 0xffff7b6000007947 */ /* 0x000fca000383ffff */
.L_x_2128:
[----:B------:R-:W-:Y:S01]  /*197e0*/  MOV R211, RZ ;  /* 0x000000ff00d37202 */ /* 0x000fe20000000f00 */
[----:B------:R-:W-:Y:S01]  /*197f0*/  IMAD.MOV.U32 R212, RZ, RZ, R174 ;  /* 0x000000ffffd47224 */ /* 0x000fe200078e00ae */
[----:B------:R-:W-:Y:S01]  /*19800*/  MOV R2, 0x19830 ;  /* 0x0001983000027802 */ /* 0x000fe20000000f00 */
[----:B------:R-:W-:Y:S02]  /*19810*/  IMAD.MOV.U32 R3, RZ, RZ, 0x1c1f ;  /* 0x00001c1fff037424 */ /* 0x000fe400078e00ff */
[----:B------:R-:W-:Y:S05]  /*19820*/  CALL.REL.NOINC `($__internal_32_$__cuda_sm70_shflsync_idx_p) ;  /* 0x000016d000007944 */ /* 0x000fea0003c00000 */
[----:B------:R-:W-:Y:S01]  /*19830*/  MOV R4, R211 ;  /* 0x000000d300047202 */ /* 0x000fe20000000f00 */
[----:B------:R-:W-:-:S05]  /*19840*/  BRA `(.L_x_2218) ;  /* 0xffff84c000007947 */ /* 0x000fca000383ffff */
.L_x_2129:
[----:B------:R-:W-:Y:S01]  /*19850*/  MOV R211, RZ ;  /* 0x000000ff00d37202 */ /* 0x000fe20000000f00 */
[----:B------:R-:W-:Y:S01]  /*19860*/  IMAD.MOV.U32 R212, RZ, RZ, R175 ;  /* 0x000000ffffd47224 */ /* 0x000fe200078e00af */
[----:B------:R-:W-:Y:S01]  /*19870*/  MOV R2, 0x198a0 ;  /* 0x000198a000027802 */ /* 0x000fe20000000f00 */
[----:B------:R-:W-:Y:S02]  /*19880*/  IMAD.MOV.U32 R3, RZ, RZ, 0x1c1f ;  /* 0x00001c1fff037424 */ /* 0x000fe400078e00ff */
[----:B-12---:R-:W-:Y:S05]  /*19890*/  CALL.REL.NOINC `($__internal_32_$__cuda_sm70_shflsync_idx_p) ;  /* 0x0000166000007944 */ /* 0x006fea0003c00000 */
[----:B------:R-:W-:Y:S01]  /*198a0*/  MOV R0, R211 ;  /* 0x000000d300007202 */ /* 0x000fe20000000f00 */
[----:B------:R-:W-:-:S05]  /*198b0*/  BRA `(.L_x_2219) ;  /* 0xffff847000007947 */ /* 0x000fca000383ffff */
.L_x_2130:
[----:B------:R-:W-:Y:S01]  /*198c0*/  MOV R211, 0x1 ;  /* 0x0000000100d37802 */ /* 0x000fe20000000f00 */
[----:B------:R-:W-:Y:S01]  /*198d0*/  IMAD.MOV.U32 R212, RZ, RZ, R174 ;  /* 0x000000ffffd47224 */ /* 0x000fe200078e00ae */
[----:B----4-:R-:W-:Y:S01]  /*198e0*/  MOV R2, 0x19910 ;  /* 0x0001991000027802 */ /* 0x010fe20000000f00 */
[----:B------:R-:W-:Y:S03]  /*198f0*/  IMAD.MOV.U32 R3, RZ, RZ, 0x1c1f ;  /* 0x00001c1fff037424 */ /* 0x000fe600078e00ff */
[----:B-1-3--:R-:W-:Y:S05]  /*19900*/  CALL.REL.NOINC `($__internal_32_$__cuda_sm70_shflsync_idx_p) ;  /* 0x000015f000007944 */ /* 0x00afea0003c00000 */
        /* <DEDUP_REMOVED lines=8> */
.L_x_2131:
[----:B------:R-:W-:Y:S02]  /*19990*/  MOV R0, 0x2 ;  /* 0x0000000200007802 */ /* 0x000fe40000000f00 */
[----:B------:R-:W-:Y:S02]  /*199a0*/  MOV R2, 0x199c0 ;  /* 0x000199c000027802 */ /* 0x000fe40000000f00 */
[----:B--2---:R-:W-:Y:S05]  /*199b0*/  CALL.REL.NOINC `($__internal_31_$__cuda_sm70_shflsync_bfly_p) ;  /* 0x000014e000007944 */ /* 0x004fea0003c00000 */
[----:B------:R-:W-:-:S05]  /*199c0*/  BRA `(.L_x_2221) ;  /* 0xffff886000007947 */ /* 0x000fca000383ffff */
.L_x_2132:
[----:B------:R-:W-:Y:S02]  /*199d0*/  MOV R0, 0x1 ;  /* 0x0000000100007802 */ /* 0x000fe40000000f00 */
[----:B------:R-:W-:Y:S02]  /*199e0*/  MOV R2, 0x19a00 ;  /* 0x00019a0000027802 */ /* 0x000fe40000000f00 */
[----:B--2---:R-:W-:Y:S05]  /*199f0*/  CALL.REL.NOINC `($__internal_31_$__cuda_sm70_shflsync_bfly_p) ;  /* 0x000014a000007944 */ /* 0x004fea0003c00000 */
[----:B------:R-:W-:Y:S01]  /*19a00*/  FMNMX.FTZ R108, R4, R0, !PT ;  /* 0x00000000046c7209 */ /* 0x000fe20007810000 */
[----:B------:R-:W-:Y:S01]  /*19a10*/  IMAD.MOV.U32 R4, RZ, RZ, R5 ;  /* 0x000000ffff047224 */ /* 0x000fe200078e0005 */
[----:B------:R-:W-:Y:S01]  /*19a20*/  MOV R2, 0x19a50 ;  /* 0x00019a5000027802 */ /* 0x000fe20000000f00 */
[----:B------:R-:W-:Y:S02]  /*19a30*/  IMAD.MOV.U32 R0, RZ, RZ, 0x2 ;  /* 0x00000002ff007424 */ /* 0x000fe400078e00ff */
[----:B------:R-:W-:Y:S05]  /*19a40*/  CALL.REL.NOINC `($__internal_31_$__cuda_sm70_shflsync_bfly_p) ;  /* 0x0000145000007944 */ /* 0x000fea0003c00000 */
[----:B------:R-:W-:Y:S01]  /*19a50*/  FMNMX.FTZ R4, R5, R0, !PT ;  /* 0x0000000005047209 */ /* 0x000fe20007810000 */
[----:B------:R-:W-:Y:S01]  /*19a60*/  IMAD.MOV.U32 R0, RZ, RZ, 0x1 ;  /* 0x00000001ff007424 */ /* 0x000fe200078e00ff */
        /* <DEDUP_REMOVED lines=20> */
[----:B------:R-:W-:-:S05]  /*19bb0*/  BRA `(.L_x_2222) ;  /* 0xffff876000007947 */ /* 0x000fca000383ffff */
.L_x_2134:
[----:B------:R-:W-:Y:S01]  /*19bc0*/  IMAD.MOV.U32 R4, RZ, RZ, R214 ;  /* 0x000000ffff047224 */ /* 0x000fe200078e00d6 */
[----:B------:R-:W-:-:S02]  /*19bd0*/  MOV R0, 0x2 ;  /* 0x0000000200007802 */ /* 0x000fc40000000f00 */
[----:B------:R-:W-:Y:S02]  /*19be0*/  MOV R2, 0x19c00 ;  /* 0x00019c0000027802 */ /* 0x000fe40000000f00 */
[----:B------:R-:W-:Y:S05]  /*19bf0*/  CALL.REL.NOINC `($__internal_31_$__cuda_sm70_shflsync_bfly_p) ;  /* 0x000012a000007944 */ /* 0x000fea0003c00000 */
[----:B------:R-:W-:Y:S01]  /*19c00*/  FADD.FTZ R4, R214, R0 ;  /* 0x00000000d6047221 */ /* 0x000fe20000010000 */
[----:B------:R-:W-:Y:S02]  /*19c10*/  MOV R0, 0x1 ;  /* 0x0000000100007802 */ /* 0x000fe40000000f00 */
[----:B------:R-:W-:Y:S02]  /*19c20*/  MOV R2, 0x19c40 ;  /* 0x00019c4000027802 */ /* 0x000fe40000000f00 */
[----:B------:R-:W-:Y:S05]  /*19c30*/  CALL.REL.NOINC `($__internal_31_$__cuda_sm70_shflsync_bfly_p) ;  /* 0x0000126000007944 */ /* 0x000fea0003c00000 */
[----:B------:R-:W-:Y:S01]  /*19c40*/  FADD.FTZ R9, R4, R0 ;  /* 0x0000000004097221 */ /* 0x000fe20000010000 */
[----:B------:R-:W-:Y:S02]  /*19c50*/  MOV R4, R213 ;  /* 0x000000d500047202 */ /* 0x000fe40000000f00 */
[----:B------:R-:W-:Y:S02]  /*19c60*/  MOV R0, 0x2 ;  /* 0x0000000200007802 */ /* 0x000fe40000000f00 */
[----:B------:R-:W-:Y:S02]  /*19c70*/  MOV R2, 0x19c90 ;  /* 0x00019c9000027802 */ /* 0x000fe40000000f00 */
[----:B------:R-:W-:Y:S05]  /*19c80*/  CALL.REL.NOINC `($__internal_31_$__cuda_sm70_shflsync_bfly_p) ;  /* 0x0000121000007944 */ /* 0x000fea0003c00000 */
[----:B------:R-:W-:Y:S01]  /*19c90*/  FADD.FTZ R8, R213, R0 ;  /* 0x00000000d5087221 */ /* 0x000fe20000010000 */
[----:B------:R-:W-:Y:S02]  /*19ca0*/  MOV R0, 0x1 ;  /* 0x0000000100007802 */ /* 0x000fe40000000f00 */
[----:B------:R-:W-:-:S02]  /*19cb0*/  MOV R2, 0x19ce0 ;  /* 0x00019ce000027802 */ /* 0x000fc40000000f00 */
[----:B------:R-:W-:Y:S02]  /*19cc0*/  MOV R4, R8 ;  /* 0x0000000800047202 */ /* 0x000fe40000000f00 */
        /* <DEDUP_REMOVED lines=8> */
[----:B------:R-:W-:Y:S02]  /*19d50*/  MOV R2, 0x19d80 ;  /* 0x00019d8000027802 */ /* 0x000fe40000000f00 */
[----:B------:R-:W-:-:S02]  /*19d60*/  MOV R4, R5 ;  /* 0x0000000500047202 */ /* 0x000fc40000000f00 */
[----:B------:R-:W-:Y:S05]  /*19d70*/  CALL.REL.NOINC `($__internal_31_$__cuda_sm70_shflsync_bfly_p) ;  /* 0x0000112000007944 */ /* 0x000fea0003c00000 */
[----:B------:R-:W-:Y:S01]  /*19d80*/  FADD.FTZ R5, R5, R0 ;  /* 0x0000000005057221 */ /* 0x000fe20000010000 */
[----:B------:R-:W-:-:S02]  /*19d90*/  MOV R4, R224 ;  /* 0x000000e000047202 */ /* 0x000fc40000000f00 */
[----:B------:R-:W-:Y:S02]  /*19da0*/  MOV R0, 0x2 ;  /* 0x0000000200007802 */ /* 0x000fe40000000f00 */
[----:B------:R-:W-:Y:S02]  /*19db0*/  MOV R2, 0x19dd0 ;  /* 0x00019dd000027802 */ /* 0x000fe40000000f00 */
[----:B------:R-:W-:Y:S05]  /*19dc0*/  CALL.REL.NOINC `($__internal_31_$__cuda_sm70_shflsync_bfly_p) ;  /* 0x000010d000007944 */ /* 0x000fea0003c00000 */
[----:B------:R-:W-:Y:S01]  /*19dd0*/  FADD.FTZ R4, R224, R0 ;  /* 0x00000000e0047221 */ /* 0x000fe20000010000 */
[----:B------:R-:W-:Y:S02]  /*19de0*/  MOV R0, 0x1 ;  /* 0x0000000100007802 */ /* 0x000fe40000000f00 */
[----:B------:R-:W-:Y:S02]  /*19df0*/  MOV R2, 0x19e10 ;  /* 0x00019e1000027802 */ /* 0x000fe40000000f00 */
[----:B------:R-:W-:Y:S05]  /*19e00*/  CALL.REL.NOINC `($__internal_31_$__cuda_sm70_shflsync_bfly_p) ;  /* 0x0000109000007944 */ /* 0x000fea0003c00000 */
[----:B------:R-:W-:Y:S01]  /*19e10*/  MOV R11, R0 ;  /* 0x00000000000b7202 */ /* 0x000fe20000000f00 */
[----:B------:R-:W-:Y:S05]  /*19e20*/  BRA `(.L_x_2223) ;  /* 0xffff9da000007947 */ /* 0x000fea000383ffff */
.L_x_2141:
[----:B--234-:R-:W-:Y:S01]  /*19e30*/  IMAD.MOV.U32 R212, RZ, RZ, R6 ;  /* 0x000000ffffd47224 */ /* 0x01cfe200078e0006 */
[----:B------:R-:W-:Y:S01]  /*19e40*/  MOV R211, RZ ;  /* 0x000000ff00d37202 */ /* 0x000fe20000000f00 */
[----:B------:R-:W-:Y:S01]  /*19e50*/  IMAD.MOV.U32 R3, RZ, RZ, 0x1c1f ;  /* 0x00001c1fff037424 */ /* 0x000fe200078e00ff */
[----:B------:R-:W-:Y:S02]  /*19e60*/  MOV R2, 0x19e80 ;  /* 0x00019e8000027802 */ /* 0x000fe40000000f00 */
[----:B-1----:R-:W-:Y:S05]  /*19e70*/  CALL.REL.NOINC `($__internal_32_$__cuda_sm70_shflsync_idx_p) ;  /* 0x0000108000007944 */ /* 0x002fea0003c00000 */
[----:B------:R-:W-:Y:S01]  /*19e80*/  MOV R4, R211 ;  /* 0x000000d300047202 */ /* 0x000fe20000000f00 */
[----:B------:R-:W-:Y:S05]  /*19e90*/  BRA `(.L_x_2224) ;  /* 0xffffb7e000007947 */ /* 0x000fea000383ffff */
.L_x_2142:
[----:B------:R-:W-:Y:S01]  /*19ea0*/  IMAD.MOV.U32 R212, RZ, RZ, R12 ;  /* 0x000000ffffd47224 */ /* 0x000fe200078e000c */
[----:B------:R-:W-:Y:S01]  /*19eb0*/  MOV R211, RZ ;  /* 0x000000ff00d37202 */ /* 0x000fe20000000f00 */
[----:B------:R-:W-:Y:S01]  /*19ec0*/  IMAD.MOV.U32 R3, RZ, RZ, 0x1c1f ;  /* 0x00001c1fff037424 */ /* 0x000fe200078e00ff */
[----:B------:R-:W-:-:S02]  /*19ed0*/  MOV R2, 0x19ef0 ;  /* 0x00019ef000027802 */ /* 0x000fc40000000f00 */
[----:B-123--:R-:W-:Y:S05]  /*19ee0*/  CALL.REL.NOINC `($__internal_32_$__cuda_sm70_shflsync_idx_p) ;  /* 0x0000101000007944 */ /* 0x00efea0003c00000 */
[----:B------:R-:W-:Y:S01]  /*19ef0*/  MOV R2, R211 ;  /* 0x000000d300027202 */ /* 0x000fe20000000f00 */
[----:B------:R-:W-:Y:S05]  /*19f00*/  BRA `(.L_x_2225) ;  /* 0xffffb79000007947 */ /* 0x000fea000383ffff */
.L_x_2145:
[----:B------:R-:W-:Y:S01]  /*19f10*/  IMAD.MOV.U32 R212, RZ, RZ, R6 ;  /* 0x000000ffffd47224 */ /* 0x000fe200078e0006 */
[----:B------:R-:W-:Y:S01]  /*19f20*/  MOV R211, 0x1 ;  /* 0x0000000100d37802 */ /* 0x000fe20000000f00 */
[----:B-1----:R-:W-:Y:S01]  /*19f30*/  IMAD.MOV.U32 R3, RZ, RZ, 0x1c1f ;  /* 0x00001c1fff037424 */ /* 0x002fe200078e00ff */
[----:B--2---:R-:W-:-:S02]  /*19f40*/  MOV R2, 0x19f60 ;  /* 0x00019f6000027802 */ /* 0x004fc40000000f00 */
[----:B---34-:R-:W-:Y:S05]  /*19f50*/  CALL.REL.NOINC `($__internal_32_$__cuda_sm70_shflsync_idx_p) ;  /* 0x00000fa000007944 */ /* 0x018fea0003c00000 */
        /* <DEDUP_REMOVED lines=8> */
.L_x_2148:
[----:B------:R-:W-:Y:S01]  /*19fe0*/  IMAD.MOV.U32 R212, RZ, RZ, R6 ;  /* 0x000000ffffd47224 */ /* 0x000fe200078e0006 */
[----:B------:R-:W-:Y:S01]  /*19ff0*/  MOV R211, 0x2 ;  /* 0x0000000200d37802 */ /* 0x000fe20000000f00 */
[----:B-1----:R-:W-:Y:S01]  /*1a000*/  IMAD.MOV.U32 R3, RZ, RZ, 0x1c1f ;  /* 0x00001c1fff037424 */ /* 0x002fe200078e00ff */
[----:B------:R-:W-:Y:S02]  /*1a010*/  MOV R2, 0x1a030 ;  /* 0x0001a03000027802 */ /* 0x000fe40000000f00 */
[----:B---34-:R-:W-:Y:S05]  /*1a020*/  CALL.REL.NOINC `($__internal_32_$__cuda_sm70_shflsync_idx_p) ;  /* 0x00000ed000007944 */ /* 0x018fea0003c00000 */
[----:B------:R-:W-:Y:S01]  /*1a030*/  MOV R4, R211 ;  /* 0x000000d300047202 */ /* 0x000fe20000000f00 */
[----:B------:R-:W-:Y:S05]  /*1a040*/  BRA `(.L_x_2227) ;  /* 0xffffb8b000007947 */ /* 0x000fea000383ffff */
.L_x_2149:
[----:B------:R-:W-:Y:S01]  /*1a050*/  IMAD.MOV.U32 R212, RZ, RZ, R12 ;  /* 0x000000ffffd47224 */ /* 0x000fe200078e000c */
[----:B------:R-:W-:Y:S01]  /*1a060*/  MOV R211, 0x2 ;  /* 0x0000000200d37802 */ /* 0x000fe20000000f00 */
[----:B-1----:R-:W-:Y:S01]  /*1a070*/  IMAD.MOV.U32 R3, RZ, RZ, 0x1c1f ;  /* 0x00001c1fff037424 */ /* 0x002fe200078e00ff */
[----:B------:R-:W-:Y:S02]  /*1a080*/  MOV R2, 0x1a0a0 ;  /* 0x0001a0a000027802 */ /* 0x000fe40000000f00 */
[----:B--234-:R-:W-:Y:S05]  /*1a090*/  CALL.REL.NOINC `($__internal_32_$__cuda_sm70_shflsync_idx_p) ;  /* 0x00000e6000007944 */ /* 0x01cfea0003c00000 */
[----:B------:R-:W-:Y:S01]  /*1a0a0*/  MOV R2, R211 ;  /* 0x000000d300027202 */ /* 0x000fe20000000f00 */
[----:B------:R-:W-:Y:S05]  /*1a0b0*/  BRA `(.L_x_2228) ;  /* 0xffffb86000007947 */ /* 0x000fea000383ffff */
.L_x_2152:
[----:B------:R-:W-:Y:S01]  /*1a0c0*/  IMAD.MOV.U32 R212, RZ, RZ, R6 ;  /* 0x000000ffffd47224 */ /* 0x000fe200078e0006 */
[----:B------:R-:W-:Y:S01]  /*1a0d0*/  MOV R211, 0x3 ;  /* 0x0000000300d37802 */ /* 0x000fe20000000f00 */
[----:B--2---:R-:W-:Y:S01]  /*1a0e0*/  IMAD.MOV.U32 R3, RZ, RZ, 0x1c1f ;  /* 0x00001c1fff037424 */ /* 0x004fe200078e00ff */
[----:B------:R-:W-:-:S02]  /*1a0f0*/  MOV R2, 0x1a110 ;  /* 0x0001a11000027802 */ /* 0x000fc40000000f00 */
        /* <DEDUP_REMOVED lines=9> */
.L_x_2154:
[----:B------:R-:W-:Y:S01]  /*1a190*/  IMAD.MOV.U32 R212, RZ, RZ, R5 ;  /* 0x000000ffffd47224 */ /* 0x000fe200078e0005 */
[----:B------:R-:W-:Y:S01]  /*1a1a0*/  MOV R211, RZ ;  /* 0x000000ff00d37202 */ /* 0x000fe20000000f00 */
[----:B------:R-:W-:Y:S01]  /*1a1b0*/  IMAD.MOV.U32 R3, RZ, RZ, 0x1c1f ;  /* 0x00001c1fff037424 */ /* 0x000fe200078e00ff */
[----:B------:R-:W-:Y:S02]  /*1a1c0*/  MOV R2, 0x1a1e0 ;  /* 0x0001a1e000027802 */ /* 0x000fe40000000f00 */
[----:B------:R-:W-:Y:S05]  /*1a1d0*/  CALL.REL.NOINC `($__internal_32_$__cuda_sm70_shflsync_idx_p) ;  /* 0x00000d2000007944 */ /* 0x000fea0003c00000 */
[----:B------:R-:W-:Y:S01]  /*1a1e0*/  MOV R4, R211 ;  /* 0x000000d300047202 */ /* 0x000fe20000000f00 */
[----:B------:R-:W-:Y:S05]  /*1a1f0*/  BRA `(.L_x_2230) ;  /* 0xffffbb8000007947 */ /* 0x000fea000383ffff */
.L_x_2155:
[----:B------:R-:W-:Y:S01]  /*1a200*/  IMAD.MOV.U32 R212, RZ, RZ, R6 ;  /* 0x000000ffffd47224 */ /* 0x000fe200078e0006 */
[----:B------:R-:W-:Y:S01]  /*1a210*/  MOV R211, RZ ;  /* 0x000000ff00d37202 */ /* 0x000fe20000000f00 */
[----:B------:R-:W-:Y:S01]  /*1a220*/  IMAD.MOV.U32 R3, RZ, RZ, 0x1c1f ;  /* 0x00001c1fff037424 */ /* 0x000fe200078e00ff */
[----:B------:R-:W-:Y:S02]  /*1a230*/  MOV R2, 0x1a250 ;  /* 0x0001a25000027802 */ /* 0x000fe40000000f00 */
[----:B-12---:R-:W-:Y:S05]  /*1a240*/  CALL.REL.NOINC `($__internal_32_$__cuda_sm70_shflsync_idx_p) ;  /* 0x00000cb000007944 */ /* 0x006fea0003c00000 */
[----:B------:R-:W-:Y:S01]  /*1a250*/  MOV R0, R211 ;  /* 0x000000d300007202 */ /* 0x000fe20000000f00 */
[----:B------:R-:W-:Y:S05]  /*1a260*/  BRA `(.L_x_2231) ;  /* 0xffffbb3000007947 */ /* 0x000fea000383ffff */
.L_x_2158:
        /* <DEDUP_REMOVED lines=13> */
.L_x_2161:
[----:B------:R-:W-:Y:S01]  /*1a340*/  IMAD.MOV.U32 R212, RZ, RZ, R5 ;  /* 0x000000ffffd47224 */ /* 0x000fe200078e0005 */
[----:B------:R-:W-:Y:S01]  /*1a350*/  MOV R211, 0x2 ;  /* 0x0000000200d37802 */ /* 0x000fe20000000f00 */
[----:B-1----:R-:W-:Y:S01]  /*1a360*/  IMAD.MOV.U32 R3, RZ, RZ, 0x1c1f ;  /* 0x00001c1fff037424 */ /* 0x002fe200078e00ff */
[----:B------:R-:W-:Y:S02]  /*1a370*/  MOV R2, 0x1a390 ;  /* 0x0001a39000027802 */ /* 0x000fe40000000f00 */
[----:B--234-:R-:W-:Y:S05]  /*1a380*/  CALL.REL.NOINC `($__internal_32_$__cuda_sm70_shflsync_idx_p) ;  /* 0x00000b7000007944 */ /* 0x01cfea0003c00000 */
[----:B------:R-:W-:Y:S01]  /*1a390*/  MOV R4, R211 ;  /* 0x000000d300047202 */ /* 0x000fe20000000f00 */
[----:B------:R-:W-:Y:S05]  /*1a3a0*/  BRA `(.L_x_2233) ;  /* 0xffffc3a000007947 */ /* 0x000fea000383ffff */
.L_x_2162:
[----:B------:R-:W-:Y:S01]  /*1a3b0*/  IMAD.MOV.U32 R212, RZ, RZ, R6 ;  /* 0x000000ffffd47224 */ /* 0x000fe200078e0006 */
[----:B------:R-:W-:Y:S01]  /*1a3c0*/  MOV R211, 0x2 ;  /* 0x0000000200d37802 */ /* 0x000fe20000000f00 */
[----:B------:R-:W-:Y:S01]  /*1a3d0*/  IMAD.MOV.U32 R3, RZ, RZ, 0x1c1f ;  /* 0x00001c1fff037424 */ /* 0x000fe200078e00ff */
[----:B------:R-:W-:Y:S02]  /*1a3e0*/  MOV R2, 0x1a400 ;  /* 0x0001a40000027802 */ /* 0x000fe40000000f00 */
[----:B-1234-:R-:W-:Y:S05]  /*1a3f0*/  CALL.REL.NOINC `($__internal_32_$__cuda_sm70_shflsync_idx_p) ;  /* 0x00000b0000007944 */ /* 0x01efea0003c00000 */
[----:B------:R-:W-:Y:S01]  /*1a400*/  MOV R0, R211 ;  /* 0x000000d300007202 */ /* 0x000fe20000000f00 */
[----:B------:R-:W-:Y:S05]  /*1a410*/  BRA `(.L_x_2234) ;  /* 0xffffc35000007947 */ /* 0x000fea000383ffff */
.L_x_2165:
        /* <DEDUP_REMOVED lines=13> */
.L_x_2169:
[----:B------:R-:W-:Y:S01]  /*1a4f0*/  IMAD.MOV.U32 R212, RZ, RZ, R5 ;  /* 0x000000ffffd47224 */ /* 0x000fe200078e0005 */
[----:B------:R-:W-:Y:S01]  /*1a500*/  MOV R211, RZ ;  /* 0x000000ff00d37202 */ /* 0x000fe20000000f00 */
[----:B------:R-:W-:Y:S01]  /*1a510*/  IMAD.MOV.U32 R3, RZ, RZ, 0x1c1f ;  /* 0x00001c1fff037424 */ /* 0x000fe200078e00ff */
[----:B------:R-:W-:Y:S02]  /*1a520*/  MOV R2, 0x1a540 ;  /* 0x0001a54000027802 */ /* 0x000fe40000000f00 */
[----:B------:R-:W-:Y:S05]  /*1a530*/  CALL.REL.NOINC `($__internal_32_$__cuda_sm70_shflsync_idx_p) ;  /* 0x000009c000007944 */ /* 0x000fea0003c00000 */
[----:B------:R-:W-:Y:S01]  /*1a540*/  MOV R4, R211 ;  /* 0x000000d300047202 */ /* 0x000fe20000000f00 */
[----:B------:R-:W-:Y:S05]  /*1a550*/  BRA `(.L_x_2236) ;  /* 0xffffd3e000007947 */ /* 0x000fea000383ffff */
.L_x_2170:
[----:B------:R-:W-:Y:S01]  /*1a560*/  IMAD.MOV.U32 R212, RZ, RZ, R13 ;  /* 0x000000ffffd47224 */ /* 0x000fe200078e000d */
[----:B------:R-:W-:Y:S01]  /*1a570*/  MOV R211, RZ ;  /* 0x000000ff00d37202 */ /* 0x000fe20000000f00 */
[----:B------:R-:W-:Y:S01]  /*1a580*/  IMAD.MOV.U32 R3, RZ, RZ, 0x1c1f ;  /* 0x00001c1fff037424 */ /* 0x000fe200078e00ff */
[----:B------:R-:W-:Y:S02]  /*1a590*/  MOV R2, 0x1a5b0 ;  /* 0x0001a5b000027802 */ /* 0x000fe40000000f00 */
[----:B-12---:R-:W-:Y:S05]  /*1a5a0*/  CALL.REL.NOINC `($__internal_32_$__cuda_sm70_shflsync_idx_p) ;  /* 0x0000095000007944 */ /* 0x006fea0003c00000 */
[----:B------:R-:W-:Y:S01]  /*1a5b0*/  MOV R0, R211 ;  /* 0x000000d300007202 */ /* 0x000fe20000000f00 */
[----:B------:R-:W-:Y:S05]  /*1a5c0*/  BRA `(.L_x_2237) ;  /* 0xffffd39000007947 */ /* 0x000fea000383ffff */
.L_x_2173:
        /* <DEDUP_REMOVED lines=13> */
.L_x_2176:
[----:B------:R-:W-:Y:S01]  /*1a6a0*/  IMAD.MOV.U32 R212, RZ, RZ, R5 ;  /* 0x000000ffffd47224 */ /* 0x000fe200078e0005 */
[----:B------:R-:W-:Y:S01]  /*1a6b0*/  MOV R211, 0x2 ;  /* 0x0000000200d37802 */ /* 0x000fe20000000f00 */
[----:B-1----:R-:W-:Y:S01]  /*1a6c0*/  IMAD.MOV.U32 R3, RZ, RZ, 0x1c1f ;  /* 0x00001c1fff037424 */ /* 0x002fe200078e00ff */
[----:B------:R-:W-:Y:S02]  /*1a6d0*/  MOV R2, 0x1a6f0 ;  /* 0x0001a6f000027802 */ /* 0x000fe40000000f00 */
[----:B--234-:R-:W-:Y:S05]  /*1a6e0*/  CALL.REL.NOINC `($__internal_32_$__cuda_sm70_shflsync_idx_p) ;  /* 0x0000081000007944 */ /* 0x01cfea0003c00000 */
[----:B------:R-:W-:Y:S01]  /*1a6f0*/  MOV R4, R211 ;  /* 0x000000d300047202 */ /* 0x000fe20000000f00 */
[----:B------:R-:W-:Y:S05]  /*1a700*/  BRA `(.L_x_2239) ;  /* 0xffffd4c000007947 */ /* 0x000fea000383ffff */
.L_x_2177:
[----:B------:R-:W-:Y:S01]  /*1a710*/  IMAD.MOV.U32 R212, RZ, RZ, R13 ;  /* 0x000000ffffd47224 */ /* 0x000fe200078e000d */
[----:B------:R-:W-:Y:S01]  /*1a720*/  MOV R211, 0x2 ;  /* 0x0000000200d37802 */ /* 0x000fe20000000f00 */
[----:B------:R-:W-:Y:S01]  /*1a730*/  IMAD.MOV.U32 R3, RZ, RZ, 0x1c1f ;  /* 0x00001c1fff037424 */ /* 0x000fe200078e00ff */
[----:B------:R-:W-:Y:S02]  /*1a740*/  MOV R2, 0x1a760 ;  /* 0x0001a76000027802 */ /* 0x000fe40000000f00 */
[----:B-1234-:R-:W-:Y:S05]  /*1a750*/  CALL.REL.NOINC `($__internal_32_$__cuda_sm70_shflsync_idx_p) ;  /* 0x000007a000007944 */ /* 0x01efea0003c00000 */
[----:B------:R-:W-:Y:S01]  /*1a760*/  MOV R0, R211 ;  /* 0x000000d300007202 */ /* 0x000fe20000000f00 */
[----:B------:R-:W-:Y:S05]  /*1a770*/  BRA `(.L_x_2240) ;  /* 0xffffd47000007947 */ /* 0x000fea000383ffff */
.L_x_2180:
[----:B------:R-:W-:Y:S01]  /*1a780*/  IMAD.MOV.U32 R212, RZ, RZ, R5 ;  /* 0x000000ffffd47224 */ /* 0x000fe200078e0005 */
[----:B------:R-:W-:Y:S01]  /*1a790*/  MOV R211, 0x3 ;  /* 0x0000000300d37802 */ /* 0x000fe20000000f00 */
[----:B-1----:R-:W-:Y:S01]  /*1a7a0*/  IMAD.MOV.U32 R3, RZ, RZ, 0x1c1f ;  /* 0x00001c1fff037424 */ /* 0x002fe200078e00ff */
[----:B------:R-:W-:-:S02]  /*1a7b0*/  MOV R2, 0x1a7d0 ;  /* 0x0001a7d000027802 */ /* 0x000fc40000000f00 */
[----:B--234-:R-:W-:Y:S05]  /*1a7c0*/  CALL.REL.NOINC `($__internal_32_$__cuda_sm70_shflsync_idx_p) ;  /* 0x0000073000007944 */ /* 0x01cfea0003c00000 */
        /* <DEDUP_REMOVED lines=8> */
.L_x_2182:
[----:B------:R-:W-:Y:S01]  /*1a850*/  IMAD.MOV.U32 R212, RZ, RZ, R80 ;  /* 0x000000ffffd47224 */ /* 0x000fe200078e0050 */
[----:B------:R-:W-:Y:S01]  /*1a860*/  MOV R211, RZ ;  /* 0x000000ff00d37202 */ /* 0x000fe20000000f00 */
[----:B--2---:R-:W-:Y:S01]  /*1a870*/  IMAD.MOV.U32 R3, RZ, RZ, 0x1f ;  /* 0x0000001fff037424 */ /* 0x004fe200078e00ff */
[----:B------:R-:W-:Y:S02]  /*1a880*/  MOV R2, 0x1a8a0 ;  /* 0x0001a8a000027802 */ /* 0x000fe40000000f00 */
[----:B---34-:R-:W-:Y:S05]  /*1a890*/  CALL.REL.NOINC `($__internal_32_$__cuda_sm70_shflsync_idx_p) ;  /* 0x0000066000007944 */ /* 0x018fea0003c00000 */
[----:B------:R-:W-:Y:S01]  /*1a8a0*/  MOV R10, R211 ;  /* 0x000000d3000a7202 */ /* 0x000fe20000000f00 */
[----:B------:R-:W-:Y:S05]  /*1a8b0*/  BRA `(.L_x_2242) ;  /* 0xffffd66000007947 */ /* 0x000fea000383ffff */
.L_x_2183:
[----:B------:R-:W-:Y:S01]  /*1a8c0*/  IMAD.MOV.U32 R212, RZ, RZ, R80 ;  /* 0x000000ffffd47224 */ /* 0x000fe200078e0050 */
[----:B------:R-:W-:Y:S01]  /*1a8d0*/  MOV R211, 0x1 ;  /* 0x0000000100d37802 */ /* 0x000fe20000000f00 */
[----:B--2---:R-:W-:Y:S01]  /*1a8e0*/  IMAD.MOV.U32 R3, RZ, RZ, 0x1f ;  /* 0x0000001fff037424 */ /* 0x004fe200078e00ff */
[----:B------:R-:W-:Y:S02]  /*1a8f0*/  MOV R2, 0x1a910 ;  /* 0x0001a91000027802 */ /* 0x000fe40000000f00 */
[----:B-1-34-:R-:W-:Y:S05]  /*1a900*/  CALL.REL.NOINC `($__internal_32_$__cuda_sm70_shflsync_idx_p) ;  /* 0x000005f000007944 */ /* 0x01afea0003c00000 */
[----:B------:R-:W-:Y:S01]  /*1a910*/  MOV R9, R211 ;  /* 0x000000d300097202 */ /* 0x000fe20000000f00 */
[----:B------:R-:W-:Y:S05]  /*1a920*/  BRA `(.L_x_2243) ;  /* 0xffffd61000007947 */ /* 0x000fea000383ffff */
.L_x_2184:
[----:B------:R-:W-:Y:S02]  /*1a930*/  MOV R3, 0x1 ;  /* 0x0000000100037802 */ /* 0x000fe40000000f00 */
[----:B------:R-:W-:-:S02]  /*1a940*/  MOV R2, 0x1a960 ;  /* 0x0001a96000027802 */ /* 0x000fc40000000f00 */
[----:B-1----:R-:W-:Y:S05]  /*1a950*/  CALL.REL.NOINC `($__internal_33_$__cuda_sm70_shflsync_up_p) ;  /* 0x000005f000007944 */ /* 0x002fea0003c00000 */
[----:B------:R-:W-:Y:S05]  /*1a960*/  BRA `(.L_x_2244) ;  /* 0xffffd70000007947 */ /* 0x000fea000383ffff */
.L_x_2185:
[----:B------:R-:W-:Y:S02]  /*1a970*/  MOV R3, 0x2 ;  /* 0x0000000200037802 */ /* 0x000fe40000000f00 */
[----:B------:R-:W-:-:S02]  /*1a980*/  MOV R2, 0x1a9a0 ;  /* 0x0001a9a000027802 */ /* 0x000fc40000000f00 */
[----:B-1----:R-:W-:Y:S05]  /*1a990*/  CALL.REL.NOINC `($__internal_33_$__cuda_sm70_shflsync_up_p) ;  /* 0x000005b000007944 */ /* 0x002fea0003c00000 */
        /* <DEDUP_REMOVED lines=24> */
.L_x_2189:
[----:B------:R-:W-:Y:S02]  /*1ab20*/  MOV R3, 0x1 ;  /* 0x0000000100037802 */ /* 0x000fe40000000f00 */
[----:B------:R-:W-:Y:S02]  /*1ab30*/  MOV R2, 0x1ab50 ;  /* 0x0001ab5000027802 */ /* 0x000fe40000000f00 */
[----:B-1----:R-:W-:Y:S05]  /*1ab40*/  CALL.REL.NOINC `($__internal_33_$__cuda_sm70_shflsync_up_p) ;  /* 0x0000040000007944 */ /* 0x002fea0003c00000 */
[----:B------:R-:W-:Y:S01]  /*1ab50*/  MOV R2, R4 ;  /* 0x0000000400027202 */ /* 0x000fe20000000f00 */
[----:B------:R-:W-:Y:S05]  /*1ab60*/  BRA `(.L_x_2246) ;  /* 0xffffd77000007947 */ /* 0x000fea000383ffff */
.L_x_2190:
[----:B------:R-:W-:Y:S02]  /*1ab70*/  MOV R3, 0x2 ;  /* 0x0000000200037802 */ /* 0x000fe40000000f00 */
[----:B------:R-:W-:Y:S02]  /*1ab80*/  MOV R2, 0x1aba0 ;  /* 0x0001aba000027802 */ /* 0x000fe40000000f00 */
        /* <DEDUP_REMOVED lines=25> */
.L_x_2192:
[----:B------:R-:W-:Y:S02]  /*1ad20*/  SEL R0, RZ, 0x1, P0 ;  /* 0x00000001ff007807 */ /* 0x000fe40000000000 */
[----:B------:R-:W-:Y:S02]  /*1ad30*/  MOV R2, 0x1ad50 ;  /* 0x0001ad5000027802 */ /* 0x000fe40000000f00 */
[----:B-12---:R-:W-:Y:S05]  /*1ad40*/  CALL.REL.NOINC `($__internal_34_$__cuda_sm70_votesync_ballot) ;  /* 0x0000026000007944 */ /* 0x006fea0003c00000 */
[----:B------:R-:W-:Y:S05]  /*1ad50*/  BRA `(.L_x_2248) ;  /* 0xffffd71000007947 */ /* 0x000fea000383ffff */
.L_x_2193:
[----:B------:R-:W-:Y:S01]  /*1ad60*/  IMAD.MOV.U32 R212, RZ, RZ, R6 ;  /* 0x000000ffffd47224 */ /* 0x000fe200078e0006 */
[----:B----4-:R-:W-:Y:S01]  /*1ad70*/  MOV R211, R11 ;  /* 0x0000000b00d37202 */ /* 0x010fe20000000f00 */
[----:B------:R-:W-:Y:S01]  /*1ad80*/  IMAD.MOV.U32 R3, RZ, RZ, 0x1f ;  /* 0x0000001fff037424 */ /* 0x000fe200078e00ff */
[----:B------:R-:W-:Y:S02]  /*1ad90*/  MOV R2, 0x1adb0 ;  /* 0x0001adb000027802 */ /* 0x000fe40000000f00 */
[----:B-123--:R-:W-:Y:S05]  /*1ada0*/  CALL.REL.NOINC `($__internal_32_$__cuda_sm70_shflsync_idx_p) ;  /* 0x0000015000007944 */ /* 0x00efea0003c00000 */
[----:B------:R-:W-:Y:S01]  /*1adb0*/  IMAD.MOV.U32 R6, RZ, RZ, R211 ;  /* 0x000000ffff067224 */ /* 0x000fe200078e00d3 */
[----:B------:R-:W-:Y:S01]  /*1adc0*/  MOV R211, R11 ;  /* 0x0000000b00d37202 */ /* 0x000fe20000000f00 */
[----:B------:R-:W-:Y:S01]  /*1add0*/  IMAD.MOV.U32 R212, RZ, RZ, R8 ;  /* 0x000000ffffd47224 */ /* 0x000fe200078e0008 */
[----:B------:R-:W-:Y:S02]  /*1ade0*/  MOV R3, 0x1f ;  /* 0x0000001f00037802 */ /* 0x000fe40000000f00 */
[----:B------:R-:W-:-:S02]  /*1adf0*/  MOV R2, 0x1ae10 ;  /* 0x0001ae1000027802 */ /* 0x000fc40000000f00 */
[----:B------:R-:W-:Y:S05]  /*1ae00*/  CALL.REL.NOINC `($__internal_32_$__cuda_sm70_shflsync_idx_p) ;  /* 0x000000f000007944 */ /* 0x000fea0003c00000 */
[----:B------:R-:W-:Y:S01]  /*1ae10*/  MOV R5, R211 ;  /* 0x000000d300057202 */ /* 0x000fe20000000f00 */
[----:B------:R-:W-:Y:S05]  /*1ae20*/  BRA `(.L_x_2249) ;  /* 0xffffd68000007947 */ /* 0x000fea000383ffff */
.L_x_2196:
[----:B------:R-:W-:Y:S01]  /*1ae30*/  IMAD.MOV.U32 R212, RZ, RZ, R4 ;  /* 0x000000ffffd47224 */ /* 0x000fe200078e0004 */
[----:B------:R-:W-:Y:S01]  /*1ae40*/  MOV R211, R0 ;  /* 0x0000000000d37202 */ /* 0x000fe20000000f00 */
[----:B------:R-:W-:Y:S01]  /*1ae50*/  IMAD.MOV.U32 R3, RZ, RZ, 0x1f ;  /* 0x0000001fff037424 */ /* 0x000fe200078e00ff */
[----:B------:R-:W-:-:S02]  /*1ae60*/  MOV R2, 0x1ae80 ;  /* 0x0001ae8000027802 */ /* 0x000fc40000000f00 */
[----:B-12-4-:R-:W-:Y:S05]  /*1ae70*/  CALL.REL.NOINC `($__internal_32_$__cuda_sm70_shflsync_idx_p) ;  /* 0x0000008000007944 */ /* 0x016fea0003c00000 */
[----:B------:R-:W-:Y:S01]  /*1ae80*/  MOV R13, R211 ;  /* 0x000000d3000d7202 */ /* 0x000fe20000000f00 */
[----:B------:R-:W-:Y:S05]  /*1ae90*/  BRA `(.L_x_2195) ;  /* 0xffffd67000007947 */ /* 0x000fea000383ffff */
        .weak           $__internal_31_$__cuda_sm70_shflsync_bfly_p
        .type           $__internal_31_$__cuda_sm70_shflsync_bfly_p,@function
        .size           $__internal_31_$__cuda_sm70_shflsync_bfly_p,($__internal_32_$__cuda_sm70_shflsync_idx_p - $__internal_31_$__cuda_sm70_shflsync_bfly_p)
$__internal_31_$__cuda_sm70_shflsync_bfly_p:
[----:B------:R-:W-:Y:S02]  /*1aea0*/  MOV R173, 0xffffffff ;  /* 0xffffffff00ad7802 */ /* 0x000fe40000000f00 */
[----:B------:R-:W-:-:S02]  /*1aeb0*/  MOV R3, 0x1f ;  /* 0x0000001f00037802 */ /* 0x000fc40000000f00 */
[----:B------:R-:W-:Y:S04]  /*1aec0*/  WARPSYNC R173 ;  /* 0x000000ad00007348 */ /* 0x000fe80003800000 */
[----:B------:R1:W2:Y:S02]  /*1aed0*/  SHFL.BFLY PT, R0, R4, R0, R3 ;  /* 0x0c00000004007389 */ /* 0x0002a400000e0003 */
[----:B-1----:R-:W-:-:S04]  /*1aee0*/  MOV R3, 0x0 ;  /* 0x0000000000037802 */ /* 0x002fc80000000f00 */
[----:B--2---:R-:W-:Y:S05]  /*1aef0*/  RET.REL.NODEC R2 `(_ZN7cutlass13device_kernelIN5flash19enable_sm80_to_sm89INS1_16FlashAttnFwdSm80INS1_25CollectiveMainloopFwdSm80ILi4ELi1ELb0EN4cute5tupleIJNS5_1CILi128EEENS7_ILi48EEENS7_ILi96EEEEEELi96ENS_10bfloat16_tEfNS_4arch4Sm80ELb0ELb0ELb0ELb1ELb1ELb1ELb1ELb1EEENS1_21CollectiveEpilogueFwdINS6_IJS8_SA_S9_EEENS6_IJNS7_ILi1EEESI_SI_EEESC_SE_Li128ELb1ELb1ELb1ELb0EEENS1_36VarlenDynamicPersistentTileSchedulerILi128ELi48ELi128ELi128ELb1ELb1ELb0ELb0ELb1ELb1EEEEEEEEEvNT_6ParamsE) ;  /* 0xfffe510002007950 */ /* 0x004fea0003c3ffff */
        .weak           $__internal_32_$__cuda_sm70_shflsync_idx_p
        .type           $__internal_32_$__cuda_sm70_shflsync_idx_p,@function
        .size           $__internal_32_$__cuda_sm70_shflsync_idx_p,($__internal_33_$__cuda_sm70_shflsync_up_p - $__internal_32_$__cuda_sm70_shflsync_idx_p)
$__internal_32_$__cuda_sm70_shflsync_idx_p:
[----:B------:R-:W-:-:S04]  /*1af00*/  MOV R215, 0xffffffff ;  /* 0xffffffff00d77802 */ /* 0x000fc80000000f00 */
[----:B------:R-:W-:Y:S04]  /*1af10*/  WARPSYNC R215 ;  /* 0x000000d700007348 */ /* 0x000fe80003800000 */
[----:B------:R1:W2:Y:S02]  /*1af20*/  SHFL.IDX PT, R211, R212, R211, R3 ;  /* 0x000000d3d4d37389 */ /* 0x0002a400000e0003 */
[----:B-1----:R-:W-:-:S04]  /*1af30*/  MOV R3, 0x0 ;  /* 0x0000000000037802 */ /* 0x002fc80000000f00 */
[----:B--2---:R-:W-:Y:S05]  /*1af40*/  RET.REL.NODEC R2 `(_ZN7cutlass13device_kernelIN5flash19enable_sm80_to_sm89INS1_16FlashAttnFwdSm80INS1_25CollectiveMainloopFwdSm80ILi4ELi1ELb0EN4cute5tupleIJNS5_1CILi128EEENS7_ILi48EEENS7_ILi96EEEEEELi96ENS_10bfloat16_tEfNS_4arch4Sm80ELb0ELb0ELb0ELb1ELb1ELb1ELb1ELb1EEENS1_21CollectiveEpilogueFwdINS6_IJS8_SA_S9_EEENS6_IJNS7_ILi1EEESI_SI_EEESC_SE_Li128ELb1ELb1ELb1ELb0EEENS1_36VarlenDynamicPersistentTileSchedulerILi128ELi48ELi128ELi128ELb1ELb1ELb0ELb0ELb1ELb1EEEEEEEEEvNT_6ParamsE) ;  /* 0xfffe50b002007950 */ /* 0x004fea0003c3ffff */
        .weak           $__internal_33_$__cuda_sm70_shflsync_up_p
        .type           $__internal_33_$__cuda_sm70_shflsync_up_p,@function
        .size           $__internal_33_$__cuda_sm70_shflsync_up_p,($__internal_34_$__cuda_sm70_votesync_ballot - $__internal_33_$__cuda_sm70_shflsync_up_p)
$__internal_33_$__cuda_sm70_shflsync_up_p:
[----:B------:R-:W-:Y:S02]  /*1af50*/  MOV R4, RZ ;  /* 0x000000ff00047202 */ /* 0x000fe40000000f00 */
[----:B------:R-:W-:-:S04]  /*1af60*/  MOV R11, 0xffffffff ;  /* 0xffffffff000b7802 */ /* 0x000fc80000000f00 */
[----:B------:R-:W-:Y:S04]  /*1af70*/  WARPSYNC R11 ;  /* 0x0000000b00007348 */ /* 0x000fe80003800000 */
[----:B------:R1:W2:Y:S02]  /*1af80*/  SHFL.UP PT, R4, R0, R3, R4 ;  /* 0x0400000300047389 */ /* 0x0002a400000e0004 */
[----:B-1----:R-:W-:-:S04]  /*1af90*/  MOV R3, 0x0 ;  /* 0x0000000000037802 */ /* 0x002fc80000000f00 */
[----:B--2---:R-:W-:Y:S05]  /*1afa0*/  RET.REL.NODEC R2 `(_ZN7cutlass13device_kernelIN5flash19enable_sm80_to_sm89INS1_16FlashAttnFwdSm80INS1_25CollectiveMainloopFwdSm80ILi4ELi1ELb0EN4cute5tupleIJNS5_1CILi128EEENS7_ILi48EEENS7_ILi96EEEEEELi96ENS_10bfloat16_tEfNS_4arch4Sm80ELb0ELb0ELb0ELb1ELb1ELb1ELb1ELb1EEENS1_21CollectiveEpilogueFwdINS6_IJS8_SA_S9_EEENS6_IJNS7_ILi1EEESI_SI_EEESC_SE_Li128ELb1ELb1ELb1ELb0EEENS1_36VarlenDynamicPersistentTileSchedulerILi128ELi48ELi128ELi128ELb1ELb1ELb0ELb0ELb1ELb1EEEEEEEEEvNT_6ParamsE) ;  /* 0xfffe505002007950 */ /* 0x004fea0003c3ffff */
        .weak           $__internal_34_$__cuda_sm70_votesync_ballot
        .type           $__internal_34_$__cuda_sm70_votesync_ballot,@function
        .size           $__internal_34_$__cuda_sm70_votesync_ballot,(.L_x_3670 - $__internal_34_$__cuda_sm70_votesync_ballot)
$__internal_34_$__cuda_sm70_votesync_ballot:
[----:B------:R-:W-:Y:S01]  /*1afb0*/  ISETP.NE.U32.AND P0, PT, R0, 0x1, PT ;  /* 0x000000010000780c */ /* 0x000fe20003f05070 */
[----:B------:R-:W-:-:S04]  /*1afc0*/  IMAD.MOV.U32 R3, RZ, RZ, -0x1 ;  /* 0xffffffffff037424 */ /* 0x000fc800078e00ff */
[----:B------:R-:W-:Y:S08]  /*1afd0*/  WARPSYNC R3 ;  /* 0x0000000300007348 */ /* 0x000ff00003800000 */
[----:B------:R-:W-:-:S04]  /*1afe0*/  VOTE.ANY R0, PT, !P0 ;  /* 0x0000000000007806 */ /* 0x000fc800040e0100 */
[----:B------:R-:W-:Y:S01]  /*1aff0*/  LOP3.LUT R0, R0, R3, RZ, 0xc0, !PT ;  /* 0x0000000300007212 */ /* 0x000fe200078ec0ff */
[----:B------:R-:W-:-:S04]  /*1b000*/  IMAD.MOV.U32 R3, RZ, RZ, 0x0 ;  /* 0x00000000ff037424 */ /* 0x000fc800078e00ff */
[----:B------:R-:W-:Y:S05]  /*1b010*/  RET.REL.NODEC R2 `(_ZN7cutlass13device_kernelIN5flash19enable_sm80_to_sm89INS1_16FlashAttnFwdSm80INS1_25CollectiveMainloopFwdSm80ILi4ELi1ELb0EN4cute5tupleIJNS5_1CILi128EEENS7_ILi48EEENS7_ILi96EEEEEELi96ENS_10bfloat16_tEfNS_4arch4Sm80ELb0ELb0ELb0ELb1ELb1ELb1ELb1ELb1EEENS1_21CollectiveEpilogueFwdINS6_IJS8_SA_S9_EEENS6_IJNS7_ILi1EEESI_SI_EEESC_SE_Li128ELb1ELb1ELb1ELb0EEENS1_36VarlenDynamicPersistentTileSchedulerILi128ELi48ELi128ELi128ELb1ELb1ELb0ELb0ELb1ELb1EEEEEEEEEvNT_6ParamsE) ;  /* 0xfffe4fe002007950 */ /* 0x000fea0003c3ffff */
.L_x_2250:
        /* <DEDUP_REMOVED lines=14> */
.L_x_3670:


//--------------------- .text._ZN7cutlass13device_kernelIN5flash19enable_sm80_to_sm89INS1_16FlashAttnFwdSm80INS1_25CollectiveMainloopFwdSm80ILi4ELi1ELb0EN4cute5tupleIJNS5_1CILi128EEENS7_ILi48EEENS7_ILi96EEEEEELi96ENS_10bfloat16_tEfNS_4arch4Sm80ELb0ELb1ELb0ELb0ELb1ELb0ELb1ELb1EEENS1_21CollectiveEpilogueFwdINS6_IJS8_SA_S9_EEENS6_IJNS7_ILi1EEESI_SI_EEESC_SE_Li128ELb0ELb1ELb1ELb0EEENS1_19SingleTileSchedulerILb0ELb1ELb1ELi128EEEEEEEEEvNT_6ParamsE --------------------------
	.section	.text._ZN7cutlass13device_kernelIN5flash19enable_sm80_to_sm89INS1_16FlashAttnFwdSm80INS1_25CollectiveMainloopFwdSm80ILi4ELi1ELb0EN4cute5tupleIJNS5_1CILi128EEENS7_ILi48EEENS7_ILi96EEEEEELi96ENS_10bfloat16_tEfNS_4arch4Sm80ELb0ELb1ELb0ELb0ELb1ELb0ELb1ELb1EEENS1_21CollectiveEpilogueFwdINS6_IJS8_SA_S9_EEENS6_IJNS7_ILi1EEESI_SI_EEESC_SE_Li128ELb0ELb1ELb1ELb0EEENS1_19SingleTileSchedulerILb0ELb1ELb1ELi128EEEEEEEEEvNT_6ParamsE,"ax",@progbits
	.sectioninfo	@"SHI_REGISTERS=255"
	.align	128
.text._ZN7cutlass13device_kernelIN5flash19enable_sm80_to_sm89INS1_16FlashAttnFwdSm80INS1_25CollectiveMainloopFwdSm80ILi4ELi1ELb0EN4cute5tupleIJNS5_1CILi128EEENS7_ILi48EEENS7_ILi96EEEEEELi96ENS_10bfloat16_tEfNS_4arch4Sm80ELb0ELb1ELb0ELb0ELb1ELb0ELb1ELb1EEENS1_21CollectiveEpilogueFwdINS6_IJS8_SA_S9_EEENS6_IJNS7_ILi1EEESI_SI_EEESC_SE_Li128ELb0ELb1ELb1ELb0EEENS1_19SingleTileSchedulerILb0ELb1ELb1ELi128EEEEEEEEEvNT_6ParamsE:
        .type           _ZN7cutlass13device_kernelIN5flash19enable_sm80_to_sm89INS1_16FlashAttnFwdSm80INS1_25CollectiveMainloopFwdSm80ILi4ELi1ELb0EN4cute5tupleIJNS5_1CILi128EEENS7_ILi48EEENS7_ILi96EEEEEELi96ENS_10bfloat16_tEfNS_4arch4Sm80ELb0ELb1ELb0ELb0ELb1ELb0ELb1ELb1EEENS1_21CollectiveEpilogueFwdINS6_IJS8_SA_S9_EEENS6_IJNS7_ILi1EEESI_SI_EEESC_SE_Li128ELb0ELb1ELb1ELb0EEENS1_19SingleTileSchedulerILb0ELb1ELb1ELi128EEEEEEEEEvNT_6ParamsE,@function
        .size           _ZN7cutlass13device_kernelIN5flash19enable_sm80_to_sm89INS1_16FlashAttnFwdSm80INS1_25CollectiveMainloopFwdSm80ILi4ELi1ELb0EN4cute5tupleIJNS5_1CILi128EEENS7_ILi48EEENS7_ILi96EEEEEELi96ENS_10bfloat16_tEfNS_4arch4Sm80ELb0ELb1ELb0ELb0ELb1ELb0ELb1ELb1EEENS1_21CollectiveEpilogueFwdINS6_IJS8_SA_S9_EEENS6_IJNS7_ILi1EEESI_SI_EEESC_SE_Li128ELb0ELb1ELb1ELb0EEENS1_19SingleTileSchedulerILb0ELb1ELb1ELi128EEEEEEEEEvNT_6ParamsE,(.L_x_3675 - _ZN7cutlass13device_kernelIN5flash19enable_sm80_to_sm89INS1_16FlashAttnFwdSm80INS1_25CollectiveMainloopFwdSm80ILi4ELi1ELb0EN4cute5tupleIJNS5_1CILi128EEENS7_ILi48EEENS7_ILi96EEEEEELi96ENS_10bfloat16_tEfNS_4arch4Sm80ELb0ELb1ELb0ELb0ELb1ELb0ELb1ELb1EEENS1_21CollectiveEpilogueFwdINS6_IJS8_SA_S9_EEENS6_IJNS7_ILi1EEESI_SI_EEESC_SE_Li128ELb0ELb1ELb1ELb0EEENS1_19SingleTileSchedulerILb0ELb1ELb1ELi128EEEEEEEEEvNT_6ParamsE)
        .other          _ZN7cutlass13device_kernelIN5flash19enable_sm80_to_sm89INS1_16FlashAttnFwdSm80INS1_25CollectiveMainloopFwdSm80ILi4ELi1ELb0EN4cute5tupleIJNS5_1CILi128EEENS7_ILi48EEENS7_ILi96EEEEEELi96ENS_10bfloat16_tEfNS_4arch4Sm80ELb0ELb1ELb0ELb0ELb1ELb0ELb1ELb1EEENS1_21CollectiveEpilogueFwdINS6_IJS8_SA_S9_EEENS6_IJNS7_ILi1EEESI_SI_EEESC_SE_Li128ELb0ELb1ELb1ELb0EEENS1_19SingleTileSchedulerILb0ELb1ELb1ELi128EEEEEEEEEvNT_6ParamsE,@"STO_CUDA_ENTRY STV_DEFAULT"
_ZN7cutlass13device_kernelIN5flash19enable_sm80_to_sm89INS1_16FlashAttnFwdSm80INS1_25CollectiveMainloopFwdSm80ILi4ELi1ELb0EN4cute5tupleIJNS5_1CILi128EEENS7_ILi48EEENS7_ILi96EEEEEELi96ENS_10bfloat16_tEfNS_4arch4Sm80ELb0ELb1ELb0ELb0ELb1ELb0ELb1ELb1EEENS1_21CollectiveEpilogueFwdINS6_IJS8_SA_S9_EEENS6_IJNS7_ILi1EEESI_SI_EEESC_SE_Li128ELb0ELb1ELb1ELb0EEENS1_19SingleTileSchedulerILb0ELb1ELb1ELi128EEEEEEEEEvNT_6ParamsE:
        /* <DEDUP_REMOVED lines=17> */
.L_x_2251:
[----:B------:R-:W-:Y:S02]  /*0110*/  ULDC.64 UR4, c[0x0][0x550] ;  /* 0x0001540000047ab9 */ /* 0x000fe40000000a00 */
[----:B------:R-:W-:Y:S02]  /*0120*/  UISETP.NE.AND UP0, UPT, UR4, 0x1, UPT ;  /* 0x000000010400788c */ /* 0x000fe4000bf05270 */
[----:B------:R-:W-:-:S02]  /*0130*/  UIMAD.WIDE.U32 UR10, UR7, UR5, URZ ;  /* 0x00000005070a72a5 */ /* 0x000fc4000f8e003f */
[----:B------:R-:W-:Y:S02]  /*0140*/  ULDC UR4, c[0x0][0x558] ;  /* 0x0001560000047ab9 */ /* 0x000fe40000000800 */
[----:B------:R-:W-:-:S05]  /*0150*/  UMOV UR8, UR7 ;  /* 0x0000000700087c82 */ /* 0x000fca0008000000 */
[----:B------:R-:W-:-:S03]  /*0160*/  @UP0 USHF.R.U32.HI UR8, URZ, UR4, UR11 ;  /* 0x000000043f080299 */ /* 0x000fc6000801160b */
.L_x_2252:
        /* <DEDUP_REMOVED lines=51> */
.L_x_2254:
[----:B------:R-:W-:Y:S02]  /*04a0*/  ULDC UR4, c[0x0][0x32c] ;  /* 0x0000cb0000047ab9 */ /* 0x000fe40000000800 */
[----:B------:R-:W-:-:S03]  /*04b0*/  UISETP.NE.AND UP0, UPT, UR11, UR4, UPT ;  /* 0x000000040b00728c */ /* 0x000fc6000bf05270 */
[----:B------:R-:W-:Y:S02]  /*04c0*/  ULDC.64 UR4, c[0x0][0x330] ;  /* 0x0000cc0000047ab9 */ /* 0x000fe40000000a00 */
[----:B------:R-:W-:-:S07]  /*04d0*/  UIMAD.WIDE.U32 UR16, UR14, UR4, URZ ;  /* 0x000000040e1072a5 */ /* 0x000fce000f8e003f */
[----:B------:R-:W-:Y:S02]  /*04e0*/  @UP0 UMOV UR11, UR17 ;  /* 0x00000011000b0c82 */ /* 0x000fe40008000000 */
[----:B------:R-:W-:Y:S02]  /*04f0*/  @UP0 USHF.R.U32.HI UR14, URZ, UR5, UR11 ;  /* 0x000000053f0e0299 */ /* 0x000fe4000801160b */
.L_x_2255:
[----:B------:R-:W-:Y:S02]  /*0500*/  ULDC UR4, c[0x0][0x32c] ;  /* 0x0000cb0000047ab9 */ /* 0x000fe40000000800 */
[----:B------:R-:W-:-:S04]  /*0510*/  UIMAD UR4, UR14, UR4, UR4 ;  /* 0x000000040e0472a4 */ /* 0x000fc8000f8e0204 */
[----:B------:R-:W-:-:S04]  /*0520*/  UISETP.LT.AND UP0, UPT, UR10, UR4, UPT ;  /* 0x000000040a00728c */ /* 0x000fc8000bf01270 */
[----:B------:R-:W-:Y:S02]  /*0530*/  USEL UR10, UR10, UR4, UP0 ;  /* 0x000000040a0a7287 */ /* 0x000fe40008000000 */
.L_x_2253:
        /* <DEDUP_REMOVED lines=33> */
.L_x_2257:
[----:B------:R-:W-:-:S04]  /*0750*/  MOV R0, c[0x0][0x32c] ;  /* 0x0000cb0000007a02 */ /* 0x000fc80000000f00 */
[----:B------:R-:W-:-:S13]  /*0760*/  ISETP.NE.AND P0, PT, R0, 0x1, PT ;  /* 0x000000010000780c */ /* 0x000fda0003f05270 */
[----:B------:R-:W-:-:S05]  /*0770*/  @P0 IMAD.HI.U32 R0, R3, c[0x0][0x330], RZ ;  /* 0x0000cc0003000a27 */ /* 0x000fca00078e00ff */
[----:B------:R-:W-:-:S05]  /*0780*/  @P0 SHF.R.U32.HI R3, RZ, c[0x0][0x334], R0 ;  /* 0x0000cd00ff030a19 */ /* 0x000fca0000011600 */
.L_x_2258:
[----:B------:R-:W-:-:S05]  /*0790*/  IMAD R3, R3, c[0x0][0x32c], RZ ;  /* 0x0000cb0003037a24 */ /* 0x000fca00078e02ff */
[----:B------:R-:W-:-:S05]  /*07a0*/  IMNMX R2, R2, R3, !PT ;  /* 0x0000000302027217 */ /* 0x000fca0007800200 */
.L_x_2256:
        /* <DEDUP_REMOVED lines=39> */
.L_x_2259:
        /* <DEDUP_REMOVED lines=72> */
[CC--:B------:R-:W-:Y:S01]  /*0ea0*/  LEA.HI R238, R11.reuse, R224.reuse, RZ, 0x2 ;  /* 0x000000e00bee7211 */ /* 0x0c0fe200078f10ff */
        /* <DEDUP_REMOVED lines=12> */
[C---:B------:R-:W-:Y:S01]  /*0f70*/  IMAD R227, R93.reuse, 0x20, R238 ;  /* 0x000000205de37824 */ /* 0x040fe200078e02ee */
[----:B------:R-:W-:Y:S01]  /*0f80*/  UIMAD UR10, UR10, UR4, URZ ;  /* 0x000000040a0a72a4 */ /* 0x000fe2000f8e023f */
[----:B------:R-:W-:Y:S01]  /*0f90*/  SHF.R.S32.HI R14, RZ, 0x3, R15 ;  /* 0x00000003ff0e7819 */ /* 0x000fe2000001140f */
[----:B------:R-:W-:Y:S01]  /*0fa0*/  UIMAD.WIDE.U32 UR16, UR6, UR4, UR16 ;  /* 0x00000004061072a5 */ /* 0x000fe2000f8e0010 */
[----:B------:R-:W-:Y:S01]  /*0fb0*/  IMAD.SHL.U32 R230, R93, 0x8, RZ ;  /* 0x000000085de67824 */ /* 0x000fe200078e00ff */
[----:B------:R-:W-:Y:S01]  /*0fc0*/  UIMAD UR5, UR6, UR5, UR10 ;  /* 0x00000005060572a4 */ /* 0x000fe2000f8e020a */
[----:B------:R-:W-:Y:S01]  /*0fd0*/  LEA.HI R96, R11, R224, RZ, 0x5 ;  /* 0x000000e00b607211 */ /* 0x000fe200078f28ff */
[----:B------:R-:W-:Y:S01]  /*0fe0*/  ULDC UR4, c[0x0][0x168] ;  /* 0x00005a0000047ab9 */ /* 0x000fe20000000800 */
[----:B------:R-:W-:Y:S01]  /*0ff0*/  BSSY B0, `(.L_x_2261) ;  /* 0x000004a000007945 */ /* 0x000fe20003800000 */
[----:B------:R-:W-:Y:S01]  /*1000*/  UIADD3 UR5, UR17, UR5, URZ ;  /* 0x0000000511057290 */ /* 0x000fe2000fffe03f */
[----:B------:R-:W-:Y:S01]  /*1010*/  IMAD.U32 R13, RZ, RZ, UR17 ;  /* 0x00000011ff0d7e24 */ /* 0x000fe2000f8e00ff */
[----:B-1----:R-:W-:Y:S01]  /*1020*/  IADD3 R2, R227, UR15, RZ ;  /* 0x0000000fe3027c10 */ /* 0x002fe2000fffe0ff */
[----:B------:R-:W-:Y:S01]  /*1030*/  IMAD.U32 R12, RZ, RZ, UR16 ;  /* 0x00000010ff0c7e24 */ /* 0x000fe2000f8e00ff */
[----:B------:R-:W-:Y:S01]  /*1040*/  SHF.R.S32.HI R95, RZ, 0x5, R96 ;  /* 0x00000005ff5f7819 */ /* 0x000fe20000011460 */
[----:B------:R-:W-:Y:S01]  /*1050*/  IMAD.MOV.U32 R223, RZ, RZ, -0x1 ;  /* 0xffffffffffdf7424 */ /* 0x000fe200078e00ff */
[----:B------:R-:W-:Y:S01]  /*1060*/  IADD3 R229, R230, 0x20, RZ ;  /* 0x00000020e6e57810 */ /* 0x000fe20007ffe0ff */
[----:B------:R-:W-:Y:S01]  /*1070*/  @P1 IMAD.HI.U32 R3, R2, c[0x0][0x2c8], RZ ;  /* 0x0000b20002031a27 */ /* 0x000fe200078e00ff */
[----:B------:R-:W-:-:S02]  /*1080*/  IADD3 R228, R230, 0x40, RZ ;  /* 0x00000040e6e47810 */ /* 0x000fc40007ffe0ff */
[----:B------:R-:W-:Y:S01]  /*1090*/  ISETP.GE.AND P4, PT, R229, c[0x0][0x198], PT ;  /* 0x00006600e5007a0c */ /* 0x000fe20003f86270 */
[----:B------:R-:W-:Y:S01]  /*10a0*/  IMAD.MOV.U32 R4, RZ, RZ, R2 ;  /* 0x000000ffff047224 */ /* 0x000fe200078e0002 */
[----:B------:R-:W-:Y:S01]  /*10b0*/  @P0 SHF.R.U32.HI R4, RZ, c[0x0][0x2cc], R3 ;  /* 0x0000b300ff040a19 */ /* 0x000fe20000011603 */
[----:B------:R-:W-:Y:S01]  /*10c0*/  IMAD.U32 R13, RZ, RZ, UR5 ;  /* 0x00000005ff0d7e24 */ /* 0x000fe2000f8e00ff */
[----:B------:R-:W-:Y:S01]  /*10d0*/  ULDC UR5, c[0x0][0x2c4] ;  /* 0x0000b10000057ab9 */ /* 0x000fe20000000800 */
[----:B------:R-:W-:Y:S01]  /*10e0*/  ISETP.GE.AND P3, PT, R228, c[0x0][0x198], PT ;  /* 0x00006600e4007a0c */ /* 0x000fe20003f66270 */
[----:B------:R-:W-:Y:S01]  /*10f0*/  UIMAD UR4, UR5, UR4, URZ ;  /* 0x00000004050472a4 */ /* 0x000fe2000f8e023f */
[--C-:B------:R-:W-:Y:S01]  /*1100*/  IMAD.MOV R5, RZ, RZ, -R4.reuse ;  /* 0x000000ffff057224 */ /* 0x100fe200078e0a04 */
[----:B------:R-:W-:Y:S01]  /*1110*/  SHF.R.S32.HI R3, RZ, 0x1f, R4 ;  /* 0x0000001fff037819 */ /* 0x000fe20000011404 */
[----:B------:R-:W-:-:S04]  /*1120*/  IMAD.WIDE.U32 R12, R4, c[0x0][0x1b0], R12 ;  /* 0x00006c00040c7a25 */ /* 0x000fc800078e000c */
[----:B------:R-:W-:Y:S02]  /*1130*/  IMAD R2, R5, c[0x0][0x2c4], R2 ;  /* 0x0000b10005027a24 */ /* 0x000fe400078e0202 */
[----:B------:R-:W-:Y:S02]  /*1140*/  IMAD R3, R3, c[0x0][0x1b0], RZ ;  /* 0x00006c0003037a24 */ /* 0x000fe400078e02ff */
[----:B------:R-:W-:Y:S01]  /*1150*/  IMAD.SHL.U32 R5, R14, 0x40, RZ ;  /* 0x000000400e057824 */ /* 0x000fe200078e00ff */
[----:B------:R-:W-:Y:S01]  /*1160*/  SHF.R.S32.HI R9, RZ, 0x1f, R2 ;  /* 0x0000001fff097819 */ /* 0x000fe20000011402 */
[----:B------:R-:W-:-:S03]  /*1170*/  IMAD R3, R4, c[0x0][0x1b4], R3 ;  /* 0x00006d0004037a24 */ /* 0x000fc600078e0203 */
[----:B------:R-:W-:Y:S01]  /*1180*/  LOP3.LUT R5, R5, 0xc0, RZ, 0xc0, !PT ;  /* 0x000000c005057812 */ /* 0x000fe200078ec0ff */
[----:B------:R-:W-:Y:S02]  /*1190*/  IMAD R9, R9, c[0x0][0x1a8], RZ ;  /* 0x00006a0009097a24 */ /* 0x000fe400078e02ff */
[----:B------:R-:W-:Y:S01]  /*11a0*/  IMAD.IADD R13, R13, 0x1, R3 ;  /* 0x000000010d0d7824 */ /* 0x000fe200078e0203 */
[----:B------:R-:W-:Y:S01]  /*11b0*/  SHF.R.U32.HI R6, RZ, 0x3, R5 ;  /* 0x00000003ff067819 */ /* 0x000fe20000011605 */
[C---:B------:R-:W-:Y:S01]  /*11c0*/  IMAD R9, R2.reuse, c[0x0][0x1ac], R9 ;  /* 0x00006b0002097a24 */ /* 0x040fe200078e0209 */
[----:B------:R-:W-:Y:S01]  /*11d0*/  LOP3.LUT R5, R5, 0x18, R230, 0xf8, !PT ;  /* 0x0000001805057812 */ /* 0x000fe200078ef8e6 */
[----:B------:R-:W-:Y:S01]  /*11e0*/  IMAD.WIDE.U32 R2, R2, c[0x0][0x1a8], R12 ;  /* 0x00006a0002027a25 */ /* 0x000fe200078e000c */
[----:B------:R-:W-:-:S03]  /*11f0*/  LOP3.LUT R13, R7, 0xfffffff0, RZ, 0xc0, !PT ;  /* 0xfffffff0070d7812 */ /* 0x000fc600078ec0ff */
[----:B------:R-:W-:Y:S01]  /*1200*/  IMAD.IADD R4, R3, 0x1, R9 ;  /* 0x0000000103047824 */ /* 0x000fe200078e0209 */
[----:B------:R-:W-:Y:S01]  /*1210*/  LEA R8, P0, R2, c[0x0][0x160], 0x1 ;  /* 0x0000580002087a11 */ /* 0x000fe200078008ff */
[----:B------:R-:W-:Y:S01]  /*1220*/  IMAD.IADD R10, R224, 0x1, -R13 ;  /* 0x00000001e00a7824 */ /* 0x000fe200078e0a0d */
[----:B------:R-:W-:Y:S02]  /*1230*/  LOP3.LUT R3, R5, R6, RZ, 0x3c, !PT ;  /* 0x0000000605037212 */ /* 0x000fe400078e3cff */
[----:B------:R-:W-:Y:S01]  /*1240*/  LEA.HI.X R4, R2, c[0x0][0x164], R4, 0x1, P0 ;  /* 0x0000590002047a11 */ /* 0x000fe200000f0c04 */
[----:B------:R1:W3:Y:S01]  /*1250*/  SHFL.IDX PT, R16, R8, RZ, 0x1c1f ;  /* 0x001c1fff08107589 */ /* 0x0002e200000e0000 */
[----:B------:R-:W-:Y:S02]  /*1260*/  LEA.HI R97, R10, R10, RZ, 0x1 ;  /* 0x0000000a0a617211 */ /* 0x000fe400078f08ff */
[----:B------:R-:W-:Y:S01]  /*1270*/  IADD3 R2, R238, UR15, RZ ;  /* 0x0000000fee027c10 */ /* 0x000fe2000fffe0ff */
[----:B------:R1:W4:Y:S01]  /*1280*/  SHFL.IDX PT, R17, R4, RZ, 0x1c1f ;  /* 0x001c1fff04117589 */ /* 0x00032200000e0000 */
[----:B------:R-:W-:-:S02]  /*1290*/  SHF.R.S32.HI R9, RZ, 0x1, R97 ;  /* 0x00000001ff097819 */ /* 0x000fc40000011461 */
[----:B------:R-:W-:Y:S02]  /*12a0*/  SHF.R.S32.HI R12, RZ, 0x1f, R97 ;  /* 0x0000001fff0c7819 */ /* 0x000fe40000011461 */
[----:B------:R-:W-:Y:S02]  /*12b0*/  LEA.HI R5, R238, R238, RZ, 0x1 ;  /* 0x000000eeee057211 */ /* 0x000fe400078f08ff */
[----:B------:R-:W-:Y:S02]  /*12c0*/  LEA.HI R12, R12, R9, RZ, 0x2 ;  /* 0x000000090c0c7211 */ /* 0x000fe400078f10ff */
[----:B------:R-:W-:Y:S02]  /*12d0*/  ISETP.GE.AND P0, PT, R2, UR4, PT ;  /* 0x0000000402007c0c */ /* 0x000fe4000bf06270 */
[----:B------:R-:W-:Y:S02]  /*12e0*/  LOP3.LUT R12, R12, 0xfffffffc, RZ, 0xc0, !PT ;  /* 0xfffffffc0c0c7812 */ /* 0x000fe400078ec0ff */
[----:B------:R-:W-:-:S03]  /*12f0*/  LOP3.LUT R5, R5, 0x7fffffe, RZ, 0xc0, !PT ;  /* 0x07fffffe05057812 */ /* 0x000fc600078ec0ff */
[----:B------:R-:W-:Y:S02]  /*1300*/  IMAD.IADD R12, R9, 0x1, -R12 ;  /* 0x00000001090c7824 */ /* 0x000fe400078e0a0c */
[----:B------:R-:W-:-:S03]  /*1310*/  IMAD.IADD R220, R238, 0x1, -R5 ;  /* 0x00000001eedc7824 */ /* 0x000fc600078e0a05 */
[----:B------:R-:W-:Y:S01]  /*1320*/  LOP3.LUT P1, RZ, R12, 0x2, RZ, 0xc0, !PT ;  /* 0x000000020cff7812 */ /* 0x000fe2000782c0ff */
[----:B------:R-:W-:-:S04]  /*1330*/  IMAD R220, R95, 0x8, R220 ;  /* 0x000000085fdc7824 */ /* 0x000fc800078e02dc */
        /* <DEDUP_REMOVED lines=8> */
[----:B------:R-:W-:Y:S01]  /*13c0*/  IMAD.WIDE R18, R230, 0x2, R16 ;  /* 0x00000002e6127825 */ /* 0x000fe200078e0210 */
[----:B------:R-:W-:Y:S02]  /*13d0*/  SHF.R.S32.HI R3, RZ, 0x1f, R228 ;  /* 0x0000001fff037819 */ /* 0x000fe400000114e4 */
[----:B------:R-:W-:Y:S01]  /*13e0*/  LEA.HI R5, R6, R229, RZ, 0x3 ;  /* 0x000000e506057211 */ /* 0x000fe200078f18ff */
[----:B------:R-:W-:Y:S01]  /*13f0*/  IMAD.SHL.U32 R6, R220, 0x2, RZ ;  /* 0x00000002dc067824 */ /* 0x000fe200078e00ff */
[----:B------:R-:W-:Y:S02]  /*1400*/  LEA.HI R3, R3, R228, RZ, 0x3 ;  /* 0x000000e403037211 */ /* 0x000fe400078f18ff */
[----:B------:R-:W-:Y:S02]  /*1410*/  LOP3.LUT R5, R5, 0xfffffff8, RZ, 0xc0, !PT ;  /* 0xfffffff805057812 */ /* 0x000fe400078ec0ff */
[----:B------:R-:W-:Y:S01]  /*1420*/  LOP3.LUT R3, R3, 0xfffffff8, RZ, 0xc0, !PT ;  /* 0xfffffff803037812 */ /* 0x000fe200078ec0ff */
[----:B------:R-:W-:Y:S01]  /*1430*/  @!PT LDS RZ, [RZ] ;  /* 0x00000000fffff984 */ /* 0x000fe20000000800 */
[----:B------:R1:W-:Y:S02]  /*1440*/  LDGSTS.E.BYPASS.LTC128B.128 [R6+0x4900], [R18.64], !P2 ;  /* 0x0490000012067fae */ /* 0x0003e4000d101d4c */
[----:B------:R-:W-:-:S04]  /*1450*/  IMAD.WIDE R20, R5, 0x2, R16 ;  /* 0x0000000205147825 */ /* 0x000fc800078e0210 */
[----:B------:R-:W-:Y:S01]  /*1460*/  IMAD.WIDE R16, R3, 0x2, R16 ;  /* 0x0000000203107825 */ /* 0x000fe200078e0210 */
[----:B------:R1:W-:Y:S04]  /*1470*/  LDGSTS.E.BYPASS.LTC128B.128 [R6+0x6900], [R20.64], !P4 ;  /* 0x0690000014067fae */ /* 0x0003e8000e101d4c */
[----:B------:R1:W-:Y:S02]  /*1480*/  LDGSTS.E.BYPASS.LTC128B.128 [R6+0x8900], [R16.64], !P3 ;  /* 0x0890000010067fae */ /* 0x0003e4000d901d4c */
.L_x_2262:
[----:B---34-:R-:W-:Y:S05]  /*1490*/  BSYNC B0 ;  /* 0x0000000000007941 */ /* 0x018fea0003800000 */
.L_x_2261:
[----:B------:R-:W-:Y:S01]  /*14a0*/  IADD3 R3, R2, 0x20, RZ ;  /* 0x0000002002037810 */ /* 0x000fe20007ffe0ff */
[----:B-1----:R1:W2:Y:S01]  /*14b0*/  SHFL.IDX PT, R17, R4, 0x1, 0x1c1f ;  /* 0x003c1f0004117f89 */ /* 0x0022a200000e0000 */
[----:B------:R-:W-:Y:S02]  /*14c0*/  BSSY B0, `(.L_x_2263) ;  /* 0x0000012000007945 */ /* 0x000fe40003800000 */
[----:B------:R-:W-:Y:S01]  /*14d0*/  ISETP.GE.AND P0, PT, R3, UR4, PT ;  /* 0x0000000403007c0c */ /* 0x000fe2000bf06270 */
[----:B------:R1:W3:-:S12]  /*14e0*/  SHFL.IDX PT, R16, R8, 0x1, 0x1c1f ;  /* 0x003c1f0008107f89 */ /* 0x0002d800000e0000 */
[----:B------:R-:W-:Y:S05]  /*14f0*/  @P0 BRA `(.L_x_2264) ;  /* 0x000000e000000947 */ /* 0x000fea0003800000 */
[----:B------:R-:W-:Y:S01]  /*1500*/  SHF.R.S32.HI R6, RZ, 0x1f, R229 ;  /* 0x0000001fff067819 */ /* 0x000fe200000114e5 */
[----:B--23--:R-:W-:Y:S01]  /*1510*/  IMAD.WIDE R18, R230, 0x2, R16 ;  /* 0x00000002e6127825 */ /* 0x00cfe200078e0210 */
        /* <DEDUP_REMOVED lines=12> */
.L_x_2264:
[----:B------:R-:W-:Y:S05]  /*15e0*/  BSYNC B0 ;  /* 0x0000000000007941 */ /* 0x000fea0003800000 */
.L_x_2263:
[----:B------:R-:W-:Y:S01]  /*15f0*/  IADD3 R3, R2, 0x40, RZ ;  /* 0x0000004002037810 */ /* 0x000fe20007ffe0ff */
[----:B--2---:R2:W4:Y:S01]  /*1600*/  SHFL.IDX PT, R17, R4, 0x2, 0x1c1f ;  /* 0x005c1f0004117f89 */ /* 0x00452200000e0000 */
[----:B------:R-:W-:Y:S02]  /*1610*/  BSSY B0, `(.L_x_2265) ;  /* 0x0000012000007945 */ /* 0x000fe40003800000 */
[----:B------:R-:W-:Y:S01]  /*1620*/  ISETP.GE.AND P0, PT, R3, UR4, PT ;  /* 0x0000000403007c0c */ /* 0x000fe2000bf06270 */
[----:B---3--:R2:W3:-:S12]  /*1630*/  SHFL.IDX PT, R16, R8, 0x2, 0x1c1f ;  /* 0x005c1f0008107f89 */ /* 0x0084d800000e0000 */
[----:B------:R-:W-:Y:S05]  /*1640*/  @P0 BRA `(.L_x_2266) ;  /* 0x000000e000000947 */ /* 0x000fea0003800000 */
[----:B------:R-:W-:Y:S01]  /*1650*/  SHF.R.S32.HI R6, RZ, 0x1f, R229 ;  /* 0x0000001fff067819 */ /* 0x000fe200000114e5 */
[----:B---34-:R-:W-:Y:S01]  /*1660*/  IMAD.WIDE R18, R230, 0x2, R16 ;  /* 0x00000002e6127825 */ /* 0x018fe200078e0210 */
        /* <DEDUP_REMOVED lines=12> */
.L_x_2266:
[----:B------:R-:W-:Y:S05]  /*1730*/  BSYNC B0 ;  /* 0x0000000000007941 */ /* 0x000fea0003800000 */
.L_x_2265:
[----:B------:R-:W-:Y:S01]  /*1740*/  IMAD.MOV.U32 R222, RZ, RZ, c[0x0][0x2b8] ;  /* 0x0000ae00ffde7624 */ /* 0x000fe200078e00ff */
[----:B---3--:R-:W-:Y:S01]  /*1750*/  SHFL.IDX PT, R18, R8, 0x3, 0x1c1f ;  /* 0x007c1f0008127f89 */ /* 0x008fe200000e0000 */
[----:B------:R-:W-:Y:S01]  /*1760*/  IMAD.MOV.U32 R3, RZ, RZ, 0x30 ;  /* 0x00000030ff037424 */ /* 0x000fe200078e00ff */
[----:B------:R-:W-:Y:S01]  /*1770*/  IADD3 R2, R2, 0x60, RZ ;  /* 0x0000006002027810 */ /* 0x000fe20007ffe0ff */
[----:B------:R-:W-:Y:S01]  /*1780*/  IMAD.SHL.U32 R220, R220, 0x2, RZ ;  /* 0x00000002dcdc7824 */ /* 0x000fe200078e00ff */
[----:B------:R-:W-:Y:S01]  /*1790*/  ISETP.NE.AND P5, PT, R222, 0x1, PT ;  /* 0x00000001de00780c */ /* 0x000fe20003fa5270 */
[----:B------:R-:W-:Y:S01]  /*17a0*/  IMAD R94, R148, R3, -0x30 ;  /* 0xffffffd0945e7424 */ /* 0x000fe200078e0203 */
[----:B------:R-:W3:Y:S01]  /*17b0*/  SHFL.IDX PT, R19, R4, 0x3, 0x1c1f ;  /* 0x007c1f0004137f89 */ /* 0x000ee200000e0000 */
[----:B------:R-:W-:Y:S01]  /*17c0*/  ISETP.GE.AND P0, PT, R2, UR4, PT ;  /* 0x0000000402007c0c */ /* 0x000fe2000bf06270 */
[----:B------:R-:W-:Y:S01]  /*17d0*/  USHF.R.S32.HI UR6, URZ, 0x1f, UR9 ;  /* 0x0000001f3f067899 */ /* 0x000fe20008011409 */
[----:B------:R-:W-:Y:S01]  /*17e0*/  IMAD.IADD R5, R227, 0x1, R94 ;  /* 0x00000001e3057824 */ /* 0x000fe200078e025e */
[----:B------:R-:W-:Y:S01]  /*17f0*/  SHF.R.S32.HI R6, RZ, 0x1f, R229 ;  /* 0x0000001fff067819 */ /* 0x000fe200000114e5 */
[----:B------:R-:W-:Y:S01]  /*1800*/  ULDC.64 UR4, c[0x0][0x2b0] ;  /* 0x0000ac0000047ab9 */ /* 0x000fe20000000a00 */
[----:B------:R-:W-:Y:S01]  /*1810*/  IMAD.MOV.U32 R225, RZ, RZ, RZ ;  /* 0x000000ffffe17224 */ /* 0x000fe200078e00ff */
[----:B------:R-:W-:Y:S01]  /*1820*/  UIMAD UR6, UR6, UR4, URZ ;  /* 0x00000004060672a4 */ /* 0x000fe2000f8e023f */
[C---:B-----5:R-:W-:Y:S01]  /*1830*/  IMAD.IADD R226, R5.reuse, 0x1, R232 ;  /* 0x0000000105e27824 */ /* 0x060fe200078e02e8 */
[----:B------:R-:W-:Y:S01]  /*1840*/  ISETP.GE.AND P1, PT, R5, UR7, PT ;  /* 0x0000000705007c0c */ /* 0x000fe2000bf26270 */
[----:B------:R-:W-:Y:S01]  /*1850*/  UIMAD.WIDE.U32 UR10, UR9, UR4, URZ ;  /* 0x00000004090a72a5 */ /* 0x000fe2000f8e003f */
[----:B------:R-:W-:Y:S01]  /*1860*/  LEA.HI R219, R6, R229, RZ, 0x3 ;  /* 0x000000e506db7211 */ /* 0x000fe200078f18ff */
[----:B------:R-:W-:Y:S01]  /*1870*/  @P5 IMAD.HI.U32 R5, R226, c[0x0][0x2bc], RZ ;  /* 0x0000af00e2055a27 */ /* 0x000fe200078e00ff */
[----:B------:R-:W-:Y:S01]  /*1880*/  ISETP.GT.OR P1, PT, R227, 0x2f, P1 ;  /* 0x0000002fe300780c */ /* 0x000fe20000f24670 */
[----:B------:R-:W-:Y:S01]  /*1890*/  UIMAD UR6, UR9, UR5, UR6 ;  /* 0x00000005090672a4 */ /* 0x000fe2000f8e0206 */
[----:B------:R-:W-:Y:S01]  /*18a0*/  LOP3.LUT R219, R219, 0xfffffff8, RZ, 0xc0, !PT ;  /* 0xfffffff8dbdb7812 */ /* 0x000fe200078ec0ff */
[----:B------:R-:W-:Y:S01]  /*18b0*/  IMAD.MOV.U32 R2, RZ, RZ, R226 ;  /* 0x000000ffff027224 */ /* 0x000fe200078e00e2 */
[----:B------:R-:W-:Y:S01]  /*18c0*/  @P5 SHF.R.U32.HI R2, RZ, c[0x0][0x2c0], R5 ;  /* 0x0000b000ff025a19 */ /* 0x000fe20000011605 */
[----:B------:R-:W-:Y:S01]  /*18d0*/  UIADD3 UR6, UR11, UR6, URZ ;  /* 0x000000060b067290 */ /* 0x000fe2000fffe03f */
[----:B------:R-:W-:Y:S01]  /*18e0*/  SHF.R.S32.HI R5, RZ, 0x1f, R228 ;  /* 0x0000001fff057819 */ /* 0x000fe200000114e4 */
[----:B------:R-:W-:-:S02]  /*18f0*/  USHF.R.S32.HI UR16, URZ, 0x1f, UR8 ;  /* 0x0000001f3f107899 */ /* 0x000fc40008011408 */
[----:B------:R-:W-:Y:S01]  /*1900*/  ULDC.64 UR4, c[0x0][0x1e8] ;  /* 0x00007a0000047ab9 */ /* 0x000fe20000000a00 */
[----:B------:R-:W-:Y:S01]  /*1910*/  LEA.HI R218, R5, R228, RZ, 0x3 ;  /* 0x000000e405da7211 */ /* 0x000fe200078f18ff */
[--C-:B-123--:R-:W-:Y:S02]  /*1920*/  @!P0 IMAD.WIDE R8, R230, 0x2, R18.reuse ;  /* 0x00000002e6088825 */ /* 0x10efe400078e0212 */
[----:B------:R-:W-:Y:S02]  /*1930*/  @!P1 IADD3 R6, P5, R2, UR10, RZ ;  /* 0x0000000a02069c10 */ /* 0x000fe4000ffbe0ff */
[----:B------:R-:W-:Y:S01]  /*1940*/  LOP3.LUT R218, R218, 0xfffffff8, RZ, 0xc0, !PT ;  /* 0xfffffff8dada7812 */ /* 0x000fe200078ec0ff */
[--C-:B------:R-:W-:Y:S01]  /*1950*/  @!P0 IMAD.WIDE R20, R219, 0x2, R18.reuse ;  /* 0x00000002db148825 */ /* 0x100fe200078e0212 */
[----:B------:R-:W-:Y:S01]  /*1960*/  @!PT LDS RZ, [RZ] ;  /* 0x00000000fffff984 */ /* 0x000fe20000000800 */
[----:B------:R1:W-:Y:S01]  /*1970*/  @!P0 LDGSTS.E.BYPASS.LTC128B.128 [R220+0x6100], [R8.64], !P2 ;  /* 0x0610000008dc8fae */ /* 0x0003e2000d101d4c */
[----:B------:R-:W-:Y:S02]  /*1980*/  @!P1 LEA.HI.X.SX32 R5, R2, UR6, 0x1, P5 ;  /* 0x0000000602059c11 */ /* 0x000fe4000a8f0eff */
[----:B------:R-:W-:Y:S01]  /*1990*/  @!P0 IMAD.WIDE R18, R218, 0x2, R18 ;  /* 0x00000002da128825 */ /* 0x000fe200078e0212 */
[----:B------:R2:W-:Y:S01]  /*19a0*/  @!P0 LDGSTS.E.BYPASS.LTC128B.128 [R220+0x8100], [R20.64], !P4 ;  /* 0x0810000014dc8fae */ /* 0x0005e2000e101d4c */
[----:B------:R-:W-:-:S03]  /*19b0*/  @!P1 LEA R16, P2, R6, c[0x0][0x2a0], 0x2 ;  /* 0x0000a80006109a11 */ /* 0x000fc600078410ff */
[----:B------:R3:W-:Y:S01]  /*19c0*/  @!P0 LDGSTS.E.BYPASS.LTC128B.128 [R220+0xa100], [R18.64], !P3 ;  /* 0x0a10000012dc8fae */ /* 0x0007e2000d901d4c */
[----:B----4-:R-:W-:-:S03]  /*19d0*/  @!P1 LEA.HI.X R17, R6, c[0x0][0x2a4], R5, 0x2, P2 ;  /* 0x0000a90006119a11 */ /* 0x010fc600010f1405 */
[----:B------:R-:W0:Y:S04]  /*19e0*/  LDGDEPBAR ;  /* 0x00000000000079af */ /* 0x000e280000000000 */
[----:B------:R-:W-:Y:S06]  /*19f0*/  BAR.SYNC.DEFER_BLOCKING 0x0 ;  /* 0x0000000000007b1d */ /* 0x000fec0000010000 */
[----:B------:R-:W4:Y:S01]  /*1a00*/  @!P1 LDG.E R225, [R16.64] ;  /* 0x0000000c10e19981 */ /* 0x000f22000c1e1900 */
[----:B------:R-:W-:Y:S01]  /*1a10*/  IMAD.MOV R5, RZ, RZ, -R2 ;  /* 0x000000ffff057224 */ /* 0x000fe200078e0a02 */
[----:B------:R-:W-:Y:S01]  /*1a20*/  UIMAD UR9, UR16, UR4, URZ ;  /* 0x00000004100972a4 */ /* 0x000fe2000f8e023f */
[----:B------:R-:W-:Y:S01]  /*1a30*/  SHF.R.S32.HI R6, RZ, 0x4, R7 ;  /* 0x00000004ff067819 */ /* 0x000fe20000011407 */
[----:B------:R-:W-:Y:S01]  /*1a40*/  UIMAD.WIDE.U32 UR18, UR8, UR4, URZ ;  /* 0x00000004081272a5 */ /* 0x000fe2000f8e003f */
[----:B------:R-:W-:Y:S01]  /*1a50*/  IMAD R226, R5, c[0x0][0x2b8], R226 ;  /* 0x0000ae0005e27a24 */ /* 0x000fe200078e02e2 */
[----:B------:R-:W-:Y:S01]  /*1a60*/  UIMAD UR9, UR8, UR5, UR9 ;  /* 0x00000005080972a4 */ /* 0x000fe2000f8e0209 */
[----:B------:R-:W-:Y:S01]  /*1a70*/  IMAD R92, R148, -0x30, R3 ;  /* 0xffffffd0945c7824 */ /* 0x000fe200078e0203 */
[----:B------:R-:W-:Y:S01]  /*1a80*/  LEA.HI R7, R7, R6, RZ, 0x1 ;  /* 0x0000000607077211 */ /* 0x000fe200078f08ff */
[----:B--2---:R-:W-:Y:S01]  /*1a90*/  IMAD.WIDE.U32 R20, R226, c[0x0][0x1e0], RZ ;  /* 0x00007800e2147a25 */ /* 0x004fe200078e00ff */
[----:B-1----:R-:W-:Y:S01]  /*1aa0*/  SHF.R.S32.HI R9, RZ, 0x1f, R226 ;  /* 0x0000001fff097819 */ /* 0x002fe200000114e2 */
[----:B------:R-:W-:Y:S01]  /*1ab0*/  UIADD3 UR9, UR19, UR9, URZ ;  /* 0x0000000913097290 */ /* 0x000fe2000fffe03f */
[----:B------:R-:W-:Y:S01]  /*1ac0*/  LOP3.LUT R15, R15, 0xfffffff8, RZ, 0xc0, !PT ;  /* 0xfffffff80f0f7812 */ /* 0x000fe200078ec0ff */
[----:B---3--:R-:W-:Y:S01]  /*1ad0*/  IMAD.MOV.U32 R18, RZ, RZ, R20 ;  /* 0x000000ffff127224 */ /* 0x008fe200078e0014 */
[----:B------:R-:W-:Y:S01]  /*1ae0*/  IADD3 R3, R92, UR7, RZ ;  /* 0x000000075c037c10 */ /* 0x000fe2000fffe0ff */
[----:B------:R-:W-:Y:S01]  /*1af0*/  IMAD R5, R9, c[0x0][0x1e0], RZ ;  /* 0x0000780009057a24 */ /* 0x000fe200078e02ff */
[----:B------:R-:W-:Y:S01]  /*1b00*/  LOP3.LUT R97, R97, 0x7fffffe, RZ, 0xc0, !PT ;  /* 0x07fffffe61617812 */ /* 0x000fe200078ec0ff */
[----:B------:R-:W-:Y:S01]  /*1b10*/  IMAD R9, R9, c[0x0][0x208], RZ ;  /* 0x0000820009097a24 */ /* 0x000fe200078e02ff */
[----:B------:R-:W-:Y:S01]  /*1b20*/  LOP3.LUT R7, R7, 0xfffffffe, RZ, 0xc0, !PT ;  /* 0xfffffffe07077812 */ /* 0x000fe200078ec0ff */
[C---:B------:R-:W-:Y:S01]  /*1b30*/  IMAD R2, R226.reuse, c[0x0][0x1e4], R5 ;  /* 0x00007900e2027a24 */ /* 0x040fe200078e0205 */
[----:B------:R-:W-:Y:S01]  /*1b40*/  SHF.R.S32.HI R5, RZ, 0x1f, R10 ;  /* 0x0000001fff057819 */ /* 0x000fe2000001140a */
[----:B------:R-:W-:Y:S01]  /*1b50*/  IMAD R9, R226, c[0x0][0x20c], R9 ;  /* 0x00008300e2097a24 */ /* 0x000fe200078e0209 */
[----:B------:R-:W-:Y:S01]  /*1b60*/  ULDC.64 UR4, c[0x0][0x210] ;  /* 0x0000840000047ab9 */ /* 0x000fe20000000a00 */
[----:B------:R-:W-:Y:S01]  /*1b70*/  IMAD.IADD R19, R21, 0x1, R2 ;  /* 0x0000000115137824 */ /* 0x000fe200078e0202 */
[----:B------:R-:W-:Y:S01]  /*1b80*/  LEA.HI R5, R5, R10, RZ, 0x3 ;  /* 0x0000000a05057211 */ /* 0x000fe200078f18ff */
[----:B------:R-:W-:Y:S01]  /*1b90*/  IMAD.IADD R15, R224, 0x1, -R15 ;  /* 0x00000001e00f7824 */ /* 0x000fe200078e0a0f */
[----:B------:R-:W-:Y:S01]  /*1ba0*/  UIMAD.WIDE.U32 UR20, UR8, UR4, URZ ;  /* 0x00000004081472a5 */ /* 0x000fe2000f8e003f */
[----:B------:R-:W-:Y:S01]  /*1bb0*/  IMAD.IADD R97, R10, 0x1, -R97 ;  /* 0x000000010a617824 */ /* 0x000fe200078e0a61 */
[----:B------:R-:W-:Y:S01]  /*1bc0*/  UIMAD UR4, UR16, UR4, URZ ;  /* 0x00000004100472a4 */ /* 0x000fe2000f8e023f */
[----:B------:R-:W-:Y:S01]  /*1bd0*/  IMAD.IADD R7, R6, 0x1, -R7 ;  /* 0x0000000106077824 */ /* 0x000fe200078e0a07 */
[----:B------:R-:W-:Y:S01]  /*1be0*/  LEA.HI R6, R15, R15, RZ, 0x1 ;  /* 0x0000000f0f067211 */ /* 0x000fe200078f08ff */
[----:B------:R-:W-:Y:S01]  /*1bf0*/  IMAD.SHL.U32 R216, R14, 0x8, RZ ;  /* 0x000000080ed87824 */ /* 0x000fe200078e00ff */
[----:B------:R-:W-:Y:S01]  /*1c00*/  UIMAD UR4, UR8, UR5, UR4 ;  /* 0x00000005080472a4 */ /* 0x000fe2000f8e0204 */
[----:B------:R-:W-:Y:S01]  /*1c10*/  ISETP.GE.AND P4, PT, R230, c[0x0][0x1d4], PT ;  /* 0x00007500e6007a0c */ /* 0x000fe20003f86270 */
[----:B------:R-:W-:Y:S01]  /*1c20*/  IMAD.SHL.U32 R12, R12, 0x40, RZ ;  /* 0x000000400c0c7824 */ /* 0x000fe200078e00ff */
[----:B------:R-:W-:Y:S01]  /*1c30*/  ISETP.GE.AND P5, PT, R229, c[0x0][0x1d4], PT ;  /* 0x00007500e5007a0c */ /* 0x000fe20003fa6270 */
[----:B------:R-:W-:Y:S01]  /*1c40*/  UIADD3 UR16, UR21, UR4, URZ ;  /* 0x0000000415107290 */ /* 0x000fe2000fffe03f */
[----:B------:R-:W-:Y:S01]  /*1c50*/  ISETP.GE.AND P6, PT, R228, c[0x0][0x1d4], PT ;  /* 0x00007500e4007a0c */ /* 0x000fe20003fc6270 */
[----:B------:R-:W-:Y:S01]  /*1c60*/  IMAD.SHL.U32 R98, R5, 0x20, RZ ;  /* 0x0000002005627824 */ /* 0x000fe200078e00ff */
[----:B------:R-:W-:Y:S01]  /*1c70*/  LOP3.LUT R12, R12, 0xc0, RZ, 0xc0, !PT ;  /* 0x000000c00c0c7812 */ /* 0x000fe200078ec0ff */
[----:B------:R-:W-:Y:S01]  /*1c80*/  BSSY B0, `(.L_x_2267) ;  /* 0x000007a000007945 */ /* 0x000fe20003800000 */
[----:B------:R-:W-:-:S02]  /*1c90*/  ISETP.GE.AND P3, PT, R230, c[0x0][0x1d4], PT ;  /* 0x00007500e6007a0c */ /* 0x000fc40003f66270 */
[----:B------:R-:W-:Y:S02]  /*1ca0*/  LOP3.LUT R98, R98, 0xffffff00, RZ, 0xc0, !PT ;  /* 0xffffff0062627812 */ /* 0x000fe400078ec0ff */
[----:B------:R-:W-:Y:S02]  /*1cb0*/  IADD3 R100, R148, -0x1, RZ ;  /* 0xffffffff94647810 */ /* 0x000fe40007ffe0ff */
[----:B------:R-:W-:Y:S02]  /*1cc0*/  SHF.R.S32.HI R245, RZ, 0x1f, R230 ;  /* 0x0000001ffff57819 */ /* 0x000fe400000114e6 */
[----:B------:R-:W-:Y:S02]  /*1cd0*/  SHF.R.S32.HI R234, RZ, 0x1f, R219 ;  /* 0x0000001fffea7819 */ /* 0x000fe400000114db */
[----:B------:R-:W-:Y:S02]  /*1ce0*/  SHF.R.S32.HI R233, RZ, 0x1f, R218 ;  /* 0x0000001fffe97819 */ /* 0x000fe400000114da */
[----:B----4-:R-:W-:Y:S01]  /*1cf0*/  SHF.R.S32.HI R8, RZ, 0x1f, R225 ;  /* 0x0000001fff087819 */ /* 0x010fe200000114e1 */
[----:B------:R-:W-:-:S04]  /*1d00*/  IMAD.WIDE.U32 R16, R225, c[0x0][0x1f0], R18 ;  /* 0x00007c00e1107a25 */ /* 0x000fc800078e0012 */
[----:B------:R-:W-:Y:S02]  /*1d10*/  IMAD R2, R8, c[0x0][0x1f0], RZ ;  /* 0x00007c0008027a24 */ /* 0x000fe400078e02ff */
[----:B------:R-:W-:-:S04]  /*1d20*/  IMAD.WIDE.U32 R18, R226, c[0x0][0x208], RZ ;  /* 0x00008200e2127a25 */ /* 0x000fc800078e00ff */
[----:B------:R-:W-:Y:S01]  /*1d30*/  IMAD R11, R225, c[0x0][0x1f4], R2 ;  /* 0x00007d00e10b7a24 */ /* 0x000fe200078e0202 */
[----:B------:R-:W-:Y:S01]  /*1d40*/  IADD3 R2, P0, R16, UR18, RZ ;  /* 0x0000001210027c10 */ /* 0x000fe2000ff1e0ff */
[----:B------:R-:W-:Y:S01]  /*1d50*/  IMAD.IADD R19, R19, 0x1, R9 ;  /* 0x0000000113137824 */ /* 0x000fe200078e0209 */
[----:B------:R-:W-:Y:S01]  /*1d60*/  IMNMX R9, R3, 0x30, PT ;  /* 0x0000003003097817 */ /* 0x000fe20003800200 */
[----:B------:R-:W-:Y:S01]  /*1d70*/  IMAD R8, R8, c[0x0][0x218], RZ ;  /* 0x0000860008087a24 */ /* 0x000fe200078e02ff */
[----:B------:R-:W-:Y:S01]  /*1d80*/  IADD3.X R11, R17, UR9, R11, P0, !PT ;  /* 0x00000009110b7c10 */ /* 0x000fe200087fe40b */
[----:B------:R-:W-:Y:S01]  /*1d90*/  IMAD.WIDE.U32 R18, R225, c[0x0][0x218], R18 ;  /* 0x00008600e1127a25 */ /* 0x000fe200078e0012 */
[----:B------:R-:W-:-:S03]  /*1da0*/  LEA R20, P0, R2, c[0x0][0x1c8], 0x1 ;  /* 0x0000720002147a11 */ /* 0x000fc600078008ff */
[----:B------:R-:W-:Y:S01]  /*1db0*/  IMAD.IADD R9, R9, 0x1, -R238 ;  /* 0x0000000109097824 */ /* 0x000fe200078e0aee */
[----:B------:R-:W-:Y:S01]  /*1dc0*/  LEA.HI.X R11, R2, c[0x0][0x1cc], R11, 0x1, P0 ;  /* 0x00007300020b7a11 */ /* 0x000fe200000f0c0b */
[----:B------:R-:W-:Y:S01]  /*1dd0*/  SHFL.IDX PT, R16, R20, RZ, 0x1c1f ;  /* 0x001c1fff14107589 */ /* 0x000fe200000e0000 */
[----:B------:R-:W-:Y:S01]  /*1de0*/  LOP3.LUT R2, R6, 0x3fffffe, RZ, 0xc0, !PT ;  /* 0x03fffffe06027812 */ /* 0x000fe200078ec0ff */
[----:B------:R-:W-:Y:S01]  /*1df0*/  IMAD R13, R225, c[0x0][0x21c], R8 ;  /* 0x00008700e10d7a24 */ /* 0x000fe200078e0208 */
[----:B------:R-:W-:Y:S01]  /*1e00*/  ISETP.GE.AND P1, PT, R9, 0x1, PT ;  /* 0x000000010900780c */ /* 0x000fe20003f26270 */
[----:B------:R-:W1:Y:S01]  /*1e10*/  SHFL.IDX PT, R17, R11, RZ, 0x1c1f ;  /* 0x001c1fff0b117589 */ /* 0x000e6200000e0000 */
[----:B------:R-:W-:Y:S01]  /*1e20*/  SHF.R.S32.HI R6, RZ, 0x1, R6 ;  /* 0x00000001ff067819 */ /* 0x000fe20000011406 */
[----:B------:R-:W-:Y:S01]  /*1e30*/  IMAD.IADD R2, R15, 0x1, -R2 ;  /* 0x000000010f027824 */ /* 0x000fe200078e0a02 */
[----:B------:R-:W-:Y:S01]  /*1e40*/  ISETP.GT.AND P0, PT, R9, 0x20, PT ;  /* 0x000000200900780c */ /* 0x000fe20003f04270 */
[----:B------:R2:W-:Y:S01]  /*1e50*/  SHFL.IDX PT, R10, R20, 0x1, 0x1c1f ;  /* 0x003c1f00140a7f89 */ /* 0x0005e200000e0000 */
[----:B------:R-:W-:Y:S01]  /*1e60*/  IADD3 R8, P2, R18, UR20, RZ ;  /* 0x0000001412087c10 */ /* 0x000fe2000ff5e0ff */
[----:B------:R-:W-:-:S02]  /*1e70*/  IMAD.SHL.U32 R9, R6, 0x40, RZ ;  /* 0x0000004006097824 */ /* 0x000fc400078e00ff */
[----:B------:R-:W3:Y:S01]  /*1e80*/  SHFL.IDX PT, R11, R11, 0x1, 0x1c1f ;  /* 0x003c1f000b0b7f89 */ /* 0x000ee200000e0000 */
[----:B------:R-:W-:Y:S01]  /*1e90*/  IADD3.X R13, R19, UR16, R13, P2, !PT ;  /* 0x00000010130d7c10 */ /* 0x000fe200097fe40d */
[----:B------:R-:W-:Y:S01]  /*1ea0*/  IMAD R5, R7, 0x8, R2 ;  /* 0x0000000807057824 */ /* 0x000fe200078e0202 */
[----:B------:R-:W-:Y:S02]  /*1eb0*/  LOP3.LUT R9, R9, 0xc0, RZ, 0xc0, !PT ;  /* 0x000000c009097812 */ /* 0x000fe400078ec0ff */
[----:B------:R-:W-:Y:S02]  /*1ec0*/  LOP3.LUT P2, RZ, R6, 0x2, RZ, 0xc0, !PT ;  /* 0x0000000206ff7812 */ /* 0x000fe4000784c0ff */
[----:B------:R-:W-:Y:S02]  /*1ed0*/  LOP3.LUT R216, R9, 0x8, R216, 0xf8, !PT ;  /* 0x0000000809d87812 */ /* 0x000fe400078ef8d8 */
[----:B------:R-:W-:-:S04]  /*1ee0*/  SHF.R.U32.HI R15, RZ, 0x3, R9 ;  /* 0x00000003ff0f7819 */ /* 0x000fc80000011609 */
[----:B------:R-:W-:Y:S01]  /*1ef0*/  LOP3.LUT R216, R216, R15, RZ, 0x3c, !PT ;  /* 0x0000000fd8d87212 */ /* 0x000fe200078e3cff */
[----:B-1----:R-:W-:-:S04]  /*1f00*/  @P1 IMAD.WIDE R18, R219, 0x2, R16 ;  /* 0x00000002db121825 */ /* 0x002fc800078e0210 */
[----:B--2---:R-:W-:-:S04]  /*1f10*/  @P1 IMAD.WIDE R20, R230, 0x2, R16 ;  /* 0x00000002e6141825 */ /* 0x004fc800078e0210 */
[----:B------:R-:W-:Y:S01]  /*1f20*/  @P1 IMAD.WIDE R22, R218, 0x2, R16 ;  /* 0x00000002da161825 */ /* 0x000fe200078e0210 */
[----:B------:R1:W-:Y:S03]  /*1f30*/  @P1 LDGSTS.E.BYPASS.LTC128B.128 [R220+0x2500], [R20.64], !P4 ;  /* 0x0250000014dc1fae */ /* 0x0003e6000e101d4c */
[--C-:B---3--:R-:W-:Y:S01]  /*1f40*/  @P0 IMAD.WIDE R16, R230, 0x2, R10.reuse ;  /* 0x00000002e6100825 */ /* 0x108fe200078e020a */
[----:B------:R2:W-:Y:S03]  /*1f50*/  @P1 LDGSTS.E.BYPASS.LTC128B.128 [R220+0x3100], [R18.64], !P5 ;  /* 0x0310000012dc1fae */ /* 0x0005e6000e901d4c */
[----:B------:R-:W-:Y:S01]  /*1f60*/  @P0 IMAD.WIDE R14, R219, 0x2, R10 ;  /* 0x00000002db0e0825 */ /* 0x000fe200078e020a */
[----:B------:R1:W-:Y:S01]  /*1f70*/  @P1 LDGSTS.E.BYPASS.LTC128B.128 [R220+0x3d00], [R22.64], !P6 ;  /* 0x03d0000016dc1fae */ /* 0x0003e2000f101d4c */
[----:B------:R-:W-:-:S02]  /*1f80*/  LEA R9, P1, R8, c[0x0][0x1f8], 0x1 ;  /* 0x00007e0008097a11 */ /* 0x000fc400078208ff */
[----:B------:R-:W-:Y:S01]  /*1f90*/  IMAD.U32 R216, R5, 0x20, R216 ;  /* 0x0000002005d87824 */ /* 0x000fe200078e00d8 */
[----:B------:R1:W-:Y:S01]  /*1fa0*/  @P0 LDGSTS.E.BYPASS.LTC128B.128 [R220+0x2d00], [R16.64], !P4 ;  /* 0x02d0000010dc0fae */ /* 0x0003e2000e101d4c */
[----:B------:R-:W-:Y:S02]  /*1fb0*/  LEA.HI.X R8, R8, c[0x0][0x1fc], R13, 0x1, P1 ;  /* 0x00007f0008087a11 */ /* 0x000fe400008f0c0d */
[----:B------:R-:W-:Y:S01]  /*1fc0*/  IMAD.SHL.U32 R216, R216, 0x2, RZ ;  /* 0x00000002d8d87824 */ /* 0x000fe200078e00ff */
[----:B------:R3:W-:Y:S01]  /*1fd0*/  @P0 LDGSTS.E.BYPASS.LTC128B.128 [R220+0x3900], [R14.64], !P5 ;  /* 0x039000000edc0fae */ /* 0x0007e2000e901d4c */
[----:B------:R-:W-:Y:S02]  /*1fe0*/  ISETP.GE.AND P4, PT, R229, c[0x0][0x1d4], PT ;  /* 0x00007500e5007a0c */ /* 0x000fe40003f86270 */
[----:B------:R-:W-:Y:S01]  /*1ff0*/  ISETP.GE.AND P1, PT, R228, c[0x0][0x1d4], PT ;  /* 0x00007500e4007a0c */ /* 0x000fe20003f26270 */
[----:B------:R-:W-:Y:S01]  /*2000*/  SHFL.IDX PT, R6, R9, RZ, 0x1c1f ;  /* 0x001c1fff09067589 */ /* 0x000fe200000e0000 */
[----:B------:R-:W-:-:S02]  /*2010*/  IADD3 R5, R216, 0x2500, RZ ;  /* 0x00002500d8057810 */ /* 0x000fc40007ffe0ff */
[----:B------:R-:W-:Y:S02]  /*2020*/  IADD3 R215, R216, 0x2520, RZ ;  /* 0x00002520d8d77810 */ /* 0x000fe40007ffe0ff */
[----:B------:R-:W-:Y:S02]  /*2030*/  @P2 IADD3 R215, R5, -0x20, RZ ;  /* 0xffffffe005d72810 */ /* 0x000fe40007ffe0ff */
[----:B------:R-:W-:Y:S02]  /*2040*/  ISETP.GT.AND P2, PT, R227, 0x2f, PT ;  /* 0x0000002fe300780c */ /* 0x000fe40003f44270 */
[C---:B------:R-:W-:Y:S01]  /*2050*/  IADD3 R211, R215.reuse, 0x400, RZ ;  /* 0x00000400d7d37810 */ /* 0x040fe20007ffe0ff */
[----:B--2---:R-:W-:Y:S01]  /*2060*/  @P0 IMAD.WIDE R18, R218, 0x2, R10 ;  /* 0x00000002da120825 */ /* 0x004fe200078e020a */
[----:B------:R-:W-:-:S03]  /*2070*/  IADD3 R210, R215, 0x800, RZ ;  /* 0x00000800d7d27810 */ /* 0x000fc60007ffe0ff */
[----:B------:R-:W-:Y:S01]  /*2080*/  IMAD.SHL.U32 R11, R7, 0x8, RZ ;  /* 0x00000008070b7824 */ /* 0x000fe200078e00ff */
[----:B------:R1:W-:Y:S01]  /*2090*/  @P0 LDGSTS.E.BYPASS.LTC128B.128 [R220+0x4500], [R18.64], !P6 ;  /* 0x0450000012dc0fae */ /* 0x0003e2000f101d4c */
[----:B------:R-:W-:-:S03]  /*20a0*/  IMAD R10, R95, 0x200, R98 ;  /* 0x000002005f0a7824 */ /* 0x000fc600078e0262 */
[----:B------:R-:W0:Y:S01]  /*20b0*/  LDGDEPBAR ;  /* 0x00000000000079af */ /* 0x000e220000000000 */
[----:B------:R-:W-:Y:S01]  /*20c0*/  LOP3.LUT R2, R12, 0x8, R11, 0xf8, !PT ;  /* 0x000000080c027812 */ /* 0x000fe200078ef80b */
[----:B------:R-:W-:Y:S01]  /*20d0*/  IMAD R217, R97, 0x20, R10 ;  /* 0x0000002061d97824 */ /* 0x000fe200078e020a */
[----:B------:R-:W-:Y:S01]  /*20e0*/  SHF.R.U32.HI R11, RZ, 0x3, R12 ;  /* 0x00000003ff0b7819 */ /* 0x000fe2000001160c */
[----:B------:R-:W3:Y:S01]  /*20f0*/  SHFL.IDX PT, R7, R8, RZ, 0x1c1f ;  /* 0x001c1fff08077589 */ /* 0x000ee200000e0000 */
[----:B------:R-:W-:Y:S02]  /*2100*/  IMAD.IADD R12, R3, 0x1, -R238 ;  /* 0x00000001030c7824 */ /* 0x000fe400078e0aee */
[----:B------:R-:W-:-:S03]  /*2110*/  LOP3.LUT R2, R2, R11, RZ, 0x3c, !PT ;  /* 0x0000000b02027212 */ /* 0x000fc600078e3cff */
[----:B------:R-:W-:Y:S02]  /*2120*/  ISETP.LT.OR P0, PT, R12, 0x1, P3 ;  /* 0x000000010c00780c */ /* 0x000fe40001f01670 */
[----:B------:R-:W-:-:S04]  /*2130*/  IMAD.IADD R217, R2, 0x1, R217 ;  /* 0x0000000102d97824 */ /* 0x000fc800078e02d9 */
[----:B------:R-:W-:-:S04]  /*2140*/  IMAD.SHL.U32 R217, R217, 0x2, RZ ;  /* 0x00000002d9d97824 */ /* 0x000fc800078e00ff */
[----:B------:R-:W-:Y:S01]  /*2150*/  IMAD R213, R0, 0x2, R217 ;  /* 0x0000000200d57824 */ /* 0x000fe200078e02d9 */
        /* <DEDUP_REMOVED lines=27> */
[----:B------:R2:W3:Y:S04]  /*2310*/  SHFL.IDX PT, R13, R8, 0x1, 0x1c1f ;  /* 0x003c1f00080d7f89 */ /* 0x0004e800000e0000 */
[----:B------:R2:W4:Y:S02]  /*2320*/  SHFL.IDX PT, R5, R9, 0x1, 0x1c1f ;  /* 0x003c1f0009057f89 */ /* 0x00052400000e0000 */
.L_x_2353:
[----:B--2-4-:R-:W-:-:S04]  /*2330*/  LEA R8, P0, R230, R5, 0x1 ;  /* 0x00000005e6087211 */ /* 0x014fc800078008ff */
[----:B---3--:R-:W-:Y:S02]  /*2340*/  LEA.HI.X R9, R230, R13, R245, 0x1, P0 ;  /* 0x0000000de6097211 */ /* 0x008fe400000f0cf5 */
[----:B-1----:R-:W-:-:S04]  /*2350*/  LEA R6, P0, R219, R5, 0x1 ;  /* 0x00000005db067211 */ /* 0x002fc800078008ff */
        /* <DEDUP_REMOVED lines=12> */
.L_x_2268:
[----:B--234-:R-:W-:Y:S05]  /*2420*/  BSYNC B0 ;  /* 0x0000000000007941 */ /* 0x01cfea0003800000 */
.L_x_2267:
[----:B------:R-:W0:Y:S01]  /*2430*/  LDGDEPBAR ;  /* 0x00000000000079af */ /* 0x000e220000000000 */
[----:B------:R-:W-:Y:S01]  /*2440*/  WARPSYNC 0xffffffff ;  /* 0xffffffff00007948 */ /* 0x000fe20003800000 */
[C---:B-1----:R-:W-:Y:S01]  /*2450*/  HMMA.16816.F32.BF16 R20, R48.reuse, R64, RZ ;  /* 0x000000403014723c */ /* 0x042fe200000418ff */
[----:B------:R-:W-:Y:S01]  /*2460*/  ISETP.GT.AND P0, PT, R100, R221, PT ;  /* 0x000000dd6400720c */ /* 0x000fe20003f04270 */
[----:B------:R-:W-:Y:S01]  /*2470*/  LDSM.16.M88.4 R88, [R217+0x7900] ;  /* 0x00790000d958783b */ /* 0x000fe20000000200 */
[----:B------:R-:W-:Y:S01]  /*2480*/  IMAD R97, R97, 0x20, R98 ;  /* 0x0000002061617824 */ /* 0x000fe200078e0262 */
[C---:B------:R-:W-:Y:S02]  /*2490*/  IADD3 R209, R215.reuse, 0xc00, RZ ;  /* 0x00000c00d7d17810 */ /* 0x040fe40007ffe0ff */
[----:B------:R-:W1:Y:S01]  /*24a0*/  LDSM.16.M88.4 R80, [R216+0x3500] ;  /* 0x00350000d850783b */ /* 0x000e620000000200 */
[----:B------:R-:W-:Y:S01]  /*24b0*/  IMAD.IADD R2, R2, 0x1, R97 ;  /* 0x0000000102027824 */ /* 0x000fe200078e0261 */
[----:B------:R-:W-:Y:S01]  /*24c0*/  HMMA.16816.F32.BF16 R12, R48, R56, RZ ;  /* 0x00000038300c723c */ /* 0x000fe200000418ff */
[C---:B------:R-:W-:Y:S01]  /*24d0*/  IADD3 R208, R215.reuse, 0x1000, RZ ;  /* 0x00001000d7d07810 */ /* 0x040fe20007ffe0ff */
[----:B------:R-:W2:Y:S01]  /*24e0*/  LDSM.16.M88.4 R84, [R216+0x3100] ;  /* 0x00310000d854783b */ /* 0x000ea20000000200 */
[----:B------:R-:W-:-:S02]  /*24f0*/  IADD3 R207, R215, 0x1400, RZ ;  /* 0x00001400d7cf7810 */ /* 0x000fc40007ffe0ff */
[C---:B------:R-:W-:Y:S01]  /*2500*/  IADD3 R206, R215.reuse, 0x1800, RZ ;  /* 0x00001800d7ce7810 */ /* 0x040fe20007ffe0ff */
[----:B------:R-:W3:Y:S01]  /*2510*/  LDSM.16.M88.4 R76, [R216+0x3900] ;  /* 0x00390000d84c783b */ /* 0x000ee20000000200 */
[C---:B------:R-:W-:Y:S01]  /*2520*/  IADD3 R205, R215.reuse, 0x1c00, RZ ;  /* 0x00001c00d7cd7810 */ /* 0x040fe20007ffe0ff */
[----:B------:R-:W-:Y:S01]  /*2530*/  HMMA.16816.F32.BF16 R16, R48, R66, RZ ;  /* 0x000000423010723c */ /* 0x000fe200000418ff */
[----:B------:R-:W-:-:S07]  /*2540*/  IADD3 R204, R215, 0x2000, RZ ;  /* 0x00002000d7cc7810 */ /* 0x000fce0007ffe0ff */
        /* <DEDUP_REMOVED lines=23> */
[----:B------:R-:W-:Y:S07]  /*26c0*/  LDSM.16.M88.4 R32, [R215+0xc00] ;  /* 0x000c0000d720783b */ /* 0x000fee0000000200 */
[----:B------:R-:W-:Y:S01]  /*26d0*/  HMMA.16816.F32.BF16 R44, R24, R30, R44 ;  /* 0x0000001e182c723c */ /* 0x000fe2000004182c */
[----:B------:R-:W5:Y:S04]  /*26e0*/  LDSM.16.M88.4 R28, [R215+0x1000] ;  /* 0x00100000d71c783b */ /* 0x000f680000000200 */
        /* <DEDUP_REMOVED lines=13> */
[----:B------:R-:W-:Y:S07]  /*27c0*/  LDSM.16.M88.4 R80, [R216+0x3d00] ;  /* 0x003d0000d850783b */ /* 0x000fee0000000200 */
[C---:B------:R-:W-:Y:S08]  /*27d0*/  HMMA.16816.F32.BF16 R52, R72.reuse, R76, R52 ;  /* 0x0000004c4834723c */ /* 0x040ff00000041834 */
[----:B------:R-:W-:Y:S01]  /*27e0*/  HMMA.16816.F32.BF16 R44, R72, R78, R44 ;  /* 0x0000004e482c723c */ /* 0x000fe2000004182c */
[----:B------:R-:W1:Y:S04]  /*27f0*/  LDSM.16.M88.4 R76, [R216+0x4100] ;  /* 0x00410000d84c783b */ /* 0x000e680000000200 */
[----:B------:R-:W2:Y:S03]  /*2800*/  LDSM.16.M88.4 R72, [R216+0x4500] ;  /* 0x00450000d848783b */ /* 0x000ea60000000200 */
        /* <DEDUP_REMOVED lines=9> */
[----:B------:R-:W-:Y:S07]  /*28a0*/  LDSM.16.M88.4 R32, [R215+0x1800] ;  /* 0x00180000d720783b */ /* 0x000fee0000000200 */
[C---:B------:R-:W-:Y:S08]  /*28b0*/  HMMA.16816.F32.BF16 R60, R24.reuse, R28, R60 ;  /* 0x0000001c183c723c */ /* 0x040ff0000004183c */
[C---:B------:R-:W-:Y:S01]  /*28c0*/  HMMA.16816.F32.BF16 R56, R24.reuse, R30, R56 ;  /* 0x0000001e1838723c */ /* 0x040fe20000041838 */
[----:B------:R-:W3:Y:S07]  /*28d0*/  LDSM.16.M88.4 R28, [R215+0x1c00] ;  /* 0x001c0000d71c783b */ /* 0x000eee0000000200 */
[C---:B------:R-:W-:Y:S08]  /*28e0*/  HMMA.16816.F32.BF16 R52, R24.reuse, R40, R52 ;  /* 0x000000281834723c */ /* 0x040ff00000041834 */
[----:B------:R-:W-:Y:S01]  /*28f0*/  HMMA.16816.F32.BF16 R44, R24, R42, R44 ;  /* 0x0000002a182c723c */ /* 0x000fe2000004182c */
[----:B------:R-:W4:Y:S04]  /*2900*/  LDSM.16.M88.4 R24, [R215+0x2000] ;  /* 0x00200000d718783b */ /* 0x000f280000000200 */
[----:B------:R-:W5:Y:S01]  /*2910*/  LDSM.16.M88.4 R40, [R213+0x8900] ;  /* 0x00890000d528783b */ /* 0x000f620000000200 */
[----:B------:R-:W-:-:S04]  /*2920*/  DEPBAR.LE SB0, 0x0 ;  /* 0x000080000000791a */ /* 0x000fc80000000000 */
[C---:B-1----:R-:W-:Y:S08]  /*2930*/  HMMA.16816.F32.BF16 R12, R84.reuse, R76, R12 ;  /* 0x0000004c540c723c */ /* 0x042ff0000004180c */
[C---:B------:R-:W-:Y:S08]  /*2940*/  HMMA.16816.F32.BF16 R20, R84.reuse, R80, R20 ;  /* 0x000000505414723c */ /* 0x040ff00000041814 */
[C---:B------:R-:W-:Y:S08]  /*2950*/  HMMA.16816.F32.BF16 R16, R84.reuse, R82, R16 ;  /* 0x000000525410723c */ /* 0x040ff00000041810 */
[C---:B------:R-:W-:Y:S08]  /*2960*/  HMMA.16816.F32.BF16 R8, R84.reuse, R78, R8 ;  /* 0x0000004e5408723c */ /* 0x040ff00000041808 */
[C---:B--2---:R-:W-:Y:S08]  /*2970*/  HMMA.16816.F32.BF16 R4, R84.reuse, R72, R4 ;  /* 0x000000485404723c */ /* 0x044ff00000041804 */
[----:B------:R-:W-:Y:S08]  /*2980*/  HMMA.16816.F32.BF16 R48, R84, R74, R48 ;  /* 0x0000004a5430723c */ /* 0x000ff00000041830 */
[C---:B------:R-:W-:Y:S08]  /*2990*/  HMMA.16816.F32.BF16 R68, R88.reuse, R80, R68 ;  /* 0x000000505844723c */ /* 0x040ff00000041844 */
        /* <DEDUP_REMOVED lines=9> */
[C---:B----4-:R-:W-:Y:S08]  /*2a30*/  HMMA.16816.F32.BF16 R4, R36.reuse, R24, R4 ;  /* 0x000000182404723c */ /* 0x050ff00000041804 */
[----:B------:R-:W-:Y:S08]  /*2a40*/  HMMA.16816.F32.BF16 R12, R36, R26, R48 ;  /* 0x0000001a240c723c */ /* 0x000ff00000041830 */
[C---:B-----5:R-:W-:Y:S08]  /*2a50*/  HMMA.16816.F32.BF16 R68, R40.reuse, R32, R68 ;  /* 0x000000202844723c */ /* 0x060ff00000041844 */
        /* <DEDUP_REMOVED lines=32> */
[----:B------:R-:W-:Y:S01]  /*2c60*/  IMAD.WIDE.U32 R26, R225, c[0x0][0x1f0], R28 ;  /* 0x00007c00e11a7a25 */ /* 0x000fe200078e001c */
[----:B------:R-:W-:-:S03]  /*2c70*/  IADD3 R28, -R238, 0x30, RZ ;  /* 0x00000030ee1c7810 */ /* 0x000fc60007ffe1ff */
[----:B------:R-:W-:-:S04]  /*2c80*/  IMAD R24, R24, c[0x0][0x1f0], RZ ;  /* 0x00007c0018187a24 */ /* 0x000fc800078e02ff */
[----:B------:R-:W-:Y:S01]  /*2c90*/  IMAD R25, R225, c[0x0][0x1f4], R24 ;  /* 0x00007d00e1197a24 */ /* 0x000fe200078e0218 */
[----:B------:R-:W-:-:S04]  /*2ca0*/  IADD3 R24, P0, R26, UR18, RZ ;  /* 0x000000121a187c10 */ /* 0x000fc8000ff1e0ff */
[----:B------:R-:W-:Y:S02]  /*2cb0*/  IADD3.X R27, R27, UR9, R25, P0, !PT ;  /* 0x000000091b1b7c10 */ /* 0x000fe400087fe419 */
[----:B------:R-:W-:-:S04]  /*2cc0*/  LEA R25, P0, R24, c[0x0][0x1c8], 0x1 ;  /* 0x0000720018197a11 */ /* 0x000fc800078008ff */
[----:B------:R-:W-:Y:S02]  /*2cd0*/  LEA.HI.X R24, R24, c[0x0][0x1cc], R27, 0x1, P0 ;  /* 0x0000730018187a11 */ /* 0x000fe400000f0c1b */
[----:B------:R-:W-:Y:S01]  /*2ce0*/  ISETP.GE.AND P0, PT, R28, 0x1, PT ;  /* 0x000000011c00780c */ /* 0x000fe20003f06270 */
[----:B------:R1:W2:Y:S04]  /*2cf0*/  SHFL.IDX PT, R27, R25, RZ, 0x1c1f ;  /* 0x001c1fff191b7589 */ /* 0x0002a800000e0000 */
[----:B------:R1:W3:Y:S08]  /*2d00*/  SHFL.IDX PT, R26, R24, RZ, 0x1c1f ;  /* 0x001c1fff181a7589 */ /* 0x0002f000000e0000 */
        /* <DEDUP_REMOVED lines=11> */
.L_x_2272:
[----:B------:R-:W-:Y:S05]  /*2dc0*/  BSYNC B0 ;  /* 0x0000000000007941 */ /* 0x000fea0003800000 */
.L_x_2271:
[----:B------:R-:W-:Y:S01]  /*2dd0*/  ISETP.GE.AND P0, PT, R28, 0x21, PT ;  /* 0x000000211c00780c */ /* 0x000fe20003f06270 */
[----:B-1----:R-:W1:Y:S01]  /*2de0*/  SHFL.IDX PT, R24, R24, 0x1, 0x1c1f ;  /* 0x003c1f0018187f89 */ /* 0x002e6200000e0000 */
[----:B------:R-:W-:Y:S03]  /*2df0*/  BSSY B0, `(.L_x_2270) ;  /* 0x000000d000007945 */ /* 0x000fe60003800000 */
[----:B------:R-:W4:Y:S08]  /*2e00*/  SHFL.IDX PT, R25, R25, 0x1, 0x1c1f ;  /* 0x003c1f0019197f89 */ /* 0x000f3000000e0000 */
[----:B------:R-:W-:Y:S05]  /*2e10*/  @!P0 BRA `(.L_x_2273) ;  /* 0x000000a000008947 */ /* 0x000fea0003800000 */
[----:B----4-:R-:W-:-:S04]  /*2e20*/  LEA R28, P0, R230, R25, 0x1 ;  /* 0x00000019e61c7211 */ /* 0x010fc800078008ff */
[----:B-1----:R-:W-:Y:S02]  /*2e30*/  LEA.HI.X R29, R230, R24, R245, 0x1, P0 ;  /* 0x00000018e61d7211 */ /* 0x002fe400000f0cf5 */
[----:B---3--:R-:W-:-:S03]  /*2e40*/  LEA R26, P0, R219, R25, 0x1 ;  /* 0x00000019db1a7211 */ /* 0x008fc600078008ff */
[----:B------:R-:W-:Y:S01]  /*2e50*/  @!PT LDS RZ, [RZ] ;  /* 0x00000000fffff984 */ /* 0x000fe20000000800 */
[----:B------:R1:W-:Y:S01]  /*2e60*/  LDGSTS.E.BYPASS.LTC128B.128 [R220+0x2d00], [R28.64], !P3 ;  /* 0x02d000001cdc7fae */ /* 0x0003e2000d901d4c */
[----:B--2---:R-:W-:Y:S02]  /*2e70*/  LEA.HI.X R27, R219, R24, R234, 0x1, P0 ;  /* 0x00000018db1b7211 */ /* 0x004fe400000f0cea */
[----:B------:R-:W-:-:S03]  /*2e80*/  LEA R30, P0, R218, R25, 0x1 ;  /* 0x00000019da1e7211 */ /* 0x000fc600078008ff */
[----:B------:R1:W-:Y:S01]  /*2e90*/  LDGSTS.E.BYPASS.LTC128B.128 [R220+0x3900], [R26.64], !P2 ;  /* 0x039000001adc7fae */ /* 0x0003e2000d101d4c */
[----:B------:R-:W-:-:S05]  /*2ea0*/  LEA.HI.X R31, R218, R24, R233, 0x1, P0 ;  /* 0x00000018da1f7211 */ /* 0x000fca00000f0ce9 */
[----:B------:R1:W-:Y:S04]  /*2eb0*/  LDGSTS.E.BYPASS.LTC128B.128 [R220+0x4500], [R30.64], !P1 ;  /* 0x045000001edc7fae */ /* 0x0003e8000c901d4c */
.L_x_2273:
[----:B------:R-:W-:Y:S05]  /*2ec0*/  BSYNC B0 ;  /* 0x0000000000007941 */ /* 0x000fea0003800000 */
.L_x_2270:
[----:B----4-:R-:W-:Y:S01]  /*2ed0*/  LOP3.LUT R25, R96, 0xffffffe0, RZ, 0xc0, !PT ;  /* 0xffffffe060197812 */ /* 0x010fe200078ec0ff */
[----:B------:R-:W-:Y:S01]  /*2ee0*/  ULDC UR17, c[0x0][0x324] ;  /* 0x0000c90000117ab9 */ /* 0x000fe20000000800 */
[----:B-12---:R-:W-:Y:S01]  /*2ef0*/  SHF.R.S32.HI R30, RZ, 0x1f, R95 ;  /* 0x0000001fff1e7819 */ /* 0x006fe2000001145f */
[----:B------:R-:W-:Y:S01]  /*2f00*/  ULOP3.LUT UR17, URZ, UR17, URZ, 0x33, !UPT ;  /* 0x000000113f117292 */ /* 0x000fe2000f8e333f */
[----:B---3--:R-:W-:Y:S01]  /*2f10*/  LEA.HI R26, R93, R93, RZ, 0x1 ;  /* 0x0000005d5d1a7211 */ /* 0x008fe200078f08ff */
[----:B------:R-:W-:Y:S01]  /*2f20*/  IMAD.IADD R24, R224, 0x1, -R25 ;  /* 0x00000001e0187824 */ /* 0x000fe200078e0a19 */
[----:B------:R-:W-:Y:S01]  /*2f30*/  LEA.HI R30, R30, R95, RZ, 0x2 ;  /* 0x0000005f1e1e7211 */ /* 0x000fe200078f10ff */
[----:B------:R-:W0:Y:S01]  /*2f40*/  LDGDEPBAR ;  /* 0x00000000000079af */ /* 0x000e220000000000 */
[----:B------:R-:W-:Y:S01]  /*2f50*/  PLOP3.LUT P0, PT, PT, PT, UP2, 0x80, 0x0 ;  /* 0x000000000000781c */ /* 0x000fe20003f0f028 */
[----:B------:R-:W-:Y:S01]  /*2f60*/  IMAD.SHL.U32 R28, R26, 0x20, RZ ;  /* 0x000000201a1c7824 */ /* 0x000fe200078e00ff */
[----:B------:R-:W-:-:S02]  /*2f70*/  SHF.R.S32.HI R25, RZ, 0x1f, R24 ;  /* 0x0000001fff197819 */ /* 0x000fc40000011418 */
[----:B------:R-:W-:Y:S02]  /*2f80*/  LOP3.LUT R30, R30, 0xffffffc, RZ, 0xc0, !PT ;  /* 0x0ffffffc1e1e7812 */ /* 0x000fe400078ec0ff */
[----:B------:R-:W-:Y:S02]  /*2f90*/  LEA.HI R25, R25, R24, RZ, 0x2 ;  /* 0x0000001819197211 */ /* 0x000fe400078f10ff */
[----:B------:R-:W-:Y:S01]  /*2fa0*/  LOP3.LUT R26, R26, 0x1ffffffe, RZ, 0xc0, !PT ;  /* 0x1ffffffe1a1a7812 */ /* 0x000fe200078ec0ff */
[----:B------:R-:W-:Y:S01]  /*2fb0*/  IMAD.IADD R30, R95, 0x1, -R30 ;  /* 0x000000015f1e7824 */ /* 0x000fe200078e0a1e */
[----:B------:R-:W-:Y:S02]  /*2fc0*/  LEA.HI.SX32 R27, R25, UR15, 0x1e ;  /* 0x0000000f191b7c11 */ /* 0x000fe4000f8ff2ff */
[----:B------:R-:W-:Y:S01]  /*2fd0*/  LOP3.LUT R28, R28, 0xffffffc0, RZ, 0xc0, !PT ;  /* 0xffffffc01c1c7812 */ /* 0x000fe200078ec0ff */
[----:B------:R-:W-:Y:S01]  /*2fe0*/  IMAD.IADD R26, R93, 0x1, -R26 ;  /* 0x000000015d1a7824 */ /* 0x000fe200078e0a1a */
[----:B------:R-:W-:Y:S01]  /*2ff0*/  LOP3.LUT R25, R25, 0x7ffffffc, RZ, 0xc0, !PT ;  /* 0x7ffffffc19197812 */ /* 0x000fe200078ec0ff */
[----:B------:R-:W-:-:S04]  /*3000*/  IMAD R27, R30, 0x10, R27 ;  /* 0x000000101e1b7824 */ /* 0x000fc800078e021b */
[----:B------:R-:W-:Y:S02]  /*3010*/  IMAD.IADD R27, R28, 0x1, R27 ;  /* 0x000000011c1b7824 */ /* 0x000fe400078e021b */
[----:B------:R-:W-:Y:S02]  /*3020*/  IMAD.IADD R25, R24, 0x1, -R25 ;  /* 0x0000000118197824 */ /* 0x000fe400078e0a19 */
[----:B------:R-:W-:Y:S02]  /*3030*/  IMAD R231, R26, 0x8, R27 ;  /* 0x000000081ae77824 */ /* 0x000fe400078e021b */
[----:B------:R-:W-:Y:S02]  /*3040*/  IMAD.SHL.U32 R235, R25, 0x2, RZ ;  /* 0x0000000219eb7824 */ /* 0x000fe400078e00ff */
[----:B------:R-:W-:Y:S01]  /*3050*/  @P0 IMAD.HI.U32 R26, R231, c[0x0][0x2c8], RZ ;  /* 0x0000b200e71a0a27 */ /* 0x000fe200078e00ff */
[----:B------:R-:W-:Y:S02]  /*3060*/  PLOP3.LUT P0, PT, PT, PT, UP2, 0x80, 0x0 ;  /* 0x000000000000781c */ /* 0x000fe40003f0f028 */
[----:B------:R-:W-:Y:S01]  /*3070*/  IADD3 R41, -R235, 0x1, R3 ;  /* 0x00000001eb297810 */ /* 0x000fe20007ffe103 */
[----:B------:R-:W-:-:S02]  /*3080*/  IMAD.MOV.U32 R42, RZ, RZ, R231 ;  /* 0x000000ffff2a7224 */ /* 0x000fc400078e00e7 */
[----:B------:R-:W-:Y:S01]  /*3090*/  IMAD.MOV.U32 R25, RZ, RZ, c[0x0][0x2ac] ;  /* 0x0000ab00ff197624 */ /* 0x000fe200078e00ff */
[----:B------:R-:W-:Y:S01]  /*30a0*/  IADD3 R41, R41, -c[0x0][0x168], RZ ;  /* 0x80005a0029297a10 */ /* 0x000fe20007ffe0ff */
[--C-:B------:R-:W-:Y:S02]  /*30b0*/  IMAD.IADD R40, R92, 0x1, -R235.reuse ;  /* 0x000000015c287824 */ /* 0x100fe400078e0aeb */
[----:B------:R-:W-:Y:S01]  /*30c0*/  IMAD R24, R25, c[0x0][0x1d0], R92 ;  /* 0x0000740019187a24 */ /* 0x000fe200078e025c */
[C---:B------:R-:W-:Y:S02]  /*30d0*/  IADD3 R50, R41.reuse, c[0x0][0x328], RZ ;  /* 0x0000ca0029327a10 */ /* 0x040fe40007ffe0ff */
[----:B------:R-:W-:Y:S01]  /*30e0*/  IADD3 R41, R41, UR17, RZ ;  /* 0x0000001129297c10 */ /* 0x000fe2000fffe0ff */
[----:B------:R-:W-:Y:S01]  /*30f0*/  IMAD.IADD R49, R24, 0x1, -R235 ;  /* 0x0000000118317824 */ /* 0x000fe200078e0aeb */
[----:B------:R-:W-:Y:S02]  /*3100*/  @P0 SHF.R.U32.HI R42, RZ, c[0x0][0x2cc], R26 ;  /* 0x0000b300ff2a0a19 */ /* 0x000fe4000001161a */
[----:B------:R-:W-:-:S03]  /*3110*/  PLOP3.LUT P0, PT, PT, PT, UP1, 0x40, 0x0 ;  /* 0x000000000000781c */ /* 0x000fc60003f0e818 */
[----:B------:R-:W1:Y:S02]  /*3120*/  SHFL.IDX PT, R26, R42, RZ, 0x1c1f ;  /* 0x001c1fff2a1a7589 */ /* 0x000e6400000e0000 */
[--C-:B-1----:R-:W-:Y:S02]  /*3130*/  IMAD.IADD R28, R50, 0x1, R26.reuse ;  /* 0x00000001321c7824 */ /* 0x102fe400078e021a */
[----:B------:R-:W-:-:S03]  /*3140*/  IMAD.IADD R24, R41, 0x1, R26 ;  /* 0x0000000129187824 */ /* 0x000fc600078e021a */
[----:B------:R-:W-:-:S03]  /*3150*/  IMNMX R25, R28, R49, PT ;  /* 0x000000311c197217 */ /* 0x000fc60003800200 */
[----:B------:R-:W-:Y:S05]  /*3160*/  @P0 BRA `(.L_x_2274) ;  /* 0x0000015000000947 */ /* 0x000fea0003800000 */
[----:B------:R-:W-:Y:S01]  /*3170*/  IMAD.U32 R3, RZ, RZ, UR7 ;  /* 0x00000007ff037e24 */ /* 0x000fe2000f8e00ff */
        /* <DEDUP_REMOVED lines=11> */
.L_x_2276:
[----:B------:R-:W-:-:S04]  /*3230*/  MOV R3, 0x1 ;  /* 0x0000000100037802 */ /* 0x000fc80000000f00 */
[----:B------:R-:W-:-:S13]  /*3240*/  ISETP.NE.AND P0, PT, R3, c[0x0][0x32c], PT ;  /* 0x0000cb0003007a0c */ /* 0x000fda0003f05270 */
[----:B------:R-:W-:-:S05]  /*3250*/  @P0 IMAD.HI.U32 R3, R27, c[0x0][0x330], RZ ;  /* 0x0000cc001b030a27 */ /* 0x000fca00078e00ff */
[----:B------:R-:W-:Y:S02]  /*3260*/  @P0 SHF.R.U32.HI R27, RZ, c[0x0][0x334], R3 ;  /* 0x0000cd00ff1b0a19 */ /* 0x000fe40000011603 */
.L_x_2277:
[----:B------:R-:W-:Y:S05]  /*3270*/  BSYNC B0 ;  /* 0x0000000000007941 */ /* 0x000fea0003800000 */
.L_x_2275:
[----:B------:R-:W-:-:S05]  /*3280*/  IMAD R27, R27, c[0x0][0x32c], R40 ;  /* 0x0000cb001b1b7a24 */ /* 0x000fca00078e0228 */
[----:B------:R-:W-:Y:S02]  /*3290*/  IADD3 R26, R27, c[0x0][0x32c], RZ ;  /* 0x0000cb001b1a7a10 */ /* 0x000fe40007ffe0ff */
[----:B------:R-:W-:Y:S02]  /*32a0*/  IMNMX R24, R24, R27, !PT ;  /* 0x0000001b18187217 */ /* 0x000fe40007800200 */
[----:B------:R-:W-:Y:S02]  /*32b0*/  IMNMX R25, R25, R26, PT ;  /* 0x0000001a19197217 */ /* 0x000fe40003800200 */
.L_x_2274:
[----:B------:R-:W1:Y:S01]  /*32c0*/  SHFL.IDX PT, R26, R42, 0x1, 0x1c1f ;  /* 0x003c1f002a1a7f89 */ /* 0x000e6200000e0000 */
[----:B------:R-:W-:Y:S01]  /*32d0*/  PLOP3.LUT P0, PT, PT, PT, UP1, 0x40, 0x0 ;  /* 0x000000000000781c */ /* 0x000fe20003f0e818 */
[--C-:B-1----:R-:W-:Y:S02]  /*32e0*/  IMAD.IADD R76, R50, 0x1, R26.reuse ;  /* 0x00000001324c7824 */ /* 0x102fe400078e021a */
[----:B------:R-:W-:-:S03]  /*32f0*/  IMAD.IADD R3, R41, 0x1, R26 ;  /* 0x0000000129037824 */ /* 0x000fc600078e021a */
[----:B------:R-:W-:-:S07]  /*3300*/  IMNMX R76, R76, R49, PT ;  /* 0x000000314c4c7217 */ /* 0x000fce0003800200 */
        /* <DEDUP_REMOVED lines=13> */
.L_x_2280:
[----:B------:R-:W-:-:S04]  /*33e0*/  MOV R26, 0x1 ;  /* 0x00000001001a7802 */ /* 0x000fc80000000f00 */
[----:B------:R-:W-:-:S13]  /*33f0*/  ISETP.NE.AND P0, PT, R26, c[0x0][0x32c], PT ;  /* 0x0000cb001a007a0c */ /* 0x000fda0003f05270 */
[----:B------:R-:W-:-:S05]  /*3400*/  @P0 IMAD.HI.U32 R26, R27, c[0x0][0x330], RZ ;  /* 0x0000cc001b1a0a27 */ /* 0x000fca00078e00ff */
[----:B------:R-:W-:Y:S02]  /*3410*/  @P0 SHF.R.U32.HI R27, RZ, c[0x0][0x334], R26 ;  /* 0x0000cd00ff1b0a19 */ /* 0x000fe4000001161a */
.L_x_2281:
[----:B------:R-:W-:Y:S05]  /*3420*/  BSYNC B0 ;  /* 0x0000000000007941 */ /* 0x000fea0003800000 */
.L_x_2279:
[----:B------:R-:W-:-:S05]  /*3430*/  IMAD R26, R27, c[0x0][0x32c], R40 ;  /* 0x0000cb001b1a7a24 */ /* 0x000fca00078e0228 */
[----:B------:R-:W-:Y:S02]  /*3440*/  IADD3 R27, R26, c[0x0][0x32c], RZ ;  /* 0x0000cb001a1b7a10 */ /* 0x000fe40007ffe0ff */
[----:B------:R-:W-:Y:S02]  /*3450*/  IMNMX R3, R3, R26, !PT ;  /* 0x0000001a03037217 */ /* 0x000fe40007800200 */
[----:B------:R-:W-:Y:S02]  /*3460*/  IMNMX R76, R76, R27, PT ;  /* 0x0000001b4c4c7217 */ /* 0x000fe40003800200 */
.L_x_2278:
[C---:B------:R-:W-:Y:S02]  /*3470*/  ISETP.GE.AND P0, PT, R92.reuse, 0x2, PT ;  /* 0x000000025c00780c */ /* 0x040fe40003f06270 */
[----:B------:R-:W-:Y:S02]  /*3480*/  ISETP.GE.AND P1, PT, R92, 0x9, PT ;  /* 0x000000095c00780c */ /* 0x000fe40003f26270 */
[----:B------:R-:W-:Y:S02]  /*3490*/  P2R R39, PR, RZ, 0x1 ;  /* 0x00000001ff277803 */ /* 0x000fe40000000000 */
[----:B------:R-:W-:-:S02]  /*34a0*/  ISETP.GT.AND P0, PT, R24, 0x1, !P0 ;  /* 0x000000011800780c */ /* 0x000fc40004704270 */
[----:B------:R-:W-:Y:S02]  /*34b0*/  P2R R48, PR, RZ, 0x2 ;  /* 0x00000002ff307803 */ /* 0x000fe40000000000 */
[----:B------:R-:W-:Y:S02]  /*34c0*/  ISETP.LT.OR P0, PT, R25, 0x2, P0 ;  /* 0x000000021900780c */ /* 0x000fe40000701670 */
[----:B------:R-:W-:Y:S02]  /*34d0*/  ISETP.GE.AND P6, PT, R92, 0x11, PT ;  /* 0x000000115c00780c */ /* 0x000fe40003fc6270 */
[----:B------:R-:W-:Y:S02]  /*34e0*/  FSEL R69, R69, -INF , !P0 ;  /* 0xff80000045457808 */ /* 0x000fe40004000000 */
[----:B------:R-:W-:Y:S02]  /*34f0*/  ISETP.GT.AND P0, PT, R24, 0x8, !P1 ;  /* 0x000000081800780c */ /* 0x000fe40004f04270 */
[----:B------:R-:W-:-:S02]  /*3500*/  ISETP.GE.AND P1, PT, R92, 0xa, PT ;  /* 0x0000000a5c00780c */ /* 0x000fc40003f26270 */
[C---:B------:R-:W-:Y:S02]  /*3510*/  ISETP.LT.OR P0, PT, R25.reuse, 0x9, P0 ;  /* 0x000000091900780c */ /* 0x040fe40000701670 */
[----:B------:R-:W-:Y:S02]  /*3520*/  ISETP.GE.AND P5, PT, R92, 0x12, PT ;  /* 0x000000125c00780c */ /* 0x000fe40003fa6270 */
[----:B------:R-:W-:Y:S02]  /*3530*/  FSEL R37, R64, -INF , !P0 ;  /* 0xff80000040257808 */ /* 0x000fe40004000000 */
[----:B------:R-:W-:Y:S02]  /*3540*/  ISETP.GT.AND P0, PT, R24, 0x9, !P1 ;  /* 0x000000091800780c */ /* 0x000fe40004f04270 */
[----:B------:R-:W-:Y:S02]  /*3550*/  ISETP.GE.AND P4, PT, R92, 0x19, PT ;  /* 0x000000195c00780c */ /* 0x000fe40003f86270 */
[----:B------:R-:W-:-:S02]  /*3560*/  ISETP.LT.OR P0, PT, R25, 0xa, P0 ;  /* 0x0000000a1900780c */ /* 0x000fc40000701670 */
[----:B------:R-:W-:Y:S02]  /*3570*/  ISETP.GE.AND P3, PT, R92, 0x1a, PT ;  /* 0x0000001a5c00780c */ /* 0x000fe40003f66270 */
[----:B------:R-:W-:Y:S02]  /*3580*/  FSEL R65, R65, -INF , !P0 ;  /* 0xff80000041417808 */ /* 0x000fe40004000000 */
[----:B------:R-:W-:Y:S02]  /*3590*/  ISETP.GT.AND P0, PT, R24, 0x10, !P6 ;  /* 0x000000101800780c */ /* 0x000fe40007704270 */
[----:B------:R-:W-:Y:S02]  /*35a0*/  ISETP.GE.AND P2, PT, R92, 0x21, PT ;  /* 0x000000215c00780c */ /* 0x000fe40003f46270 */
[----:B------:R-:W-:Y:S02]  /*35b0*/  ISETP.LT.OR P0, PT, R25, 0x11, P0 ;  /* 0x000000111900780c */ /* 0x000fe40000701670 */
[----:B------:R-:W-:-:S02]  /*35c0*/  P2R R43, PR, RZ, 0x2 ;  /* 0x00000002ff2b7803 */ /* 0x000fc40000000000 */
[----:B------:R-:W-:Y:S02]  /*35d0*/  FSEL R35, R60, -INF , !P0 ;  /* 0xff8000003c237808 */ /* 0x000fe40004000000 */
[----:B------:R-:W-:Y:S02]  /*35e0*/  ISETP.GT.AND P0, PT, R24, 0x11, !P5 ;  /* 0x000000111800780c */ /* 0x000fe40006f04270 */
[----:B------:R-:W-:Y:S02]  /*35f0*/  ISETP.GE.AND P1, PT, R92, 0x22, PT ;  /* 0x000000225c00780c */ /* 0x000fe40003f26270 */
        /* <DEDUP_REMOVED lines=24> */
[----:B------:R-:W-:-:S04]  /*3780*/  ISETP.GE.AND P0, PT, R92, 0x2a, PT ;  /* 0x0000002a5c00780c */ /* 0x000fc80003f06270 */
[----:B------:R-:W-:Y:S02]  /*3790*/  P2R R44, PR, RZ, 0x1 ;  /* 0x00000001ff2c7803 */ /* 0x000fe40000000000 */
[----:B------:R-:W-:Y:S02]  /*37a0*/  ISETP.GT.AND P0, PT, R24, 0x29, !P0 ;  /* 0x000000291800780c */ /* 0x000fe40004704270 */
[----:B------:R-:W1:Y:S02]  /*37b0*/  SHFL.IDX PT, R24, R42, 0x2, 0x1c1f ;  /* 0x005c1f002a187f89 */ /* 0x000e6400000e0000 */
[----:B------:R-:W-:-:S04]  /*37c0*/  ISETP.LT.OR P0, PT, R25, 0x2a, P0 ;  /* 0x0000002a1900780c */ /* 0x000fc80000701670 */
[----:B------:R-:W-:Y:S02]  /*37d0*/  FSEL R25, R45, -INF , !P0 ;  /* 0xff8000002d197808 */ /* 0x000fe40004000000 */
        /* <DEDUP_REMOVED lines=17> */
.L_x_2284:
[----:B------:R-:W-:-:S04]  /*38f0*/  MOV R24, 0x1 ;  /* 0x0000000100187802 */ /* 0x000fc80000000f00 */
[----:B------:R-:W-:-:S13]  /*3900*/  ISETP.NE.AND P0, PT, R24, c[0x0][0x32c], PT ;  /* 0x0000cb0018007a0c */ /* 0x000fda0003f05270 */
[----:B------:R-:W-:-:S05]  /*3910*/  @P0 IMAD.HI.U32 R24, R61, c[0x0][0x330], RZ ;  /* 0x0000cc003d180a27 */ /* 0x000fca00078e00ff */
[----:B------:R-:W-:Y:S02]  /*3920*/  @P0 SHF.R.U32.HI R61, RZ, c[0x0][0x334], R24 ;  /* 0x0000cd00ff3d0a19 */ /* 0x000fe40000011618 */
.L_x_2285:
[----:B------:R-:W-:Y:S05]  /*3930*/  BSYNC B0 ;  /* 0x0000000000007941 */ /* 0x000fea0003800000 */
.L_x_2283:
[----:B------:R-:W-:-:S05]  /*3940*/  IMAD R26, R61, c[0x0][0x32c], R40 ;  /* 0x0000cb003d1a7a24 */ /* 0x000fca00078e0228 */
[----:B------:R-:W-:Y:S02]  /*3950*/  IADD3 R24, R26, c[0x0][0x32c], RZ ;  /* 0x0000cb001a187a10 */ /* 0x000fe40007ffe0ff */
[----:B------:R-:W-:Y:S02]  /*3960*/  IMNMX R45, R45, R26, !PT ;  /* 0x0000001a2d2d7217 */ /* 0x000fe40007800200 */
[----:B------:R-:W-:Y:S02]  /*3970*/  IMNMX R53, R53, R24, PT ;  /* 0x0000001835357217 */ /* 0x000fe40003800200 */
.L_x_2282:
[----:B------:R-:W-:Y:S02]  /*3980*/  ISETP.NE.AND P0, PT, R48, RZ, PT ;  /* 0x000000ff3000720c */ /* 0x000fe40003f05270 */
[----:B------:R-:W-:Y:S02]  /*3990*/  P2R R60, PR, RZ, 0x40 ;  /* 0x00000040ff3c7803 */ /* 0x000fe40000000000 */
[----:B------:R-:W-:-:S04]  /*39a0*/  ISETP.GT.AND P0, PT, R3, 0x8, !P0 ;  /* 0x000000080300780c */ /* 0x000fc80004704270 */
[----:B------:R-:W-:-:S04]  /*39b0*/  ISETP.LT.OR P0, PT, R76, 0x9, P0 ;  /* 0x000000094c00780c */ /* 0x000fc80000701670 */
[----:B------:R-:W-:Y:S02]  /*39c0*/  FSEL R66, R66, -INF , !P0 ;  /* 0xff80000042427808 */ /* 0x000fe40004000000 */
[----:B------:R-:W-:-:S04]  /*39d0*/  ISETP.NE.AND P0, PT, R43, RZ, PT ;  /* 0x000000ff2b00720c */ /* 0x000fc80003f05270 */
[----:B------:R-:W-:-:S04]  /*39e0*/  ISETP.GT.AND P0, PT, R3, 0x9, !P0 ;  /* 0x000000090300780c */ /* 0x000fc80004704270 */
[----:B------:R-:W-:-:S04]  /*39f0*/  ISETP.LT.OR P0, PT, R76, 0xa, P0 ;  /* 0x0000000a4c00780c */ /* 0x000fc80000701670 */
[----:B------:R-:W-:Y:S02]  /*3a00*/  FSEL R36, R67, -INF , !P0 ;  /* 0xff80000043247808 */ /* 0x000fe40004000000 */
[----:B------:R-:W-:Y:S02]  /*3a10*/  ISETP.GT.AND P0, PT, R3, 0x10, !P6 ;  /* 0x000000100300780c */ /* 0x000fe40007704270 */
[----:B------:R-:W-:Y:S02]  /*3a20*/  ISETP.NE.AND P6, PT, R52, RZ, PT ;  /* 0x000000ff3400720c */ /* 0x000fe40003fc5270 */
        /* <DEDUP_REMOVED lines=17> */
[----:B------:R-:W-:-:S04]  /*3b40*/  ISETP.NE.AND P0, PT, R39, RZ, PT ;  /* 0x000000ff2700720c */ /* 0x000fc80003f05270 */
[----:B------:R-:W-:-:S04]  /*3b50*/  ISETP.GT.AND P0, PT, R3, 0x1, !P0 ;  /* 0x000000010300780c */ /* 0x000fc80004704270 */
[----:B------:R-:W-:-:S04]  /*3b60*/  ISETP.LT.OR P0, PT, R76, 0x2, P0 ;  /* 0x000000024c00780c */ /* 0x000fc80000701670 */
[----:B------:R-:W-:Y:S02]  /*3b70*/  FSEL R38, R71, -INF , !P0 ;  /* 0xff80000047267808 */ /* 0x000fe40004000000 */
[----:B------:R-:W-:-:S04]  /*3b80*/  ISETP.GT.AND P0, PT, R3, RZ, !P6 ;  /* 0x000000ff0300720c */ /* 0x000fc80007704270 */
[----:B------:R-:W-:-:S04]  /*3b90*/  ISETP.LT.OR P0, PT, R76, 0x1, P0 ;  /* 0x000000014c00780c */ /* 0x000fc80000701670 */
[----:B------:R-:W-:Y:S02]  /*3ba0*/  FSEL R70, R70, -INF , !P0 ;  /* 0xff80000046467808 */ /* 0x000fe40004000000 */
[----:B------:R-:W-:-:S04]  /*3bb0*/  ISETP.NE.AND P0, PT, R51, RZ, PT ;  /* 0x000000ff3300720c */ /* 0x000fc80003f05270 */
[----:B------:R-:W-:-:S04]  /*3bc0*/  ISETP.GT.AND P0, PT, R3, 0x28, !P0 ;  /* 0x000000280300780c */ /* 0x000fc80004704270 */
[----:B------:R-:W-:-:S04]  /*3bd0*/  ISETP.LT.OR P0, PT, R76, 0x29, P0 ;  /* 0x000000294c00780c */ /* 0x000fc80000701670 */
[----:B------:R-:W-:Y:S02]  /*3be0*/  FSEL R56, R46, -INF , !P0 ;  /* 0xff8000002e387808 */ /* 0x000fe40004000000 */
[----:B------:R-:W-:-:S04]  /*3bf0*/  ISETP.NE.AND P0, PT, R44, RZ, PT ;  /* 0x000000ff2c00720c */ /* 0x000fc80003f05270 */
[----:B------:R-:W-:-:S04]  /*3c00*/  ISETP.GT.AND P0, PT, R3, 0x29, !P0 ;  /* 0x000000290300780c */ /* 0x000fc80004704270 */
[----:B------:R-:W-:-:S04]  /*3c10*/  ISETP.LT.OR P0, PT, R76, 0x2a, P0 ;  /* 0x0000002a4c00780c */ /* 0x000fc80000701670 */
[----:B------:R-:W-:Y:S02]  /*3c20*/  FSEL R3, R47, -INF , !P0 ;  /* 0xff8000002f037808 */ /* 0x000fe40004000000 */
[----:B------:R-:W-:Y:S02]  /*3c30*/  ISETP.GT.AND P0, PT, R45, RZ, !P6 ;  /* 0x000000ff2d00720c */ /* 0x000fe40007704270 */
[----:B------:R-:W-:Y:S02]  /*3c40*/  ISETP.NE.AND P6, PT, R60, RZ, PT ;  /* 0x000000ff3c00720c */ /* 0x000fe40003fc5270 */
        /* <DEDUP_REMOVED lines=29> */
[----:B------:R-:W-:Y:S01]  /*3e20*/  ISETP.GT.AND P0, PT, R45, 0x21, !P1 ;  /* 0x000000212d00780c */ /* 0x000fe20004f04270 */
[----:B------:R-:W1:Y:S03]  /*3e30*/  SHFL.IDX PT, R4, R42, 0x3, 0x1c1f ;  /* 0x007c1f002a047f89 */ /* 0x000e6600000e0000 */
[----:B------:R-:W-:-:S04]  /*3e40*/  ISETP.LT.OR P0, PT, R53, 0x22, P0 ;  /* 0x000000223500780c */ /* 0x000fc80000701670 */
[----:B------:R-:W-:Y:S02]  /*3e50*/  FSEL R181, R5, -INF , !P0 ;  /* 0xff80000005b57808 */ /* 0x000fe40004000000 */
[----:B------:R-:W-:-:S04]  /*3e60*/  ISETP.NE.AND P0, PT, R51, RZ, PT ;  /* 0x000000ff3300720c */ /* 0x000fc80003f05270 */
[----:B------:R-:W-:-:S04]  /*3e70*/  ISETP.GT.AND P0, PT, R45, 0x28, !P0 ;  /* 0x000000282d00780c */ /* 0x000fc80004704270 */
[----:B------:R-:W-:-:S04]  /*3e80*/  ISETP.LT.OR P0, PT, R53, 0x29, P0 ;  /* 0x000000293500780c */ /* 0x000fc80000701670 */
[----:B------:R-:W-:Y:S02]  /*3e90*/  FSEL R180, R12, -INF , !P0 ;  /* 0xff8000000cb47808 */ /* 0x000fe40004000000 */
[----:B------:R-:W-:Y:S01]  /*3ea0*/  ISETP.NE.AND P0, PT, R44, RZ, PT ;  /* 0x000000ff2c00720c */ /* 0x000fe20003f05270 */
[--C-:B-1----:R-:W-:Y:S02]  /*3eb0*/  IMAD.IADD R12, R50, 0x1, R4.reuse ;  /* 0x00000001320c7824 */ /* 0x102fe400078e0204 */
[----:B------:R-:W-:Y:S01]  /*3ec0*/  IMAD.IADD R16, R41, 0x1, R4 ;  /* 0x0000000129107824 */ /* 0x000fe200078e0204 */
[----:B------:R-:W-:Y:S02]  /*3ed0*/  ISETP.GT.AND P0, PT, R45, 0x29, !P0 ;  /* 0x000000292d00780c */ /* 0x000fe40004704270 */
[----:B------:R-:W-:Y:S02]  /*3ee0*/  IMNMX R12, R12, R49, PT ;  /* 0x000000310c0c7217 */ /* 0x000fe40003800200 */
[----:B------:R-:W-:-:S04]  /*3ef0*/  ISETP.LT.OR P0, PT, R53, 0x2a, P0 ;  /* 0x0000002a3500780c */ /* 0x000fc80000701670 */
[----:B------:R-:W-:Y:S02]  /*3f00*/  FSEL R178, R13, -INF , !P0 ;  /* 0xff8000000db27808 */ /* 0x000fe40004000000 */
[----:B------:R-:W-:-:S13]  /*3f10*/  PLOP3.LUT P0, PT, PT, PT, UP1, 0x40, 0x0 ;  /* 0x000000000000781c */ /* 0x000fda0003f0e818 */
        /* <DEDUP_REMOVED lines=13> */
.L_x_2288:
[----:B------:R-:W-:-:S04]  /*3ff0*/  MOV R4, 0x1 ;  /* 0x0000000100047802 */ /* 0x000fc80000000f00 */
[----:B------:R-:W-:-:S13]  /*4000*/  ISETP.NE.AND P0, PT, R4, c[0x0][0x32c], PT ;  /* 0x0000cb0004007a0c */ /* 0x000fda0003f05270 */
[----:B------:R-:W-:-:S05]  /*4010*/  @P0 IMAD.HI.U32 R4, R5, c[0x0][0x330], RZ ;  /* 0x0000cc0005040a27 */ /* 0x000fca00078e00ff */
[----:B------:R-:W-:Y:S02]  /*4020*/  @P0 SHF.R.U32.HI R5, RZ, c[0x0][0x334], R4 ;  /* 0x0000cd00ff050a19 */ /* 0x000fe40000011604 */
.L_x_2289:
[----:B------:R-:W-:Y:S05]  /*4030*/  BSYNC B0 ;  /* 0x0000000000007941 */ /* 0x000fea0003800000 */
.L_x_2287:
[----:B------:R-:W-:-:S05]  /*4040*/  IMAD R9, R5, c[0x0][0x32c], R40 ;  /* 0x0000cb0005097a24 */ /* 0x000fca00078e0228 */
[----:B------:R-:W-:Y:S02]  /*4050*/  IADD3 R5, R9, c[0x0][0x32c], RZ ;  /* 0x0000cb0009057a10 */ /* 0x000fe40007ffe0ff */
[----:B------:R-:W-:Y:S02]  /*4060*/  IMNMX R16, R16, R9, !PT ;  /* 0x0000000910107217 */ /* 0x000fe40007800200 */
[----:B------:R-:W-:Y:S02]  /*4070*/  IMNMX R12, R12, R5, PT ;  /* 0x000000050c0c7217 */ /* 0x000fe40003800200 */
.L_x_2286:
[----:B------:R-:W-:Y:S01]  /*4080*/  ISETP.NE.AND P0, PT, R48, RZ, PT ;  /* 0x000000ff3000720c */ /* 0x000fe20003f05270 */
        /* <DEDUP_REMOVED lines=27> */
[----:B------:R-:W-:-:S02]  /*4240*/  ISETP.GT.AND P0, PT, R16, 0x10, !P6 ;  /* 0x000000101000780c */ /* 0x000fc40007704270 */
[----:B------:R-:W-:Y:S01]  /*4250*/  FMNMX.FTZ R4, R57, R4, !PT ;  /* 0x0000000439047209 */ /* 0x000fe20007810000 */
[----:B------:R-:W-:Y:S01]  /*4260*/  LDSM.16.MT88.4 R40, [R212+0x1100] ;  /* 0x00110000d428783b */ /* 0x000fe20000004200 */
[----:B------:R-:W-:Y:S02]  /*4270*/  ISETP.LT.OR P0, PT, R12, 0x11, P0 ;  /* 0x000000110c00780c */ /* 0x000fe40000701670 */
[----:B------:R-:W-:Y:S02]  /*4280*/  FMNMX.FTZ R5, R29, R4, !PT ;  /* 0x000000041d057209 */ /* 0x000fe40007810000 */
[----:B------:R-:W-:Y:S02]  /*4290*/  FSEL R74, R74, -INF , !P0 ;  /* 0xff8000004a4a7808 */ /* 0x000fe40004000000 */
[----:B------:R-:W-:Y:S02]  /*42a0*/  ISETP.GT.AND P0, PT, R16, 0x11, !P5 ;  /* 0x000000111000780c */ /* 0x000fe40006f04270 */
[----:B------:R-:W-:-:S02]  /*42b0*/  FMNMX.FTZ R9, R93, R140, !PT ;  /* 0x0000008c5d097209 */ /* 0x000fc40007810000 */
[----:B------:R-:W-:Y:S02]  /*42c0*/  ISETP.LT.OR P0, PT, R12, 0x12, P0 ;  /* 0x000000120c00780c */ /* 0x000fe40000701670 */
[----:B------:R-:W-:Y:S02]  /*42d0*/  FMNMX.FTZ R9, R124, R9, !PT ;  /* 0x000000097c097209 */ /* 0x000fe40007810000 */
[----:B------:R-:W-:Y:S02]  /*42e0*/  FSEL R75, R75, -INF , !P0 ;  /* 0xff8000004b4b7808 */ /* 0x000fe40004000000 */
[----:B------:R-:W-:Y:S02]  /*42f0*/  ISETP.GT.AND P0, PT, R16, 0x18, !P4 ;  /* 0x000000181000780c */ /* 0x000fe40006704270 */
[----:B------:R-:W-:Y:S02]  /*4300*/  ISETP.NE.AND P4, PT, R39, RZ, PT ;  /* 0x000000ff2700720c */ /* 0x000fe40003f85270 */
[----:B------:R-:W-:-:S02]  /*4310*/  ISETP.LT.OR P0, PT, R12, 0x19, P0 ;  /* 0x000000190c00780c */ /* 0x000fc40000701670 */
[----:B------:R-:W-:Y:S02]  /*4320*/  FMNMX.FTZ R9, R110, R9, !PT ;  /* 0x000000096e097209 */ /* 0x000fe40007810000 */
[----:B------:R-:W-:Y:S02]  /*4330*/  FSEL R73, R10, -INF , !P0 ;  /* 0xff8000000a497808 */ /* 0x000fe40004000000 */
[----:B------:R-:W-:Y:S02]  /*4340*/  ISETP.GT.AND P0, PT, R16, 0x19, !P3 ;  /* 0x000000191000780c */ /* 0x000fe40005f04270 */
[----:B------:R-:W-:Y:S02]  /*4350*/  FMNMX.FTZ R9, R92, R9, !PT ;  /* 0x000000095c097209 */ /* 0x000fe40007810000 */
[----:B------:R-:W-:Y:S02]  /*4360*/  ISETP.LT.OR P0, PT, R12, 0x1a, P0 ;  /* 0x0000001a0c00780c */ /* 0x000fe40000701670 */
[----:B------:R-:W-:-:S02]  /*4370*/  ISETP.NE.AND P5, PT, R52, RZ, PT ;  /* 0x000000ff3400720c */ /* 0x000fc40003fa5270 */
[----:B------:R-:W-:Y:S02]  /*4380*/  FSEL R72, R11, -INF , !P0 ;  /* 0xff8000000b487808 */ /* 0x000fe40004000000 */
[----:B------:R-:W-:Y:S02]  /*4390*/  ISETP.GT.AND P0, PT, R16, 0x20, !P2 ;  /* 0x000000201000780c */ /* 0x000fe40005704270 */
[----:B------:R-:W-:Y:S02]  /*43a0*/  FMNMX.FTZ R18, R90, R9, !PT ;  /* 0x000000095a127209 */ /* 0x000fe40007810000 */
[----:B------:R-:W-:Y:S02]  /*43b0*/  ISETP.LT.OR P0, PT, R12, 0x21, P0 ;  /* 0x000000210c00780c */ /* 0x000fe40000701670 */
[----:B------:R-:W-:Y:S02]  /*43c0*/  FMNMX.FTZ R17, R89, R18, !PT ;  /* 0x0000001259117209 */ /* 0x000fe40007810000 */
[----:B------:R-:W-:-:S02]  /*43d0*/  FSEL R179, R6, -INF , !P0 ;  /* 0xff80000006b37808 */ /* 0x000fc40004000000 */
[----:B------:R-:W-:Y:S02]  /*43e0*/  FMNMX.FTZ R6, R28, R5, !PT ;  /* 0x000000051c067209 */ /* 0x000fe40007810000 */
[----:B------:R-:W-:Y:S02]  /*43f0*/  ISETP.GT.AND P0, PT, R16, 0x21, !P1 ;  /* 0x000000211000780c */ /* 0x000fe40004f04270 */
[----:B------:R-:W-:Y:S02]  /*4400*/  FMNMX.FTZ R6, R27, R6, !PT ;  /* 0x000000061b067209 */ /* 0x000fe40007810000 */
[----:B------:R-:W-:Y:S02]  /*4410*/  ISETP.LT.OR P0, PT, R12, 0x22, P0 ;  /* 0x000000220c00780c */ /* 0x000fe40000701670 */
[----:B------:R-:W-:Y:S02]  /*4420*/  FMNMX.FTZ R6, R25, R6, !PT ;  /* 0x0000000619067209 */ /* 0x000fe40007810000 */
[----:B------:R-:W-:-:S02]  /*4430*/  FSEL R177, R7, -INF , !P0 ;  /* 0xff80000007b17808 */ /* 0x000fc40004000000 */
[----:B------:R-:W-:Y:S01]  /*4440*/  ISETP.GT.AND P0, PT, R16, 0x1, !P4 ;  /* 0x000000011000780c */ /* 0x000fe20006704270 */
[----:B------:R-:W1:Y:S01]  /*4450*/  SHFL.BFLY PT, R5, R6, 0x2, 0x1f ;  /* 0x0c401f0006057f89 */ /* 0x000e6200000e0000 */
[----:B------:R-:W-:Y:S02]  /*4460*/  FMNMX.FTZ R17, R88, R17, !PT ;  /* 0x0000001158117209 */ /* 0x000fe40007810000 */
[----:B------:R-:W-:Y:S02]  /*4470*/  ISETP.LT.OR P0, PT, R12, 0x2, P0 ;  /* 0x000000020c00780c */ /* 0x000fe40000701670 */
[----:B------:R-:W-:Y:S02]  /*4480*/  FMNMX.FTZ R18, R182, R17, !PT ;  /* 0x00000011b6127209 */ /* 0x000fe40007810000 */
[----:B------:R-:W-:Y:S02]  /*4490*/  FSEL R126, R23, -INF , !P0 ;  /* 0xff800000177e7808 */ /* 0x000fe40004000000 */
[----:B------:R-:W-:-:S02]  /*44a0*/  ISETP.GT.AND P0, PT, R16, RZ, !P5 ;  /* 0x000000ff1000720c */ /* 0x000fc40006f04270 */
[----:B------:R-:W-:Y:S02]  /*44b0*/  ISETP.NE.AND P6, PT, R51, RZ, PT ;  /* 0x000000ff3300720c */ /* 0x000fe40003fc5270 */
[----:B------:R-:W-:Y:S01]  /*44c0*/  ISETP.LT.OR P0, PT, R12, 0x1, P0 ;  /* 0x000000010c00780c */ /* 0x000fe20000701670 */
[----:B------:R-:W-:Y:S01]  /*44d0*/  LDSM.16.MT88.4 R48, [R212+0x500] ;  /* 0x00050000d430783b */ /* 0x000fe20000004200 */
[----:B------:R-:W-:Y:S02]  /*44e0*/  IADD3 R236, R148, -0x2, RZ ;  /* 0xfffffffe94ec7810 */ /* 0x000fe40007ffe0ff */
[----:B------:R-:W-:Y:S02]  /*44f0*/  FSEL R91, R22, -INF , !P0 ;  /* 0xff800000165b7808 */ /* 0x000fe40004000000 */
[----:B------:R-:W-:Y:S02]  /*4500*/  ISETP.GT.AND P0, PT, R16, 0x28, !P6 ;  /* 0x000000281000780c */ /* 0x000fe40007704270 */
[----:B------:R-:W-:-:S02]  /*4510*/  FMNMX.FTZ R17, R91, R126, !PT ;  /* 0x0000007e5b117209 */ /* 0x000fc40007810000 */
[----:B------:R-:W-:Y:S02]  /*4520*/  ISETP.LT.OR P0, PT, R12, 0x29, P0 ;  /* 0x000000290c00780c */ /* 0x000fe40000701670 */
[----:B-1----:R-:W-:Y:S02]  /*4530*/  FMNMX.FTZ R4, R6, R5, !PT ;  /* 0x0000000506047209 */ /* 0x002fe40007810000 */
[----:B------:R-:W-:Y:S02]  /*4540*/  FMNMX.FTZ R5, R70, R38, !PT ;  /* 0x0000002646057209 */ /* 0x000fe40007810000 */
[----:B------:R-:W-:Y:S01]  /*4550*/  FMNMX.FTZ R17, R108, R17, !PT ;  /* 0x000000116c117209 */ /* 0x000fe20007810000 */
[----:B------:R-:W1:Y:S01]  /*4560*/  SHFL.BFLY PT, R151, R4, 0x1, 0x1f ;  /* 0x0c201f0004977f89 */ /* 0x000e6200000e0000 */
        /* <DEDUP_REMOVED lines=10> */
[----:B------:R-:W-:Y:S02]  /*4610*/  FMNMX.FTZ R5, R30, R5, !PT ;  /* 0x000000051e057209 */ /* 0x000fe40007810000 */
[----:B------:R-:W-:Y:S02]  /*4620*/  ISETP.NE.AND P6, PT, R44, RZ, PT ;  /* 0x000000ff2c00720c */ /* 0x000fe40003fc5270 */
[----:B------:R-:W-:Y:S01]  /*4630*/  FMNMX.FTZ R5, R26, R5, !PT ;  /* 0x000000051a057209 */ /* 0x000fe20007810000 */
[----:B------:R-:W-:Y:S01]  /*4640*/  LDSM.16.MT88.4 R44, [R214+0x1100] ;  /* 0x00110000d62c783b */ /* 0x000fe20000004200 */
[----:B-1----:R-:W-:-:S02]  /*4650*/  FMNMX.FTZ R151, R4, R151, !PT ;  /* 0x0000009704977209 */ /* 0x002fc40007810000 */
[----:B------:R-:W-:Y:S02]  /*4660*/  FMNMX.FTZ R5, R24, R5, !PT ;  /* 0x0000000518057209 */ /* 0x000fe40007810000 */
[C---:B------:R-:W-:Y:S01]  /*4670*/  FSETP.NEU.FTZ.AND P0, PT, R151.reuse, -INF , PT ;  /* 0xff8000009700780b */ /* 0x040fe20003f1d000 */
[----:B------:R-:W-:Y:S01]  /*4680*/  FMUL.FTZ R14, R151, c[0x0][0x2d0] ;  /* 0x0000b400970e7a20 */ /* 0x000fe20000410000 */
[----:B------:R-:W-:Y:S02]  /*4690*/  FMNMX.FTZ R4, R56, R5, !PT ;  /* 0x0000000538047209 */ /* 0x000fe40007810000 */
[----:B------:R-:W-:Y:S02]  /*46a0*/  FMNMX.FTZ R20, R72, R17, !PT ;  /* 0x0000001148147209 */ /* 0x000fe40007810000 */
[----:B------:R-:W-:Y:S02]  /*46b0*/  FMNMX.FTZ R5, R3, R4, !PT ;  /* 0x0000000403057209 */ /* 0x000fe40007810000 */
[----:B------:R-:W-:-:S03]  /*46c0*/  FSEL R14, R14, RZ, P0 ;  /* 0x000000ff0e0e7208 */ /* 0x000fc60000000000 */
[----:B------:R-:W1:Y:S02]  /*46d0*/  SHFL.BFLY PT, R4, R5, 0x2, 0x1f ;  /* 0x0c401f0005047f89 */ /* 0x000e6400000e0000 */
[--C-:B------:R-:W-:Y:S01]  /*46e0*/  FFMA.FTZ R2, R57, c[0x0][0x2d0], -R14.reuse ;  /* 0x0000b40039027a23 */ /* 0x100fe2000001080e */
[----:B------:R-:W-:Y:S01]  /*46f0*/  FMNMX.FTZ R57, R181, R18, !PT ;  /* 0x00000012b5397209 */ /* 0x000fe20007810000 */
[--C-:B------:R-:W-:Y:S02]  /*4700*/  FFMA.FTZ R169, R68, c[0x0][0x2d0], -R14.reuse ;  /* 0x0000b40044a97a23 */ /* 0x100fe4000001080e */
[--C-:B------:R-:W-:Y:S01]  /*4710*/  FFMA.FTZ R164, R69, c[0x0][0x2d0], -R14.reuse ;  /* 0x0000b40045a47a23 */ /* 0x100fe2000001080e */
[----:B------:R-:W-:Y:S01]  /*4720*/  FMNMX.FTZ R57, R180, R57, !PT ;  /* 0x00000039b4397209 */ /* 0x000fe20007810000 */
[--C-:B------:R-:W-:Y:S01]  /*4730*/  FFMA.FTZ R165, R37, c[0x0][0x2d0], -R14.reuse ;  /* 0x0000b40025a57a23 */ /* 0x100fe2000001080e */
[----:B------:R-:W-:Y:S01]  /*4740*/  MUFU.EX2 R2, R2 ;  /* 0x0000000200027308 */ /* 0x000fe20000000800 */
[--C-:B------:R-:W-:Y:S01]  /*4750*/  FFMA.FTZ R160, R65, c[0x0][0x2d0], -R14.reuse ;  /* 0x0000b40041a07a23 */ /* 0x100fe2000001080e */
[----:B------:R-:W-:Y:S01]  /*4760*/  FMNMX.FTZ R57, R178, R57, !PT ;  /* 0x00000039b2397209 */ /* 0x000fe20007810000 */
[----:B------:R-:W-:-:S02]  /*4770*/  FFMA.FTZ R163, R35, c[0x0][0x2d0], -R14 ;  /* 0x0000b40023a37a23 */ /* 0x000fc4000001080e */
[--C-:B------:R-:W-:Y:S02]  /*4780*/  FFMA.FTZ R154, R33, c[0x0][0x2d0], -R14.reuse ;  /* 0x0000b400219a7a23 */ /* 0x100fe4000001080e */
[--C-:B------:R-:W-:Y:S01]  /*4790*/  FFMA.FTZ R155, R31, c[0x0][0x2d0], -R14.reuse ;  /* 0x0000b4001f9b7a23 */ /* 0x100fe2000001080e */
[----:B------:R-:W2:Y:S01]  /*47a0*/  SHFL.BFLY PT, R18, R57, 0x2, 0x1f ;  /* 0x0c401f0039127f89 */ /* 0x000ea200000e0000 */
[--C-:B------:R-:W-:Y:S01]  /*47b0*/  FFMA.FTZ R168, R29, c[0x0][0x2d0], -R14.reuse ;  /* 0x0000b4001da87a23 */ /* 0x100fe2000001080e */
[----:B------:R-:W-:Y:S01]  /*47c0*/  MUFU.EX2 R169, R169 ;  /* 0x000000a900a97308 */ /* 0x000fe20000000800 */
[--C-:B------:R-:W-:Y:S02]  /*47d0*/  FFMA.FTZ R173, R28, c[0x0][0x2d0], -R14.reuse ;  /* 0x0000b4001cad7a23 */ /* 0x100fe4000001080e */
[--C-:B------:R-:W-:Y:S01]  /*47e0*/  FFMA.FTZ R170, R27, c[0x0][0x2d0], -R14.reuse ;  /* 0x0000b4001baa7a23 */ /* 0x100fe2000001080e */
[----:B-1----:R-:W-:Y:S01]  /*47f0*/  FMNMX.FTZ R4, R5, R4, !PT ;  /* 0x0000000405047209 */ /* 0x002fe20007810000 */
[----:B------:R-:W-:Y:S01]  /*4800*/  FFMA.FTZ R243, R25, c[0x0][0x2d0], -R14 ;  /* 0x0000b40019f37a23 */ /* 0x000fe2000001080e */
[----:B------:R-:W-:-:S02]  /*4810*/  FMNMX.FTZ R14, R179, R20, !PT ;  /* 0x00000014b30e7209 */ /* 0x000fc40007810000 */
[----:B------:R-:W1:Y:S01]  /*4820*/  MUFU.EX2 R164, R164 ;  /* 0x000000a400a47308 */ /* 0x000e620000000800 */
[----:B------:R-:W-:Y:S01]  /*4830*/  LDSM.16.MT88.4 R20, [R214+0x1500] ;  /* 0x00150000d614783b */ /* 0x000fe20000004200 */
[----:B------:R-:W-:-:S03]  /*4840*/  FMNMX.FTZ R17, R177, R14, !PT ;  /* 0x0000000eb1117209 */ /* 0x000fc60007810000 */
[----:B------:R-:W3:Y:S03]  /*4850*/  SHFL.BFLY PT, R149, R4, 0x1, 0x1f ;  /* 0x0c201f0004957f89 */ /* 0x000ee600000e0000 */
[----:B------:R-:W-:Y:S01]  /*4860*/  MUFU.EX2 R165, R165 ;  /* 0x000000a500a57308 */ /* 0x000fe20000000800 */
[----:B--2---:R-:W-:-:S07]  /*4870*/  FMNMX.FTZ R57, R57, R18, !PT ;  /* 0x0000001239397209 */ /* 0x004fce0007810000 */
[----:B------:R-:W2:Y:S01]  /*4880*/  MUFU.EX2 R160, R160 ;  /* 0x000000a000a07308 */ /* 0x000ea20000000800 */
[----:B-1----:R-:W-:Y:S01]  /*4890*/  F2FP.BF16.PACK_AB R96, R164, R169 ;  /* 0x000000a9a460723e */ /* 0x002fe200000010ff */
[----:B------:R-:W-:-:S06]  /*48a0*/  FADD.FTZ R164, R169, R164 ;  /* 0x000000a4a9a47221 */ /* 0x000fcc0000010000 */
[----:B------:R-:W-:Y:S01]  /*48b0*/  MUFU.EX2 R163, R163 ;  /* 0x000000a300a37308 */ /* 0x000fe20000000800 */
[----:B---3--:R-:W-:Y:S02]  /*48c0*/  FMNMX.FTZ R149, R4, R149, !PT ;  /* 0x0000009504957209 */ /* 0x008fe40007810000 */
[----:B------:R-:W-:Y:S01]  /*48d0*/  LDSM.16.MT88.4 R4, [R212+0x1900] ;  /* 0x00190000d404783b */ /* 0x000fe20000004200 */
[----:B--2---:R-:W-:-:S04]  /*48e0*/  F2FP.BF16.PACK_AB R98, R160, R165 ;  /* 0x000000a5a062723e */ /* 0x004fc800000010ff */
[----:B------:R-:W1:Y:S01]  /*48f0*/  MUFU.EX2 R154, R154 ;  /* 0x0000009a009a7308 */ /* 0x000e620000000800 */
[C---:B------:R-:W-:Y:S01]  /*4900*/  FMUL.FTZ R13, R149.reuse, c[0x0][0x2d0] ;  /* 0x0000b400950d7a20 */ /* 0x040fe20000410000 */
[----:B------:R-:W-:Y:S01]  /*4910*/  FSETP.NEU.FTZ.AND P0, PT, R149, -INF , PT ;  /* 0xff8000009500780b */ /* 0x000fe20003f1d000 */
[----:B------:R-:W-:-:S03]  /*4920*/  FADD.FTZ R165, R165, R164 ;  /* 0x000000a4a5a57221 */ /* 0x000fc60000010000 */
[----:B------:R-:W-:Y:S01]  /*4930*/  FSEL R13, R13, RZ, P0 ;  /* 0x000000ff0d0d7208 */ /* 0x000fe20000000000 */
[----:B------:R-:W-:Y:S01]  /*4940*/  FADD.FTZ R160, R160, R165 ;  /* 0x000000a5a0a07221 */ /* 0x000fe20000010000 */
[----:B------:R-:W-:Y:S01]  /*4950*/  ISETP.GT.AND P0, PT, R16, 0x29, !P6 ;  /* 0x000000291000780c */ /* 0x000fe20007704270 */
[----:B------:R-:W2:Y:S02]  /*4960*/  MUFU.EX2 R155, R155 ;  /* 0x0000009b009b7308 */ /* 0x000ea40000000800 */
[--C-:B------:R-:W-:Y:S01]  /*4970*/  FFMA.FTZ R171, R70, c[0x0][0x2d0], -R13.reuse ;  /* 0x0000b40046ab7a23 */ /* 0x100fe2000001080d */
[----:B------:R-:W-:Y:S01]  /*4980*/  ISETP.LT.OR P0, PT, R12, 0x2a, P0 ;  /* 0x0000002a0c00780c */ /* 0x000fe20000701670 */
[--C-:B------:R-:W-:Y:S02]  /*4990*/  FFMA.FTZ R166, R38, c[0x0][0x2d0], -R13.reuse ;  /* 0x0000b40026a67a23 */ /* 0x100fe4000001080d */
[--C-:B------:R-:W-:Y:S01]  /*49a0*/  FFMA.FTZ R167, R66, c[0x0][0x2d0], -R13.reuse ;  /* 0x0000b40042a77a23 */ /* 0x100fe2000001080d */
[----:B------:R-:W-:Y:S01]  /*49b0*/  FSEL R188, R15, -INF , !P0 ;  /* 0xff8000000fbc7808 */ /* 0x000fe20004000000 */
[--C-:B------:R-:W-:Y:S01]  /*49c0*/  FFMA.FTZ R162, R36, c[0x0][0x2d0], -R13.reuse ;  /* 0x0000b40024a27a23 */ /* 0x100fe2000001080d */
[----:B------:R-:W-:Y:S01]  /*49d0*/  FMNMX.FTZ R15, R176, R17, !PT ;  /* 0x00000011b00f7209 */ /* 0x000fe20007810000 */
[----:B------:R-:W-:Y:S01]  /*49e0*/  MUFU.EX2 R171, R171 ;  /* 0x000000ab00ab7308 */ /* 0x000fe20000000800 */
[--C-:B------:R-:W-:Y:S01]  /*49f0*/  FFMA.FTZ R161, R34, c[0x0][0x2d0], -R13.reuse ;  /* 0x0000b40022a17a23 */ /* 0x100fe2000001080d */
[----:B------:R-:W-:Y:S01]  /*4a00*/  LDSM.16.MT88.4 R36, [R214+0x1d00] ;  /* 0x001d0000d624783b */ /* 0x000fe20000004200 */
[----:B------:R-:W-:Y:S01]  /*4a10*/  FMNMX.FTZ R152, R188, R15, !PT ;  /* 0x0000000fbc987209 */ /* 0x000fe20007810000 */
[--C-:B------:R-:W-:Y:S01]  /*4a20*/  FFMA.FTZ R150, R32, c[0x0][0x2d0], -R13.reuse ;  /* 0x0000b40020967a23 */ /* 0x100fe2000001080d */
[----:B-1----:R-:W-:Y:S01]  /*4a30*/  F2FP.BF16.PACK_AB R8, R154, R163 ;  /* 0x000000a39a08723e */ /* 0x002fe200000010ff */
[----:B------:R-:W-:Y:S01]  /*4a40*/  LDSM.16.MT88.4 R32, [R212+0x1d00] ;  /* 0x001d0000d420783b */ /* 0x000fe20000004200 */
[--C-:B------:R-:W-:Y:S01]  /*4a50*/  FFMA.FTZ R153, R58, c[0x0][0x2d0], -R13.reuse ;  /* 0x0000b4003a997a23 */ /* 0x100fe2000001080d */
[----:B------:R-:W1:Y:S01]  /*4a60*/  MUFU.EX2 R166, R166 ;  /* 0x000000a600a67308 */ /* 0x000e620000000800 */
[--C-:B------:R-:W-:Y:S01]  /*4a70*/  FFMA.FTZ R0, R30, c[0x0][0x2d0], -R13.reuse ;  /* 0x0000b4001e007a23 */ /* 0x100fe2000001080d */
[----:B------:R-:W3:Y:S01]  /*4a80*/  SHFL.BFLY PT, R59, R152, 0x2, 0x1f ;  /* 0x0c401f00983b7f89 */ /* 0x000ee200000e0000 */
[--C-:B------:R-:W-:Y:S01]  /*4a90*/  FFMA.FTZ R241, R3, c[0x0][0x2d0], -R13.reuse ;  /* 0x0000b40003f17a23 */ /* 0x100fe2000001080d */
[----:B--2---:R-:W-:Y:S01]  /*4aa0*/  F2FP.BF16.PACK_AB R10, R2, R155 ;  /* 0x0000009b020a723e */ /* 0x004fe200000010ff */
[--C-:B------:R-:W-:Y:S01]  /*4ab0*/  FFMA.FTZ R172, R26, c[0x0][0x2d0], -R13.reuse ;  /* 0x0000b4001aac7a23 */ /* 0x100fe2000001080d */
[----:B------:R-:W2:Y:S01]  /*4ac0*/  SHFL.BFLY PT, R58, R57, 0x1, 0x1f ;  /* 0x0c201f00393a7f89 */ /* 0x000ea200000e0000 */
[--C-:B------:R-:W-:Y:S01]  /*4ad0*/  FFMA.FTZ R175, R24, c[0x0][0x2d0], -R13.reuse ;  /* 0x0000b40018af7a23 */ /* 0x100fe2000001080d */
[----:B------:R-:W-:Y:S01]  /*4ae0*/  MUFU.EX2 R167, R167 ;  /* 0x000000a700a77308 */ /* 0x000fe20000000800 */
[----:B------:R-:W-:Y:S01]  /*4af0*/  FFMA.FTZ R174, R56, c[0x0][0x2d0], -R13 ;  /* 0x0000b40038ae7a23 */ /* 0x000fe2000001080d */
[----:B------:R-:W-:Y:S01]  /*4b00*/  LDSM.16.MT88.4 R28, [R214+0x900] ;  /* 0x00090000d61c783b */ /* 0x000fe20000004200 */
[----:B------:R-:W-:-:S03]  /*4b10*/  FADD.FTZ R163, R163, R160 ;  /* 0x000000a0a3a37221 */ /* 0x000fc60000010000 */
[----:B------:R-:W-:Y:S01]  /*4b20*/  LDSM.16.MT88.4 R24, [R212+0x900] ;  /* 0x00090000d418783b */ /* 0x000fe20000004200 */
[----:B------:R-:W-:Y:S01]  /*4b30*/  FADD.FTZ R154, R154, R163 ;  /* 0x000000a39a9a7221 */ /* 0x000fe20000010000 */
[----:B------:R-:W4:Y:S01]  /*4b40*/  MUFU.EX2 R162, R162 ;  /* 0x000000a200a27308 */ /* 0x000f220000000800 */
[----:B-1----:R-:W-:Y:S01]  /*4b50*/  F2FP.BF16.PACK_AB R97, R166, R171 ;  /* 0x000000aba661723e */ /* 0x002fe200000010ff */
[----:B------:R-:W-:Y:S01]  /*4b60*/  LDSM.16.MT88.4 R16, [R212+0x1500] ;  /* 0x00150000d410783b */ /* 0x000fe20000004200 */
[----:B------:R-:W-:Y:S02]  /*4b70*/  FADD.FTZ R166, R171, R166 ;  /* 0x000000a6aba67221 */ /* 0x000fe40000010000 */
[----:B------:R-:W-:Y:S01]  /*4b80*/  FADD.FTZ R155, R155, R154 ;  /* 0x0000009a9b9b7221 */ /* 0x000fe20000010000 */
[----:B------:R-:W-:Y:S02]  /*4b90*/  LDSM.16.MT88.4 R12, [R214+0x2100] ;  /* 0x00210000d60c783b */ /* 0x000fe40000004200 */
[----:B------:R-:W-:Y:S01]  /*4ba0*/  MUFU.EX2 R161, R161 ;  /* 0x000000a100a17308 */ /* 0x000fe20000000800 */
[----:B------:R-:W-:Y:S01]  /*4bb0*/  FADD.FTZ R155, R2, R155 ;  /* 0x0000009b029b7221 */ /* 0x000fe20000010000 */
[----:B---3--:R-:W-:Y:S01]  /*4bc0*/  FMNMX.FTZ R152, R152, R59, !PT ;  /* 0x0000003b98987209 */ /* 0x008fe20007810000 */
[----:B------:R-:W-:Y:S01]  /*4bd0*/  IMAD.U32 R2, RZ, RZ, UR4 ;  /* 0x00000004ff027e24 */ /* 0x000fe2000f8e00ff */
[----:B--2---:R-:W-:-:S03]  /*4be0*/  FMNMX.FTZ R3, R57, R58, !PT ;  /* 0x0000003a39037209 */ /* 0x004fc60007810000 */
[----:B------:R-:W1:Y:S01]  /*4bf0*/  SHFL.BFLY PT, R95, R152, 0x1, 0x1f ;  /* 0x0c201f00985f7f89 */ /* 0x000e6200000e0000 */
[C---:B----4-:R-:W-:Y:S01]  /*4c00*/  F2FP.BF16.PACK_AB R99, R162.reuse, R167 ;  /* 0x000000a7a263723e */ /* 0x050fe200000010ff */
[----:B------:R-:W2:Y:S01]  /*4c10*/  MUFU.EX2 R150, R150 ;  /* 0x0000009600967308 */ /* 0x000ea20000000800 */
[C---:B------:R-:W-:Y:S01]  /*4c20*/  FSETP.NEU.FTZ.AND P0, PT, R3.reuse, -INF , PT ;  /* 0xff8000000300780b */ /* 0x040fe20003f1d000 */
[----:B------:R-:W-:Y:S02]  /*4c30*/  FMUL.FTZ R199, R3, c[0x0][0x2d0] ;  /* 0x0000b40003c77a20 */ /* 0x000fe40000410000 */
[----:B------:R-:W-:Y:S02]  /*4c40*/  FADD.FTZ R167, R167, R166 ;  /* 0x000000a6a7a77221 */ /* 0x000fe40000010000 */
[----:B------:R-:W-:Y:S01]  /*4c50*/  HMMA.16816.F32.BF16 R144, R96, R136, RZ ;  /* 0x000000886090723c */ /* 0x000fe200000418ff */
[----:B------:R-:W-:Y:S01]  /*4c60*/  FSEL R199, R199, RZ, P0 ;  /* 0x000000ffc7c77208 */ /* 0x000fe20000000000 */
[----:B------:R-:W-:Y:S01]  /*4c70*/  MUFU.EX2 R153, R153 ;  /* 0x0000009900997308 */ /* 0x000fe20000000800 */
[----:B------:R-:W-:-:S03]  /*4c80*/  FADD.FTZ R162, R162, R167 ;  /* 0x000000a7a2a27221 */ /* 0x000fc60000010000 */
[--C-:B------:R-:W-:Y:S02]  /*4c90*/  FFMA.FTZ R183, R93, c[0x0][0x2d0], -R199.reuse ;  /* 0x0000b4005db77a23 */ /* 0x100fe400000108c7 */
[C---:B------:R-:W-:Y:S01]  /*4ca0*/  HMMA.16816.F32.BF16 R104, R96.reuse, R112, RZ ;  /* 0x000000706068723c */ /* 0x040fe200000418ff */
[--C-:B------:R-:W-:Y:S01]  /*4cb0*/  FFMA.FTZ R184, R140, c[0x0][0x2d0], -R199.reuse ;  /* 0x0000b4008cb87a23 */ /* 0x100fe200000108c7 */
[----:B------:R-:W3:Y:S01]  /*4cc0*/  MUFU.EX2 R0, R0 ;  /* 0x0000000000007308 */ /* 0x000ee20000000800 */
[----:B--2---:R-:W-:Y:S01]  /*4cd0*/  F2FP.BF16.PACK_AB R9, R150, R161 ;  /* 0x000000a19609723e */ /* 0x004fe200000010ff */
[--C-:B------:R-:W-:Y:S02]  /*4ce0*/  FFMA.FTZ R185, R124, c[0x0][0x2d0], -R199.reuse ;  /* 0x0000b4007cb97a23 */ /* 0x100fe400000108c7 */
[--C-:B------:R-:W-:Y:S02]  /*4cf0*/  FFMA.FTZ R186, R110, c[0x0][0x2d0], -R199.reuse ;  /* 0x0000b4006eba7a23 */ /* 0x100fe400000108c7 */
[----:B------:R-:W-:Y:S01]  /*4d00*/  HMMA.16816.F32.BF16 R120, R96, R132, RZ ;  /* 0x000000846078723c */ /* 0x000fe200000418ff */
[----:B-1----:R-:W-:Y:S01]  /*4d10*/  FMNMX.FTZ R152, R95, R152, !PT ;  /* 0x000000985f987209 */ /* 0x002fe20007810000 */
[----:B------:R-:W-:Y:S01]  /*4d20*/  MUFU.EX2 R183, R183 ;  /* 0x000000b700b77308 */ /* 0x000fe20000000800 */
[----:B------:R-:W-:-:S02]  /*4d30*/  FFMA.FTZ R191, R92, c[0x0][0x2d0], -R199 ;  /* 0x0000b4005cbf7a23 */ /* 0x000fc400000108c7 */
[C---:B------:R-:W-:Y:S01]  /*4d40*/  FSETP.NEU.FTZ.AND P0, PT, R152.reuse, -INF , PT ;  /* 0xff8000009800780b */ /* 0x040fe20003f1d000 */
[----:B------:R-:W-:Y:S02]  /*4d50*/  FMUL.FTZ R201, R152, c[0x0][0x2d0] ;  /* 0x0000b40098c97a20 */ /* 0x000fe40000410000 */
[C---:B------:R-:W-:Y:S01]  /*4d60*/  HMMA.16816.F32.BF16 R52, R96.reuse, R60, RZ ;  /* 0x0000003c6034723c */ /* 0x040fe200000418ff */
[--C-:B------:R-:W-:Y:S01]  /*4d70*/  FFMA.FTZ R194, R90, c[0x0][0x2d0], -R199.reuse ;  /* 0x0000b4005ac27a23 */ /* 0x100fe200000108c7 */
[----:B---3--:R-:W-:Y:S01]  /*4d80*/  F2FP.BF16.PACK_AB R11, R0, R153 ;  /* 0x00000099000b723e */ /* 0x008fe200000010ff */
[----:B------:R-:W1:Y:S01]  /*4d90*/  MUFU.EX2 R184, R184 ;  /* 0x000000b800b87308 */ /* 0x000e620000000800 */
[----:B------:R-:W-:Y:S01]  /*4da0*/  FSEL R201, R201, RZ, P0 ;  /* 0x000000ffc9c97208 */ /* 0x000fe20000000000 */
[--C-:B------:R-:W-:Y:S01]  /*4db0*/  FFMA.FTZ R196, R89, c[0x0][0x2d0], -R199.reuse ;  /* 0x0000b40059c47a23 */ /* 0x100fe200000108c7 */
[----:B------:R-:W-:Y:S01]  /*4dc0*/  PLOP3.LUT P0, PT, PT, PT, UP1, 0x40, 0x0 ;  /* 0x000000000000781c */ /* 0x000fe20003f0e818 */
[----:B------:R-:W-:Y:S01]  /*4dd0*/  FFMA.FTZ R193, R88, c[0x0][0x2d0], -R199 ;  /* 0x0000b40058c17a23 */ /* 0x000fe200000108c7 */
[----:B------:R-:W-:Y:S01]  /*4de0*/  HMMA.16816.F32.BF16 R68, R96, R76, RZ ;  /* 0x0000004c6044723c */ /* 0x000fe200000418ff */
[----:B------:R-:W-:-:S02]  /*4df0*/  FFMA.FTZ R187, R91, c[0x0][0x2d0], -R201 ;  /* 0x0000b4005bbb7a23 */ /* 0x000fc400000108c9 */
[--C-:B------:R-:W-:Y:S01]  /*4e00*/  FFMA.FTZ R190, R126, c[0x0][0x2d0], -R201.reuse ;  /* 0x0000b4007ebe7a23 */ /* 0x100fe200000108c9 */
[----:B------:R-:W-:Y:S01]  /*4e10*/  MUFU.EX2 R185, R185 ;  /* 0x000000b900b97308 */ /* 0x000fe20000000800 */
[--C-:B------:R-:W-:Y:S02]  /*4e20*/  FFMA.FTZ R192, R108, c[0x0][0x2d0], -R201.reuse ;  /* 0x0000b4006cc07a23 */ /* 0x100fe400000108c9 */
[--C-:B------:R-:W-:Y:S01]  /*4e30*/  FFMA.FTZ R189, R94, c[0x0][0x2d0], -R201.reuse ;  /* 0x0000b4005ebd7a23 */ /* 0x100fe200000108c9 */
[----:B------:R-:W-:Y:S01]  /*4e40*/  HMMA.16816.F32.BF16 R84, R96, R4, RZ ;  /* 0x000000046054723c */ /* 0x000fe200000418ff */
[--C-:B------:R-:W-:Y:S01]  /*4e50*/  FFMA.FTZ R198, R74, c[0x0][0x2d0], -R201.reuse ;  /* 0x0000b4004ac67a23 */ /* 0x100fe200000108c9 */
[----:B-1----:R-:W-:Y:S02]  /*4e60*/  F2FP.BF16.PACK_AB R92, R184, R183 ;  /* 0x000000b7b85c723e */ /* 0x002fe400000010ff */
[----:B------:R-:W1:Y:S01]  /*4e70*/  MUFU.EX2 R186, R186 ;  /* 0x000000ba00ba7308 */ /* 0x000e620000000800 */
[----:B------:R-:W-:-:S02]  /*4e80*/  FFMA.FTZ R195, R75, c[0x0][0x2d0], -R201 ;  /* 0x0000b4004bc37a23 */ /* 0x000fc400000108c9 */
[--C-:B------:R-:W-:Y:S01]  /*4e90*/  FFMA.FTZ R197, R73, c[0x0][0x2d0], -R201.reuse ;  /* 0x0000b40049c57a23 */ /* 0x100fe200000108c9 */
[C---:B------:R-:W-:Y:S01]  /*4ea0*/  HMMA.16816.F32.BF16 R100, R96.reuse, R138, RZ ;  /* 0x0000008a6064723c */ /* 0x040fe200000418ff */
[----:B------:R-:W-:Y:S02]  /*4eb0*/  FFMA.FTZ R200, R72, c[0x0][0x2d0], -R201 ;  /* 0x0000b40048c87a23 */ /* 0x000fe400000108c9 */
[----:B------:R-:W-:Y:S01]  /*4ec0*/  FADD.FTZ R184, R183, R184 ;  /* 0x000000b8b7b87221 */ /* 0x000fe20000010000 */
[----:B------:R-:W-:Y:S01]  /*4ed0*/  MUFU.EX2 R187, R187 ;  /* 0x000000bb00bb7308 */ /* 0x000fe20000000800 */
[----:B------:R-:W-:Y:S02]  /*4ee0*/  FFMA.FTZ R239, R178, c[0x0][0x2d0], -R199 ;  /* 0x0000b400b2ef7a23 */ /* 0x000fe400000108c7 */
[----:B------:R-:W-:Y:S01]  /*4ef0*/  FFMA.FTZ R237, R188, c[0x0][0x2d0], -R201 ;  /* 0x0000b400bced7a23 */ /* 0x000fe200000108c9 */
[----:B------:R-:W-:Y:S01]  /*4f00*/  HMMA.16816.F32.BF16 R116, R96, R114, RZ ;  /* 0x000000726074723c */ /* 0x000fe200000418ff */
[----:B------:R-:W-:-:S03]  /*4f10*/  FADD.FTZ R161, R161, R162 ;  /* 0x000000a2a1a17221 */ /* 0x000fc60000010000 */
[----:B------:R-:W2:Y:S01]  /*4f20*/  MUFU.EX2 R190, R190 ;  /* 0x000000be00be7308 */ /* 0x000ea20000000800 */
[----:B-1----:R-:W-:Y:S01]  /*4f30*/  F2FP.BF16.PACK_AB R94, R186, R185 ;  /* 0x000000b9ba5e723e */ /* 0x002fe200000010ff */
[----:B------:R-:W-:Y:S02]  /*4f40*/  FADD.FTZ R185, R185, R184 ;  /* 0x000000b8b9b97221 */ /* 0x000fe40000010000 */
[----:B------:R-:W-:Y:S01]  /*4f50*/  HMMA.16816.F32.BF16 R128, R96, R134, RZ ;  /* 0x000000866080723c */ /* 0x000fe200000418ff */
[----:B------:R-:W-:Y:S02]  /*4f60*/  FADD.FTZ R150, R150, R161 ;  /* 0x000000a196967221 */ /* 0x000fe40000010000 */
[----:B------:R-:W-:Y:S01]  /*4f70*/  FADD.FTZ R186, R186, R185 ;  /* 0x000000b9baba7221 */ /* 0x000fe20000010000 */
[----:B------:R-:W-:Y:S01]  /*4f80*/  MUFU.EX2 R192, R192 ;  /* 0x000000c000c07308 */ /* 0x000fe20000000800 */
[----:B------:R-:W-:-:S03]  /*4f90*/  FADD.FTZ R153, R153, R150 ;  /* 0x0000009699997221 */ /* 0x000fc60000010000 */
[----:B------:R-:W-:Y:S01]  /*4fa0*/  HMMA.16816.F32.BF16 R64, R96, R62, RZ ;  /* 0x0000003e6040723c */ /* 0x000fe200000418ff */
[----:B------:R-:W-:-:S03]  /*4fb0*/  FADD.FTZ R153, R0, R153 ;  /* 0x0000009900997221 */ /* 0x000fc60000010000 */
[----:B------:R-:W1:Y:S01]  /*4fc0*/  MUFU.EX2 R189, R189 ;  /* 0x000000bd00bd7308 */ /* 0x000e620000000800 */
[----:B--2---:R-:W-:Y:S01]  /*4fd0*/  F2FP.BF16.PACK_AB R93, R190, R187 ;  /* 0x000000bbbe5d723e */ /* 0x004fe200000010ff */
[----:B------:R-:W-:Y:S02]  /*4fe0*/  FADD.FTZ R187, R187, R190 ;  /* 0x000000bebbbb7221 */ /* 0x000fe40000010000 */
[C---:B------:R-:W-:Y:S04]  /*4ff0*/  HMMA.16816.F32.BF16 R80, R96.reuse, R78, RZ ;  /* 0x0000004e6050723c */ /* 0x040fe800000418ff */
[----:B------:R-:W-:Y:S04]  /*5000*/  MUFU.EX2 R168, R168 ;  /* 0x000000a800a87308 */ /* 0x000fe80000000800 */
[----:B------:R-:W-:Y:S04]  /*5010*/  HMMA.16816.F32.BF16 R96, R96, R6, RZ ;  /* 0x000000066060723c */ /* 0x000fe800000418ff */
[----:B------:R-:W2:Y:S01]  /*5020*/  MUFU.EX2 R173, R173 ;  /* 0x000000ad00ad7308 */ /* 0x000ea20000000800 */
[----:B-1----:R-:W-:Y:S01]  /*5030*/  F2FP.BF16.PACK_AB R95, R189, R192 ;  /* 0x000000c0bd5f723e */ /* 0x002fe200000010ff */
[----:B------:R-:W-:-:S02]  /*5040*/  FADD.FTZ R192, R192, R187 ;  /* 0x000000bbc0c07221 */ /* 0x000fc40000010000 */
[C---:B------:R-:W-:Y:S02]  /*5050*/  HMMA.16816.F32.BF16 R144, R8.reuse, R156, R144 ;  /* 0x0000009c0890723c */ /* 0x040fe40000041890 */
[----:B------:R-:W-:Y:S02]  /*5060*/  FADD.FTZ R189, R189, R192 ;  /* 0x000000c0bdbd7221 */ /* 0x000fe40000010000 */
[----:B------:R-:W-:Y:S04]  /*5070*/  MUFU.EX2 R170, R170 ;  /* 0x000000aa00aa7308 */ /* 0x000fe80000000800 */
[----:B------:R-:W-:Y:S04]  /*5080*/  HMMA.16816.F32.BF16 R104, R8, R48, R104 ;  /* 0x000000300868723c */ /* 0x000fe80000041868 */
[----:B------:R-:W1:Y:S01]  /*5090*/  MUFU.EX2 R243, R243 ;  /* 0x000000f300f37308 */ /* 0x000e620000000800 */
[----:B--2---:R-:W-:Y:S01]  /*50a0*/  F2FP.BF16.PACK_AB R56, R173, R168 ;  /* 0x000000a8ad38723e */ /* 0x004fe200000010ff */
[----:B------:R-:W-:-:S02]  /*50b0*/  FADD.FTZ R168, R168, R155 ;  /* 0x0000009ba8a87221 */ /* 0x000fc40000010000 */
[C---:B------:R-:W-:Y:S02]  /*50c0*/  HMMA.16816.F32.BF16 R120, R8.reuse, R44, R120 ;  /* 0x0000002c0878723c */ /* 0x040fe40000041878 */
[----:B------:R-:W-:Y:S02]  /*50d0*/  FADD.FTZ R173, R173, R168 ;  /* 0x000000a8adad7221 */ /* 0x000fe40000010000 */
[----:B------:R-:W-:Y:S04]  /*50e0*/  MUFU.EX2 R172, R172 ;  /* 0x000000ac00ac7308 */ /* 0x000fe80000000800 */
[----:B------:R-:W-:Y:S04]  /*50f0*/  HMMA.16816.F32.BF16 R52, R8, R40, R52 ;  /* 0x000000280834723c */ /* 0x000fe80000041834 */
        /* <DEDUP_REMOVED lines=13> */
[----:B------:R-:W-:Y:S01]  /*51d0*/  HMMA.16816.F32.BF16 R116, R8, R50, R116 ;  /* 0x000000320874723c */ /* 0x000fe20000041874 */
[----:B-1----:R-:W-:-:S03]  /*51e0*/  F2FP.BF16.PACK_AB R59, R241, R174 ;  /* 0x000000aef13b723e */ /* 0x002fc600000010ff */
[----:B------:R-:W1:Y:S01]  /*51f0*/  MUFU.EX2 R194, R194 ;  /* 0x000000c200c27308 */ /* 0x000e620000000800 */
[----:B------:R-:W-:-:S03]  /*5200*/  FADD.FTZ R174, R174, R175 ;  /* 0x000000afaeae7221 */ /* 0x000fc60000010000 */
[----:B------:R-:W-:Y:S01]  /*5210*/  HMMA.16816.F32.BF16 R128, R8, R46, R128 ;  /* 0x0000002e0880723c */ /* 0x000fe20000041880 */
[----:B------:R-:W-:-:S03]  /*5220*/  FADD.FTZ R241, R241, R174 ;  /* 0x000000aef1f17221 */ /* 0x000fc60000010000 */
[----:B------:R-:W-:Y:S04]  /*5230*/  MUFU.EX2 R196, R196 ;  /* 0x000000c400c47308 */ /* 0x000fe80000000800 */
[C---:B------:R-:W-:Y:S04]  /*5240*/  HMMA.16816.F32.BF16 R64, R8.reuse, R42, R64 ;  /* 0x0000002a0840723c */ /* 0x040fe80000041840 */
[----:B------:R-:W-:Y:S04]  /*5250*/  MUFU.EX2 R193, R193 ;  /* 0x000000c100c17308 */ /* 0x000fe80000000800 */
[C---:B------:R-:W-:Y:S04]  /*5260*/  HMMA.16816.F32.BF16 R80, R8.reuse, R38, R80 ;  /* 0x000000260850723c */ /* 0x040fe80000041850 */
[----:B------:R-:W-:Y:S04]  /*5270*/  MUFU.EX2 R198, R198 ;  /* 0x000000c600c67308 */ /* 0x000fe80000000800 */
[----:B------:R-:W-:Y:S01]  /*5280*/  HMMA.16816.F32.BF16 R96, R8, R34, R96 ;  /* 0x000000220860723c */ /* 0x000fe20000041860 */
[----:B------:R-:W2:Y:S03]  /*5290*/  LDSM.16.MT88.4 R8, [R212+0x2100] ;  /* 0x00210000d408783b */ /* 0x000ea60000004200 */
[----:B------:R-:W3:Y:S04]  /*52a0*/  MUFU.EX2 R195, R195 ;  /* 0x000000c300c37308 */ /* 0x000ee80000000800 */
[C---:B------:R-:W-:Y:S04]  /*52b0*/  HMMA.16816.F32.BF16 R108, R92.reuse, R112, RZ ;  /* 0x000000705c6c723c */ /* 0x040fe800000418ff */
[----:B------:R-:W-:Y:S04]  /*52c0*/  MUFU.EX2 R197, R197 ;  /* 0x000000c500c57308 */ /* 0x000fe80000000800 */
[C---:B------:R-:W-:Y:S04]  /*52d0*/  HMMA.16816.F32.BF16 R124, R92.reuse, R132, RZ ;  /* 0x000000845c7c723c */ /* 0x040fe800000418ff */
[----:B------:R-:W4:Y:S04]  /*52e0*/  MUFU.EX2 R200, R200 ;  /* 0x000000c800c87308 */ /* 0x000f280000000800 */
[----:B------:R-:W-:Y:S04]  /*52f0*/  HMMA.16816.F32.BF16 R88, R92, R4, RZ ;  /* 0x000000045c58723c */ /* 0x000fe800000418ff */
[----:B------:R-:W-:Y:S03]  /*5300*/  MUFU.EX2 R239, R239 ;  /* 0x000000ef00ef7308 */ /* 0x000fe60000000800 */
[----:B-1----:R-:W-:Y:S01]  /*5310*/  F2FP.BF16.PACK_AB R4, R194, R191 ;  /* 0x000000bfc204723e */ /* 0x002fe200000010ff */
[----:B------:R-:W-:Y:S01]  /*5320*/  HMMA.16816.F32.BF16 R144, R56, R28, R144 ;  /* 0x0000001c3890723c */ /* 0x000fe20000041890 */
[----:B---3--:R-:W-:Y:S01]  /*5330*/  F2FP.BF16.PACK_AB R5, R195, R198 ;  /* 0x000000c6c305723e */ /* 0x008fe200000010ff */
[----:B------:R-:W-:-:S02]  /*5340*/  FADD.FTZ R191, R191, R186 ;  /* 0x000000babfbf7221 */ /* 0x000fc40000010000 */
[----:B------:R-:W-:Y:S01]  /*5350*/  FADD.FTZ R198, R198, R189 ;  /* 0x000000bdc6c67221 */ /* 0x000fe20000010000 */
[----:B------:R-:W-:Y:S01]  /*5360*/  MUFU.EX2 R237, R237 ;  /* 0x000000ed00ed7308 */ /* 0x000fe20000000800 */
[----:B------:R-:W-:Y:S02]  /*5370*/  FADD.FTZ R191, R194, R191 ;  /* 0x000000bfc2bf7221 */ /* 0x000fe40000010000 */
[----:B------:R-:W-:Y:S01]  /*5380*/  HMMA.16816.F32.BF16 R104, R56, R24, R104 ;  /* 0x000000183868723c */ /* 0x000fe20000041868 */
[----:B------:R-:W-:-:S07]  /*5390*/  FADD.FTZ R198, R195, R198 ;  /* 0x000000c6c3c67221 */ /* 0x000fce0000010000 */
        /* <DEDUP_REMOVED lines=21> */
[----:B----4-:R-:W-:Y:S01]  /*54f0*/  F2FP.BF16.PACK_AB R7, R200, R197 ;  /* 0x000000c5c807723e */ /* 0x010fe200000010ff */
        /* <DEDUP_REMOVED lines=14> */
[----:B------:R-:W-:Y:S01]  /*55e0*/  FFMA.FTZ R40, R180, c[0x0][0x2d0], -R199 ;  /* 0x0000b400b4287a23 */ /* 0x000fe200000108c7 */
[C---:B------:R-:W-:Y:S05]  /*55f0*/  HMMA.16816.F32.BF16 R72, R4.reuse, R36, R72 ;  /* 0x000000240448723c */ /* 0x040fea0000041848 */
[----:B------:R-:W2:Y:S02]  /*5600*/  MUFU.EX2 R33, R33 ;  /* 0x0000002100217308 */ /* 0x000ea40000000800 */
[----:B------:R-:W-:Y:S01]  /*5610*/  FFMA.FTZ R36, R176, c[0x0][0x2d0], -R201 ;  /* 0x0000b400b0247a23 */ /* 0x000fe200000108c9 */
[C---:B------:R-:W-:Y:S05]  /*5620*/  HMMA.16816.F32.BF16 R140, R4.reuse, R156, R140 ;  /* 0x0000009c048c723c */ /* 0x040fea000004188c */
[----:B------:R-:W3:Y:S03]  /*5630*/  MUFU.EX2 R40, R40 ;  /* 0x0000002800287308 */ /* 0x000ee60000000800 */
[C---:B------:R-:W-:Y:S05]  /*5640*/  HMMA.16816.F32.BF16 R136, R4.reuse, R158, R136 ;  /* 0x0000009e0488723c */ /* 0x040fea0000041888 */
[----:B------:R-:W4:Y:S03]  /*5650*/  MUFU.EX2 R36, R36 ;  /* 0x0000002400247308 */ /* 0x000f260000000800 */
[C---:B------:R-:W-:Y:S08]  /*5660*/  HMMA.16816.F32.BF16 R112, R4.reuse, R50, R112 ;  /* 0x000000320470723c */ /* 0x040ff00000041870 */
        /* <DEDUP_REMOVED lines=27> */
[----:B------:R-:W-:Y:S01]  /*5820*/  HMMA.16816.F32.BF16 R92, R4, R10, R92 ;  /* 0x0000000a045c723c */ /* 0x000fe2000004185c */
[----:B------:R-:W-:Y:S07]  /*5830*/  @P0 BRA `(.L_x_2290) ;  /* 0x0000012000000947 */ /* 0x000fee0003800000 */
        /* <DEDUP_REMOVED lines=11> */
.L_x_2291:
[----:B------:R-:W-:-:S04]  /*58f0*/  MOV R0, 0x1 ;  /* 0x0000000100007802 */ /* 0x000fc80000000f00 */
[----:B------:R-:W-:-:S13]  /*5900*/  ISETP.NE.AND P0, PT, R0, c[0x0][0x32c], PT ;  /* 0x0000cb0000007a0c */ /* 0x000fda0003f05270 */
[----:B------:R-:W-:-:S05]  /*5910*/  @P0 IMAD.HI.U32 R0, R5, c[0x0][0x330], RZ ;  /* 0x0000cc0005000a27 */ /* 0x000fca00078e00ff */
[----:B------:R-:W-:Y:S02]  /*5920*/  @P0 SHF.R.U32.HI R5, RZ, c[0x0][0x334], R0 ;  /* 0x0000cd00ff050a19 */ /* 0x000fe40000011600 */
.L_x_2292:
[----:B------:R-:W-:-:S05]  /*5930*/  MOV R0, c[0x0][0x32c] ;  /* 0x0000cb0000007a02 */ /* 0x000fca0000000f00 */
[----:B------:R-:W-:-:S05]  /*5940*/  IMAD R5, R5, R0, c[0x0][0x32c] ;  /* 0x0000cb0005057624 */ /* 0x000fca00078e0200 */
[----:B------:R-:W-:-:S05]  /*5950*/  IMNMX R2, R2, R5, PT ;  /* 0x0000000502027217 */ /* 0x000fca0003800200 */
.L_x_2290:
        /* <DEDUP_REMOVED lines=14> */
.L_x_2314:
        /* <DEDUP_REMOVED lines=23> */
[----:B------:R-:W-:Y:S01]  /*5bb0*/  IMAD R3, R226, c[0x0][0x20c], R3 ;  /* 0x00008300e2037a24 */ /* 0x000fe200078e0203 */
[C---:B------:R-:W-:Y:S01]  /*5bc0*/  SHF.L.U64.HI R9, R218.reuse, 0x1, R233 ;  /* 0x00000001da097819 */ /* 0x040fe200000102e9 */
[----:B------:R-:W-:Y:S02]  /*5bd0*/  IMAD R5, R225, c[0x0][0x21c], R5 ;  /* 0x00008700e1057a24 */ /* 0x000fe400078e0205 */
[----:B------:R-:W-:Y:S02]  /*5be0*/  IMAD.IADD R7, R7, 0x1, R3 ;  /* 0x0000000107077824 */ /* 0x000fe400078e0203 */
[----:B------:R-:W-:Y:S02]  /*5bf0*/  IMAD.SHL.U32 R12, R218, 0x2, RZ ;  /* 0x00000002da0c7824 */ /* 0x000fe400078e00ff */
[----:B------:R-:W-:Y:S05]  /*5c00*/  IMAD.WIDE.U32 R6, R225, c[0x0][0x218], R6 ;  /* 0x00008600e1067a25 */ /* 0x000fea00078e0006 */
[----:B------:R-:W-:Y:S04]  /*5c10*/  IADD3 R4, P0, R6, UR20, RZ ;  /* 0x0000001406047c10 */ /* 0x000fe8000ff1e0ff */
[----:B------:R-:W-:Y:S02]  /*5c20*/  IADD3.X R5, R7, UR16, R5, P0, !PT ;  /* 0x0000001007057c10 */ /* 0x000fe400087fe405 */
[C---:B------:R-:W-:Y:S04]  /*5c30*/  LEA R3, P0, R4.reuse, c[0x0][0x1f8], 0x1 ;  /* 0x00007e0004037a11 */ /* 0x040fe800078008ff */
[----:B------:R-:W-:Y:S02]  /*5c40*/  LEA.HI.X R8, R4, c[0x0][0x1fc], R5, 0x1, P0 ;  /* 0x00007f0004087a11 */ /* 0x000fe400000f0c05 */
[----:B------:R-:W5:Y:S04]  /*5c50*/  SHFL.IDX PT, R5, R3, RZ, 0x1c1f ;  /* 0x001c1fff03057589 */ /* 0x000f6800000e0000 */
[----:B------:R-:W4:Y:S01]  /*5c60*/  SHFL.IDX PT, R4, R8, RZ, 0x1c1f ;  /* 0x001c1fff08047589 */ /* 0x000f2200000e0000 */
[C---:B-----5:R-:W-:Y:S05]  /*5c70*/  IADD3 R10, P0, R5.reuse, R202, RZ ;  /* 0x000000ca050a7210 */ /* 0x060fea0007f1e0ff */
[C---:B----4-:R-:W-:Y:S01]  /*5c80*/  IMAD.X R11, R4.reuse, 0x1, R200, P0 ;  /* 0x00000001040b7824 */ /* 0x050fe200000e06c8 */
[C---:B------:R-:W-:Y:S04]  /*5c90*/  IADD3 R6, P0, R5.reuse, R240, RZ ;  /* 0x000000f005067210 */ /* 0x040fe80007f1e0ff */
        /* <DEDUP_REMOVED lines=12> */
.L_x_2354:
[----:B------:R-:W-:Y:S02]  /*5d60*/  ISETP.GE.AND P3, PT, R230, c[0x0][0x1d4], PT ;  /* 0x00007500e6007a0c */ /* 0x000fe40003f66270 */
[----:B--2---:R-:W-:Y:S02]  /*5d70*/  IADD3 R10, P0, R5, R202, RZ ;  /* 0x000000ca050a7210 */ /* 0x004fe40007f1e0ff */
[----:B------:R-:W-:Y:S02]  /*5d80*/  ISETP.GE.AND P2, PT, R229, c[0x0][0x1d4], PT ;  /* 0x00007500e5007a0c */ /* 0x000fe40003f46270 */
[----:B------:R-:W-:Y:S01]  /*5d90*/  ISETP.GE.AND P1, PT, R228, c[0x0][0x1d4], PT ;  /* 0x00007500e4007a0c */ /* 0x000fe20003f26270 */
[C---:B---3--:R-:W-:Y:S01]  /*5da0*/  IMAD.X R11, R14.reuse, 0x1, R200, P0 ;  /* 0x000000010e0b7824 */ /* 0x048fe200000e06c8 */
[C---:B------:R-:W-:Y:S05]  /*5db0*/  IADD3 R6, P0, R5.reuse, R240, RZ ;  /* 0x000000f005067210 */ /* 0x040fea0007f1e0ff */
        /* <DEDUP_REMOVED lines=9> */
.L_x_2295:
[----:B------:R-:W-:Y:S05]  /*5e50*/  BSYNC B0 ;  /* 0x0000000000007941 */ /* 0x000fea0003800000 */
.L_x_2294:
        /* <DEDUP_REMOVED lines=14> */
[----:B------:R-:W-:Y:S07]  /*5f40*/  LDSM.16.M88.4 R164, [R213+0x6900] ;  /* 0x00690000d5a4783b */ /* 0x000fee0000000200 */
[-C--:B------:R-:W-:Y:S08]  /*5f50*/  HMMA.16816.F32.BF16 R36, R152, R168.reuse, RZ ;  /* 0x000000a89824723c */ /* 0x080ff000000418ff */
[C---:B------:R-:W-:Y:S08]  /*5f60*/  HMMA.16816.F32.BF16 R40, R160.reuse, R168, RZ ;  /* 0x000000a8a028723c */ /* 0x040ff000000418ff */
[-C--:B------:R-:W-:Y:S01]  /*5f70*/  HMMA.16816.F32.BF16 R44, R160, R170.reuse, RZ ;  /* 0x000000aaa02c723c */ /* 0x080fe200000418ff */
[----:B------:R-:W-:Y:S07]  /*5f80*/  LDSM.16.M88.4 R160, [R216+0x3900] ;  /* 0x00390000d8a0783b */ /* 0x000fee0000000200 */
[----:B------:R-:W-:Y:S01]  /*5f90*/  HMMA.16816.F32.BF16 R48, R152, R170, RZ ;  /* 0x000000aa9830723c */ /* 0x000fe200000418ff */
[----:B------:R-:W1:Y:S07]  /*5fa0*/  LDSM.16.M88.4 R152, [R216+0x3500] ;  /* 0x00350000d898783b */ /* 0x000e6e0000000200 */
[-C--:B------:R-:W-:Y:S01]  /*5fb0*/  HMMA.16816.F32.BF16 R4, R172, R176.reuse, R4 ;  /* 0x000000b0ac04723c */ /* 0x080fe20000041804 */
[----:B------:R-:W3:Y:S07]  /*5fc0*/  LDSM.16.M88.4 R168, [R209] ;  /* 0x00000000d1a8783b */ /* 0x000eee0000000200 */
        /* <DEDUP_REMOVED lines=14> */
[----:B------:R-:W5:Y:S07]  /*60b0*/  LDSM.16.M88.4 R172, [R208] ;  /* 0x00000000d0ac783b */ /* 0x000f6e0000000200 */
[-C--:B--2---:R-:W-:Y:S01]  /*60c0*/  HMMA.16816.F32.BF16 R4, R156, R192.reuse, R4 ;  /* 0x000000c09c04723c */ /* 0x084fe20000041804 */
[----:B------:R-:W-:Y:S07]  /*60d0*/  LDSM.16.M88.4 R188, [R213+0x9900] ;  /* 0x00990000d5bc783b */ /* 0x000fee0000000200 */
        /* <DEDUP_REMOVED lines=8> */
[----:B------:R-:W-:Y:S07]  /*6160*/  LDSM.16.M88.4 R152, [R217+0x8900] ;  /* 0x00890000d998783b */ /* 0x000fee0000000200 */
[-C--:B------:R-:W-:Y:S08]  /*6170*/  HMMA.16816.F32.BF16 R36, R156, R160.reuse, R36 ;  /* 0x000000a09c24723c */ /* 0x080ff00000041824 */
[C---:B------:R-:W-:Y:S08]  /*6180*/  HMMA.16816.F32.BF16 R40, R196.reuse, R160, R40 ;  /* 0x000000a0c428723c */ /* 0x040ff00000041828 */
[-C--:B------:R-:W-:Y:S08]  /*6190*/  HMMA.16816.F32.BF16 R44, R196, R162.reuse, R44 ;  /* 0x000000a2c42c723c */ /* 0x080ff0000004182c */
[----:B------:R-:W-:Y:S01]  /*61a0*/  HMMA.16816.F32.BF16 R48, R156, R162, R48 ;  /* 0x000000a29c30723c */ /* 0x000fe20000041830 */
[----:B------:R-:W1:Y:S07]  /*61b0*/  LDSM.16.M88.4 R156, [R216+0x3d00] ;  /* 0x003d0000d89c783b */ /* 0x000e6e0000000200 */
[-C--:B---3--:R-:W-:Y:S01]  /*61c0*/  HMMA.16816.F32.BF16 R4, R164, R168.reuse, R4 ;  /* 0x000000a8a404723c */ /* 0x088fe20000041804 */
[----:B------:R-:W2:Y:S07]  /*61d0*/  LDSM.16.M88.4 R160, [R217+0x9900] ;  /* 0x00990000d9a0783b */ /* 0x000eae0000000200 */
[C---:B----4-:R-:W-:Y:S08]  /*61e0*/  HMMA.16816.F32.BF16 R8, R176.reuse, R168, R8 ;  /* 0x000000a8b008723c */ /* 0x050ff00000041808 */
[-C--:B------:R-:W-:Y:S08]  /*61f0*/  HMMA.16816.F32.BF16 R12, R176, R170.reuse, R12 ;  /* 0x000000aab00c723c */ /* 0x080ff0000004180c */
[C---:B------:R-:W-:Y:S01]  /*6200*/  HMMA.16816.F32.BF16 R16, R164.reuse, R170, R16 ;  /* 0x000000aaa410723c */ /* 0x040fe20000041810 */
[----:B------:R-:W3:Y:S07]  /*6210*/  LDSM.16.M88.4 R168, [R216+0x4500] ;  /* 0x00450000d8a8783b */ /* 0x000eee0000000200 */
[-C--:B-----5:R-:W-:Y:S08]  /*6220*/  HMMA.16816.F32.BF16 R20, R164, R172.reuse, R20 ;  /* 0x000000aca414723c */ /* 0x0a0ff00000041814 */
[C---:B------:R-:W-:Y:S08]  /*6230*/  HMMA.16816.F32.BF16 R24, R176.reuse, R172, R24 ;  /* 0x000000acb018723c */ /* 0x040ff00000041818 */
[-C--:B------:R-:W-:Y:S08]  /*6240*/  HMMA.16816.F32.BF16 R28, R176, R174.reuse, R28 ;  /* 0x000000aeb01c723c */ /* 0x080ff0000004181c */
[C---:B------:R-:W-:Y:S01]  /*6250*/  HMMA.16816.F32.BF16 R32, R164.reuse, R174, R32 ;  /* 0x000000aea420723c */ /* 0x040fe20000041820 */
[----:B------:R-:W-:Y:S07]  /*6260*/  LDSM.16.M88.4 R172, [R213+0x8900] ;  /* 0x00890000d5ac783b */ /* 0x000fee0000000200 */
[-C--:B------:R-:W-:Y:S08]  /*6270*/  HMMA.16816.F32.BF16 R36, R164, R180.reuse, R36 ;  /* 0x000000b4a424723c */ /* 0x080ff00000041824 */
[C---:B------:R-:W-:Y:S08]  /*6280*/  HMMA.16816.F32.BF16 R40, R176.reuse, R180, R40 ;  /* 0x000000b4b028723c */ /* 0x040ff00000041828 */
[-C--:B------:R-:W-:Y:S01]  /*6290*/  HMMA.16816.F32.BF16 R44, R176, R182.reuse, R44 ;  /* 0x000000b6b02c723c */ /* 0x080fe2000004182c */
[----:B------:R-:W4:Y:S07]  /*62a0*/  LDSM.16.M88.4 R176, [R206] ;  /* 0x00000000ceb0783b */ /* 0x000f2e0000000200 */
[----:B------:R-:W-:Y:S01]  /*62b0*/  HMMA.16816.F32.BF16 R48, R164, R182, R48 ;  /* 0x000000b6a430723c */ /* 0x000fe20000041830 */
[----:B------:R-:W5:Y:S01]  /*62c0*/  LDSM.16.M88.4 R164, [R204] ;  /* 0x00000000cca4783b */ /* 0x000f620000000200 */
[----:B------:R-:W-:Y:S06]  /*62d0*/  DEPBAR.LE SB0, 0x0 ;  /* 0x000080000000791a */ /* 0x000fec0000000000 */
[-C--:B-1----:R-:W-:Y:S01]  /*62e0*/  HMMA.16816.F32.BF16 R4, R152, R156.reuse, R4 ;  /* 0x0000009c9804723c */ /* 0x082fe20000041804 */
[----:B------:R-:W-:Y:S07]  /*62f0*/  BAR.SYNC.DEFER_BLOCKING 0x0 ;  /* 0x0000000000007b1d */ /* 0x000fee0000010000 */
[C---:B--2---:R-:W-:Y:S08]  /*6300*/  HMMA.16816.F32.BF16 R8, R160.reuse, R156, R8 ;  /* 0x0000009ca008723c */ /* 0x044ff00000041808 */
        /* <DEDUP_REMOVED lines=9> */
[----:B------:R-:W-:Y:S08]  /*63a0*/  HMMA.16816.F32.BF16 R48, R152, R170, R48 ;  /* 0x000000aa9830723c */ /* 0x000ff00000041830 */
[-C--:B----4-:R-:W-:Y:S08]  /*63b0*/  HMMA.16816.F32.BF16 R4, R172, R176.reuse, R4 ;  /* 0x000000b0ac04723c */ /* 0x090ff00000041804 */
[C---:B------:R-:W-:Y:S08]  /*63c0*/  HMMA.16816.F32.BF16 R8, R188.reuse, R176, R8 ;  /* 0x000000b0bc08723c */ /* 0x040ff00000041808 */
[-C--:B------:R-:W-:Y:S08]  /*63d0*/  HMMA.16816.F32.BF16 R12, R188, R178.reuse, R12 ;  /* 0x000000b2bc0c723c */ /* 0x080ff0000004180c */
[C---:B------:R-:W-:Y:S08]  /*63e0*/  HMMA.16816.F32.BF16 R16, R172.reuse, R178, R16 ;  /* 0x000000b2ac10723c */ /* 0x040ff00000041810 */
[-C--:B------:R-:W-:Y:S08]  /*63f0*/  HMMA.16816.F32.BF16 R20, R172, R192.reuse, R20 ;  /* 0x000000c0ac14723c */ /* 0x080ff00000041814 */
[C---:B------:R-:W-:Y:S08]  /*6400*/  HMMA.16816.F32.BF16 R24, R188.reuse, R192, R24 ;  /* 0x000000c0bc18723c */ /* 0x040ff00000041818 */
[-C--:B------:R-:W-:Y:S08]  /*6410*/  HMMA.16816.F32.BF16 R28, R188, R194.reuse, R28 ;  /* 0x000000c2bc1c723c */ /* 0x080ff0000004181c */
[C---:B------:R-:W-:Y:S08]  /*6420*/  HMMA.16816.F32.BF16 R32, R172.reuse, R194, R32 ;  /* 0x000000c2ac20723c */ /* 0x040ff00000041820 */
[-C--:B-----5:R-:W-:Y:S08]  /*6430*/  HMMA.16816.F32.BF16 R36, R172, R164.reuse, R36 ;  /* 0x000000a4ac24723c */ /* 0x0a0ff00000041824 */
[C---:B------:R-:W-:Y:S08]  /*6440*/  HMMA.16816.F32.BF16 R40, R188.reuse, R164, R40 ;  /* 0x000000a4bc28723c */ /* 0x040ff00000041828 */
[-C--:B------:R-:W-:Y:S08]  /*6450*/  HMMA.16816.F32.BF16 R44, R188, R166.reuse, R44 ;  /* 0x000000a6bc2c723c */ /* 0x080ff0000004182c */
[----:B------:R-:W-:Y:S01]  /*6460*/  HMMA.16816.F32.BF16 R48, R172, R166, R48 ;  /* 0x000000a6ac30723c */ /* 0x000fe20000041830 */
[----:B------:R-:W-:-:S07]  /*6470*/  @!P0 BRA `(.L_x_2297) ;  /* 0x0000038000008947 */ /* 0x000fce0003800000 */
[----:B------:R-:W-:Y:S01]  /*6480*/  ISETP.NE.AND P2, PT, R222, 0x1, PT ;  /* 0x00000001de00780c */ /* 0x000fe20003f45270 */
[----:B------:R-:W-:Y:S01]  /*6490*/  IMAD R226, R236, 0x30, R232 ;  /* 0x00000030ece27824 */ /* 0x000fe200078e02e8 */
[----:B------:R-:W-:Y:S01]  /*64a0*/  ISETP.GT.AND P1, PT, R227, 0x2f, PT ;  /* 0x0000002fe300780c */ /* 0x000fe20003f24270 */
[----:B------:R-:W-:Y:S01]  /*64b0*/  IMAD.MOV.U32 R225, RZ, RZ, RZ ;  /* 0x000000ffffe17224 */ /* 0x000fe200078e00ff */
[----:B------:R-:W-:Y:S02]  /*64c0*/  ISETP.GE.AND P5, PT, R230, c[0x0][0x1d4], PT ;  /* 0x00007500e6007a0c */ /* 0x000fe40003fa6270 */
[----:B------:R-:W-:Y:S02]  /*64d0*/  IADD3 R226, R226, -0x30, R227 ;  /* 0xffffffd0e2e27810 */ /* 0x000fe40007ffe0e3 */
[----:B------:R-:W-:Y:S02]  /*64e0*/  ISETP.GE.AND P4, PT, R229, c[0x0][0x1d4], PT ;  /* 0x00007500e5007a0c */ /* 0x000fe40003f86270 */
[----:B------:R-:W-:Y:S01]  /*64f0*/  ISETP.GE.AND P3, PT, R228, c[0x0][0x1d4], PT ;  /* 0x00007500e4007a0c */ /* 0x000fe20003f66270 */
[--C-:B------:R-:W-:Y:S02]  /*6500*/  IMAD.MOV.U32 R3, RZ, RZ, R226.reuse ;  /* 0x000000ffff037224 */ /* 0x100fe400078e00e2 */
[----:B------:R-:W-:Y:S05]  /*6510*/  @P2 IMAD.HI.U32 R149, R226, c[0x0][0x2bc], RZ ;  /* 0x0000af00e2952a27 */ /* 0x000fea00078e00ff */
[----:B------:R-:W-:Y:S04]  /*6520*/  @P2 SHF.R.U32.HI R3, RZ, c[0x0][0x2c0], R149 ;  /* 0x0000b000ff032a19 */ /* 0x000fe80000011695 */
[C---:B------:R-:W-:Y:S04]  /*6530*/  @!P1 IADD3 R154, P0, R3.reuse, UR10, RZ ;  /* 0x0000000a039a9c10 */ /* 0x040fe8000ff1e0ff */
[----:B------:R-:W-:Y:S01]  /*6540*/  @!P1 LEA.HI.X.SX32 R149, R3, UR6, 0x1, P0 ;  /* 0x0000000603959c11 */ /* 0x000fe200080f0eff */
        /* <DEDUP_REMOVED lines=13> */
[----:B------:R-:W-:Y:S03]  /*6620*/  IADD3 R152, P0, R152, UR18, RZ ;  /* 0x0000001298987c10 */ /* 0x000fe6000ff1e0ff */
[----:B------:R-:W-:Y:S05]  /*6630*/  IMAD R151, R225, c[0x0][0x1f4], R151 ;  /* 0x00007d00e1977a24 */ /* 0x000fea00078e0297 */
[----:B------:R-:W-:Y:S02]  /*6640*/  IADD3.X R151, R153, UR9, R151, P0, !PT ;  /* 0x0000000999977c10 */ /* 0x000fe400087fe497 */
[C---:B------:R-:W-:Y:S04]  /*6650*/  LEA R149, P0, R152.reuse, c[0x0][0x1c8], 0x1 ;  /* 0x0000720098957a11 */ /* 0x040fe800078008ff */
[----:B------:R-:W-:Y:S01]  /*6660*/  LEA.HI.X R3, R152, c[0x0][0x1cc], R151, 0x1, P0 ;  /* 0x0000730098037a11 */ /* 0x000fe200000f0c97 */
[----:B------:R-:W1:Y:S01]  /*6670*/  SHFL.IDX PT, R155, R149, RZ, 0x1c1f ;  /* 0x001c1fff959b7589 */ /* 0x000e6200000e0000 */
[----:B------:R-:W-:Y:S03]  /*6680*/  IADD3 R151, -R238, 0x30, RZ ;  /* 0x00000030ee977810 */ /* 0x000fe60007ffe1ff */
[----:B------:R-:W2:Y:S01]  /*6690*/  SHFL.IDX PT, R152, R3, RZ, 0x1c1f ;  /* 0x001c1fff03987589 */ /* 0x000ea200000e0000 */
[----:B------:R-:W-:Y:S03]  /*66a0*/  ISETP.GE.AND P1, PT, R151, 0x1, PT ;  /* 0x000000019700780c */ /* 0x000fe60003f26270 */
[----:B------:R-:W3:Y:S10]  /*66b0*/  SHFL.IDX PT, R153, R149, 0x1, 0x1c1f ;  /* 0x003c1f0095997f89 */ /* 0x000ef400000e0000 */
[C---:B-1----:R-:W-:Y:S05]  /*66c0*/  @P1 IADD3 R158, P0, R155.reuse, R202, RZ ;  /* 0x000000ca9b9e1210 */ /* 0x042fea0007f1e0ff */
[C-C-:B--2---:R-:W-:Y:S01]  /*66d0*/  @P1 IMAD.X R159, R152.reuse, 0x1, R200.reuse, P0 ;  /* 0x00000001989f1824 */ /* 0x144fe200000e06c8 */
[----:B------:R-:W-:Y:S04]  /*66e0*/  @P1 IADD3 R156, P0, R155, R240, RZ ;  /* 0x000000f09b9c1210 */ /* 0x000fe80007f1e0ff */
[----:B------:R1:W-:Y:S01]  /*66f0*/  @P1 LDGSTS.E.BYPASS.LTC128B.128 [R220+0x2500], [R158.64], !P5 ;  /* 0x025000009edc1fae */ /* 0x0003e2000e901d4c */
[----:B------:R-:W-:Y:S01]  /*6700*/  @P1 IMAD.X R157, R152, 0x1, R203, P0 ;  /* 0x00000001989d1824 */ /* 0x000fe200000e06cb */
[C---:B------:R-:W-:Y:S04]  /*6710*/  @P1 LEA R154, P0, R218.reuse, R155, 0x1 ;  /* 0x0000009bda9a1211 */ /* 0x040fe800078008ff */
[----:B------:R1:W-:Y:S01]  /*6720*/  @P1 LDGSTS.E.BYPASS.LTC128B.128 [R220+0x3100], [R156.64], !P4 ;  /* 0x031000009cdc1fae */ /* 0x0003e2000e101d4c */
[----:B------:R-:W-:Y:S02]  /*6730*/  @P1 LEA.HI.X R155, R218, R152, R233, 0x1, P0 ;  /* 0x00000098da9b1211 */ /* 0x000fe400000f0ce9 */
[----:B------:R-:W-:Y:S01]  /*6740*/  ISETP.GE.AND P0, PT, R151, 0x21, PT ;  /* 0x000000219700780c */ /* 0x000fe20003f06270 */
[----:B------:R-:W2:Y:S04]  /*6750*/  SHFL.IDX PT, R152, R3, 0x1, 0x1c1f ;  /* 0x003c1f0003987f89 */ /* 0x000ea800000e0000 */
[----:B------:R1:W-:Y:S08]  /*6760*/  @P1 LDGSTS.E.BYPASS.LTC128B.128 [R220+0x3d00], [R154.64], !P3 ;  /* 0x03d000009adc1fae */ /* 0x0003f0000d901d4c */
[C---:B---3--:R-:W-:Y:S05]  /*6770*/  @P0 IADD3 R162, P2, R153.reuse, R202, RZ ;  /* 0x000000ca99a20210 */ /* 0x048fea0007f5e0ff */
[C---:B--2---:R-:W-:Y:S01]  /*6780*/  @P0 IMAD.X R163, R152.reuse, 0x1, R200, P2 ;  /* 0x0000000198a30824 */ /* 0x044fe200010e06c8 */
[----:B------:R-:W-:Y:S04]  /*6790*/  @P0 IADD3 R160, P2, R153, R240, RZ ;  /* 0x000000f099a00210 */ /* 0x000fe80007f5e0ff */
[----:B------:R1:W-:Y:S01]  /*67a0*/  @P0 LDGSTS.E.BYPASS.LTC128B.128 [R220+0x2d00], [R162.64], !P5 ;  /* 0x02d00000a2dc0fae */ /* 0x0003e2000e901d4c */
[----:B------:R-:W-:Y:S01]  /*67b0*/  @P0 IMAD.X R161, R152, 0x1, R203, P2 ;  /* 0x0000000198a10824 */ /* 0x000fe200010e06cb */
[C---:B------:R-:W-:Y:S04]  /*67c0*/  @P0 LEA R164, P2, R218.reuse, R153, 0x1 ;  /* 0x00000099daa40211 */ /* 0x040fe800078408ff */
[----:B------:R1:W-:Y:S01]  /*67d0*/  @P0 LDGSTS.E.BYPASS.LTC128B.128 [R220+0x3900], [R160.64], !P4 ;  /* 0x03900000a0dc0fae */ /* 0x0003e2000e101d4c */
[----:B------:R-:W-:Y:S05]  /*67e0*/  @P0 LEA.HI.X R165, R218, R152, R233, 0x1, P2 ;  /* 0x00000098daa50211 */ /* 0x000fea00010f0ce9 */
[----:B------:R1:W-:Y:S03]  /*67f0*/  @P0 LDGSTS.E.BYPASS.LTC128B.128 [R220+0x4500], [R164.64], !P3 ;  /* 0x04500000a4dc0fae */ /* 0x0003e6000d901d4c */
.L_x_2297:
[----:B-1----:R-:W-:Y:S01]  /*6800*/  IMAD.MOV.U32 R158, RZ, RZ, R231 ;  /* 0x000000ffff9e7224 */ /* 0x002fe200078e00e7 */
        /* <DEDUP_REMOVED lines=10> */
[----:B------:R-:W1:Y:S01]  /*68b0*/  SHFL.IDX PT, R152, R158, RZ, 0x1c1f ;  /* 0x001c1fff9e987589 */ /* 0x000e6200000e0000 */
[----:B------:R-:W-:Y:S05]  /*68c0*/  IMAD R154, R3, c[0x0][0x1d0], R154 ;  /* 0x00007400039a7a24 */ /* 0x000fea00078e029a */
[----:B------:R-:W-:Y:S04]  /*68d0*/  IADD3 R153, R154, -c[0x0][0x168], RZ ;  /* 0x80005a009a997a10 */ /* 0x000fe80007ffe0ff */
[C---:B------:R-:W-:Y:S02]  /*68e0*/  IADD3 R154, R153.reuse, c[0x0][0x328], RZ ;  /* 0x0000ca00999a7a10 */ /* 0x040fe40007ffe0ff */
[----:B------:R-:W-:Y:S03]  /*68f0*/  IADD3 R153, R153, UR17, RZ ;  /* 0x0000001199997c10 */ /* 0x000fe6000fffe0ff */
[--C-:B-1----:R-:W-:Y:S02]  /*6900*/  IMAD.IADD R168, R154, 0x1, R152.reuse ;  /* 0x000000019aa87824 */ /* 0x102fe400078e0298 */
        /* <DEDUP_REMOVED lines=17> */
.L_x_2300:
[----:B------:R-:W-:Y:S04]  /*6a20*/  MOV R3, 0x1 ;  /* 0x0000000100037802 */ /* 0x000fe80000000f00 */
[----:B------:R-:W-:Y:S11]  /*6a30*/  ISETP.NE.AND P0, PT, R3, c[0x0][0x32c], PT ;  /* 0x0000cb0003007a0c */ /* 0x000ff60003f05270 */
[----:B------:R-:W-:Y:S02]  /*6a40*/  @!UPT UIADD3 URZ, URZ, URZ, URZ ;  /* 0x0000003f3f3ff290 */ /* 0x000fe4000fffe03f */
[----:B------:R-:W-:Y:S05]  /*6a50*/  @P0 IMAD.HI.U32 R3, R149, c[0x0][0x330], RZ ;  /* 0x0000cc0095030a27 */ /* 0x000fea00078e00ff */
[----:B------:R-:W-:Y:S02]  /*6a60*/  @P0 SHF.R.U32.HI R149, RZ, c[0x0][0x334], R3 ;  /* 0x0000cd00ff950a19 */ /* 0x000fe40000011603 */
.L_x_2301:
[----:B------:R-:W-:Y:S05]  /*6a70*/  BSYNC B0 ;  /* 0x0000000000007941 */ /* 0x000fea0003800000 */
.L_x_2299:
[----:B------:R-:W-:Y:S04]  /*6a80*/  IMAD.IADD R152, R156, 0x1, -R235 ;  /* 0x000000019c987824 */ /* 0x000fe800078e0aeb */
[----:B------:R-:W-:Y:S05]  /*6a90*/  IMAD R152, R149, c[0x0][0x32c], R152 ;  /* 0x0000cb0095987a24 */ /* 0x000fea00078e0298 */
[----:B------:R-:W-:Y:S02]  /*6aa0*/  IADD3 R3, R152, c[0x0][0x32c], RZ ;  /* 0x0000cb0098037a10 */ /* 0x000fe40007ffe0ff */
[----:B------:R-:W-:Y:S02]  /*6ab0*/  IMNMX R167, R167, R152, !PT ;  /* 0x00000098a7a77217 */ /* 0x000fe40007800200 */
[----:B------:R-:W-:Y:S02]  /*6ac0*/  IMNMX R168, R168, R3, PT ;  /* 0x00000003a8a87217 */ /* 0x000fe40003800200 */
.L_x_2298:
[----:B------:R-:W-:Y:S01]  /*6ad0*/  PLOP3.LUT P0, PT, PT, PT, UP1, 0x40, 0x0 ;  /* 0x000000000000781c */ /* 0x000fe20003f0e818 */
[----:B------:R-:W1:Y:S02]  /*6ae0*/  SHFL.IDX PT, R152, R158, 0x1, 0x1c1f ;  /* 0x003c1f009e987f89 */ /* 0x000e6400000e0000 */
[----:B-1----:R-:W-:Y:S01]  /*6af0*/  IADD3 R164, R153, R152, RZ ;  /* 0x0000009899a47210 */ /* 0x002fe20007ffe0ff */
[----:B------:R-:W-:Y:S09]  /*6b00*/  IMAD.IADD R166, R154, 0x1, R152 ;  /* 0x000000019aa67824 */ /* 0x000ff200078e0298 */
        /* <DEDUP_REMOVED lines=16> */
.L_x_2304:
[----:B------:R-:W-:Y:S04]  /*6c10*/  MOV R3, 0x1 ;  /* 0x0000000100037802 */ /* 0x000fe80000000f00 */
[----:B------:R-:W-:Y:S11]  /*6c20*/  ISETP.NE.AND P0, PT, R3, c[0x0][0x32c], PT ;  /* 0x0000cb0003007a0c */ /* 0x000ff60003f05270 */
[----:B------:R-:W-:Y:S02]  /*6c30*/  @!UPT UIADD3 URZ, URZ, URZ, URZ ;  /* 0x0000003f3f3ff290 */ /* 0x000fe4000fffe03f */
[----:B------:R-:W-:Y:S05]  /*6c40*/  @P0 IMAD.HI.U32 R3, R152, c[0x0][0x330], RZ ;  /* 0x0000cc0098030a27 */ /* 0x000fea00078e00ff */
[----:B------:R-:W-:Y:S02]  /*6c50*/  @P0 SHF.R.U32.HI R152, RZ, c[0x0][0x334], R3 ;  /* 0x0000cd00ff980a19 */ /* 0x000fe40000011603 */
.L_x_2305:
[----:B------:R-:W-:Y:S05]  /*6c60*/  BSYNC B0 ;  /* 0x0000000000007941 */ /* 0x000fea0003800000 */
.L_x_2303:
[----:B------:R-:W-:Y:S04]  /*6c70*/  IMAD.IADD R3, R156, 0x1, -R235 ;  /* 0x000000019c037824 */ /* 0x000fe800078e0aeb */
[----:B------:R-:W-:Y:S05]  /*6c80*/  IMAD R3, R152, c[0x0][0x32c], R3 ;  /* 0x0000cb0098037a24 */ /* 0x000fea00078e0203 */
[----:B------:R-:W-:Y:S02]  /*6c90*/  IADD3 R149, R3, c[0x0][0x32c], RZ ;  /* 0x0000cb0003957a10 */ /* 0x000fe40007ffe0ff */
[----:B------:R-:W-:Y:S02]  /*6ca0*/  IMNMX R164, R164, R3, !PT ;  /* 0x00000003a4a47217 */ /* 0x000fe40007800200 */
[----:B------:R-:W-:Y:S02]  /*6cb0*/  IMNMX R166, R166, R149, PT ;  /* 0x00000095a6a67217 */ /* 0x000fe40003800200 */
.L_x_2302:
        /* <DEDUP_REMOVED lines=20> */
.L_x_2308:
[----:B------:R-:W-:Y:S04]  /*6e00*/  MOV R3, c[0x0][0x32c] ;  /* 0x0000cb0000037a02 */ /* 0x000fe80000000f00 */
[----:B------:R-:W-:Y:S11]  /*6e10*/  ISETP.NE.AND P0, PT, R3, 0x1, PT ;  /* 0x000000010300780c */ /* 0x000ff60003f05270 */
[----:B------:R-:W-:Y:S02]  /*6e20*/  @!UPT UIADD3 URZ, URZ, URZ, URZ ;  /* 0x0000003f3f3ff290 */ /* 0x000fe4000fffe03f */
[----:B------:R-:W-:Y:S05]  /*6e30*/  @P0 IMAD.HI.U32 R3, R152, c[0x0][0x330], RZ ;  /* 0x0000cc0098030a27 */ /* 0x000fea00078e00ff */
[----:B------:R-:W-:Y:S02]  /*6e40*/  @P0 SHF.R.U32.HI R152, RZ, c[0x0][0x334], R3 ;  /* 0x0000cd00ff980a19 */ /* 0x000fe40000011603 */
.L_x_2309:
[----:B------:R-:W-:Y:S05]  /*6e50*/  BSYNC B0 ;  /* 0x0000000000007941 */ /* 0x000fea0003800000 */
.L_x_2307:
[----:B------:R-:W-:Y:S04]  /*6e60*/  IMAD.IADD R3, R156, 0x1, -R235 ;  /* 0x000000019c037824 */ /* 0x000fe800078e0aeb */
[----:B------:R-:W-:Y:S05]  /*6e70*/  IMAD R3, R152, c[0x0][0x32c], R3 ;  /* 0x0000cb0098037a24 */ /* 0x000fea00078e0203 */
[----:B------:R-:W-:Y:S02]  /*6e80*/  IADD3 R149, R3, c[0x0][0x32c], RZ ;  /* 0x0000cb0003957a10 */ /* 0x000fe40007ffe0ff */
[----:B------:R-:W-:Y:S02]  /*6e90*/  IMNMX R161, R161, R3, !PT ;  /* 0x00000003a1a17217 */ /* 0x000fe40007800200 */
[----:B------:R-:W-:Y:S02]  /*6ea0*/  IMNMX R162, R162, R149, PT ;  /* 0x00000095a2a27217 */ /* 0x000fe40003800200 */
.L_x_2306:
[C---:B------:R-:W-:Y:S02]  /*6eb0*/  ISETP.GE.AND P2, PT, R156.reuse, 0x9, PT ;  /* 0x000000099c00780c */ /* 0x040fe40003f46270 */
[----:B------:R-:W-:Y:S02]  /*6ec0*/  ISETP.GE.AND P1, PT, R156, 0xa, PT ;  /* 0x0000000a9c00780c */ /* 0x000fe40003f26270 */
[C---:B------:R-:W-:Y:S02]  /*6ed0*/  ISETP.GT.AND P0, PT, R167.reuse, 0x8, !P2 ;  /* 0x00000008a700780c */ /* 0x040fe40005704270 */
[----:B------:R-:W-:Y:S02]  /*6ee0*/  P2R R152, PR, RZ, 0x4 ;  /* 0x00000004ff987803 */ /* 0x000fe40000000000 */
[----:B------:R-:W-:Y:S02]  /*6ef0*/  ISETP.LT.OR P0, PT, R168, 0x9, P0 ;  /* 0x00000009a800780c */ /* 0x000fe40000701670 */
[----:B------:R-:W-:Y:S02]  /*6f00*/  P2R R151, PR, RZ, 0x2 ;  /* 0x00000002ff977803 */ /* 0x000fe40000000000 */
[----:B------:R-:W-:Y:S02]  /*6f10*/  FSEL R149, R16, -INF , !P0 ;  /* 0xff80000010957808 */ /* 0x000fe40004000000 */
[----:B------:R-:W-:Y:S02]  /*6f20*/  ISETP.GT.AND P0, PT, R167, 0x9, !P1 ;  /* 0x00000009a700780c */ /* 0x000fe40004f04270 */
[----:B------:R-:W-:Y:S02]  /*6f30*/  ISETP.GE.AND P5, PT, R156, 0x21, PT ;  /* 0x000000219c00780c */ /* 0x000fe40003fa6270 */
        /* <DEDUP_REMOVED lines=10> */
[----:B------:R-:W-:Y:S02]  /*6fe0*/  ISETP.LT.OR P0, PT, R166, 0xa, P0 ;  /* 0x0000000aa600780c */ /* 0x000fe40000701670 */
[----:B------:R-:W-:Y:S02]  /*6ff0*/  P2R R159, PR, RZ, 0x2 ;  /* 0x00000002ff9f7803 */ /* 0x000fe40000000000 */
[----:B------:R-:W-:Y:S02]  /*7000*/  FSEL R157, R19, -INF , !P0 ;  /* 0xff800000139d7808 */ /* 0x000fe40004000000 */
[C---:B------:R-:W-:Y:S02]  /*7010*/  ISETP.GT.AND P0, PT, R167.reuse, 0x10, !P2 ;  /* 0x00000010a700780c */ /* 0x040fe40005704270 */
[----:B------:R-:W-:Y:S02]  /*7020*/  ISETP.GE.AND P3, PT, R156, 0x29, PT ;  /* 0x000000299c00780c */ /* 0x000fe40003f66270 */
[----:B------:R-:W-:Y:S02]  /*7030*/  ISETP.LT.OR P0, PT, R168, 0x11, P0 ;  /* 0x00000011a800780c */ /* 0x000fe40000701670 */
[----:B------:R-:W-:Y:S02]  /*7040*/  ISETP.GE.AND P6, PT, R156, 0x2a, PT ;  /* 0x0000002a9c00780c */ /* 0x000fe40003fc6270 */
[----:B------:R-:W-:Y:S02]  /*7050*/  FSEL R186, R20, -INF , !P0 ;  /* 0xff80000014ba7808 */ /* 0x000fe40004000000 */
[----:B------:R-:W-:Y:S04]  /*7060*/  ISETP.GT.AND P0, PT, R167, 0x11, !P1 ;  /* 0x00000011a700780c */ /* 0x000fe80004f04270 */
[----:B------:R-:W-:Y:S04]  /*7070*/  ISETP.LT.OR P0, PT, R168, 0x12, P0 ;  /* 0x00000012a800780c */ /* 0x000fe80000701670 */
        /* <DEDUP_REMOVED lines=11> */
[C---:B------:R-:W-:Y:S04]  /*7130*/  ISETP.GT.AND P0, PT, R167.reuse, 0x18, !P2 ;  /* 0x00000018a700780c */ /* 0x040fe80005704270 */
[----:B------:R-:W-:Y:S04]  /*7140*/  ISETP.LT.OR P0, PT, R168, 0x19, P0 ;  /* 0x00000019a800780c */ /* 0x000fe80000701670 */
[----:B------:R-:W-:Y:S02]  /*7150*/  FSEL R190, R32, -INF , !P0 ;  /* 0xff80000020be7808 */ /* 0x000fe40004000000 */
[----:B------:R-:W-:Y:S04]  /*7160*/  ISETP.GT.AND P0, PT, R167, 0x19, !P1 ;  /* 0x00000019a700780c */ /* 0x000fe80004f04270 */
[----:B------:R-:W-:Y:S04]  /*7170*/  ISETP.LT.OR P0, PT, R168, 0x1a, P0 ;  /* 0x0000001aa800780c */ /* 0x000fe80000701670 */
[----:B------:R-:W-:Y:S02]  /*7180*/  FSEL R195, R33, -INF , !P0 ;  /* 0xff80000021c37808 */ /* 0x000fe40004000000 */
[----:B------:R-:W-:Y:S02]  /*7190*/  ISETP.GT.AND P0, PT, R164, 0x18, !P2 ;  /* 0x00000018a400780c */ /* 0x000fe40005704270 */
[----:B------:R-:W-:Y:S02]  /*71a0*/  ISETP.GE.AND P2, PT, R156, 0x1, PT ;  /* 0x000000019c00780c */ /* 0x000fe40003f46270 */
[----:B------:R-:W-:Y:S04]  /*71b0*/  ISETP.LT.OR P0, PT, R166, 0x19, P0 ;  /* 0x00000019a600780c */ /* 0x000fe80000701670 */
[----:B------:R-:W-:Y:S02]  /*71c0*/  FSEL R196, R34, -INF , !P0 ;  /* 0xff80000022c47808 */ /* 0x000fe40004000000 */
[----:B------:R-:W-:Y:S02]  /*71d0*/  ISETP.GT.AND P0, PT, R164, 0x19, !P1 ;  /* 0x00000019a400780c */ /* 0x000fe40004f04270 */
[----:B------:R-:W-:Y:S02]  /*71e0*/  ISETP.GE.AND P1, PT, R156, 0x2, PT ;  /* 0x000000029c00780c */ /* 0x000fe40003f26270 */
        /* <DEDUP_REMOVED lines=14> */
[C---:B------:R-:W-:Y:S04]  /*72d0*/  ISETP.GT.AND P0, PT, R167.reuse, RZ, !P2 ;  /* 0x000000ffa700720c */ /* 0x040fe80005704270 */
[----:B------:R-:W-:Y:S04]  /*72e0*/  ISETP.LT.OR P0, PT, R168, 0x1, P0 ;  /* 0x00000001a800780c */ /* 0x000fe80000701670 */
[----:B------:R-:W-:Y:S02]  /*72f0*/  FSEL R175, R4, -INF , !P0 ;  /* 0xff80000004af7808 */ /* 0x000fe40004000000 */
[----:B------:R-:W-:Y:S01]  /*7300*/  ISETP.GT.AND P0, PT, R167, 0x1, !P1 ;  /* 0x00000001a700780c */ /* 0x000fe20004f04270 */
[----:B------:R-:W1:Y:S03]  /*7310*/  SHFL.IDX PT, R4, R158, 0x3, 0x1c1f ;  /* 0x007c1f009e047f89 */ /* 0x000e6600000e0000 */
[----:B------:R-:W-:Y:S04]  /*7320*/  ISETP.LT.OR P0, PT, R168, 0x2, P0 ;  /* 0x00000002a800780c */ /* 0x000fe80000701670 */
[----:B------:R-:W-:Y:S02]  /*7330*/  FSEL R173, R5, -INF , !P0 ;  /* 0xff80000005ad7808 */ /* 0x000fe40004000000 */
[----:B------:R-:W-:Y:S04]  /*7340*/  ISETP.GT.AND P0, PT, R164, 0x1, !P1 ;  /* 0x00000001a400780c */ /* 0x000fe80004f04270 */
[----:B------:R-:W-:Y:S04]  /*7350*/  ISETP.LT.OR P0, PT, R166, 0x2, P0 ;  /* 0x00000002a600780c */ /* 0x000fe80000701670 */
[----:B------:R-:W-:Y:S02]  /*7360*/  FSEL R7, R7, -INF , !P0 ;  /* 0xff80000007077808 */ /* 0x000fe40004000000 */
[----:B------:R-:W-:Y:S04]  /*7370*/  ISETP.GT.AND P0, PT, R164, RZ, !P2 ;  /* 0x000000ffa400720c */ /* 0x000fe80005704270 */
[----:B------:R-:W-:Y:S01]  /*7380*/  ISETP.LT.OR P0, PT, R166, 0x1, P0 ;  /* 0x00000001a600780c */ /* 0x000fe20000701670 */
[--C-:B-1----:R-:W-:Y:S02]  /*7390*/  IMAD.IADD R154, R154, 0x1, R4.reuse ;  /* 0x000000019a9a7824 */ /* 0x102fe400078e0204 */
[----:B------:R-:W-:Y:S01]  /*73a0*/  IMAD.IADD R153, R153, 0x1, R4 ;  /* 0x0000000199997824 */ /* 0x000fe200078e0204 */
        /* <DEDUP_REMOVED lines=49> */
[C---:B------:R-:W-:Y:S04]  /*76c0*/  ISETP.GT.AND P0, PT, R161.reuse, RZ, !P2 ;  /* 0x000000ffa100720c */ /* 0x040fe80005704270 */
[----:B------:R-:W-:Y:S04]  /*76d0*/  ISETP.LT.OR P0, PT, R162, 0x1, P0 ;  /* 0x00000001a200780c */ /* 0x000fe80000701670 */
[----:B------:R-:W-:Y:S02]  /*76e0*/  FSEL R25, R8, -INF , !P0 ;  /* 0xff80000008197808 */ /* 0x000fe40004000000 */
        /* <DEDUP_REMOVED lines=21> */
.L_x_2312:
[----:B------:R-:W-:Y:S04]  /*7840*/  MOV R4, c[0x0][0x32c] ;  /* 0x0000cb0000047a02 */ /* 0x000fe80000000f00 */
[----:B------:R-:W-:Y:S11]  /*7850*/  ISETP.NE.AND P0, PT, R4, 0x1, PT ;  /* 0x000000010400780c */ /* 0x000ff60003f05270 */
[----:B------:R-:W-:Y:S02]  /*7860*/  @!UPT UIADD3 URZ, URZ, URZ, URZ ;  /* 0x0000003f3f3ff290 */ /* 0x000fe4000fffe03f */
[----:B------:R-:W-:Y:S05]  /*7870*/  @P0 IMAD.HI.U32 R4, R6, c[0x0][0x330], RZ ;  /* 0x0000cc0006040a27 */ /* 0x000fea00078e00ff */
[----:B------:R-:W-:Y:S02]  /*7880*/  @P0 SHF.R.U32.HI R6, RZ, c[0x0][0x334], R4 ;  /* 0x0000cd00ff060a19 */ /* 0x000fe40000011604 */
.L_x_2313:
[----:B------:R-:W-:Y:S05]  /*7890*/  BSYNC B0 ;  /* 0x0000000000007941 */ /* 0x000fea0003800000 */
.L_x_2311:
[----:B------:R-:W-:Y:S04]  /*78a0*/  IMAD.IADD R9, R156, 0x1, -R235 ;  /* 0x000000019c097824 */ /* 0x000fe800078e0aeb */
[----:B------:R-:W-:Y:S05]  /*78b0*/  IMAD R9, R6, c[0x0][0x32c], R9 ;  /* 0x0000cb0006097a24 */ /* 0x000fea00078e0209 */
[----:B------:R-:W-:Y:S02]  /*78c0*/  IADD3 R13, R9, c[0x0][0x32c], RZ ;  /* 0x0000cb00090d7a10 */ /* 0x000fe40007ffe0ff */
[----:B------:R-:W-:Y:S02]  /*78d0*/  IMNMX R153, R153, R9, !PT ;  /* 0x0000000999997217 */ /* 0x000fe40007800200 */
[----:B------:R-:W-:Y:S02]  /*78e0*/  IMNMX R154, R154, R13, PT ;  /* 0x0000000d9a9a7217 */ /* 0x000fe40003800200 */
.L_x_2310:
[----:B------:R-:W-:Y:S02]  /*78f0*/  FMNMX.FTZ R4, R175, R150, !PT ;  /* 0x00000096af047209 */ /* 0x000fe40007810000 */
[----:B------:R-:W-:Y:S02]  /*7900*/  ISETP.GT.AND P0, PT, R153, RZ, !P2 ;  /* 0x000000ff9900720c */ /* 0x000fe40005704270 */
        /* <DEDUP_REMOVED lines=11> */
[----:B------:R-:W-:Y:S02]  /*79c0*/  ISETP.NE.AND P0, PT, R152, RZ, PT ;  /* 0x000000ff9800720c */ /* 0x000fe40003f05270 */
[----:B------:R-:W-:Y:S02]  /*79d0*/  FMNMX.FTZ R9, R195, R4, !PT ;  /* 0x00000004c3097209 */ /* 0x000fe40007810000 */
[----:B------:R-:W-:Y:S02]  /*79e0*/  FMNMX.FTZ R8, R5, R148, !PT ;  /* 0x0000009405087209 */ /* 0x000fe40007810000 */
[----:B------:R-:W-:Y:S02]  /*79f0*/  ISETP.GT.AND P0, PT, R153, 0x8, !P0 ;  /* 0x000000089900780c */ /* 0x000fe40004704270 */
[----:B------:R-:W-:Y:S02]  /*7a00*/  FMNMX.FTZ R4, R198, R9, !PT ;  /* 0x00000009c6047209 */ /* 0x000fe40007810000 */
[----:B------:R-:W-:Y:S02]  /*7a10*/  FMNMX.FTZ R8, R7, R8, !PT ;  /* 0x0000000807087209 */ /* 0x000fe40007810000 */
[----:B------:R-:W-:Y:S02]  /*7a20*/  ISETP.LT.OR P0, PT, R154, 0x9, P0 ;  /* 0x000000099a00780c */ /* 0x000fe40000701670 */
[----:B------:R-:W-:Y:S02]  /*7a30*/  FMNMX.FTZ R9, R197, R4, !PT ;  /* 0x00000004c5097209 */ /* 0x000fe40007810000 */
[----:B------:R-:W-:Y:S02]  /*7a40*/  FMNMX.FTZ R8, R3, R8, !PT ;  /* 0x0000000803087209 */ /* 0x000fe40007810000 */
[----:B------:R-:W-:Y:S02]  /*7a50*/  FSEL R11, R14, -INF , !P0 ;  /* 0xff8000000e0b7808 */ /* 0x000fe40004000000 */
[----:B------:R-:W-:Y:S02]  /*7a60*/  ISETP.NE.AND P0, PT, R151, RZ, PT ;  /* 0x000000ff9700720c */ /* 0x000fe40003f05270 */
[----:B------:R-:W-:Y:S02]  /*7a70*/  FMNMX.FTZ R4, R192, R9, !PT ;  /* 0x00000009c0047209 */ /* 0x000fe40007810000 */
[----:B------:R-:W-:Y:S02]  /*7a80*/  FMNMX.FTZ R9, R157, R8, !PT ;  /* 0x000000089d097209 */ /* 0x000fe40007810000 */
[----:B------:R-:W-:Y:S02]  /*7a90*/  ISETP.GT.AND P0, PT, R153, 0x9, !P0 ;  /* 0x000000099900780c */ /* 0x000fe40004704270 */
[----:B------:R-:W-:Y:S02]  /*7aa0*/  FMNMX.FTZ R6, R171, R4, !PT ;  /* 0x00000004ab067209 */ /* 0x000fe40007810000 */
[----:B------:R-:W-:Y:S02]  /*7ab0*/  FMNMX.FTZ R4, R188, R9, !PT ;  /* 0x00000009bc047209 */ /* 0x000fe40007810000 */
[----:B------:R-:W-:Y:S01]  /*7ac0*/  ISETP.LT.OR P0, PT, R154, 0xa, P0 ;  /* 0x0000000a9a00780c */ /* 0x000fe20000701670 */
[----:B------:R-:W1:Y:S01]  /*7ad0*/  SHFL.BFLY PT, R9, R6, 0x2, 0x1f ;  /* 0x0c401f0006097f89 */ /* 0x000e6200000e0000 */
        /* <DEDUP_REMOVED lines=16> */
[----:B------:R-:W-:Y:S02]  /*7be0*/  ISETP.LT.OR P0, PT, R154, 0x12, P0 ;  /* 0x000000129a00780c */ /* 0x000fe40000701670 */
[----:B------:R-:W-:Y:S02]  /*7bf0*/  ISETP.NE.AND P1, PT, R163, RZ, PT ;  /* 0x000000ffa300720c */ /* 0x000fe40003f25270 */
[----:B-1----:R-:W-:Y:S02]  /*7c00*/  FMNMX.FTZ R4, R6, R9, !PT ;  /* 0x0000000906047209 */ /* 0x002fe40007810000 */
[----:B------:R-:W-:Y:S02]  /*7c10*/  FMNMX.FTZ R9, R37, R10, !PT ;  /* 0x0000000a25097209 */ /* 0x000fe40007810000 */
[----:B------:R-:W-:Y:S01]  /*7c20*/  FMNMX.FTZ R6, R167, R8, !PT ;  /* 0x00000008a7067209 */ /* 0x000fe20007810000 */
[----:B------:R-:W1:Y:S01]  /*7c30*/  SHFL.BFLY PT, R151, R4, 0x1, 0x1f ;  /* 0x0c201f0004977f89 */ /* 0x000e6200000e0000 */
[----:B------:R-:W-:Y:S02]  /*7c40*/  FSEL R251, R27, -INF , !P0 ;  /* 0xff8000001bfb7808 */ /* 0x000fe40004000000 */
[----:B------:R-:W-:Y:S02]  /*7c50*/  ISETP.GT.AND P0, PT, R153, 0x18, !P1 ;  /* 0x000000189900780c */ /* 0x000fe40004f04270 */
[----:B------:R-:W-:Y:S02]  /*7c60*/  FMNMX.FTZ R8, R242, R9, !PT ;  /* 0x00000009f2087209 */ /* 0x000fe40007810000 */
[----:B------:R-:W-:Y:S01]  /*7c70*/  ISETP.NE.AND P2, PT, R165, RZ, PT ;  /* 0x000000ffa500720c */ /* 0x000fe20003f45270 */
[----:B------:R-:W2:Y:S01]  /*7c80*/  SHFL.BFLY PT, R9, R6, 0x2, 0x1f ;  /* 0x0c401f0006097f89 */ /* 0x000ea200000e0000 */
[----:B------:R-:W-:Y:S02]  /*7c90*/  ISETP.LT.OR P0, PT, R154, 0x19, P0 ;  /* 0x000000199a00780c */ /* 0x000fe40000701670 */
[----:B------:R-:W-:Y:S02]  /*7ca0*/  FMNMX.FTZ R19, R247, R8, !PT ;  /* 0x00000008f7137209 */ /* 0x000fe40007810000 */
[----:B------:R-:W-:Y:S02]  /*7cb0*/  FSEL R252, R30, -INF , !P0 ;  /* 0xff8000001efc7808 */ /* 0x000fe40004000000 */
[----:B------:R-:W-:Y:S02]  /*7cc0*/  ISETP.GT.AND P0, PT, R153, 0x19, !P2 ;  /* 0x000000199900780c */ /* 0x000fe40005704270 */
[----:B------:R-:W-:Y:S02]  /*7cd0*/  FMNMX.FTZ R8, R246, R19, !PT ;  /* 0x00000013f6087209 */ /* 0x000fe40007810000 */
[C---:B------:R-:W-:Y:S02]  /*7ce0*/  ISETP.LT.OR P0, PT, R154.reuse, 0x1a, P0 ;  /* 0x0000001a9a00780c */ /* 0x040fe40000701670 */
        /* <DEDUP_REMOVED lines=8> */
[----:B-1----:R-:W-:Y:S02]  /*7d70*/  FMNMX.FTZ R151, R4, R151, !PT ;  /* 0x0000009704977209 */ /* 0x002fe40007810000 */
[----:B------:R-:W-:Y:S02]  /*7d80*/  ISETP.LT.OR P0, PT, R154, 0x22, P0 ;  /* 0x000000229a00780c */ /* 0x000fe40000701670 */
[----:B--2---:R-:W-:Y:S01]  /*7d90*/  FMNMX.FTZ R4, R6, R9, !PT ;  /* 0x0000000906047209 */ /* 0x004fe20007810000 */
[----:B------:R-:W-:Y:S01]  /*7da0*/  FMUL.FTZ R244, R151, c[0x0][0x2d0] ;  /* 0x0000b40097f47a20 */ /* 0x000fe20000410000 */
[----:B------:R-:W-:Y:S02]  /*7db0*/  FMNMX.FTZ R8, R164, R19, !PT ;  /* 0x00000013a4087209 */ /* 0x000fe40007810000 */
[----:B------:R-:W-:Y:S01]  /*7dc0*/  FSEL R163, R43, -INF , !P0 ;  /* 0xff8000002ba37808 */ /* 0x000fe20004000000 */
[----:B------:R-:W1:Y:S01]  /*7dd0*/  SHFL.BFLY PT, R19, R4, 0x1, 0x1f ;  /* 0x0c201f0004137f89 */ /* 0x000e6200000e0000 */
[----:B------:R-:W-:Y:S02]  /*7de0*/  ISETP.GT.AND P0, PT, R153, 0x28, !P3 ;  /* 0x000000289900780c */ /* 0x000fe40005f04270 */
[----:B------:R-:W-:Y:S02]  /*7df0*/  FMNMX.FTZ R6, R161, R8, !PT ;  /* 0x00000008a1067209 */ /* 0x000fe40007810000 */
[----:B------:R-:W-:Y:S02]  /*7e00*/  ISETP.LT.OR P0, PT, R154, 0x29, P0 ;  /* 0x000000299a00780c */ /* 0x000fe40000701670 */
[----:B------:R-:W-:Y:S01]  /*7e10*/  FMNMX.FTZ R8, R17, R0, !PT ;  /* 0x0000000011087209 */ /* 0x000fe20007810000 */
[----:B------:R-:W2:Y:S01]  /*7e20*/  SHFL.BFLY PT, R9, R6, 0x2, 0x1f ;  /* 0x0c401f0006097f89 */ /* 0x000ea200000e0000 */
[----:B------:R-:W-:Y:S02]  /*7e30*/  FSEL R160, R46, -INF , !P0 ;  /* 0xff8000002ea07808 */ /* 0x000fe40004000000 */
[----:B------:R-:W-:Y:S02]  /*7e40*/  ISETP.GT.AND P0, PT, R153, 0x29, !P6 ;  /* 0x000000299900780c */ /* 0x000fe40007704270 */
[----:B------:R-:W-:Y:S02]  /*7e50*/  FMNMX.FTZ R8, R13, R8, !PT ;  /* 0x000000080d087209 */ /* 0x000fe40007810000 */
[----:B------:R-:W-:Y:S02]  /*7e60*/  ISETP.LT.OR P0, PT, R154, 0x2a, P0 ;  /* 0x0000002a9a00780c */ /* 0x000fe40000701670 */
[----:B------:R-:W-:Y:S02]  /*7e70*/  FMNMX.FTZ R8, R11, R8, !PT ;  /* 0x000000080b087209 */ /* 0x000fe40007810000 */
[----:B------:R-:W-:Y:S02]  /*7e80*/  FSEL R153, R47, -INF , !P0 ;  /* 0xff8000002f997808 */ /* 0x000fe40004000000 */
[----:B------:R-:W-:Y:S04]  /*7e90*/  FSETP.NEU.FTZ.AND P0, PT, R151, -INF , PT ;  /* 0xff8000009700780b */ /* 0x000fe80003f1d000 */
[----:B------:R-:W-:Y:S05]  /*7ea0*/  FSEL R244, R244, RZ, P0 ;  /* 0x000000fff4f47208 */ /* 0x000fea0000000000 */
[--C-:B------:R-:W-:Y:S02]  /*7eb0*/  FFMA.FTZ R174, R173, c[0x0][0x2d0], -R244.reuse ;  /* 0x0000b400adae7a23 */ /* 0x100fe400000108f4 */
[--C-:B------:R-:W-:Y:S01]  /*7ec0*/  FFMA.FTZ R173, R149, c[0x0][0x2d0], -R244.reuse ;  /* 0x0000b40095ad7a23 */ /* 0x100fe200000108f4 */
[----:B-1----:R-:W-:Y:S01]  /*7ed0*/  FMNMX.FTZ R149, R4, R19, !PT ;  /* 0x0000001304957209 */ /* 0x002fe20007810000 */
[--C-:B------:R-:W-:Y:S01]  /*7ee0*/  FFMA.FTZ R172, R155, c[0x0][0x2d0], -R244.reuse ;  /* 0x0000b4009bac7a23 */ /* 0x100fe200000108f4 */
[----:B------:R-:W-:Y:S01]  /*7ef0*/  FMNMX.FTZ R19, R15, R8, !PT ;  /* 0x000000080f137209 */ /* 0x000fe20007810000 */
[--C-:B------:R-:W-:Y:S01]  /*7f00*/  FFMA.FTZ R175, R175, c[0x0][0x2d0], -R244.reuse ;  /* 0x0000b400afaf7a23 */ /* 0x100fe200000108f4 */
[----:B--2---:R-:W-:Y:S01]  /*7f10*/  FMNMX.FTZ R6, R6, R9, !PT ;  /* 0x0000000906067209 */ /* 0x004fe20007810000 */
[----:B------:R-:W-:Y:S01]  /*7f20*/  FMUL.FTZ R194, R149, c[0x0][0x2d0] ;  /* 0x0000b40095c27a20 */ /* 0x000fe20000410000 */
[----:B------:R-:W-:Y:S01]  /*7f30*/  FMNMX.FTZ R4, R248, R19, !PT ;  /* 0x00000013f8047209 */ /* 0x000fe20007810000 */
[----:B------:R-:W-:Y:S01]  /*7f40*/  MUFU.EX2 R174, R174 ;  /* 0x000000ae00ae7308 */ /* 0x000fe20000000800 */
[----:B------:R-:W-:Y:S01]  /*7f50*/  FSEL R9, R151, RZ, P0 ;  /* 0x000000ff97097208 */ /* 0x000fe20000000000 */
[----:B------:R-:W1:Y:S01]  /*7f60*/  SHFL.BFLY PT, R19, R6, 0x1, 0x1f ;  /* 0x0c201f0006137f89 */ /* 0x000e6200000e0000 */
[----:B------:R-:W-:Y:S01]  /*7f70*/  FMNMX.FTZ R21, R251, R4, !PT ;  /* 0x00000004fb157209 */ /* 0x000fe20007810000 */
[----:B------:R-:W-:Y:S01]  /*7f80*/  FFMA.FTZ R186, R186, c[0x0][0x2d0], -R244 ;  /* 0x0000b400baba7a23 */ /* 0x000fe200000108f4 */
[----:B------:R-:W-:Y:S01]  /*7f90*/  FSETP.NEU.FTZ.AND P0, PT, R149, -INF , PT ;  /* 0xff8000009500780b */ /* 0x000fe20003f1d000 */
[----:B------:R-:W-:Y:S01]  /*7fa0*/  FADD.FTZ R9, -R9, R150 ;  /* 0x0000009609097221 */ /* 0x000fe20000010100 */
[----:B------:R-:W-:Y:S01]  /*7fb0*/  FMNMX.FTZ R21, R252, R21, !PT ;  /* 0x00000015fc157209 */ /* 0x000fe20007810000 */
[----:B------:R-:W-:Y:S01]  /*7fc0*/  FFMA.FTZ R187, R187, c[0x0][0x2d0], -R244 ;  /* 0x0000b400bbbb7a23 */ /* 0x000fe200000108f4 */
[----:B------:R-:W-:Y:S01]  /*7fd0*/  FSEL R194, R194, RZ, P0 ;  /* 0x000000ffc2c27208 */ /* 0x000fe20000000000 */
[----:B------:R-:W-:Y:S01]  /*7fe0*/  FMUL.FTZ R150, R9, c[0x0][0x2d0] ;  /* 0x0000b40009967a20 */ /* 0x000fe20000410000 */
[----:B------:R-:W-:Y:S01]  /*7ff0*/  FMNMX.FTZ R4, R250, R21, !PT ;  /* 0x00000015fa047209 */ /* 0x000fe20007810000 */
[----:B------:R-:W2:Y:S01]  /*8000*/  MUFU.EX2 R175, R175 ;  /* 0x000000af00af7308 */ /* 0x000ea20000000800 */
[----:B------:R-:W-:Y:S01]  /*8010*/  LDSM.16.MT88.4 R20, [R214+0x100] ;  /* 0x00010000d614783b */ /* 0x000fe20000004200 */
[--C-:B------:R-:W-:Y:S01]  /*8020*/  FFMA.FTZ R154, R7, c[0x0][0x2d0], -R194.reuse ;  /* 0x0000b400079a7a23 */ /* 0x100fe200000108c2 */
[----:B------:R-:W-:Y:S01]  /*8030*/  FMNMX.FTZ R4, R165, R4, !PT ;  /* 0x00000004a5047209 */ /* 0x000fe20007810000 */
[--C-:B------:R-:W-:Y:S02]  /*8040*/  FFMA.FTZ R155, R5, c[0x0][0x2d0], -R194.reuse ;  /* 0x0000b400059b7a23 */ /* 0x100fe400000108c2 */
[--C-:B------:R-:W-:Y:S01]  /*8050*/  FFMA.FTZ R179, R3, c[0x0][0x2d0], -R194.reuse ;  /* 0x0000b40003b37a23 */ /* 0x100fe200000108c2 */
[----:B------:R-:W-:Y:S01]  /*8060*/  FMNMX.FTZ R7, R163, R4, !PT ;  /* 0x00000004a3077209 */ /* 0x000fe20007810000 */
[--C-:B------:R-:W-:Y:S02]  /*8070*/  FFMA.FTZ R178, R157, c[0x0][0x2d0], -R194.reuse ;  /* 0x0000b4009db27a23 */ /* 0x100fe400000108c2 */
[----:B------:R-:W3:Y:S01]  /*8080*/  MUFU.EX2 R150, R150 ;  /* 0x0000009600967308 */ /* 0x000ee20000000800 */
[----:B------:R-:W-:Y:S01]  /*8090*/  FMNMX.FTZ R4, R160, R7, !PT ;  /* 0x00000007a0047209 */ /* 0x000fe20007810000 */
[--C-:B------:R-:W-:Y:S01]  /*80a0*/  FFMA.FTZ R168, R168, c[0x0][0x2d0], -R194.reuse ;  /* 0x0000b400a8a87a23 */ /* 0x100fe200000108c2 */
[----:B------:R-:W-:Y:S01]  /*80b0*/  FSEL R7, R149, RZ, P0 ;  /* 0x000000ff95077208 */ /* 0x000fe20000000000 */
[--C-:B------:R-:W-:Y:S01]  /*80c0*/  FFMA.FTZ R188, R188, c[0x0][0x2d0], -R194.reuse ;  /* 0x0000b400bcbc7a23 */ /* 0x100fe200000108c2 */
[----:B------:R-:W-:Y:S01]  /*80d0*/  FMNMX.FTZ R5, R153, R4, !PT ;  /* 0x0000000499057209 */ /* 0x000fe20007810000 */
[----:B------:R-:W-:Y:S01]  /*80e0*/  FFMA.FTZ R189, R189, c[0x0][0x2d0], -R194 ;  /* 0x0000b400bdbd7a23 */ /* 0x000fe200000108c2 */
[----:B-1----:R-:W-:Y:S01]  /*80f0*/  FMNMX.FTZ R3, R6, R19, !PT ;  /* 0x0000001306037209 */ /* 0x002fe20007810000 */
[--C-:B------:R-:W-:Y:S02]  /*8100*/  FFMA.FTZ R190, R190, c[0x0][0x2d0], -R244.reuse ;  /* 0x0000b400bebe7a23 */ /* 0x100fe400000108f4 */
[----:B------:R-:W1:Y:S01]  /*8110*/  SHFL.BFLY PT, R4, R5, 0x2, 0x1f ;  /* 0x0c401f0005047f89 */ /* 0x000e6200000e0000 */
[C---:B------:R-:W-:Y:S01]  /*8120*/  FSETP.NEU.FTZ.AND P0, PT, R3.reuse, -INF , PT ;  /* 0xff8000000300780b */ /* 0x040fe20003f1d000 */
[----:B------:R-:W-:Y:S01]  /*8130*/  FMUL.FTZ R170, R3, c[0x0][0x2d0] ;  /* 0x0000b40003aa7a20 */ /* 0x000fe20000410000 */
[----:B------:R-:W-:Y:S01]  /*8140*/  MUFU.EX2 R173, R173 ;  /* 0x000000ad00ad7308 */ /* 0x000fe20000000800 */
[----:B--2---:R-:W-:Y:S01]  /*8150*/  F2FP.BF16.PACK_AB R156, R174, R175 ;  /* 0x000000afae9c723e */ /* 0x004fe200000010ff */
[----:B------:R-:W-:Y:S02]  /*8160*/  FFMA.FTZ R195, R195, c[0x0][0x2d0], -R244 ;  /* 0x0000b400c3c37a23 */ /* 0x000fe400000108f4 */
[----:B------:R-:W-:Y:S01]  /*8170*/  FSEL R170, R170, RZ, P0 ;  /* 0x000000ffaaaa7208 */ /* 0x000fe20000000000 */
[--C-:B------:R-:W-:Y:S02]  /*8180*/  FFMA.FTZ R196, R196, c[0x0][0x2d0], -R194.reuse ;  /* 0x0000b400c4c47a23 */ /* 0x100fe400000108c2 */
[----:B------:R-:W-:Y:S02]  /*8190*/  FFMA.FTZ R199, R199, c[0x0][0x2d0], -R194 ;  /* 0x0000b400c7c77a23 */ /* 0x000fe400000108c2 */
[--C-:B------:R-:W-:Y:S01]  /*81a0*/  FFMA.FTZ R181, R39, c[0x0][0x2d0], -R170.reuse ;  /* 0x0000b40027b57a23 */ /* 0x100fe200000108aa */
[----:B------:R-:W2:Y:S01]  /*81b0*/  MUFU.EX2 R172, R172 ;  /* 0x000000ac00ac7308 */ /* 0x000ea20000000800 */
[--C-:B------:R-:W-:Y:S02]  /*81c0*/  FFMA.FTZ R180, R37, c[0x0][0x2d0], -R170.reuse ;  /* 0x0000b40025b47a23 */ /* 0x100fe400000108aa */
[--C-:B------:R-:W-:Y:S01]  /*81d0*/  FFMA.FTZ R177, R25, c[0x0][0x2d0], -R170.reuse ;  /* 0x0000b40019b17a23 */ /* 0x100fe200000108aa */
[----:B------:R-:W-:Y:S01]  /*81e0*/  LDSM.16.MT88.4 R36, [R212+0x100] ;  /* 0x00010000d424783b */ /* 0x000fe20000004200 */
[----:B------:R-:W-:Y:S02]  /*81f0*/  FFMA.FTZ R176, R49, c[0x0][0x2d0], -R170 ;  /* 0x0000b40031b07a23 */ /* 0x000fe400000108aa */
[C---:B---3--:R-:W-:Y:S02]  /*8200*/  FMUL.FTZ R16, R150.reuse, R100 ;  /* 0x0000006496107220 */ /* 0x048fe40000410000 */
[C---:B------:R-:W-:Y:S01]  /*8210*/  FMUL.FTZ R32, R150.reuse, R116 ;  /* 0x0000007496207220 */ /* 0x040fe20000410000 */
[----:B------:R-:W-:Y:S01]  /*8220*/  MUFU.EX2 R155, R155 ;  /* 0x0000009b009b7308 */ /* 0x000fe20000000800 */
[----:B-1----:R-:W-:Y:S01]  /*8230*/  FMNMX.FTZ R5, R5, R4, !PT ;  /* 0x0000000405057209 */ /* 0x002fe20007810000 */
[----:B------:R-:W-:Y:S01]  /*8240*/  FADD.FTZ R4, -R7, R148 ;  /* 0x0000009407047221 */ /* 0x000fe20000010100 */
[----:B------:R-:W-:Y:S01]  /*8250*/  FSEL R7, R3, RZ, P0 ;  /* 0x000000ff03077208 */ /* 0x000fe20000000000 */
[----:B------:R-:W-:Y:S02]  /*8260*/  FMUL.FTZ R33, R150, R117 ;  /* 0x0000007596217220 */ /* 0x000fe40000410000 */
[----:B------:R-:W1:Y:S01]  /*8270*/  SHFL.BFLY PT, R152, R5, 0x1, 0x1f ;  /* 0x0c201f0005987f89 */ /* 0x000e6200000e0000 */
[----:B------:R-:W-:Y:S02]  /*8280*/  FMUL.FTZ R148, R4, c[0x0][0x2d0] ;  /* 0x0000b40004947a20 */ /* 0x000fe40000410000 */
[----:B------:R-:W-:Y:S01]  /*8290*/  FADD.FTZ R2, -R7, R2 ;  /* 0x0000000207027221 */ /* 0x000fe20000010100 */
[----:B------:R-:W3:Y:S01]  /*82a0*/  MUFU.EX2 R154, R154 ;  /* 0x0000009a009a7308 */ /* 0x000ee20000000800 */
[----:B------:R-:W-:Y:S02]  /*82b0*/  FMUL.FTZ R4, R150, R144 ;  /* 0x0000009096047220 */ /* 0x000fe40000410000 */
[----:B------:R-:W-:Y:S01]  /*82c0*/  FMUL.FTZ R6, R2, c[0x0][0x2d0] ;  /* 0x0000b40002067a20 */ /* 0x000fe20000410000 */
[----:B--2---:R-:W-:Y:S01]  /*82d0*/  F2FP.BF16.PACK_AB R158, R172, R173 ;  /* 0x000000adac9e723e */ /* 0x004fe200000010ff */
[C---:B------:R-:W-:Y:S02]  /*82e0*/  FMUL.FTZ R48, R150.reuse, R128 ;  /* 0x0000008096307220 */ /* 0x040fe40000410000 */
[----:B------:R-:W-:Y:S02]  /*82f0*/  FMUL.FTZ R49, R150, R129 ;  /* 0x0000008196317220 */ /* 0x000fe40000410000 */
[--C-:B------:R-:W-:Y:S01]  /*8300*/  FFMA.FTZ R169, R169, c[0x0][0x2d0], -R170.reuse ;  /* 0x0000b400a9a97a23 */ /* 0x100fe200000108aa */
[----:B------:R-:W2:Y:S01]  /*8310*/  MUFU.EX2 R148, R148 ;  /* 0x0000009400947308 */ /* 0x000ea20000000800 */
[--C-:B------:R-:W-:Y:S02]  /*8320*/  FFMA.FTZ R166, R166, c[0x0][0x2d0], -R170.reuse ;  /* 0x0000b400a6a67a23 */ /* 0x100fe400000108aa */
[--C-:B------:R-:W-:Y:S02]  /*8330*/  FFMA.FTZ R164, R164, c[0x0][0x2d0], -R170.reuse ;  /* 0x0000b400a4a47a23 */ /* 0x100fe400000108aa */
[C---:B------:R-:W-:Y:S02]  /*8340*/  FMUL.FTZ R52, R150.reuse, R52 ;  /* 0x0000003496347220 */ /* 0x040fe40000410000 */
[C---:B------:R-:W-:Y:S02]  /*8350*/  FMUL.FTZ R53, R150.reuse, R53 ;  /* 0x0000003596357220 */ /* 0x040fe40000410000 */
[----:B------:R-:W-:Y:S01]  /*8360*/  FMUL.FTZ R64, R150, R64 ;  /* 0x0000004096407220 */ /* 0x000fe20000410000 */
[----:B-1----:R-:W-:Y:S01]  /*8370*/  FMNMX.FTZ R152, R152, R5, !PT ;  /* 0x0000000598987209 */ /* 0x002fe20007810000 */
[----:B------:R2:W1:Y:S01]  /*8380*/  MUFU.EX2 R2, R6 ;  /* 0x0000000600027308 */ /* 0x0004620000000800 */
[----:B------:R-:W-:Y:S02]  /*8390*/  FMUL.FTZ R65, R150, R65 ;  /* 0x0000004196417220 */ /* 0x000fe40000410000 */
[C---:B------:R-:W-:Y:S01]  /*83a0*/  FSETP.NEU.FTZ.AND P0, PT, R152.reuse, -INF , PT ;  /* 0xff8000009800780b */ /* 0x040fe20003f1d000 */
[----:B------:R-:W-:Y:S01]  /*83b0*/  FMUL.FTZ R162, R152, c[0x0][0x2d0] ;  /* 0x0000b40098a27a20 */ /* 0x000fe20000410000 */
[----:B---3--:R-:W-:Y:S01]  /*83c0*/  F2FP.BF16.PACK_AB R157, R154, R155 ;  /* 0x0000009b9a9d723e */ /* 0x008fe200000010ff */
[--C-:B------:R-:W-:Y:S01]  /*83d0*/  FFMA.FTZ R242, R242, c[0x0][0x2d0], -R170.reuse ;  /* 0x0000b400f2f27a23 */ /* 0x100fe200000108aa */
[----:B------:R-:W-:Y:S01]  /*83e0*/  FSEL R5, R152, RZ, P0 ;  /* 0x000000ff98057208 */ /* 0x000fe20000000000 */
[--C-:B------:R-:W-:Y:S01]  /*83f0*/  FFMA.FTZ R247, R247, c[0x0][0x2d0], -R170.reuse ;  /* 0x0000b400f7f77a23 */ /* 0x100fe200000108aa */
[----:B------:R-:W-:Y:S01]  /*8400*/  FSEL R162, R162, RZ, P0 ;  /* 0x000000ffa2a27208 */ /* 0x000fe20000000000 */
[----:B------:R-:W-:Y:S01]  /*8410*/  MUFU.EX2 R179, R179 ;  /* 0x000000b300b37308 */ /* 0x000fe20000000800 */
[----:B------:R-:W-:Y:S01]  /*8420*/  FFMA.FTZ R246, R246, c[0x0][0x2d0], -R170 ;  /* 0x0000b400f6f67a23 */ /* 0x000fe200000108aa */
[C---:B------:R-:W-:Y:S01]  /*8430*/  ISETP.GT.AND P0, PT, R236.reuse, R201, PT ;  /* 0x000000c9ec00720c */ /* 0x040fe20003f04270 */
[----:B------:R-:W-:Y:S01]  /*8440*/  FADD.FTZ R5, -R5, R0 ;  /* 0x0000000005057221 */ /* 0x000fe20000010100 */
[----:B------:R-:W-:Y:S01]  /*8450*/  IADD3 R236, R236, -0x1, RZ ;  /* 0xffffffffecec7810 */ /* 0x000fe20007ffe0ff */
[--C-:B------:R-:W-:Y:S02]  /*8460*/  FFMA.FTZ R185, R17, c[0x0][0x2d0], -R162.reuse ;  /* 0x0000b40011b97a23 */ /* 0x100fe400000108a2 */
[--C-:B------:R-:W-:Y:S02]  /*8470*/  FFMA.FTZ R184, R13, c[0x0][0x2d0], -R162.reuse ;  /* 0x0000b4000db87a23 */ /* 0x100fe400000108a2 */
[--C-:B------:R-:W-:Y:S01]  /*8480*/  FFMA.FTZ R182, R15, c[0x0][0x2d0], -R162.reuse ;  /* 0x0000b4000fb67a23 */ /* 0x100fe200000108a2 */
[----:B------:R-:W3:Y:S01]  /*8490*/  MUFU.EX2 R178, R178 ;  /* 0x000000b200b27308 */ /* 0x000ee20000000800 */
[----:B------:R-:W-:Y:S02]  /*84a0*/  FMUL.FTZ R0, R5, c[0x0][0x2d0] ;  /* 0x0000b40005007a20 */ /* 0x000fe40000410000 */
[--C-:B------:R-:W-:Y:S02]  /*84b0*/  FFMA.FTZ R183, R11, c[0x0][0x2d0], -R162.reuse ;  /* 0x0000b4000bb77a23 */ /* 0x100fe400000108a2 */
[----:B------:R-:W-:Y:S02]  /*84c0*/  FMUL.FTZ R5, R150, R145 ;  /* 0x0000009196057220 */ /* 0x000fe40000410000 */
[C---:B--2---:R-:W-:Y:S02]  /*84d0*/  FMUL.FTZ R6, R148.reuse, R146 ;  /* 0x0000009294067220 */ /* 0x044fe40000410000 */
[----:B------:R-:W-:Y:S01]  /*84e0*/  FMUL.FTZ R7, R148, R147 ;  /* 0x0000009394077220 */ /* 0x000fe20000410000 */
[----:B------:R-:W2:Y:S01]  /*84f0*/  MUFU.EX2 R0, R0 ;  /* 0x0000000000007308 */ /* 0x000ea20000000800 */
[C---:B-1----:R-:W-:Y:S02]  /*8500*/  FMUL.FTZ R8, R2.reuse, R140 ;  /* 0x0000008c02087220 */ /* 0x042fe40000410000 */
[C---:B------:R-:W-:Y:S02]  /*8510*/  FMUL.FTZ R9, R2.reuse, R141 ;  /* 0x0000008d02097220 */ /* 0x040fe40000410000 */
[C---:B------:R-:W-:Y:S02]  /*8520*/  FMUL.FTZ R12, R2.reuse, R136 ;  /* 0x00000088020c7220 */ /* 0x040fe40000410000 */
[----:B------:R-:W-:Y:S02]  /*8530*/  FMUL.FTZ R13, R2, R137 ;  /* 0x00000089020d7220 */ /* 0x000fe40000410000 */
[----:B------:R-:W-:Y:S01]  /*8540*/  FMUL.FTZ R17, R150, R101 ;  /* 0x0000006596117220 */ /* 0x000fe20000410000 */
[----:B------:R-:W-:Y:S01]  /*8550*/  MUFU.EX2 R177, R177 ;  /* 0x000000b100b17308 */ /* 0x000fe20000000800 */
[C---:B------:R-:W-:Y:S02]  /*8560*/  FMUL.FTZ R18, R148.reuse, R102 ;  /* 0x0000006694127220 */ /* 0x040fe40000410000 */
[----:B------:R-:W-:Y:S01]  /*8570*/  FMUL.FTZ R19, R148, R103 ;  /* 0x0000006794137220 */ /* 0x000fe20000410000 */
[----:B---3--:R-:W-:Y:S01]  /*8580*/  F2FP.BF16.PACK_AB R159, R178, R179 ;  /* 0x000000b3b29f723e */ /* 0x008fe200000010ff */
[----:B------:R-:W1:Y:S01]  /*8590*/  LDSM.16.MT88.4 R100, [R214+0xd00] ;  /* 0x000d0000d664783b */ /* 0x000e620000004200 */
[C---:B------:R-:W-:Y:S02]  /*85a0*/  FMUL.FTZ R24, R2.reuse, R108 ;  /* 0x0000006c02187220 */ /* 0x040fe40000410000 */
[C---:B------:R-:W-:Y:S02]  /*85b0*/  FMUL.FTZ R25, R2.reuse, R109 ;  /* 0x0000006d02197220 */ /* 0x040fe40000410000 */
[----:B------:R-:W3:Y:S01]  /*85c0*/  MUFU.EX2 R176, R176 ;  /* 0x000000b000b07308 */ /* 0x000ee20000000800 */
[-C--:B------:R-:W-:Y:S01]  /*85d0*/  HMMA.16816.F32.BF16 R4, R156, R20.reuse, R4 ;  /* 0x000000149c04723c */ /* 0x080fe20000041804 */
[----:B------:R-:W-:Y:S02]  /*85e0*/  FMUL.FTZ R28, R2, R112 ;  /* 0x00000070021c7220 */ /* 0x000fe40000410000 */
[C---:B--2---:R-:W-:Y:S02]  /*85f0*/  FMUL.FTZ R10, R0.reuse, R142 ;  /* 0x0000008e000a7220 */ /* 0x044fe40000410000 */
[C---:B------:R-:W-:Y:S02]  /*8600*/  FMUL.FTZ R11, R0.reuse, R143 ;  /* 0x0000008f000b7220 */ /* 0x040fe40000410000 */
[C---:B------:R-:W-:Y:S02]  /*8610*/  FMUL.FTZ R15, R0.reuse, R139 ;  /* 0x0000008b000f7220 */ /* 0x040fe40000410000 */
[----:B------:R-:W-:Y:S03]  /*8620*/  MUFU.EX2 R181, R181 ;  /* 0x000000b500b57308 */ /* 0x000fe60000000800 */
[C---:B------:R-:W-:Y:S02]  /*8630*/  FMUL.FTZ R14, R0.reuse, R138 ;  /* 0x0000008a000e7220 */ /* 0x040fe40000410000 */
[C---:B------:R-:W-:Y:S02]  /*8640*/  FMUL.FTZ R26, R0.reuse, R110 ;  /* 0x0000006e001a7220 */ /* 0x040fe40000410000 */
[----:B------:R-:W-:Y:S02]  /*8650*/  FMUL.FTZ R27, R0, R111 ;  /* 0x0000006f001b7220 */ /* 0x000fe40000410000 */
[----:B------:R-:W-:Y:S01]  /*8660*/  LDSM.16.MT88.4 R108, [R214+0x500] ;  /* 0x00050000d66c783b */ /* 0x000fe20000004200 */
[----:B------:R-:W2:Y:S01]  /*8670*/  MUFU.EX2 R180, R180 ;  /* 0x000000b400b47308 */ /* 0x000ea20000000800 */
[----:B------:R-:W-:Y:S02]  /*8680*/  FMUL.FTZ R29, R2, R113 ;  /* 0x00000071021d7220 */ /* 0x000fe40000410000 */
[----:B------:R-:W-:Y:S01]  /*8690*/  FMUL.FTZ R30, R0, R114 ;  /* 0x00000072001e7220 */ /* 0x000fe20000410000 */
[----:B---3--:R-:W-:Y:S01]  /*86a0*/  F2FP.BF16.PACK_AB R144, R176, R177 ;  /* 0x000000b1b090723e */ /* 0x008fe200000010ff */
[----:B------:R-:W-:Y:S02]  /*86b0*/  FMUL.FTZ R31, R0, R115 ;  /* 0x00000073001f7220 */ /* 0x000fe40000410000 */
[----:B------:R-:W-:Y:S01]  /*86c0*/  LDSM.16.MT88.4 R112, [R212+0x500] ;  /* 0x00050000d470783b */ /* 0x000fe20000004200 */
[C---:B------:R-:W-:Y:S02]  /*86d0*/  FMUL.FTZ R34, R148.reuse, R118 ;  /* 0x0000007694227220 */ /* 0x040fe40000410000 */
[----:B------:R-:W-:Y:S01]  /*86e0*/  MUFU.EX2 R185, R185 ;  /* 0x000000b900b97308 */ /* 0x000fe20000000800 */
[C---:B------:R-:W-:Y:S02]  /*86f0*/  FMUL.FTZ R35, R148.reuse, R119 ;  /* 0x0000007794237220 */ /* 0x040fe40000410000 */
[C---:B------:R-:W-:Y:S02]  /*8700*/  FMUL.FTZ R50, R148.reuse, R130 ;  /* 0x0000008294327220 */ /* 0x040fe40000410000 */
[----:B------:R-:W-:Y:S01]  /*8710*/  LDSM.16.MT88.4 R116, [R214+0x1100] ;  /* 0x00110000d674783b */ /* 0x000fe20000004200 */
[----:B------:R-:W-:Y:S02]  /*8720*/  FMUL.FTZ R51, R148, R131 ;  /* 0x0000008394337220 */ /* 0x000fe40000410000 */
[----:B------:R-:W-:Y:S02]  /*8730*/  FFMA.FTZ R165, R165, c[0x0][0x2d0], -R162 ;  /* 0x0000b400a5a57a23 */ /* 0x000fe400000108a2 */
[----:B------:R-:W3:Y:S01]  /*8740*/  MUFU.EX2 R184, R184 ;  /* 0x000000b800b87308 */ /* 0x000ee20000000800 */
[----:B------:R-:W-:Y:S02]  /*8750*/  FMUL.FTZ R40, R2, R124 ;  /* 0x0000007c02287220 */ /* 0x000fe40000410000 */
[----:B------:R-:W-:Y:S01]  /*8760*/  LDSM.16.MT88.4 R128, [R214+0x1500] ;  /* 0x00150000d680783b */ /* 0x000fe20000004200 */
[----:B--2---:R-:W-:Y:S01]  /*8770*/  F2FP.BF16.PACK_AB R146, R180, R181 ;  /* 0x000000b5b492723e */ /* 0x004fe200000010ff */
[----:B------:R-:W-:Y:S02]  /*8780*/  FMUL.FTZ R41, R2, R125 ;  /* 0x0000007d02297220 */ /* 0x000fe40000410000 */
[C---:B------:R-:W-:Y:S02]  /*8790*/  FMUL.FTZ R42, R0.reuse, R126 ;  /* 0x0000007e002a7220 */ /* 0x040fe40000410000 */
[----:B------:R-:W-:Y:S01]  /*87a0*/  FMUL.FTZ R43, R0, R127 ;  /* 0x0000007f002b7220 */ /* 0x000fe20000410000 */
[----:B------:R-:W-:Y:S01]  /*87b0*/  MUFU.EX2 R183, R183 ;  /* 0x000000b700b77308 */ /* 0x000fe20000000800 */
[C---:B------:R-:W-:Y:S02]  /*87c0*/  FMUL.FTZ R44, R2.reuse, R132 ;  /* 0x00000084022c7220 */ /* 0x040fe40000410000 */
[----:B------:R-:W-:Y:S02]  /*87d0*/  FMUL.FTZ R45, R2, R133 ;  /* 0x00000085022d7220 */ /* 0x000fe40000410000 */
[C---:B------:R-:W-:Y:S02]  /*87e0*/  FMUL.FTZ R46, R0.reuse, R134 ;  /* 0x00000086002e7220 */ /* 0x040fe40000410000 */
[----:B------:R-:W-:Y:S02]  /*87f0*/  FMUL.FTZ R47, R0, R135 ;  /* 0x00000087002f7220 */ /* 0x000fe40000410000 */
[C---:B------:R-:W-:Y:S01]  /*8800*/  FMUL.FTZ R54, R148.reuse, R54 ;  /* 0x0000003694367220 */ /* 0x040fe20000410000 */
[----:B------:R-:W2:Y:S01]  /*8810*/  MUFU.EX2 R182, R182 ;  /* 0x000000b600b67308 */ /* 0x000ea20000000800 */
[----:B------:R-:W-:Y:S02]  /*8820*/  FMUL.FTZ R55, R148, R55 ;  /* 0x0000003794377220 */ /* 0x000fe40000410000 */
[----:B------:R-:W-:Y:S01]  /*8830*/  FMUL.FTZ R56, R2, R56 ;  /* 0x0000003802387220 */ /* 0x000fe20000410000 */
[----:B---3--:R-:W-:Y:S01]  /*8840*/  F2FP.BF16.PACK_AB R145, R184, R185 ;  /* 0x000000b9b891723e */ /* 0x008fe200000010ff */
        /* <DEDUP_REMOVED lines=9> */
[----:B------:R-:W-:Y:S01]  /*88e0*/  MUFU.EX2 R124, R169 ;  /* 0x000000a9007c7308 */ /* 0x000fe20000000800 */
[----:B------:R-:W-:Y:S02]  /*88f0*/  FMUL.FTZ R67, R148, R67 ;  /* 0x0000004394437220 */ /* 0x000fe40000410000 */
[--C-:B------:R-:W-:Y:S01]  /*8900*/  FFMA.FTZ R249, R249, c[0x0][0x2d0], -R170.reuse ;  /* 0x0000b400f9f97a23 */ /* 0x100fe200000108aa */
[----:B--2---:R-:W-:Y:S01]  /*8910*/  F2FP.BF16.PACK_AB R147, R182, R183 ;  /* 0x000000b7b693723e */ /* 0x004fe200000010ff */
[----:B------:R-:W-:Y:S02]  /*8920*/  FFMA.FTZ R170, R161, c[0x0][0x2d0], -R170 ;  /* 0x0000b400a1aa7a23 */ /* 0x000fe400000108aa */
[--C-:B------:R-:W-:Y:S02]  /*8930*/  FFMA.FTZ R198, R198, c[0x0][0x2d0], -R244.reuse ;  /* 0x0000b400c6c67a23 */ /* 0x100fe400000108f4 */
[----:B------:R-:W-:Y:S01]  /*8940*/  FFMA.FTZ R197, R197, c[0x0][0x2d0], -R244 ;  /* 0x0000b400c5c57a23 */ /* 0x000fe200000108f4 */
[----:B------:R-:W-:Y:S01]  /*8950*/  MUFU.EX2 R126, R166 ;  /* 0x000000a6007e7308 */ /* 0x000fe20000000800 */
[C---:B------:R-:W-:Y:S01]  /*8960*/  HMMA.16816.F32.BF16 R8, R144.reuse, R20, R8 ;  /* 0x000000149008723c */ /* 0x040fe20000041808 */
[--C-:B------:R-:W-:Y:S02]  /*8970*/  FFMA.FTZ R193, R193, c[0x0][0x2d0], -R194.reuse ;  /* 0x0000b400c1c17a23 */ /* 0x100fe400000108c2 */
[--C-:B------:R-:W-:Y:S02]  /*8980*/  FFMA.FTZ R191, R191, c[0x0][0x2d0], -R194.reuse ;  /* 0x0000b400bfbf7a23 */ /* 0x100fe400000108c2 */
[----:B------:R-:W-:Y:S02]  /*8990*/  FFMA.FTZ R194, R167, c[0x0][0x2d0], -R194 ;  /* 0x0000b400a7c27a23 */ /* 0x000fe400000108c2 */
[C---:B------:R-:W-:Y:S01]  /*89a0*/  FMUL.FTZ R20, R150.reuse, R104 ;  /* 0x0000006896147220 */ /* 0x040fe20000410000 */
[-C--:B------:R-:W-:Y:S01]  /*89b0*/  HMMA.16816.F32.BF16 R12, R144, R22.reuse, R12 ;  /* 0x00000016900c723c */ /* 0x080fe2000004180c */
[----:B------:R-:W-:Y:S01]  /*89c0*/  FMUL.FTZ R21, R150, R105 ;  /* 0x0000006996157220 */ /* 0x000fe20000410000 */
[----:B------:R-:W-:Y:S02]  /*89d0*/  MUFU.EX2 R137, R164 ;  /* 0x000000a400897308 */ /* 0x000fe40000000800 */
[--C-:B------:R-:W-:Y:S02]  /*89e0*/  FFMA.FTZ R192, R192, c[0x0][0x2d0], -R244.reuse ;  /* 0x0000b400c0c07a23 */ /* 0x100fe400000108f4 */
[----:B------:R-:W-:Y:S02]  /*89f0*/  FFMA.FTZ R244, R171, c[0x0][0x2d0], -R244 ;  /* 0x0000b400abf47a23 */ /* 0x000fe400000108f4 */
[C---:B------:R-:W-:Y:S01]  /*8a00*/  HMMA.16816.F32.BF16 R16, R156.reuse, R22, R16 ;  /* 0x000000169c10723c */ /* 0x040fe20000041810 */
[C---:B------:R-:W-:Y:S03]  /*8a10*/  FMUL.FTZ R72, R2.reuse, R72 ;  /* 0x0000004802487220 */ /* 0x040fe60000410000 */
[----:B------:R2:W-:Y:S01]  /*8a20*/  MUFU.EX2 R139, R170 ;  /* 0x000000aa008b7308 */ /* 0x0005e20000000800 */
[----:B------:R-:W-:Y:S02]  /*8a30*/  FMUL.FTZ R73, R2, R73 ;  /* 0x0000004902497220 */ /* 0x000fe40000410000 */
[C---:B------:R-:W-:Y:S02]  /*8a40*/  FMUL.FTZ R22, R148.reuse, R106 ;  /* 0x0000006a94167220 */ /* 0x040fe40000410000 */
[----:B------:R-:W-:Y:S02]  /*8a50*/  FMUL.FTZ R23, R148, R107 ;  /* 0x0000006b94177220 */ /* 0x000fe40000410000 */
[----:B------:R-:W3:Y:S01]  /*8a60*/  LDSM.16.MT88.4 R104, [R212+0xd00] ;  /* 0x000d0000d468783b */ /* 0x000ee20000004200 */
[C---:B------:R-:W-:Y:S02]  /*8a70*/  FMUL.FTZ R74, R0.reuse, R74 ;  /* 0x0000004a004a7220 */ /* 0x040fe40000410000 */
[----:B------:R4:W-:Y:S01]  /*8a80*/  MUFU.EX2 R125, R165 ;  /* 0x000000a5007d7308 */ /* 0x0009e20000000800 */
[----:B------:R-:W-:Y:S01]  /*8a90*/  FMUL.FTZ R75, R0, R75 ;  /* 0x0000004b004b7220 */ /* 0x000fe20000410000 */
[-C--:B------:R-:W-:Y:S01]  /*8aa0*/  HMMA.16816.F32.BF16 R20, R156, R36.reuse, R20 ;  /* 0x000000249c14723c */ /* 0x080fe20000041814 */
[C---:B------:R-:W-:Y:S02]  /*8ab0*/  FMUL.FTZ R76, R2.reuse, R76 ;  /* 0x0000004c024c7220 */ /* 0x040fe40000410000 */
[----:B------:R-:W-:Y:S02]  /*8ac0*/  FMUL.FTZ R77, R2, R77 ;  /* 0x0000004d024d7220 */ /* 0x000fe40000410000 */
[C---:B------:R-:W-:Y:S02]  /*8ad0*/  FMUL.FTZ R78, R0.reuse, R78 ;  /* 0x0000004e004e7220 */ /* 0x040fe40000410000 */
[----:B------:R-:W-:Y:S01]  /*8ae0*/  FMUL.FTZ R79, R0, R79 ;  /* 0x0000004f004f7220 */ /* 0x000fe20000410000 */
[C---:B------:R-:W-:Y:S01]  /*8af0*/  HMMA.16816.F32.BF16 R24, R144.reuse, R36, R24 ;  /* 0x000000249018723c */ /* 0x040fe20000041818 */
[----:B------:R-:W-:Y:S01]  /*8b00*/  MUFU.EX2 R186, R186 ;  /* 0x000000ba00ba7308 */ /* 0x000fe20000000800 */
[----:B--2---:R-:W-:Y:S02]  /*8b10*/  LDSM.16.MT88.4 R168, [R214+0x2100] ;  /* 0x00210000d6a8783b */ /* 0x004fe40000004200 */
[----:B------:R-:W-:Y:S03]  /*8b20*/  FMUL.FTZ R88, R2, R88 ;  /* 0x0000005802587220 */ /* 0x000fe60000410000 */
[C---:B------:R-:W-:Y:S01]  /*8b30*/  FMUL.FTZ R36, R150.reuse, R120 ;  /* 0x0000007896247220 */ /* 0x040fe20000410000 */
[-C--:B------:R-:W-:Y:S01]  /*8b40*/  HMMA.16816.F32.BF16 R28, R144, R38.reuse, R28 ;  /* 0x00000026901c723c */ /* 0x080fe2000004181c */
[----:B------:R-:W-:Y:S02]  /*8b50*/  FMUL.FTZ R37, R150, R121 ;  /* 0x0000007996257220 */ /* 0x000fe40000410000 */
[----:B------:R-:W2:Y:S01]  /*8b60*/  MUFU.EX2 R187, R187 ;  /* 0x000000bb00bb7308 */ /* 0x000ea20000000800 */
[----:B------:R-:W-:Y:S01]  /*8b70*/  FMUL.FTZ R89, R2, R89 ;  /* 0x0000005902597220 */ /* 0x000fe20000410000 */
[----:B----4-:R-:W-:Y:S01]  /*8b80*/  LDSM.16.MT88.4 R164, [R212+0x1500] ;  /* 0x00150000d4a4783b */ /* 0x010fe20000004200 */
[C---:B------:R-:W-:Y:S02]  /*8b90*/  FMUL.FTZ R90, R0.reuse, R90 ;  /* 0x0000005a005a7220 */ /* 0x040fe40000410000 */
[C---:B------:R-:W-:Y:S01]  /*8ba0*/  HMMA.16816.F32.BF16 R32, R156.reuse, R38, R32 ;  /* 0x000000269c20723c */ /* 0x040fe20000041820 */
[----:B------:R-:W-:Y:S03]  /*8bb0*/  FMUL.FTZ R91, R0, R91 ;  /* 0x0000005b005b7220 */ /* 0x000fe60000410000 */
[C---:B------:R-:W-:Y:S01]  /*8bc0*/  FMUL.FTZ R92, R2.reuse, R92 ;  /* 0x0000005c025c7220 */ /* 0x040fe20000410000 */
[----:B------:R-:W-:Y:S01]  /*8bd0*/  MUFU.EX2 R188, R188 ;  /* 0x000000bc00bc7308 */ /* 0x000fe20000000800 */
[----:B------:R-:W-:Y:S02]  /*8be0*/  FMUL.FTZ R93, R2, R93 ;  /* 0x0000005d025d7220 */ /* 0x000fe40000410000 */
[C---:B------:R-:W-:Y:S04]  /*8bf0*/  FMUL.FTZ R38, R148.reuse, R122 ;  /* 0x0000007a94267220 */ /* 0x040fe80000410000 */
[----:B------:R-:W-:Y:S02]  /*8c00*/  FMUL.FTZ R39, R148, R123 ;  /* 0x0000007b94277220 */ /* 0x000fe40000410000 */
[----:B------:R-:W-:Y:S01]  /*8c10*/  LDSM.16.MT88.4 R120, [R212+0x900] ;  /* 0x00090000d478783b */ /* 0x000fe20000004200 */
[----:B------:R-:W4:Y:S01]  /*8c20*/  MUFU.EX2 R189, R189 ;  /* 0x000000bd00bd7308 */ /* 0x000f220000000800 */
[C---:B------:R-:W-:Y:S02]  /*8c30*/  FMUL.FTZ R94, R0.reuse, R94 ;  /* 0x0000005e005e7220 */ /* 0x040fe40000410000 */
[----:B------:R-:W-:Y:S01]  /*8c40*/  FMUL.FTZ R95, R0, R95 ;  /* 0x0000005f005f7220 */ /* 0x000fe20000410000 */
[-C--:B-1----:R-:W-:Y:S01]  /*8c50*/  HMMA.16816.F32.BF16 R36, R156, R100.reuse, R36 ;  /* 0x000000649c24723c */ /* 0x082fe20000041824 */
[C---:B------:R-:W-:Y:S02]  /*8c60*/  FMUL.FTZ R96, R150.reuse, R96 ;  /* 0x0000006096607220 */ /* 0x040fe40000410000 */
[----:B------:R-:W-:Y:S02]  /*8c70*/  FMUL.FTZ R97, R150, R97 ;  /* 0x0000006196617220 */ /* 0x000fe40000410000 */
[C---:B------:R-:W-:Y:S01]  /*8c80*/  FMUL.FTZ R98, R148.reuse, R98 ;  /* 0x0000006294627220 */ /* 0x040fe20000410000 */
[----:B------:R-:W-:Y:S01]  /*8c90*/  MUFU.EX2 R190, R190 ;  /* 0x000000be00be7308 */ /* 0x000fe20000000800 */
[----:B------:R-:W-:Y:S01]  /*8ca0*/  FMUL.FTZ R99, R148, R99 ;  /* 0x0000006394637220 */ /* 0x000fe20000410000 */
[C---:B------:R-:W-:Y:S01]  /*8cb0*/  HMMA.16816.F32.BF16 R40, R144.reuse, R100, R40 ;  /* 0x000000649028723c */ /* 0x040fe20000041828 */
[C---:B------:R-:W-:Y:S03]  /*8cc0*/  FMUL.FTZ R68, R150.reuse, R68 ;  /* 0x0000004496447220 */ /* 0x040fe60000410000 */
[----:B------:R-:W-:Y:S02]  /*8cd0*/  FMUL.FTZ R69, R150, R69 ;  /* 0x0000004596457220 */ /* 0x000fe40000410000 */
[C---:B------:R-:W-:Y:S02]  /*8ce0*/  FMUL.FTZ R70, R148.reuse, R70 ;  /* 0x0000004694467220 */ /* 0x040fe40000410000 */
[-C--:B------:R-:W-:Y:S01]  /*8cf0*/  HMMA.16816.F32.BF16 R44, R144, R102.reuse, R44 ;  /* 0x00000066902c723c */ /* 0x080fe2000004182c */
[----:B------:R-:W1:Y:S03]  /*8d00*/  MUFU.EX2 R195, R195 ;  /* 0x000000c300c37308 */ /* 0x000e660000000800 */
[----:B------:R-:W-:Y:S02]  /*8d10*/  FMUL.FTZ R71, R148, R71 ;  /* 0x0000004794477220 */ /* 0x000fe40000410000 */
[C---:B------:R-:W-:Y:S02]  /*8d20*/  FMUL.FTZ R80, R150.reuse, R80 ;  /* 0x0000005096507220 */ /* 0x040fe40000410000 */
[C---:B------:R-:W-:Y:S01]  /*8d30*/  HMMA.16816.F32.BF16 R48, R156.reuse, R102, R48 ;  /* 0x000000669c30723c */ /* 0x040fe20000041830 */
[----:B------:R-:W5:Y:S02]  /*8d40*/  LDSM.16.MT88.4 R100, [R214+0x1900] ;  /* 0x00190000d664783b */ /* 0x000f640000004200 */
[----:B------:R-:W-:Y:S01]  /*8d50*/  MUFU.EX2 R196, R196 ;  /* 0x000000c400c47308 */ /* 0x000fe20000000800 */
[----:B------:R-:W-:Y:S02]  /*8d60*/  FMUL.FTZ R81, R150, R81 ;  /* 0x0000005196517220 */ /* 0x000fe40000410000 */
[C---:B------:R-:W-:Y:S02]  /*8d70*/  FMUL.FTZ R82, R148.reuse, R82 ;  /* 0x0000005294527220 */ /* 0x040fe40000410000 */
[-C--:B---3--:R-:W-:Y:S01]  /*8d80*/  HMMA.16816.F32.BF16 R52, R156, R104.reuse, R52 ;  /* 0x000000689c34723c */ /* 0x088fe20000041834 */
[----:B------:R-:W-:Y:S03]  /*8d90*/  FMUL.FTZ R83, R148, R83 ;  /* 0x0000005394537220 */ /* 0x000fe60000410000 */
[C---:B------:R-:W-:Y:S01]  /*8da0*/  FMUL.FTZ R84, R150.reuse, R84 ;  /* 0x0000005496547220 */ /* 0x040fe20000410000 */
[----:B------:R-:W3:Y:S01]  /*8db0*/  MUFU.EX2 R199, R199 ;  /* 0x000000c700c77308 */ /* 0x000ee20000000800 */
[----:B------:R-:W-:Y:S02]  /*8dc0*/  FMUL.FTZ R85, R150, R85 ;  /* 0x0000005596557220 */ /* 0x000fe40000410000 */
[C---:B------:R-:W-:Y:S01]  /*8dd0*/  HMMA.16816.F32.BF16 R56, R144.reuse, R104, R56 ;  /* 0x000000689038723c */ /* 0x040fe20000041838 */
[C---:B------:R-:W-:Y:S03]  /*8de0*/  FMUL.FTZ R86, R148.reuse, R86 ;  /* 0x0000005694567220 */ /* 0x040fe60000410000 */
[----:B------:R-:W-:Y:S02]  /*8df0*/  FMUL.FTZ R87, R148, R87 ;  /* 0x0000005794577220 */ /* 0x000fe40000410000 */
[--C-:B------:R-:W-:Y:S01]  /*8e00*/  FFMA.FTZ R248, R248, c[0x0][0x2d0], -R162.reuse ;  /* 0x0000b400f8f87a23 */ /* 0x100fe200000108a2 */
[----:B------:R-:W-:Y:S01]  /*8e10*/  MUFU.EX2 R242, R242 ;  /* 0x000000f200f27308 */ /* 0x000fe20000000800 */
[-C--:B------:R-:W-:Y:S01]  /*8e20*/  HMMA.16816.F32.BF16 R60, R144, R106.reuse, R60 ;  /* 0x0000006a903c723c */ /* 0x080fe2000004183c */
[--C-:B------:R-:W-:Y:S03]  /*8e30*/  FFMA.FTZ R251, R251, c[0x0][0x2d0], -R162.reuse ;  /* 0x0000b400fbfb7a23 */ /* 0x100fe600000108a2 */
[--C-:B------:R-:W-:Y:S02]  /*8e40*/  FFMA.FTZ R252, R252, c[0x0][0x2d0], -R162.reuse ;  /* 0x0000b400fcfc7a23 */ /* 0x100fe400000108a2 */
[--C-:B------:R-:W-:Y:S02]  /*8e50*/  FFMA.FTZ R250, R250, c[0x0][0x2d0], -R162.reuse ;  /* 0x0000b400fafa7a23 */ /* 0x100fe400000108a2 */
[C---:B------:R-:W-:Y:S01]  /*8e60*/  HMMA.16816.F32.BF16 R64, R156.reuse, R106, R64 ;  /* 0x0000006a9c40723c */ /* 0x040fe20000041840 */
[----:B------:R-:W3:Y:S01]  /*8e70*/  LDSM.16.MT88.4 R104, [R212+0x1900] ;  /* 0x00190000d468783b */ /* 0x000ee20000004200 */
[----:B------:R-:W1:Y:S02]  /*8e80*/  MUFU.EX2 R247, R247 ;  /* 0x000000f700f77308 */ /* 0x000e640000000800 */
[--C-:B------:R-:W-:Y:S02]  /*8e90*/  FFMA.FTZ R163, R163, c[0x0][0x2d0], -R162.reuse ;  /* 0x0000b400a3a37a23 */ /* 0x100fe400000108a2 */
[--C-:B------:R-:W-:Y:S02]  /*8ea0*/  FFMA.FTZ R160, R160, c[0x0][0x2d0], -R162.reuse ;  /* 0x0000b400a0a07a23 */ /* 0x100fe400000108a2 */
[----:B------:R-:W-:Y:S01]  /*8eb0*/  FFMA.FTZ R162, R153, c[0x0][0x2d0], -R162 ;  /* 0x0000b40099a27a23 */ /* 0x000fe200000108a2 */
[-C--:B-----5:R-:W-:Y:S03]  /*8ec0*/  HMMA.16816.F32.BF16 R68, R156, R100.reuse, R68 ;  /* 0x000000649c44723c */ /* 0x0a0fe60000041844 */
[----:B------:R-:W-:Y:S01]  /*8ed0*/  MUFU.EX2 R246, R246 ;  /* 0x000000f600f67308 */ /* 0x000fe20000000800 */
[----:B------:R-:W-:Y:S01]  /*8ee0*/  FFMA.FTZ R175, R150, R243, R175 ;  /* 0x000000f396af7223 */ /* 0x000fe200000100af */
[----:B------:R-:W-:Y:S01]  /*8ef0*/  MOV R150, R151 ;  /* 0x0000009700967202 */ /* 0x000fe20000000f00 */
[----:B------:R-:W-:Y:S01]  /*8f00*/  FFMA.FTZ R155, R148, R241, R155 ;  /* 0x000000f1949b7223 */ /* 0x000fe2000001009b */
[----:B------:R-:W-:Y:S01]  /*8f10*/  MOV R148, R149 ;  /* 0x0000009500947202 */ /* 0x000fe20000000f00 */
[C---:B------:R-:W-:Y:S01]  /*8f20*/  HMMA.16816.F32.BF16 R72, R144.reuse, R100, R72 ;  /* 0x000000649048723c */ /* 0x040fe20000041848 */
[----:B------:R-:W-:Y:S03]  /*8f30*/  FFMA.FTZ R177, R2, R239, R177 ;  /* 0x000000ef02b17223 */ /* 0x000fe600000100b1 */
[----:B------:R-:W-:Y:S01]  /*8f40*/  FFMA.FTZ R185, R0, R237, R185 ;  /* 0x000000ed00b97223 */ /* 0x000fe200000100b9 */
[----:B------:R-:W-:Y:S01]  /*8f50*/  MUFU.EX2 R249, R249 ;  /* 0x000000f900f97308 */ /* 0x000fe20000000800 */
[----:B------:R-:W-:Y:S01]  /*8f60*/  FADD.FTZ R174, R174, R175 ;  /* 0x000000afaeae7221 */ /* 0x000fe20000010000 */
[----:B--2---:R-:W-:Y:S01]  /*8f70*/  F2FP.BF16.PACK_AB R100, R187, R186 ;  /* 0x000000babb64723e */ /* 0x004fe200000010ff */
[-C--:B------:R-:W-:Y:S01]  /*8f80*/  HMMA.16816.F32.BF16 R76, R144, R102.reuse, R76 ;  /* 0x00000066904c723c */ /* 0x080fe2000004184c */
[----:B----4-:R-:W-:Y:S03]  /*8f90*/  F2FP.BF16.PACK_AB R101, R189, R188 ;  /* 0x000000bcbd65723e */ /* 0x010fe600000010ff */
[----:B------:R-:W-:Y:S01]  /*8fa0*/  MOV R2, R3 ;  /* 0x0000000300027202 */ /* 0x000fe20000000f00 */
[----:B------:R-:W-:Y:S02]  /*8fb0*/  FADD.FTZ R154, R154, R155 ;  /* 0x0000009b9a9a7221 */ /* 0x000fe40000010000 */
[----:B------:R-:W-:Y:S01]  /*8fc0*/  MUFU.EX2 R248, R248 ;  /* 0x000000f800f87308 */ /* 0x000fe20000000800 */
[C---:B------:R-:W-:Y:S01]  /*8fd0*/  HMMA.16816.F32.BF16 R80, R156.reuse, R102, R80 ;  /* 0x000000669c50723c */ /* 0x040fe20000041850 */
[----:B------:R-:W-:Y:S03]  /*8fe0*/  FADD.FTZ R176, R176, R177 ;  /* 0x000000b1b0b07221 */ /* 0x000fe60000010000 */
[----:B------:R-:W-:Y:S02]  /*8ff0*/  FADD.FTZ R184, R184, R185 ;  /* 0x000000b9b8b87221 */ /* 0x000fe40000010000 */
[----:B------:R-:W-:Y:S01]  /*9000*/  FADD.FTZ R173, R173, R174 ;  /* 0x000000aeadad7221 */ /* 0x000fe20000010000 */
[----:B-1----:R-:W-:Y:S01]  /*9010*/  F2FP.BF16.PACK_AB R102, R195, R190 ;  /* 0x000000bec366723e */ /* 0x002fe200000010ff */
[-C--:B---3--:R-:W-:Y:S01]  /*9020*/  HMMA.16816.F32.BF16 R84, R156, R104.reuse, R84 ;  /* 0x000000689c54723c */ /* 0x088fe20000041854 */
[----:B------:R-:W-:Y:S01]  /*9030*/  F2FP.BF16.PACK_AB R103, R199, R196 ;  /* 0x000000c4c767723e */ /* 0x000fe200000010ff */
[----:B------:R-:W1:Y:S02]  /*9040*/  MUFU.EX2 R251, R251 ;  /* 0x000000fb00fb7308 */ /* 0x000e640000000800 */
[----:B------:R-:W-:Y:S02]  /*9050*/  FADD.FTZ R179, R179, R154 ;  /* 0x0000009ab3b37221 */ /* 0x000fe40000010000 */
[----:B------:R-:W-:Y:S02]  /*9060*/  FADD.FTZ R181, R181, R176 ;  /* 0x000000b0b5b57221 */ /* 0x000fe40000010000 */
[C---:B------:R-:W-:Y:S01]  /*9070*/  HMMA.16816.F32.BF16 R88, R144.reuse, R104, R88 ;  /* 0x000000689058723c */ /* 0x040fe20000041858 */
[----:B------:R-:W-:Y:S03]  /*9080*/  FADD.FTZ R183, R183, R184 ;  /* 0x000000b8b7b77221 */ /* 0x000fe60000010000 */
[----:B------:R-:W-:Y:S01]  /*9090*/  MUFU.EX2 R252, R252 ;  /* 0x000000fc00fc7308 */ /* 0x000fe20000000800 */
[----:B------:R-:W-:Y:S02]  /*90a0*/  FADD.FTZ R173, R172, R173 ;  /* 0x000000adacad7221 */ /* 0x000fe40000010000 */
[----:B------:R-:W-:Y:S01]  /*90b0*/  F2FP.BF16.PACK_AB R104, R247, R242 ;  /* 0x000000f2f768723e */ /* 0x000fe200000010ff */
[-C--:B------:R-:W-:Y:S01]  /*90c0*/  HMMA.16816.F32.BF16 R92, R144, R106.reuse, R92 ;  /* 0x0000006a905c723c */ /* 0x080fe2000004185c */
[----:B------:R-:W-:Y:S03]  /*90d0*/  FADD.FTZ R179, R178, R179 ;  /* 0x000000b3b2b37221 */ /* 0x000fe60000010000 */
[----:B------:R-:W-:Y:S02]  /*90e0*/  FADD.FTZ R181, R180, R181 ;  /* 0x000000b5b4b57221 */ /* 0x000fe40000010000 */
[----:B------:R-:W2:Y:S01]  /*90f0*/  MUFU.EX2 R250, R250 ;  /* 0x000000fa00fa7308 */ /* 0x000ea20000000800 */
[----:B------:R-:W-:Y:S01]  /*9100*/  FADD.FTZ R183, R182, R183 ;  /* 0x000000b7b6b77221 */ /* 0x000fe20000010000 */
[----:B------:R-:W-:Y:S01]  /*9110*/  HMMA.16816.F32.BF16 R96, R156, R106, R96 ;  /* 0x0000006a9c60723c */ /* 0x000fe20000041860 */
[----:B------:R-:W-:Y:S03]  /*9120*/  FADD.FTZ R186, R186, R173 ;  /* 0x000000adbaba7221 */ /* 0x000fe60000010000 */
[----:B-1----:R-:W-:Y:S01]  /*9130*/  F2FP.BF16.PACK_AB R105, R251, R248 ;  /* 0x000000f8fb69723e */ /* 0x002fe200000010ff */
[----:B------:R-:W-:Y:S02]  /*9140*/  FADD.FTZ R188, R188, R179 ;  /* 0x000000b3bcbc7221 */ /* 0x000fe40000010000 */
[----:B------:R-:W-:Y:S01]  /*9150*/  F2FP.BF16.PACK_AB R106, R249, R246 ;  /* 0x000000f6f96a723e */ /* 0x000fe200000010ff */
[-C--:B------:R-:W-:Y:S01]  /*9160*/  HMMA.16816.F32.BF16 R4, R100, R108.reuse, R4 ;  /* 0x0000006c6404723c */ /* 0x080fe20000041804 */
[----:B------:R-:W-:Y:S03]  /*9170*/  MUFU.EX2 R198, R198 ;  /* 0x000000c600c67308 */ /* 0x000fe60000000800 */
[----:B------:R-:W-:Y:S02]  /*9180*/  FADD.FTZ R242, R242, R181 ;  /* 0x000000b5f2f27221 */ /* 0x000fe40000010000 */
[----:B------:R-:W-:Y:S02]  /*9190*/  FADD.FTZ R248, R248, R183 ;  /* 0x000000b7f8f87221 */ /* 0x000fe40000010000 */
[----:B------:R-:W-:Y:S03]  /*91a0*/  FADD.FTZ R187, R187, R186 ;  /* 0x000000babbbb7221 */ /* 0x000fe60000010000 */
[----:B------:R-:W1:Y:S01]  /*91b0*/  MUFU.EX2 R197, R197 ;  /* 0x000000c500c57308 */ /* 0x000e620000000800 */
[----:B------:R-:W-:Y:S01]  /*91c0*/  FADD.FTZ R189, R189, R188 ;  /* 0x000000bcbdbd7221 */ /* 0x000fe20000010000 */
[----:B--2---:R-:W-:Y:S01]  /*91d0*/  F2FP.BF16.PACK_AB R107, R250, R252 ;  /* 0x000000fcfa6b723e */ /* 0x004fe200000010ff */
[----:B------:R-:W-:Y:S02]  /*91e0*/  FADD.FTZ R247, R247, R242 ;  /* 0x000000f2f7f77221 */ /* 0x000fe40000010000 */
[----:B------:R-:W-:Y:S02]  /*91f0*/  FADD.FTZ R251, R251, R248 ;  /* 0x000000f8fbfb7221 */ /* 0x000fe40000010000 */
[----:B------:R-:W-:Y:S02]  /*9200*/  FADD.FTZ R190, R190, R187 ;  /* 0x000000bbbebe7221 */ /* 0x000fe40000010000 */
[C---:B------:R-:W-:Y:S01]  /*9210*/  HMMA.16816.F32.BF16 R8, R104.reuse, R108, R8 ;  /* 0x0000006c6808723c */ /* 0x040fe20000041808 */
[----:B------:R-:W2:Y:S01]  /*9220*/  MUFU.EX2 R193, R193 ;  /* 0x000000c100c17308 */ /* 0x000ea20000000800 */
[----:B------:R-:W-:Y:S02]  /*9230*/  FADD.FTZ R196, R196, R189 ;  /* 0x000000bdc4c47221 */ /* 0x000fe40000010000 */
[----:B------:R-:W-:Y:S02]  /*9240*/  FADD.FTZ R246, R246, R247 ;  /* 0x000000f7f6f67221 */ /* 0x000fe40000010000 */
[----:B------:R-:W-:Y:S02]  /*9250*/  FADD.FTZ R251, R252, R251 ;  /* 0x000000fbfcfb7221 */ /* 0x000fe40000010000 */
[-C--:B------:R-:W-:Y:S01]  /*9260*/  HMMA.16816.F32.BF16 R12, R104, R110.reuse, R12 ;  /* 0x0000006e680c723c */ /* 0x080fe2000004180c */
[----:B------:R-:W-:Y:S02]  /*9270*/  FADD.FTZ R195, R195, R190 ;  /* 0x000000bec3c37221 */ /* 0x000fe40000010000 */
[----:B------:R-:W3:Y:S01]  /*9280*/  MUFU.EX2 R191, R191 ;  /* 0x000000bf00bf7308 */ /* 0x000ee20000000800 */
[----:B------:R-:W-:Y:S01]  /*9290*/  FADD.FTZ R196, R199, R196 ;  /* 0x000000c4c7c47221 */ /* 0x000fe20000010000 */
[----:B-1----:R-:W-:Y:S01]  /*92a0*/  F2FP.BF16.PACK_AB R156, R197, R198 ;  /* 0x000000c6c59c723e */ /* 0x002fe200000010ff */
[----:B------:R-:W-:Y:S02]  /*92b0*/  FADD.FTZ R246, R249, R246 ;  /* 0x000000f6f9f67221 */ /* 0x000fe40000010000 */
[C---:B------:R-:W-:Y:S01]  /*92c0*/  HMMA.16816.F32.BF16 R16, R100.reuse, R110, R16 ;  /* 0x0000006e6410723c */ /* 0x040fe20000041810 */
[----:B------:R-:W1:Y:S03]  /*92d0*/  LDSM.16.MT88.4 R108, [R212+0x1100] ;  /* 0x00110000d46c783b */ /* 0x000e660000004200 */
[----:B------:R-:W-:Y:S01]  /*92e0*/  FADD.FTZ R251, R250, R251 ;  /* 0x000000fbfafb7221 */ /* 0x000fe20000010000 */
[----:B------:R-:W4:Y:S01]  /*92f0*/  MUFU.EX2 R192, R192 ;  /* 0x000000c000c07308 */ /* 0x000f220000000800 */
[----:B------:R-:W-:Y:S02]  /*9300*/  FADD.FTZ R198, R198, R195 ;  /* 0x000000c3c6c67221 */ /* 0x000fe40000010000 */
[-C--:B------:R-:W-:Y:S01]  /*9310*/  HMMA.16816.F32.BF16 R20, R100, R112.reuse, R20 ;  /* 0x000000706414723c */ /* 0x080fe20000041814 */
[----:B--2---:R-:W-:Y:S03]  /*9320*/  FADD.FTZ R196, R193, R196 ;  /* 0x000000c4c1c47221 */ /* 0x004fe60000010000 */
[----:B------:R-:W-:Y:S03]  /*9330*/  FADD.FTZ R197, R197, R198 ;  /* 0x000000c6c5c57221 */ /* 0x000fe60000010000 */
[----:B------:R-:W2:Y:S01]  /*9340*/  MUFU.EX2 R244, R244 ;  /* 0x000000f400f47308 */ /* 0x000ea20000000800 */
[C---:B------:R-:W-:Y:S01]  /*9350*/  HMMA.16816.F32.BF16 R24, R104.reuse, R112, R24 ;  /* 0x000000706818723c */ /* 0x040fe20000041818 */
[C---:B---3--:R-:W-:Y:S03]  /*9360*/  F2FP.BF16.PACK_AB R157, R191.reuse, R193 ;  /* 0x000000c1bf9d723e */ /* 0x048fe600000010ff */
[----:B------:R-:W-:Y:S04]  /*9370*/  FADD.FTZ R196, R191, R196 ;  /* 0x000000c4bfc47221 */ /* 0x000fe80000010000 */
[-C--:B------:R-:W-:Y:S01]  /*9380*/  HMMA.16816.F32.BF16 R28, R104, R114.reuse, R28 ;  /* 0x00000072681c723c */ /* 0x080fe2000004181c */
[----:B------:R-:W3:Y:S03]  /*9390*/  MUFU.EX2 R194, R194 ;  /* 0x000000c200c27308 */ /* 0x000ee60000000800 */
[----:B----4-:R-:W-:Y:S04]  /*93a0*/  FADD.FTZ R197, R192, R197 ;  /* 0x000000c5c0c57221 */ /* 0x010fe80000010000 */
[C---:B------:R-:W-:Y:S01]  /*93b0*/  HMMA.16816.F32.BF16 R32, R100.reuse, R114, R32 ;  /* 0x000000726420723c */ /* 0x040fe20000041820 */
[----:B------:R-:W4:Y:S02]  /*93c0*/  LDSM.16.MT88.4 R112, [R214+0x1d00] ;  /* 0x001d0000d670783b */ /* 0x000f240000004200 */
[----:B------:R-:W5:Y:S01]  /*93d0*/  MUFU.EX2 R127, R163 ;  /* 0x000000a3007f7308 */ /* 0x000f620000000800 */
[C---:B--2---:R-:W-:Y:S04]  /*93e0*/  F2FP.BF16.PACK_AB R158, R244.reuse, R192 ;  /* 0x000000c0f49e723e */ /* 0x044fe800000010ff */
[-C--:B------:R-:W-:Y:S01]  /*93f0*/  HMMA.16816.F32.BF16 R36, R100, R116.reuse, R36 ;  /* 0x000000746424723c */ /* 0x080fe20000041824 */
[----:B------:R-:W-:Y:S04]  /*9400*/  FADD.FTZ R243, R244, R197 ;  /* 0x000000c5f4f37221 */ /* 0x000fe80000010000 */
[----:B------:R2:W-:Y:S03]  /*9410*/  MUFU.EX2 R138, R160 ;  /* 0x000000a0008a7308 */ /* 0x0005e60000000800 */
[C---:B------:R-:W-:Y:S01]  /*9420*/  HMMA.16816.F32.BF16 R40, R104.reuse, R116, R40 ;  /* 0x000000746828723c */ /* 0x040fe20000041828 */
[----:B---3--:R-:W-:Y:S06]  /*9430*/  F2FP.BF16.PACK_AB R159, R194, R136 ;  /* 0x00000088c29f723e */ /* 0x008fec00000010ff */
[----:B------:R3:W3:Y:S01]  /*9440*/  MUFU.EX2 R153, R162 ;  /* 0x000000a200997308 */ /* 0x0006e20000000800 */
[-C--:B------:R-:W-:Y:S01]  /*9450*/  HMMA.16816.F32.BF16 R44, R104, R118.reuse, R44 ;  /* 0x00000076682c723c */ /* 0x080fe2000004182c */
[----:B-----5:R-:W-:Y:S07]  /*9460*/  F2FP.BF16.PACK_AB R161, R127, R125 ;  /* 0x0000007d7fa1723e */ /* 0x020fee00000010ff */
[C---:B------:R-:W-:Y:S01]  /*9470*/  HMMA.16816.F32.BF16 R48, R100.reuse, R118, R48 ;  /* 0x000000766430723c */ /* 0x040fe20000041830 */
[----:B------:R-:W5:Y:S03]  /*9480*/  LDSM.16.MT88.4 R116, [R212+0x1d00] ;  /* 0x001d0000d474783b */ /* 0x000f660000004200 */
[----:B--2---:R-:W-:Y:S04]  /*9490*/  F2FP.BF16.PACK_AB R160, R126, R124 ;  /* 0x0000007c7ea0723e */ /* 0x004fe800000010ff */
[-C--:B-1----:R-:W-:Y:S01]  /*94a0*/  HMMA.16816.F32.BF16 R52, R100, R108.reuse, R52 ;  /* 0x0000006c6434723c */ /* 0x082fe20000041834 */
[----:B---3--:R-:W-:Y:S07]  /*94b0*/  F2FP.BF16.PACK_AB R162, R139, R137 ;  /* 0x000000898ba2723e */ /* 0x008fee00000010ff */
[C---:B------:R-:W-:Y:S01]  /*94c0*/  HMMA.16816.F32.BF16 R56, R104.reuse, R108, R56 ;  /* 0x0000006c6838723c */ /* 0x040fe20000041838 */
[-C--:B------:R-:W-:Y:S07]  /*94d0*/  F2FP.BF16.PACK_AB R163, R153, R138.reuse ;  /* 0x0000008a99a3723e */ /* 0x080fee00000010ff */
[-C--:B------:R-:W-:Y:S08]  /*94e0*/  HMMA.16816.F32.BF16 R60, R104, R110.reuse, R60 ;  /* 0x0000006e683c723c */ /* 0x080ff0000004183c */
[C---:B------:R-:W-:Y:S01]  /*94f0*/  HMMA.16816.F32.BF16 R64, R100.reuse, R110, R64 ;  /* 0x0000006e6440723c */ /* 0x040fe20000041840 */
[----:B------:R-:W1:Y:S07]  /*9500*/  LDSM.16.MT88.4 R108, [R214+0x900] ;  /* 0x00090000d66c783b */ /* 0x000e6e0000004200 */
[-C--:B----4-:R-:W-:Y:S08]  /*9510*/  HMMA.16816.F32.BF16 R68, R100, R112.reuse, R68 ;  /* 0x000000706444723c */ /* 0x090ff00000041844 */
[C---:B------:R-:W-:Y:S08]  /*9520*/  HMMA.16816.F32.BF16 R72, R104.reuse, R112, R72 ;  /* 0x000000706848723c */ /* 0x040ff00000041848 */
[-C--:B------:R-:W-:Y:S08]  /*9530*/  HMMA.16816.F32.BF16 R76, R104, R114.reuse, R76 ;  /* 0x00000072684c723c */ /* 0x080ff0000004184c */
[C---:B------:R-:W-:Y:S08]  /*9540*/  HMMA.16816.F32.BF16 R80, R100.reuse, R114, R80 ;  /* 0x000000726450723c */ /* 0x040ff00000041850 */
[-C--:B-----5:R-:W-:Y:S08]  /*9550*/  HMMA.16816.F32.BF16 R84, R100, R116.reuse, R84 ;  /* 0x000000746454723c */ /* 0x0a0ff00000041854 */
[C---:B------:R-:W-:Y:S08]  /*9560*/  HMMA.16816.F32.BF16 R88, R104.reuse, R116, R88 ;  /* 0x000000746858723c */ /* 0x040ff00000041858 */
[-C--:B------:R-:W-:Y:S08]  /*9570*/  HMMA.16816.F32.BF16 R92, R104, R118.reuse, R92 ;  /* 0x00000076685c723c */ /* 0x080ff0000004185c */
[----:B------:R-:W-:Y:S08]  /*9580*/  HMMA.16816.F32.BF16 R96, R100, R118, R96 ;  /* 0x000000766460723c */ /* 0x000ff00000041860 */
[-C--:B-1----:R-:W-:Y:S01]  /*9590*/  HMMA.16816.F32.BF16 R144, R156, R108.reuse, R4 ;  /* 0x0000006c9c90723c */ /* 0x082fe20000041804 */
[----:B------:R-:W1:Y:S07]  /*95a0*/  LDSM.16.MT88.4 R4, [R212+0x2100] ;  /* 0x00210000d404783b */ /* 0x000e6e0000004200 */
[C---:B------:R-:W-:Y:S07]  /*95b0*/  HMMA.16816.F32.BF16 R140, R160.reuse, R108, R8 ;  /* 0x0000006ca08c723c */ /* 0x040fee0000041808 */
[----:B------:R-:W-:Y:S02]  /*95c0*/  MOV R11, R139 ;  /* 0x0000008b000b7202 */ /* 0x000fe40000000f00 */
[----:B------:R-:W-:Y:S03]  /*95d0*/  MOV R10, R138 ;  /* 0x0000008a000a7202 */ /* 0x000fe60000000f00 */
[----:B------:R-:W-:Y:S02]  /*95e0*/  MOV R9, R137 ;  /* 0x0000008900097202 */ /* 0x000fe40000000f00 */
[----:B------:R-:W-:Y:S02]  /*95f0*/  MOV R8, R136 ;  /* 0x0000008800087202 */ /* 0x000fe40000000f00 */
[-C--:B------:R-:W-:Y:S03]  /*9600*/  HMMA.16816.F32.BF16 R136, R160, R110.reuse, R12 ;  /* 0x0000006ea088723c */ /* 0x080fe6000004180c */
[----:B------:R-:W-:Y:S04]  /*9610*/  FADD.FTZ R241, R8, R196 ;  /* 0x000000c408f17221 */ /* 0x000fe80000010000 */
[----:B------:R-:W-:Y:S01]  /*9620*/  MOV R15, R127 ;  /* 0x0000007f000f7202 */ /* 0x000fe20000000f00 */
[C---:B------:R-:W-:Y:S01]  /*9630*/  HMMA.16816.F32.BF16 R100, R156.reuse, R110, R16 ;  /* 0x0000006e9c64723c */ /* 0x040fe20000041810 */
[----:B------:R-:W-:Y:S03]  /*9640*/  MOV R14, R126 ;  /* 0x0000007e000e7202 */ /* 0x000fe60000000f00 */
[----:B------:R-:W-:Y:S01]  /*9650*/  MOV R13, R125 ;  /* 0x0000007d000d7202 */ /* 0x000fe20000000f00 */
[----:B------:R-:W-:Y:S01]  /*9660*/  FADD.FTZ R241, R194, R241 ;  /* 0x000000f1c2f17221 */ /* 0x000fe20000010000 */
[----:B------:R-:W-:Y:S02]  /*9670*/  MOV R12, R124 ;  /* 0x0000007c000c7202 */ /* 0x000fe40000000f00 */
        /* <DEDUP_REMOVED lines=8> */
[-C--:B------:R-:W-:Y:S01]  /*9700*/  HMMA.16816.F32.BF16 R112, R160, R122.reuse, R28 ;  /* 0x0000007aa070723c */ /* 0x080fe2000004181c */
[----:B------:R-:W-:Y:S03]  /*9710*/  FADD.FTZ R237, R153, R0 ;  /* 0x0000000099ed7221 */ /* 0x000fe60000010000 */
[----:B------:R-:W-:Y:S01]  /*9720*/  FADD.FTZ R239, R11, R246 ;  /* 0x000000f60bef7221 */ /* 0x000fe20000010000 */
[----:B------:R-:W-:Y:S03]  /*9730*/  MOV R0, R152 ;  /* 0x0000009800007202 */ /* 0x000fe60000000f00 */
        /* <DEDUP_REMOVED lines=16> */
[----:B------:R-:W-:Y:S01]  /*9840*/  HMMA.16816.F32.BF16 R96, R156, R6, R96 ;  /* 0x000000069c60723c */ /* 0x000fe20000041860 */
[----:B------:R-:W-:-:S07]  /*9850*/  @P0 BRA `(.L_x_2314) ;  /* 0xffffc1e000000947 */ /* 0x000fce000383ffff */
.L_x_2293:
        /* <DEDUP_REMOVED lines=22> */
.L_x_2316:
[----:B------:R-:W-:-:S13]  /*99c0*/  ISETP.NE.AND P0, PT, R0, c[0x0][0x32c], PT ;  /* 0x0000cb0000007a0c */ /* 0x000fda0003f05270 */
[----:B------:R-:W-:-:S05]  /*99d0*/  @P0 IMAD.HI.U32 R0, R2, c[0x0][0x330], RZ ;  /* 0x0000cc0002000a27 */ /* 0x000fca00078e00ff */
[----:B------:R-:W-:-:S05]  /*99e0*/  @P0 SHF.R.U32.HI R2, RZ, c[0x0][0x334], R0 ;  /* 0x0000cd00ff020a19 */ /* 0x000fca0000011600 */
.L_x_2317:
[----:B------:R-:W-:-:S05]  /*99f0*/  IMAD R5, R2, c[0x0][0x32c], RZ ;  /* 0x0000cb0002057a24 */ /* 0x000fca00078e02ff */
[----:B------:R-:W-:-:S04]  /*9a00*/  IMNMX R4, R4, R5, !PT ;  /* 0x0000000504047217 */ /* 0x000fc80007800200 */
.L_x_2315:
        /* <DEDUP_REMOVED lines=11> */
.L_x_2323:
        /* <DEDUP_REMOVED lines=28> */
[----:B------:R-:W-:Y:S01]  /*9c80*/  IMAD.IADD R7, R7, 0x1, R9 ;  /* 0x0000000107077824 */ /* 0x000fe200078e0209 */
[C---:B------:R-:W-:Y:S01]  /*9c90*/  SHF.L.U64.HI R9, R218.reuse, 0x1, R233 ;  /* 0x00000001da097819 */ /* 0x040fe200000102e9 */
        /* <DEDUP_REMOVED lines=23> */
.L_x_2355:
        /* <DEDUP_REMOVED lines=13> */
[----:B----4-:R-:W-:Y:S05]  /*9ee0*/  IMAD.X R13, R15, 0x1, R9, P0 ;  /* 0x000000010f0d7824 */ /* 0x010fea00000e0609 */
[----:B------:R2:W-:Y:S03]  /*9ef0*/  LDGSTS.E.BYPASS.LTC128B.128 [R220+0x2100], [R12.64], !P1 ;  /* 0x021000000cdc7fae */ /* 0x0005e6000c901d4c */
.L_x_2320:
[----:B------:R-:W-:Y:S05]  /*9f00*/  BSYNC B0 ;  /* 0x0000000000007941 */ /* 0x000fea0003800000 */
.L_x_2319:
        /* <DEDUP_REMOVED lines=10> */
[----:B------:R-:W-:Y:S02]  /*9fb0*/  LDSM.16.M88.4 R192, [R216+0x3900] ;  /* 0x00390000d8c0783b */ /* 0x000fe40000000200 */
        /* <DEDUP_REMOVED lines=37> */
[----:B------:R-:W1:Y:S07]  /*a210*/  LDSM.16.M88.4 R156, [R217+0x8900] ;  /* 0x00890000d99c783b */ /* 0x000e6e0000000200 */
[-C--:B------:R-:W-:Y:S08]  /*a220*/  HMMA.16816.F32.BF16 R36, R180, R192.reuse, R36 ;  /* 0x000000c0b424723c */ /* 0x080ff00000041824 */
[C---:B------:R-:W-:Y:S08]  /*a230*/  HMMA.16816.F32.BF16 R40, R188.reuse, R192, R40 ;  /* 0x000000c0bc28723c */ /* 0x040ff00000041828 */
[-C--:B------:R-:W-:Y:S01]  /*a240*/  HMMA.16816.F32.BF16 R44, R188, R194.reuse, R44 ;  /* 0x000000c2bc2c723c */ /* 0x080fe2000004182c */
[----:B------:R-:W-:Y:S07]  /*a250*/  LDSM.16.M88.4 R188, [R206] ;  /* 0x00000000cebc783b */ /* 0x000fee0000000200 */
[----:B------:R-:W-:Y:S01]  /*a260*/  HMMA.16816.F32.BF16 R48, R180, R194, R48 ;  /* 0x000000c2b430723c */ /* 0x000fe20000041830 */
[----:B------:R-:W2:Y:S07]  /*a270*/  LDSM.16.M88.4 R180, [R216+0x4100] ;  /* 0x00410000d8b4783b */ /* 0x000eae0000000200 */
[-C--:B----4-:R-:W-:Y:S01]  /*a280*/  HMMA.16816.F32.BF16 R4, R164, R196.reuse, R4 ;  /* 0x000000c4a404723c */ /* 0x090fe20000041804 */
[----:B------:R-:W-:Y:S07]  /*a290*/  LDSM.16.M88.4 R192, [R213+0x9900] ;  /* 0x00990000d5c0783b */ /* 0x000fee0000000200 */
[C---:B------:R-:W-:Y:S08]  /*a2a0*/  HMMA.16816.F32.BF16 R8, R200.reuse, R196, R8 ;  /* 0x000000c4c808723c */ /* 0x040ff00000041808 */
[-C--:B------:R-:W-:Y:S08]  /*a2b0*/  HMMA.16816.F32.BF16 R12, R200, R198.reuse, R12 ;  /* 0x000000c6c80c723c */ /* 0x080ff0000004180c */
[C---:B------:R-:W-:Y:S01]  /*a2c0*/  HMMA.16816.F32.BF16 R16, R164.reuse, R198, R16 ;  /* 0x000000c6a410723c */ /* 0x040fe20000041810 */
[----:B------:R-:W-:Y:S07]  /*a2d0*/  LDSM.16.M88.4 R196, [R205] ;  /* 0x00000000cdc4783b */ /* 0x000fee0000000200 */
[-C--:B-----5:R-:W-:Y:S08]  /*a2e0*/  HMMA.16816.F32.BF16 R20, R164, R160.reuse, R20 ;  /* 0x000000a0a414723c */ /* 0x0a0ff00000041814 */
[C---:B------:R-:W-:Y:S08]  /*a2f0*/  HMMA.16816.F32.BF16 R24, R200.reuse, R160, R24 ;  /* 0x000000a0c818723c */ /* 0x040ff00000041818 */
[-C--:B------:R-:W-:Y:S08]  /*a300*/  HMMA.16816.F32.BF16 R28, R200, R162.reuse, R28 ;  /* 0x000000a2c81c723c */ /* 0x080ff0000004181c */
[C---:B------:R-:W-:Y:S01]  /*a310*/  HMMA.16816.F32.BF16 R32, R164.reuse, R162, R32 ;  /* 0x000000a2a420723c */ /* 0x040fe20000041820 */
[----:B------:R-:W3:Y:S07]  /*a320*/  LDSM.16.M88.4 R160, [R213+0x8900] ;  /* 0x00890000d5a0783b */ /* 0x000eee0000000200 */
[-C--:B------:R-:W-:Y:S08]  /*a330*/  HMMA.16816.F32.BF16 R36, R164, R168.reuse, R36 ;  /* 0x000000a8a424723c */ /* 0x080ff00000041824 */
[C---:B------:R-:W-:Y:S08]  /*a340*/  HMMA.16816.F32.BF16 R40, R200.reuse, R168, R40 ;  /* 0x000000a8c828723c */ /* 0x040ff00000041828 */
[-C--:B------:R-:W-:Y:S08]  /*a350*/  HMMA.16816.F32.BF16 R44, R200, R170.reuse, R44 ;  /* 0x000000aac82c723c */ /* 0x080ff0000004182c */
[----:B------:R-:W-:Y:S01]  /*a360*/  HMMA.16816.F32.BF16 R48, R164, R170, R48 ;  /* 0x000000aaa430723c */ /* 0x000fe20000041830 */
[----:B------:R-:W4:Y:S01]  /*a370*/  LDSM.16.M88.4 R164, [R204] ;  /* 0x00000000cca4783b */ /* 0x000f220000000200 */
[----:B------:R-:W-:Y:S06]  /*a380*/  DEPBAR.LE SB0, 0x0 ;  /* 0x000080000000791a */ /* 0x000fec0000000000 */
[-C--:B-1----:R-:W-:Y:S01]  /*a390*/  HMMA.16816.F32.BF16 R4, R156, R172.reuse, R4 ;  /* 0x000000ac9c04723c */ /* 0x082fe20000041804 */
[----:B------:R-:W-:Y:S07]  /*a3a0*/  BAR.SYNC.DEFER_BLOCKING 0x0 ;  /* 0x0000000000007b1d */ /* 0x000fee0000010000 */
        /* <DEDUP_REMOVED lines=19> */
[-C--:B----4-:R-:W-:Y:S08]  /*a4e0*/  HMMA.16816.F32.BF16 R36, R160, R164.reuse, R36 ;  /* 0x000000a4a024723c */ /* 0x090ff00000041824 */
        /* <DEDUP_REMOVED lines=39> */
[----:B------:R-:W-:Y:S10]  /*a760*/  SHFL.IDX PT, R163, R150, 0x1, 0x1c1f ;  /* 0x003c1f0096a37f89 */ /* 0x000ff400000e0000 */
[----:B-1----:R-:W-:Y:S05]  /*a770*/  @P1 IADD3 R160, P0, R157, R244, RZ ;  /* 0x000000f49da01210 */ /* 0x002fea0007f1e0ff */
[----:B--2---:R-:W-:Y:S01]  /*a780*/  @P1 IMAD.X R161, R155, 0x1, R246, P0 ;  /* 0x000000019ba11824 */ /* 0x004fe200000e06f6 */
[----:B------:R-:W-:Y:S04]  /*a790*/  @P1 IADD3 R158, P0, R157, R240, RZ ;  /* 0x000000f09d9e1210 */ /* 0x000fe80007f1e0ff */
        /* <DEDUP_REMOVED lines=17> */
.L_x_2322:
        /* <DEDUP_REMOVED lines=41> */
[----:B------:R-:W-:Y:S02]  /*ab40*/  ISETP.GT.AND P0, PT, R236, R247, PT ;  /* 0x000000f7ec00720c */ /* 0x000fe40003f04270 */
[----:B------:R-:W-:Y:S01]  /*ab50*/  FMNMX.FTZ R158, R14, R157, !PT ;  /* 0x0000009d0e9e7209 */ /* 0x000fe20007810000 */
[----:B------:R-:W1:Y:S01]  /*ab60*/  SHFL.BFLY PT, R156, R3, 0x2, 0x1f ;  /* 0x0c401f00039c7f89 */ /* 0x000e6200000e0000 */
[----:B------:R-:W-:Y:S02]  /*ab70*/  IADD3 R236, R236, -0x1, RZ ;  /* 0xffffffffecec7810 */ /* 0x000fe40007ffe0ff */
[----:B-1----:R-:W-:Y:S02]  /*ab80*/  FMNMX.FTZ R156, R3, R156, !PT ;  /* 0x0000009c039c7209 */ /* 0x002fe40007810000 */
[----:B------:R-:W-:Y:S02]  /*ab90*/  FMNMX.FTZ R154, R149, R150, !PT ;  /* 0x00000096959a7209 */ /* 0x000fe40007810000 */
[----:B------:R-:W-:Y:S02]  /*aba0*/  FMNMX.FTZ R150, R153, R160, !PT ;  /* 0x000000a099967209 */ /* 0x000fe40007810000 */
[----:B------:R-:W-:Y:S01]  /*abb0*/  FMNMX.FTZ R153, R15, R158, !PT ;  /* 0x0000009e0f997209 */ /* 0x000fe20007810000 */
[----:B------:R-:W1:Y:S03]  /*abc0*/  SHFL.BFLY PT, R155, R154, 0x1, 0x1f ;  /* 0x0c201f009a9b7f89 */ /* 0x000e6600000e0000 */
[----:B------:R-:W-:Y:S04]  /*abd0*/  FMNMX.FTZ R158, R26, R153, !PT ;  /* 0x000000991a9e7209 */ /* 0x000fe80007810000 */
[----:B------:R-:W-:Y:S01]  /*abe0*/  FMNMX.FTZ R3, R27, R158, !PT ;  /* 0x0000009e1b037209 */ /* 0x000fe20007810000 */
[----:B------:R-:W2:Y:S08]  /*abf0*/  SHFL.BFLY PT, R149, R150, 0x1, 0x1f ;  /* 0x0c201f0096957f89 */ /* 0x000eb000000e0000 */
[----:B------:R-:W3:Y:S01]  /*ac00*/  SHFL.BFLY PT, R153, R156, 0x1, 0x1f ;  /* 0x0c201f009c997f89 */ /* 0x000ee200000e0000 */
[----:B-1----:R-:W-:Y:S02]  /*ac10*/  FMNMX.FTZ R151, R154, R155, !PT ;  /* 0x0000009b9a977209 */ /* 0x002fe40007810000 */
[----:B------:R-:W-:Y:S03]  /*ac20*/  FMNMX.FTZ R154, R30, R3, !PT ;  /* 0x000000031e9a7209 */ /* 0x000fe60007810000 */
[----:B------:R-:W-:Y:S01]  /*ac30*/  FADD.FTZ R3, -R151, R148 ;  /* 0x0000009497037221 */ /* 0x000fe20000010100 */
        /* <DEDUP_REMOVED lines=8> */
[----:B------:R-:W-:Y:S01]  /*acc0*/  FMUL.FTZ R176, R149, c[0x0][0x2d0] ;  /* 0x0000b40095b07a20 */ /* 0x000fe20000410000 */
[----:B------:R-:W1:Y:S01]  /*acd0*/  MUFU.EX2 R150, R150 ;  /* 0x0000009600967308 */ /* 0x000e620000000800 */
[----:B------:R-:W-:Y:S01]  /*ace0*/  FMUL.FTZ R148, R155, c[0x0][0x2d0] ;  /* 0x0000b4009b947a20 */ /* 0x000fe20000410000 */
[----:B------:R-:W-:Y:S01]  /*acf0*/  FMNMX.FTZ R154, R46, R3, !PT ;  /* 0x000000032e9a7209 */ /* 0x000fe20007810000 */
[----:B------:R-:W-:Y:S01]  /*ad00*/  FFMA.FTZ R162, R6, c[0x0][0x2d0], -R176 ;  /* 0x0000b40006a27a23 */ /* 0x000fe200000108b0 */
[----:B---3--:R-:W-:Y:S01]  /*ad10*/  FMNMX.FTZ R3, R156, R153, !PT ;  /* 0x000000999c037209 */ /* 0x008fe20007810000 */
[----:B------:R-:W-:Y:S01]  /*ad20*/  FFMA.FTZ R160, R4, c[0x0][0x2d0], -R178 ;  /* 0x0000b40004a07a23 */ /* 0x000fe200000108b2 */
[----:B------:R-:W-:Y:S01]  /*ad30*/  FMNMX.FTZ R153, R47, R154, !PT ;  /* 0x0000009a2f997209 */ /* 0x000fe20007810000 */
[----:B------:R-:W-:Y:S01]  /*ad40*/  FFMA.FTZ R7, R7, c[0x0][0x2d0], -R176 ;  /* 0x0000b40007077a23 */ /* 0x000fe200000108b0 */
[----:B------:R-:W-:Y:S01]  /*ad50*/  LDSM.16.MT88.4 R156, [R212+0x100] ;  /* 0x00010000d49c783b */ /* 0x000fe20000004200 */
[C---:B------:R-:W-:Y:S01]  /*ad60*/  FADD.FTZ R154, -R3.reuse, R0 ;  /* 0x00000000039a7221 */ /* 0x040fe20000010100 */
[----:B------:R-:W2:Y:S01]  /*ad70*/  MUFU.EX2 R148, R148 ;  /* 0x0000009400947308 */ /* 0x000ea20000000800 */
[----:B------:R-:W-:Y:S02]  /*ad80*/  FMUL.FTZ R175, R3, c[0x0][0x2d0] ;  /* 0x0000b40003af7a20 */ /* 0x000fe40000410000 */
[----:B------:R-:W-:Y:S02]  /*ad90*/  FMUL.FTZ R2, R154, c[0x0][0x2d0] ;  /* 0x0000b4009a027a20 */ /* 0x000fe40000410000 */
[--C-:B------:R-:W-:Y:S01]  /*ada0*/  FFMA.FTZ R163, R16, c[0x0][0x2d0], -R178.reuse ;  /* 0x0000b40010a37a23 */ /* 0x100fe200000108b2 */
[----:B------:R-:W3:Y:S01]  /*adb0*/  SHFL.BFLY PT, R0, R153, 0x2, 0x1f ;  /* 0x0c401f0099007f89 */ /* 0x000ee200000e0000 */
[----:B------:R-:W-:Y:S02]  /*adc0*/  FFMA.FTZ R164, R17, c[0x0][0x2d0], -R178 ;  /* 0x0000b40011a47a23 */ /* 0x000fe400000108b2 */
        /* <DEDUP_REMOVED lines=8> */
[C---:B-1----:R-:W-:Y:S02]  /*ae50*/  FMUL.FTZ R9, R150.reuse, R145 ;  /* 0x0000009196097220 */ /* 0x042fe40000410000 */
[C---:B------:R-:W-:Y:S02]  /*ae60*/  FMUL.FTZ R100, R150.reuse, R100 ;  /* 0x0000006496647220 */ /* 0x040fe40000410000 */
[----:B------:R-:W-:Y:S02]  /*ae70*/  FMUL.FTZ R101, R150, R101 ;  /* 0x0000006596657220 */ /* 0x000fe40000410000 */
[C---:B--2---:R-:W-:Y:S02]  /*ae80*/  FMUL.FTZ R102, R148.reuse, R102 ;  /* 0x0000006694667220 */ /* 0x044fe40000410000 */
[----:B------:R-:W-:Y:S01]  /*ae90*/  FMUL.FTZ R103, R148, R103 ;  /* 0x0000006794677220 */ /* 0x000fe20000410000 */
[----:B---3--:R-:W-:Y:S01]  /*aea0*/  FMNMX.FTZ R0, R153, R0, !PT ;  /* 0x0000000099007209 */ /* 0x008fe20007810000 */
[----:B------:R-:W-:Y:S01]  /*aeb0*/  MUFU.EX2 R162, R162 ;  /* 0x000000a200a27308 */ /* 0x000fe20000000800 */
[C---:B------:R-:W-:Y:S02]  /*aec0*/  FMUL.FTZ R104, R150.reuse, R104 ;  /* 0x0000006896687220 */ /* 0x040fe40000410000 */
[----:B------:R-:W-:Y:S01]  /*aed0*/  FMUL.FTZ R105, R150, R105 ;  /* 0x0000006996697220 */ /* 0x000fe20000410000 */
[----:B------:R-:W1:Y:S01]  /*aee0*/  SHFL.BFLY PT, R5, R0, 0x1, 0x1f ;  /* 0x0c201f0000057f89 */ /* 0x000e6200000e0000 */
[C---:B------:R-:W-:Y:S02]  /*aef0*/  FMUL.FTZ R106, R148.reuse, R106 ;  /* 0x0000006a946a7220 */ /* 0x040fe40000410000 */
[----:B------:R-:W-:Y:S02]  /*af00*/  FMUL.FTZ R107, R148, R107 ;  /* 0x0000006b946b7220 */ /* 0x000fe40000410000 */
[----:B------:R-:W-:Y:S01]  /*af10*/  FFMA.FTZ R35, R35, c[0x0][0x2d0], -R176 ;  /* 0x0000b40023237a23 */ /* 0x000fe200000108b0 */
[----:B------:R-:W2:Y:S01]  /*af20*/  MUFU.EX2 R7, R7 ;  /* 0x0000000700077308 */ /* 0x000ea20000000800 */
[--C-:B------:R-:W-:Y:S02]  /*af30*/  FFMA.FTZ R177, R32, c[0x0][0x2d0], -R178.reuse ;  /* 0x0000b40020b17a23 */ /* 0x100fe400000108b2 */
[----:B------:R-:W-:Y:S02]  /*af40*/  FFMA.FTZ R180, R33, c[0x0][0x2d0], -R178 ;  /* 0x0000b40021b47a23 */ /* 0x000fe400000108b2 */
[----:B------:R-:W-:Y:S02]  /*af50*/  FFMA.FTZ R179, R34, c[0x0][0x2d0], -R176 ;  /* 0x0000b40022b37a23 */ /* 0x000fe400000108b0 */
[--C-:B------:R-:W-:Y:S02]  /*af60*/  FFMA.FTZ R185, R36, c[0x0][0x2d0], -R178.reuse ;  /* 0x0000b40024b97a23 */ /* 0x100fe400000108b2 */
[----:B------:R-:W-:Y:S01]  /*af70*/  FFMA.FTZ R188, R37, c[0x0][0x2d0], -R178 ;  /* 0x0000b40025bc7a23 */ /* 0x000fe200000108b2 */
[----:B------:R-:W-:Y:S01]  /*af80*/  MUFU.EX2 R163, R163 ;  /* 0x000000a300a37308 */ /* 0x000fe20000000800 */
[--C-:B------:R-:W-:Y:S02]  /*af90*/  FFMA.FTZ R187, R38, c[0x0][0x2d0], -R176.reuse ;  /* 0x0000b40026bb7a23 */ /* 0x100fe400000108b0 */
[----:B------:R-:W-:Y:S02]  /*afa0*/  FFMA.FTZ R190, R39, c[0x0][0x2d0], -R176 ;  /* 0x0000b40027be7a23 */ /* 0x000fe400000108b0 */
[----:B------:R-:W-:Y:S01]  /*afb0*/  LDSM.16.MT88.4 R36, [R214+0x1d00] ;  /* 0x001d0000d624783b */ /* 0x000fe20000004200 */
[--C-:B------:R-:W-:Y:S01]  /*afc0*/  FFMA.FTZ R192, R40, c[0x0][0x2d0], -R175.reuse ;  /* 0x0000b40028c07a23 */ /* 0x100fe200000108af */
[----:B-1----:R-:W-:Y:S01]  /*afd0*/  FMNMX.FTZ R5, R5, R0, !PT ;  /* 0x0000000005057209 */ /* 0x002fe20007810000 */
[--C-:B------:R-:W-:Y:S02]  /*afe0*/  FFMA.FTZ R193, R41, c[0x0][0x2d0], -R175.reuse ;  /* 0x0000b40029c17a23 */ /* 0x100fe400000108af */
[----:B------:R-:W1:Y:S01]  /*aff0*/  MUFU.EX2 R164, R164 ;  /* 0x000000a400a47308 */ /* 0x000e620000000800 */
[----:B------:R-:W-:Y:S02]  /*b000*/  FFMA.FTZ R189, R48, c[0x0][0x2d0], -R178 ;  /* 0x0000b40030bd7a23 */ /* 0x000fe400000108b2 */
[----:B------:R-:W-:Y:S01]  /*b010*/  FADD.FTZ R6, -R5, R152 ;  /* 0x0000009805067221 */ /* 0x000fe20000010100 */
[----:B--2---:R-:W-:Y:S01]  /*b020*/  F2FP.BF16.PACK_AB R145, R7, R162 ;  /* 0x000000a20791723e */ /* 0x004fe200000010ff */
[----:B------:R-:W2:Y:S01]  /*b030*/  LDSM.16.MT88.4 R152, [R214+0x100] ;  /* 0x00010000d698783b */ /* 0x000ea20000004200 */
[----:B------:R-:W-:Y:S02]  /*b040*/  FMUL.FTZ R174, R5, c[0x0][0x2d0] ;  /* 0x0000b40005ae7a20 */ /* 0x000fe40000410000 */
[----:B------:R-:W-:Y:S02]  /*b050*/  FMUL.FTZ R0, R6, c[0x0][0x2d0] ;  /* 0x0000b40006007a20 */ /* 0x000fe40000410000 */
[----:B------:R-:W-:Y:S01]  /*b060*/  MUFU.EX2 R165, R165 ;  /* 0x000000a500a57308 */ /* 0x000fe20000000800 */
[--C-:B------:R-:W-:Y:S02]  /*b070*/  FFMA.FTZ R170, R10, c[0x0][0x2d0], -R174.reuse ;  /* 0x0000b4000aaa7a23 */ /* 0x100fe400000108ae */
[--C-:B------:R-:W-:Y:S02]  /*b080*/  FFMA.FTZ R171, R11, c[0x0][0x2d0], -R174.reuse ;  /* 0x0000b4000bab7a23 */ /* 0x100fe400000108ae */
[--C-:B------:R-:W-:Y:S02]  /*b090*/  FFMA.FTZ R172, R14, c[0x0][0x2d0], -R174.reuse ;  /* 0x0000b4000eac7a23 */ /* 0x100fe400000108ae */
[--C-:B------:R-:W-:Y:S02]  /*b0a0*/  FFMA.FTZ R173, R15, c[0x0][0x2d0], -R174.reuse ;  /* 0x0000b4000fad7a23 */ /* 0x100fe400000108ae */
[C---:B------:R-:W-:Y:S01]  /*b0b0*/  FMUL.FTZ R10, R148.reuse, R146 ;  /* 0x00000092940a7220 */ /* 0x040fe20000410000 */
[----:B------:R-:W3:Y:S01]  /*b0c0*/  MUFU.EX2 R166, R166 ;  /* 0x000000a600a67308 */ /* 0x000ee20000000800 */
[----:B------:R-:W-:Y:S02]  /*b0d0*/  FMUL.FTZ R11, R148, R147 ;  /* 0x00000093940b7220 */ /* 0x000fe40000410000 */
[--C-:B------:R-:W-:Y:S01]  /*b0e0*/  FFMA.FTZ R194, R42, c[0x0][0x2d0], -R174.reuse ;  /* 0x0000b4002ac27a23 */ /* 0x100fe200000108ae */
[----:B-1----:R-:W-:Y:S01]  /*b0f0*/  F2FP.BF16.PACK_AB R146, R164, R163 ;  /* 0x000000a3a492723e */ /* 0x002fe200000010ff */
[----:B------:R-:W-:Y:S02]  /*b100*/  FFMA.FTZ R195, R43, c[0x0][0x2d0], -R174 ;  /* 0x0000b4002bc37a23 */ /* 0x000fe400000108ae */
[----:B------:R-:W-:Y:S01]  /*b110*/  LDSM.16.MT88.4 R40, [R214+0x900] ;  /* 0x00090000d628783b */ /* 0x000fe20000004200 */
[----:B------:R-:W-:Y:S02]  /*b120*/  FFMA.FTZ R191, R50, c[0x0][0x2d0], -R176 ;  /* 0x0000b40032bf7a23 */ /* 0x000fe400000108b0 */
[----:B------:R1:W-:Y:S01]  /*b130*/  MUFU.EX2 R6, R8 ;  /* 0x0000000800067308 */ /* 0x0003e20000000800 */
[--C-:B------:R-:W-:Y:S02]  /*b140*/  FFMA.FTZ R196, R44, c[0x0][0x2d0], -R175.reuse ;  /* 0x0000b4002cc47a23 */ /* 0x100fe400000108af */
[--C-:B------:R-:W-:Y:S02]  /*b150*/  FFMA.FTZ R197, R46, c[0x0][0x2d0], -R174.reuse ;  /* 0x0000b4002ec57a23 */ /* 0x100fe400000108ae */
[C---:B------:R-:W-:Y:S02]  /*b160*/  FMUL.FTZ R120, R150.reuse, R120 ;  /* 0x0000007896787220 */ /* 0x040fe40000410000 */
[----:B------:R-:W-:Y:S02]  /*b170*/  FMUL.FTZ R121, R150, R121 ;  /* 0x0000007996797220 */ /* 0x000fe40000410000 */
[C---:B------:R-:W-:Y:S01]  /*b180*/  FMUL.FTZ R122, R148.reuse, R122 ;  /* 0x0000007a947a7220 */ /* 0x040fe20000410000 */
[----:B------:R-:W4:Y:S01]  /*b190*/  MUFU.EX2 R2, R2 ;  /* 0x0000000200027308 */ /* 0x000f220000000800 */
[----:B------:R-:W-:Y:S02]  /*b1a0*/  FMUL.FTZ R123, R148, R123 ;  /* 0x0000007b947b7220 */ /* 0x000fe40000410000 */
[----:B------:R-:W-:Y:S01]  /*b1b0*/  FMUL.FTZ R128, R150, R128 ;  /* 0x0000008096807220 */ /* 0x000fe20000410000 */
[----:B---3--:R-:W-:Y:S01]  /*b1c0*/  F2FP.BF16.PACK_AB R147, R166, R165 ;  /* 0x000000a5a693723e */ /* 0x008fe200000010ff */
[----:B------:R-:W-:Y:S02]  /*b1d0*/  FMUL.FTZ R129, R150, R129 ;  /* 0x0000008196817220 */ /* 0x000fe40000410000 */
[C---:B------:R-:W-:Y:S02]  /*b1e0*/  FMUL.FTZ R130, R148.reuse, R130 ;  /* 0x0000008294827220 */ /* 0x040fe40000410000 */
[----:B------:R-:W-:Y:S01]  /*b1f0*/  FMUL.FTZ R131, R148, R131 ;  /* 0x0000008394837220 */ /* 0x000fe20000410000 */
[----:B------:R-:W3:Y:S01]  /*b200*/  MUFU.EX2 R0, R0 ;  /* 0x0000000000007308 */ /* 0x000ee20000000800 */
[C---:B------:R-:W-:Y:S02]  /*b210*/  FMUL.FTZ R68, R150.reuse, R68 ;  /* 0x0000004496447220 */ /* 0x040fe40000410000 */
[C---:B------:R-:W-:Y:S02]  /*b220*/  FMUL.FTZ R69, R150.reuse, R69 ;  /* 0x0000004596457220 */ /* 0x040fe40000410000 */
[----:B-1----:R-:W-:Y:S01]  /*b230*/  FMUL.FTZ R8, R150, R144 ;  /* 0x0000009096087220 */ /* 0x002fe20000410000 */
[----:B------:R-:W-:Y:S01]  /*b240*/  F2FP.BF16.PACK_AB R144, R161, R160 ;  /* 0x000000a0a190723e */ /* 0x000fe200000010ff */
[C---:B------:R-:W-:Y:S02]  /*b250*/  FMUL.FTZ R70, R148.reuse, R70 ;  /* 0x0000004694467220 */ /* 0x040fe40000410000 */
[----:B------:R-:W-:Y:S01]  /*b260*/  FMUL.FTZ R71, R148, R71 ;  /* 0x0000004794477220 */ /* 0x000fe20000410000 */
[----:B------:R-:W1:Y:S01]  /*b270*/  MUFU.EX2 R167, R167 ;  /* 0x000000a700a77308 */ /* 0x000e620000000800 */
[----:B------:R-:W-:Y:S02]  /*b280*/  FMUL.FTZ R80, R150, R80 ;  /* 0x0000005096507220 */ /* 0x000fe40000410000 */
[-C--:B--2---:R-:W-:Y:S05]  /*b290*/  HMMA.16816.F32.BF16 R8, R144, R152.reuse, R8 ;  /* 0x000000989008723c */ /* 0x084fea0000041808 */
[C---:B----4-:R-:W-:Y:S02]  /*b2a0*/  FMUL.FTZ R12, R2.reuse, R140 ;  /* 0x0000008c020c7220 */ /* 0x050fe40000410000 */
[----:B------:R-:W-:Y:S01]  /*b2b0*/  MUFU.EX2 R168, R168 ;  /* 0x000000a800a87308 */ /* 0x000fe20000000800 */
[----:B------:R-:W-:Y:S04]  /*b2c0*/  FMUL.FTZ R13, R2, R141 ;  /* 0x0000008d020d7220 */ /* 0x000fe80000410000 */
[C---:B---3--:R-:W-:Y:S02]  /*b2d0*/  FMUL.FTZ R14, R0.reuse, R142 ;  /* 0x0000008e000e7220 */ /* 0x048fe40000410000 */
[----:B------:R-:W-:Y:S02]  /*b2e0*/  FMUL.FTZ R15, R0, R143 ;  /* 0x0000008f000f7220 */ /* 0x000fe40000410000 */
[C---:B------:R-:W-:Y:S01]  /*b2f0*/  FMUL.FTZ R16, R2.reuse, R136 ;  /* 0x0000008802107220 */ /* 0x040fe20000410000 */
[----:B------:R-:W2:Y:S01]  /*b300*/  MUFU.EX2 R169, R169 ;  /* 0x000000a900a97308 */ /* 0x000ea20000000800 */
[----:B------:R-:W-:Y:S02]  /*b310*/  FMUL.FTZ R17, R2, R137 ;  /* 0x0000008902117220 */ /* 0x000fe40000410000 */
[C---:B------:R-:W-:Y:S01]  /*b320*/  FMUL.FTZ R18, R0.reuse, R138 ;  /* 0x0000008a00127220 */ /* 0x040fe20000410000 */
[----:B-1----:R-:W-:Y:S01]  /*b330*/  F2FP.BF16.PACK_AB R140, R167, R6 ;  /* 0x00000006a78c723e */ /* 0x002fe200000010ff */
[----:B------:R-:W-:Y:S02]  /*b340*/  FMUL.FTZ R19, R0, R139 ;  /* 0x0000008b00137220 */ /* 0x000fe40000410000 */
[----:B------:R-:W1:Y:S01]  /*b350*/  LDSM.16.MT88.4 R136, [R214+0xd00] ;  /* 0x000d0000d688783b */ /* 0x000e620000004200 */
[C---:B------:R-:W-:Y:S02]  /*b360*/  FMUL.FTZ R108, R2.reuse, R108 ;  /* 0x0000006c026c7220 */ /* 0x040fe40000410000 */
[----:B------:R-:W-:Y:S01]  /*b370*/  MUFU.EX2 R170, R170 ;  /* 0x000000aa00aa7308 */ /* 0x000fe20000000800 */
[----:B------:R-:W-:Y:S02]  /*b380*/  FMUL.FTZ R109, R2, R109 ;  /* 0x0000006d026d7220 */ /* 0x000fe40000410000 */
[C---:B------:R-:W-:Y:S02]  /*b390*/  FMUL.FTZ R110, R0.reuse, R110 ;  /* 0x0000006e006e7220 */ /* 0x040fe40000410000 */
[----:B------:R-:W-:Y:S02]  /*b3a0*/  FMUL.FTZ R111, R0, R111 ;  /* 0x0000006f006f7220 */ /* 0x000fe40000410000 */
[C---:B------:R-:W-:Y:S02]  /*b3b0*/  FMUL.FTZ R124, R2.reuse, R124 ;  /* 0x0000007c027c7220 */ /* 0x040fe40000410000 */
[----:B------:R-:W-:Y:S01]  /*b3c0*/  FMUL.FTZ R125, R2, R125 ;  /* 0x0000007d027d7220 */ /* 0x000fe20000410000 */
[----:B------:R-:W3:Y:S01]  /*b3d0*/  MUFU.EX2 R171, R171 ;  /* 0x000000ab00ab7308 */ /* 0x000ee20000000800 */
[C---:B------:R-:W-:Y:S02]  /*b3e0*/  FMUL.FTZ R126, R0.reuse, R126 ;  /* 0x0000007e007e7220 */ /* 0x040fe40000410000 */
[----:B------:R-:W-:Y:S01]  /*b3f0*/  FMUL.FTZ R127, R0, R127 ;  /* 0x0000007f007f7220 */ /* 0x000fe20000410000 */
[----:B--2---:R-:W-:Y:S01]  /*b400*/  F2FP.BF16.PACK_AB R142, R169, R168 ;  /* 0x000000a8a98e723e */ /* 0x004fe200000010ff */
[C---:B------:R-:W-:Y:S02]  /*b410*/  FMUL.FTZ R72, R2.reuse, R72 ;  /* 0x0000004802487220 */ /* 0x040fe40000410000 */
[----:B------:R-:W-:Y:S02]  /*b420*/  FMUL.FTZ R73, R2, R73 ;  /* 0x0000004902497220 */ /* 0x000fe40000410000 */
[C---:B------:R-:W-:Y:S01]  /*b430*/  FMUL.FTZ R74, R0.reuse, R74 ;  /* 0x0000004a004a7220 */ /* 0x040fe20000410000 */
[----:B------:R-:W-:Y:S01]  /*b440*/  MUFU.EX2 R172, R172 ;  /* 0x000000ac00ac7308 */ /* 0x000fe20000000800 */
[----:B------:R-:W-:Y:S02]  /*b450*/  FMUL.FTZ R75, R0, R75 ;  /* 0x0000004b004b7220 */ /* 0x000fe40000410000 */
[C---:B------:R-:W-:Y:S02]  /*b460*/  FMUL.FTZ R76, R2.reuse, R76 ;  /* 0x0000004c024c7220 */ /* 0x040fe40000410000 */
[----:B------:R-:W-:Y:S02]  /*b470*/  FMUL.FTZ R77, R2, R77 ;  /* 0x0000004d024d7220 */ /* 0x000fe40000410000 */
[C---:B------:R-:W-:Y:S02]  /*b480*/  FMUL.FTZ R78, R0.reuse, R78 ;  /* 0x0000004e004e7220 */ /* 0x040fe40000410000 */
[----:B------:R-:W-:Y:S01]  /*b490*/  FMUL.FTZ R79, R0, R79 ;  /* 0x0000004f004f7220 */ /* 0x000fe20000410000 */
[----:B------:R-:W2:Y:S01]  /*b4a0*/  MUFU.EX2 R173, R173 ;  /* 0x000000ad00ad7308 */ /* 0x000ea20000000800 */
[----:B------:R-:W-:Y:S02]  /*b4b0*/  FMUL.FTZ R81, R150, R81 ;  /* 0x0000005196517220 */ /* 0x000fe40000410000 */
[C---:B------:R-:W-:Y:S01]  /*b4c0*/  FMUL.FTZ R82, R148.reuse, R82 ;  /* 0x0000005294527220 */ /* 0x040fe20000410000 */
        /* <DEDUP_REMOVED lines=14> */
[--C-:B------:R-:W-:Y:S02]  /*b5b0*/  FFMA.FTZ R181, R28, c[0x0][0x2d0], -R175.reuse ;  /* 0x0000b4001cb57a23 */ /* 0x100fe400000108af */
[--C-:B------:R-:W-:Y:S02]  /*b5c0*/  FFMA.FTZ R184, R29, c[0x0][0x2d0], -R175.reuse ;  /* 0x0000b4001db87a23 */ /* 0x100fe400000108af */
[--C-:B------:R-:W-:Y:S01]  /*b5d0*/  FFMA.FTZ R183, R30, c[0x0][0x2d0], -R174.reuse ;  /* 0x0000b4001eb77a23 */ /* 0x100fe200000108ae */
[----:B------:R-:W-:Y:S01]  /*b5e0*/  MUFU.EX2 R179, R179 ;  /* 0x000000b300b37308 */ /* 0x000fe20000000800 */
[C---:B------:R-:W-:Y:S04]  /*b5f0*/  HMMA.16816.F32.BF16 R12, R140.reuse, R152, R12 ;  /* 0x000000988c0c723c */ /* 0x040fe8000004180c */
[----:B------:R-:W-:Y:S02]  /*b600*/  FFMA.FTZ R186, R31, c[0x0][0x2d0], -R174 ;  /* 0x0000b4001fba7a23 */ /* 0x000fe400000108ae */
[C---:B------:R-:W-:Y:S02]  /*b610*/  FMUL.FTZ R92, R2.reuse, R92 ;  /* 0x0000005c025c7220 */ /* 0x040fe40000410000 */
[-C--:B------:R-:W-:Y:S01]  /*b620*/  HMMA.16816.F32.BF16 R16, R140, R154.reuse, R16 ;  /* 0x0000009a8c10723c */ /* 0x080fe20000041810 */
[----:B------:R-:W-:Y:S03]  /*b630*/  MUFU.EX2 R182, R182 ;  /* 0x000000b600b67308 */ /* 0x000fe60000000800 */
[----:B------:R-:W-:Y:S02]  /*b640*/  FMUL.FTZ R93, R2, R93 ;  /* 0x0000005d025d7220 */ /* 0x000fe40000410000 */
[C---:B------:R-:W-:Y:S02]  /*b650*/  FMUL.FTZ R94, R0.reuse, R94 ;  /* 0x0000005e005e7220 */ /* 0x040fe40000410000 */
[C---:B------:R-:W-:Y:S01]  /*b660*/  HMMA.16816.F32.BF16 R100, R144.reuse, R154, R100 ;  /* 0x0000009a9064723c */ /* 0x040fe20000041864 */
[----:B------:R-:W2:Y:S02]  /*b670*/  LDSM.16.MT88.4 R152, [R212+0xd00] ;  /* 0x000d0000d498783b */ /* 0x000ea40000004200 */
[----:B------:R-:W-:Y:S01]  /*b680*/  MUFU.EX2 R181, R181 ;  /* 0x000000b500b57308 */ /* 0x000fe20000000800 */
[----:B------:R-:W-:Y:S02]  /*b690*/  FMUL.FTZ R95, R0, R95 ;  /* 0x0000005f005f7220 */ /* 0x000fe40000410000 */
[C---:B------:R-:W-:Y:S02]  /*b6a0*/  FMUL.FTZ R96, R150.reuse, R96 ;  /* 0x0000006096607220 */ /* 0x040fe40000410000 */
[-C--:B------:R-:W-:Y:S04]  /*b6b0*/  HMMA.16816.F32.BF16 R104, R144, R156.reuse, R104 ;  /* 0x0000009c9068723c */ /* 0x080fe80000041868 */
[----:B------:R-:W-:Y:S01]  /*b6c0*/  FMUL.FTZ R97, R150, R97 ;  /* 0x0000006196617220 */ /* 0x000fe20000410000 */
[----:B------:R-:W3:Y:S01]  /*b6d0*/  MUFU.EX2 R184, R184 ;  /* 0x000000b800b87308 */ /* 0x000ee20000000800 */
[----:B------:R-:W-:Y:S02]  /*b6e0*/  FMUL.FTZ R98, R148, R98 ;  /* 0x0000006294627220 */ /* 0x000fe40000410000 */
[C---:B------:R-:W-:Y:S04]  /*b6f0*/  HMMA.16816.F32.BF16 R108, R140.reuse, R156, R108 ;  /* 0x0000009c8c6c723c */ /* 0x040fe8000004186c */
[C---:B------:R-:W-:Y:S02]  /*b700*/  FMUL.FTZ R112, R2.reuse, R112 ;  /* 0x0000007002707220 */ /* 0x040fe40000410000 */
[----:B------:R-:W-:Y:S01]  /*b710*/  FMUL.FTZ R113, R2, R113 ;  /* 0x0000007102717220 */ /* 0x000fe20000410000 */
[----:B------:R-:W-:Y:S01]  /*b720*/  MUFU.EX2 R183, R183 ;  /* 0x000000b700b77308 */ /* 0x000fe20000000800 */
[C---:B------:R-:W-:Y:S04]  /*b730*/  FMUL.FTZ R114, R0.reuse, R114 ;  /* 0x0000007200727220 */ /* 0x040fe80000410000 */
[----:B------:R-:W-:Y:S02]  /*b740*/  FMUL.FTZ R115, R0, R115 ;  /* 0x0000007300737220 */ /* 0x000fe40000410000 */
[--C-:B------:R-:W-:Y:S02]  /*b750*/  FFMA.FTZ R156, R20, c[0x0][0x2d0], -R178.reuse ;  /* 0x0000b400149c7a23 */ /* 0x100fe400000108b2 */
[----:B------:R-:W-:Y:S01]  /*b760*/  FMUL.FTZ R20, R2, R132 ;  /* 0x0000008402147220 */ /* 0x000fe20000410000 */
[----:B------:R-:W4:Y:S01]  /*b770*/  MUFU.EX2 R186, R186 ;  /* 0x000000ba00ba7308 */ /* 0x000f220000000800 */
[--C-:B------:R-:W-:Y:S01]  /*b780*/  FFMA.FTZ R157, R21, c[0x0][0x2d0], -R178.reuse ;  /* 0x0000b400159d7a23 */ /* 0x100fe200000108b2 */
[-C--:B------:R-:W-:Y:S03]  /*b790*/  HMMA.16816.F32.BF16 R112, R140, R158.reuse, R112 ;  /* 0x0000009e8c70723c */ /* 0x080fe60000041870 */
[----:B------:R-:W-:Y:S01]  /*b7a0*/  FMUL.FTZ R116, R150, R116 ;  /* 0x0000007496747220 */ /* 0x000fe20000410000 */
[----:B---3--:R-:W-:Y:S01]  /*b7b0*/  F2FP.BF16.PACK_AB R30, R184, R181 ;  /* 0x000000b5b81e723e */ /* 0x008fe200000010ff */
[----:B------:R-:W-:Y:S02]  /*b7c0*/  FMUL.FTZ R117, R150, R117 ;  /* 0x0000007596757220 */ /* 0x000fe40000410000 */
[C---:B------:R-:W-:Y:S01]  /*b7d0*/  FMUL.FTZ R118, R148.reuse, R118 ;  /* 0x0000007694767220 */ /* 0x040fe20000410000 */
[----:B------:R-:W-:Y:S01]  /*b7e0*/  MUFU.EX2 R156, R156 ;  /* 0x0000009c009c7308 */ /* 0x000fe20000000800 */
[----:B------:R-:W-:Y:S03]  /*b7f0*/  FMUL.FTZ R119, R148, R119 ;  /* 0x0000007794777220 */ /* 0x000fe60000410000 */
[----:B------:R-:W-:Y:S02]  /*b800*/  FMUL.FTZ R21, R2, R133 ;  /* 0x0000008502157220 */ /* 0x000fe40000410000 */
[----:B------:R-:W-:Y:S02]  /*b810*/  FFMA.FTZ R178, R49, c[0x0][0x2d0], -R178 ;  /* 0x0000b40031b27a23 */ /* 0x000fe400000108b2 */
[C---:B------:R-:W-:Y:S02]  /*b820*/  HMMA.16816.F32.BF16 R116, R144.reuse, R158, R116 ;  /* 0x0000009e9074723c */ /* 0x040fe40000041874 */
[----:B------:R-:W3:Y:S02]  /*b830*/  MUFU.EX2 R157, R157 ;  /* 0x0000009d009d7308 */ /* 0x000ee40000000800 */
[----:B------:R-:W-:Y:S01]  /*b840*/  FMUL.FTZ R99, R148, R99 ;  /* 0x0000006394637220 */ /* 0x000fe20000410000 */
[----:B----4-:R-:W-:Y:S02]  /*b850*/  F2FP.BF16.PACK_AB R31, R186, R183 ;  /* 0x000000b7ba1f723e */ /* 0x010fe400000010ff */
[--C-:B------:R-:W-:Y:S01]  /*b860*/  FFMA.FTZ R158, R22, c[0x0][0x2d0], -R176.reuse ;  /* 0x0000b400169e7a23 */ /* 0x100fe200000108b0 */
[-C--:B-1----:R-:W-:Y:S04]  /*b870*/  HMMA.16816.F32.BF16 R120, R144, R136.reuse, R120 ;  /* 0x000000889078723c */ /* 0x082fe80000041878 */
[C---:B------:R-:W-:Y:S01]  /*b880*/  FMUL.FTZ R22, R0.reuse, R134 ;  /* 0x0000008600167220 */ /* 0x040fe20000410000 */
[----:B------:R-:W-:Y:S01]  /*b890*/  MUFU.EX2 R158, R158 ;  /* 0x0000009e009e7308 */ /* 0x000fe20000000800 */
[--C-:B------:R-:W-:Y:S02]  /*b8a0*/  FFMA.FTZ R159, R23, c[0x0][0x2d0], -R176.reuse ;  /* 0x0000b400179f7a23 */ /* 0x100fe400000108b0 */
[C---:B------:R-:W-:Y:S04]  /*b8b0*/  HMMA.16816.F32.BF16 R124, R140.reuse, R136, R124 ;  /* 0x000000888c7c723c */ /* 0x040fe8000004187c */
[----:B------:R-:W-:Y:S02]  /*b8c0*/  FMUL.FTZ R23, R0, R135 ;  /* 0x0000008700177220 */ /* 0x000fe40000410000 */
[----:B------:R-:W1:Y:S01]  /*b8d0*/  LDSM.16.MT88.4 R132, [R214+0x1900] ;  /* 0x00190000d684783b */ /* 0x000e620000004200 */
[----:B------:R-:W-:Y:S01]  /*b8e0*/  FFMA.FTZ R176, R51, c[0x0][0x2d0], -R176 ;  /* 0x0000b40033b07a23 */ /* 0x000fe200000108b0 */
[----:B------:R-:W-:Y:S01]  /*b8f0*/  MUFU.EX2 R159, R159 ;  /* 0x0000009f009f7308 */ /* 0x000fe20000000800 */
[C---:B------:R-:W-:Y:S02]  /*b900*/  FMUL.FTZ R52, R150.reuse, R52 ;  /* 0x0000003496347220 */ /* 0x040fe40000410000 */
[-C--:B------:R-:W-:Y:S03]  /*b910*/  HMMA.16816.F32.BF16 R20, R140, R138.reuse, R20 ;  /* 0x0000008a8c14723c */ /* 0x080fe60000041814 */
[----:B------:R-:W-:Y:S01]  /*b920*/  LDSM.16.MT88.4 R48, [R212+0x1500] ;  /* 0x00150000d430783b */ /* 0x000fe20000004200 */
[----:B------:R-:W-:Y:S02]  /*b930*/  FMUL.FTZ R53, R150, R53 ;  /* 0x0000003596357220 */ /* 0x000fe40000410000 */
[C---:B------:R-:W-:Y:S01]  /*b940*/  FMUL.FTZ R54, R148.reuse, R54 ;  /* 0x0000003694367220 */ /* 0x040fe20000410000 */
[----:B------:R-:W-:Y:S01]  /*b950*/  MUFU.EX2 R185, R185 ;  /* 0x000000b900b97308 */ /* 0x000fe20000000800 */
[C---:B------:R-:W-:Y:S03]  /*b960*/  HMMA.16816.F32.BF16 R128, R144.reuse, R138, R128 ;  /* 0x0000008a9080723c */ /* 0x040fe60000041880 */
[----:B------:R-:W-:Y:S01]  /*b970*/  LDSM.16.MT88.4 R136, [R212+0x500] ;  /* 0x00050000d488783b */ /* 0x000fe20000004200 */
[----:B------:R-:W-:Y:S02]  /*b980*/  FMUL.FTZ R55, R148, R55 ;  /* 0x0000003794377220 */ /* 0x000fe40000410000 */
[C---:B------:R-:W-:Y:S02]  /*b990*/  FMUL.FTZ R56, R2.reuse, R56 ;  /* 0x0000003802387220 */ /* 0x040fe40000410000 */
[----:B------:R-:W-:Y:S01]  /*b9a0*/  FMUL.FTZ R57, R2, R57 ;  /* 0x0000003902397220 */ /* 0x000fe20000410000 */
[----:B------:R-:W-:Y:S02]  /*b9b0*/  MUFU.EX2 R188, R188 ;  /* 0x000000bc00bc7308 */ /* 0x000fe40000000800 */
[-C--:B--2---:R-:W-:Y:S03]  /*b9c0*/  HMMA.16816.F32.BF16 R52, R144, R152.reuse, R52 ;  /* 0x000000989034723c */ /* 0x084fe60000041834 */
[C---:B------:R-:W-:Y:S02]  /*b9d0*/  FMUL.FTZ R58, R0.reuse, R58 ;  /* 0x0000003a003a7220 */ /* 0x040fe40000410000 */
[----:B------:R-:W-:Y:S02]  /*b9e0*/  FMUL.FTZ R59, R0, R59 ;  /* 0x0000003b003b7220 */ /* 0x000fe40000410000 */
[C---:B------:R-:W-:Y:S01]  /*b9f0*/  FMUL.FTZ R64, R150.reuse, R64 ;  /* 0x0000004096407220 */ /* 0x040fe20000410000 */
[----:B------:R-:W-:Y:S01]  /*ba00*/  MUFU.EX2 R187, R187 ;  /* 0x000000bb00bb7308 */ /* 0x000fe20000000800 */
[----:B------:R-:W-:Y:S03]  /*ba10*/  FMUL.FTZ R65, R150, R65 ;  /* 0x0000004196417220 */ /* 0x000fe60000410000 */
[C---:B------:R-:W-:Y:S04]  /*ba20*/  HMMA.16816.F32.BF16 R56, R140.reuse, R152, R56 ;  /* 0x000000988c38723c */ /* 0x040fe80000041838 */
[C---:B------:R-:W-:Y:S02]  /*ba30*/  FMUL.FTZ R60, R2.reuse, R60 ;  /* 0x0000003c023c7220 */ /* 0x040fe40000410000 */
[----:B------:R2:W4:Y:S01]  /*ba40*/  MUFU.EX2 R152, R35 ;  /* 0x0000002300987308 */ /* 0x0005220000000800 */
[----:B------:R-:W-:Y:S02]  /*ba50*/  FMUL.FTZ R61, R2, R61 ;  /* 0x0000003d023d7220 */ /* 0x000fe40000410000 */
[C---:B------:R-:W-:Y:S03]  /*ba60*/  FMUL.FTZ R62, R0.reuse, R62 ;  /* 0x0000003e003e7220 */ /* 0x040fe60000410000 */
[----:B------:R-:W-:Y:S02]  /*ba70*/  FMUL.FTZ R63, R0, R63 ;  /* 0x0000003f003f7220 */ /* 0x000fe40000410000 */
[--C-:B------:R-:W-:Y:S01]  /*ba80*/  FFMA.FTZ R153, R24, c[0x0][0x2d0], -R175.reuse ;  /* 0x0000b40018997a23 */ /* 0x100fe200000108af */
[----:B---3--:R-:W-:Y:S01]  /*ba90*/  F2FP.BF16.PACK_AB R24, R157, R156 ;  /* 0x0000009c9d18723e */ /* 0x008fe200000010ff */
[C---:B------:R-:W-:Y:S01]  /*baa0*/  FMUL.FTZ R66, R148.reuse, R66 ;  /* 0x0000004294427220 */ /* 0x040fe20000410000 */
[----:B------:R-:W-:Y:S01]  /*bab0*/  MUFU.EX2 R190, R190 ;  /* 0x000000be00be7308 */ /* 0x000fe20000000800 */
[----:B------:R-:W-:Y:S01]  /*bac0*/  FMUL.FTZ R67, R148, R67 ;  /* 0x0000004394437220 */ /* 0x000fe20000410000 */
[-C--:B------:R-:W-:Y:S03]  /*bad0*/  HMMA.16816.F32.BF16 R60, R140, R154.reuse, R60 ;  /* 0x0000009a8c3c723c */ /* 0x080fe6000004183c */
[----:B------:R-:W-:Y:S02]  /*bae0*/  FFMA.FTZ R160, R150, R243, R160 ;  /* 0x000000f396a07223 */ /* 0x000fe400000100a0 */
[----:B------:R-:W-:Y:S02]  /*baf0*/  FFMA.FTZ R162, R148, R241, R162 ;  /* 0x000000f194a27223 */ /* 0x000fe400000100a2 */
[----:B------:R-:W-:Y:S01]  /*bb00*/  FFMA.FTZ R6, R2, R239, R6 ;  /* 0x000000ef02067223 */ /* 0x000fe20000010006 */
[C---:B------:R-:W-:Y:S01]  /*bb10*/  HMMA.16816.F32.BF16 R64, R144.reuse, R154, R64 ;  /* 0x0000009a9040723c */ /* 0x040fe20000041840 */
[----:B------:R-:W-:Y:S01]  /*bb20*/  MUFU.EX2 R153, R153 ;  /* 0x0000009900997308 */ /* 0x000fe20000000800 */
[----:B--2---:R-:W2:Y:S02]  /*bb30*/  LDSM.16.MT88.4 R32, [R212+0x1900] ;  /* 0x00190000d420783b */ /* 0x004ea40000004200 */
[----:B----4-:R-:W-:Y:S01]  /*bb40*/  F2FP.BF16.PACK_AB R27, R152, R179 ;  /* 0x000000b3981b723e */ /* 0x010fe200000010ff */
[----:B------:R-:W-:Y:S02]  /*bb50*/  FFMA.FTZ R170, R0, R237, R170 ;  /* 0x000000ed00aa7223 */ /* 0x000fe400000100aa */
[--C-:B------:R-:W-:Y:S01]  /*bb60*/  FFMA.FTZ R154, R25, c[0x0][0x2d0], -R175.reuse ;  /* 0x0000b400199a7a23 */ /* 0x100fe200000108af */
[-C--:B-1----:R-:W-:Y:S03]  /*bb70*/  HMMA.16816.F32.BF16 R68, R144, R132.reuse, R68 ;  /* 0x000000849044723c */ /* 0x082fe60000041844 */
[----:B------:R-:W-:Y:S01]  /*bb80*/  MUFU.EX2 R189, R189 ;  /* 0x000000bd00bd7308 */ /* 0x000fe20000000800 */
[----:B------:R-:W-:Y:S01]  /*bb90*/  FFMA.FTZ R175, R45, c[0x0][0x2d0], -R175 ;  /* 0x0000b4002daf7a23 */ /* 0x000fe200000108af */
[----:B------:R-:W-:Y:S01]  /*bba0*/  F2FP.BF16.PACK_AB R25, R159, R158 ;  /* 0x0000009e9f19723e */ /* 0x000fe200000010ff */
[--C-:B------:R-:W-:Y:S01]  /*bbb0*/  FFMA.FTZ R155, R26, c[0x0][0x2d0], -R174.reuse ;  /* 0x0000b4001a9b7a23 */ /* 0x100fe200000108ae */
[----:B------:R-:W-:Y:S01]  /*bbc0*/  F2FP.BF16.PACK_AB R26, R180, R177 ;  /* 0x000000b1b41a723e */ /* 0x000fe200000010ff */
[C---:B------:R-:W-:Y:S04]  /*bbd0*/  HMMA.16816.F32.BF16 R72, R140.reuse, R132, R72 ;  /* 0x000000848c48723c */ /* 0x040fe80000041848 */
[----:B------:R-:W-:Y:S01]  /*bbe0*/  FFMA.FTZ R174, R47, c[0x0][0x2d0], -R174 ;  /* 0x0000b4002fae7a23 */ /* 0x000fe200000108ae */
[----:B------:R-:W1:Y:S01]  /*bbf0*/  MUFU.EX2 R154, R154 ;  /* 0x0000009a009a7308 */ /* 0x000e620000000800 */
[----:B------:R-:W-:Y:S01]  /*bc00*/  LDSM.16.MT88.4 R44, [R214+0x1500] ;  /* 0x00150000d62c783b */ /* 0x000fe20000004200 */
[----:B------:R-:W-:Y:S01]  /*bc10*/  FADD.FTZ R160, R161, R160 ;  /* 0x000000a0a1a07221 */ /* 0x000fe20000010000 */
[-C--:B------:R-:W-:Y:S04]  /*bc20*/  HMMA.16816.F32.BF16 R76, R140, R134.reuse, R76 ;  /* 0x000000868c4c723c */ /* 0x080fe8000004184c */
[----:B------:R-:W-:Y:S02]  /*bc30*/  FADD.FTZ R162, R7, R162 ;  /* 0x000000a207a27221 */ /* 0x000fe40000010000 */
[----:B------:R-:W-:Y:S01]  /*bc40*/  FADD.FTZ R167, R167, R6 ;  /* 0x00000006a7a77221 */ /* 0x000fe20000010000 */
[----:B------:R-:W3:Y:S01]  /*bc50*/  MUFU.EX2 R155, R155 ;  /* 0x0000009b009b7308 */ /* 0x000ee20000000800 */
[C---:B------:R-:W-:Y:S01]  /*bc60*/  HMMA.16816.F32.BF16 R80, R144.reuse, R134, R80 ;  /* 0x000000869050723c */ /* 0x040fe20000041850 */
[----:B------:R-:W4:Y:S03]  /*bc70*/  LDSM.16.MT88.4 R132, [R214+0x500] ;  /* 0x00050000d684783b */ /* 0x000f260000004200 */
[----:B------:R-:W-:Y:S02]  /*bc80*/  FADD.FTZ R171, R171, R170 ;  /* 0x000000aaabab7221 */ /* 0x000fe40000010000 */
[----:B------:R-:W-:Y:S02]  /*bc90*/  FADD.FTZ R163, R163, R160 ;  /* 0x000000a0a3a37221 */ /* 0x000fe40000010000 */
[----:B------:R-:W-:Y:S01]  /*bca0*/  FADD.FTZ R165, R165, R162 ;  /* 0x000000a2a5a57221 */ /* 0x000fe20000010000 */
[----:B------:R-:W-:Y:S01]  /*bcb0*/  MUFU.EX2 R178, R178 ;  /* 0x000000b200b27308 */ /* 0x000fe20000000800 */
[-C--:B--2---:R-:W-:Y:S03]  /*bcc0*/  HMMA.16816.F32.BF16 R84, R144, R32.reuse, R84 ;  /* 0x000000209054723c */ /* 0x084fe60000041854 */
[----:B-1----:R-:W-:Y:S01]  /*bcd0*/  F2FP.BF16.PACK_AB R28, R154, R153 ;  /* 0x000000999a1c723e */ /* 0x002fe200000010ff */
[----:B------:R-:W-:Y:S02]  /*bce0*/  FADD.FTZ R168, R168, R167 ;  /* 0x000000a7a8a87221 */ /* 0x000fe40000010000 */
[----:B------:R-:W-:Y:S02]  /*bcf0*/  FADD.FTZ R172, R172, R171 ;  /* 0x000000abacac7221 */ /* 0x000fe40000010000 */
[C---:B------:R-:W-:Y:S01]  /*bd00*/  HMMA.16816.F32.BF16 R88, R140.reuse, R32, R88 ;  /* 0x000000208c58723c */ /* 0x040fe20000041858 */
[----:B------:R-:W-:Y:S03]  /*bd10*/  MUFU.EX2 R191, R191 ;  /* 0x000000bf00bf7308 */ /* 0x000fe60000000800 */
[----:B---3--:R-:W-:Y:S01]  /*bd20*/  F2FP.BF16.PACK_AB R29, R182, R155 ;  /* 0x0000009bb61d723e */ /* 0x008fe200000010ff */
[----:B------:R-:W-:Y:S02]  /*bd30*/  FADD.FTZ R163, R164, R163 ;  /* 0x000000a3a4a37221 */ /* 0x000fe40000010000 */
[----:B------:R-:W-:Y:S01]  /*bd40*/  FADD.FTZ R165, R166, R165 ;  /* 0x000000a5a6a57221 */ /* 0x000fe20000010000 */
[-C--:B------:R-:W-:Y:S03]  /*bd50*/  HMMA.16816.F32.BF16 R92, R140, R34.reuse, R92 ;  /* 0x000000228c5c723c */ /* 0x080fe6000004185c */
[----:B------:R-:W-:Y:S01]  /*bd60*/  MUFU.EX2 R176, R176 ;  /* 0x000000b000b07308 */ /* 0x000fe20000000800 */
[----:B------:R-:W-:Y:S02]  /*bd70*/  FADD.FTZ R168, R169, R168 ;  /* 0x000000a8a9a87221 */ /* 0x000fe40000010000 */
[----:B------:R-:W-:Y:S02]  /*bd80*/  FADD.FTZ R172, R173, R172 ;  /* 0x000000acadac7221 */ /* 0x000fe40000010000 */
[----:B------:R-:W-:Y:S01]  /*bd90*/  HMMA.16816.F32.BF16 R96, R144, R34, R96 ;  /* 0x000000229060723c */ /* 0x000fe20000041860 */
[----:B------:R-:W1:Y:S03]  /*bda0*/  LDSM.16.MT88.4 R32, [R214+0x1100] ;  /* 0x00110000d620783b */ /* 0x000e660000004200 */
[----:B------:R-:W-:Y:S01]  /*bdb0*/  FADD.FTZ R156, R156, R163 ;  /* 0x000000a39c9c7221 */ /* 0x000fe20000010000 */
[----:B------:R-:W-:Y:S01]  /*bdc0*/  MUFU.EX2 R192, R192 ;  /* 0x000000c000c07308 */ /* 0x000fe20000000800 */
[----:B------:R-:W-:Y:S02]  /*bdd0*/  FADD.FTZ R158, R158, R165 ;  /* 0x000000a59e9e7221 */ /* 0x000fe40000010000 */
[-C--:B----4-:R-:W-:Y:S05]  /*bde0*/  HMMA.16816.F32.BF16 R8, R24, R132.reuse, R8 ;  /* 0x000000841808723c */ /* 0x090fea0000041808 */
[----:B------:R-:W-:Y:S02]  /*bdf0*/  FADD.FTZ R153, R153, R168 ;  /* 0x000000a899997221 */ /* 0x000fe40000010000 */
[----:B------:R-:W2:Y:S01]  /*be00*/  MUFU.EX2 R193, R193 ;  /* 0x000000c100c17308 */ /* 0x000ea20000000800 */
[C---:B------:R-:W-:Y:S04]  /*be10*/  HMMA.16816.F32.BF16 R12, R28.reuse, R132, R12 ;  /* 0x000000841c0c723c */ /* 0x040fe8000004180c */
[----:B------:R-:W-:Y:S02]  /*be20*/  FADD.FTZ R155, R155, R172 ;  /* 0x000000ac9b9b7221 */ /* 0x000fe40000010000 */
[----:B------:R-:W-:Y:S02]  /*be30*/  FADD.FTZ R156, R157, R156 ;  /* 0x0000009c9d9c7221 */ /* 0x000fe40000010000 */
[-C--:B------:R-:W-:Y:S01]  /*be40*/  HMMA.16816.F32.BF16 R16, R28, R134.reuse, R16 ;  /* 0x000000861c10723c */ /* 0x080fe20000041810 */
[----:B------:R-:W-:Y:S03]  /*be50*/  MUFU.EX2 R194, R194 ;  /* 0x000000c200c27308 */ /* 0x000fe60000000800 */
[----:B------:R-:W-:Y:S02]  /*be60*/  FADD.FTZ R158, R159, R158 ;  /* 0x0000009e9f9e7221 */ /* 0x000fe40000010000 */
[----:B------:R-:W-:Y:S02]  /*be70*/  FADD.FTZ R154, R154, R153 ;  /* 0x000000999a9a7221 */ /* 0x000fe40000010000 */
[C---:B------:R-:W-:Y:S01]  /*be80*/  HMMA.16816.F32.BF16 R100, R24.reuse, R134, R100 ;  /* 0x000000861864723c */ /* 0x040fe20000041864 */
[----:B------:R-:W3:Y:S02]  /*be90*/  LDSM.16.MT88.4 R132, [R212+0x1100] ;  /* 0x00110000d484783b */ /* 0x000ee40000004200 */
[----:B------:R-:W4:Y:S01]  /*bea0*/  MUFU.EX2 R195, R195 ;  /* 0x000000c300c37308 */ /* 0x000f220000000800 */
[----:B------:R-:W-:Y:S02]  /*beb0*/  FADD.FTZ R182, R182, R155 ;  /* 0x0000009bb6b67221 */ /* 0x000fe40000010000 */
[----:B------:R-:W-:Y:S02]  /*bec0*/  FADD.FTZ R177, R177, R156 ;  /* 0x0000009cb1b17221 */ /* 0x000fe40000010000 */
[-C--:B------:R-:W-:Y:S04]  /*bed0*/  HMMA.16816.F32.BF16 R104, R24, R136.reuse, R104 ;  /* 0x000000881868723c */ /* 0x080fe80000041868 */
[----:B------:R-:W-:Y:S01]  /*bee0*/  FADD.FTZ R179, R179, R158 ;  /* 0x0000009eb3b37221 */ /* 0x000fe20000010000 */
[----:B------:R-:W-:Y:S01]  /*bef0*/  MUFU.EX2 R196, R196 ;  /* 0x000000c400c47308 */ /* 0x000fe20000000800 */
[----:B------:R-:W-:Y:S02]  /*bf00*/  FADD.FTZ R181, R181, R154 ;  /* 0x0000009ab5b57221 */ /* 0x000fe40000010000 */
[C---:B------:R-:W-:Y:S04]  /*bf10*/  HMMA.16816.F32.BF16 R108, R28.reuse, R136, R108 ;  /* 0x000000881c6c723c */ /* 0x040fe8000004186c */
[----:B------:R-:W-:Y:S02]  /*bf20*/  FADD.FTZ R183, R183, R182 ;  /* 0x000000b6b7b77221 */ /* 0x000fe40000010000 */
[----:B------:R-:W-:Y:S01]  /*bf30*/  FADD.FTZ R180, R180, R177 ;  /* 0x000000b1b4b47221 */ /* 0x000fe20000010000 */
[----:B------:R-:W5:Y:S01]  /*bf40*/  MUFU.EX2 R175, R175 ;  /* 0x000000af00af7308 */ /* 0x000f620000000800 */
[-C--:B------:R-:W-:Y:S04]  /*bf50*/  HMMA.16816.F32.BF16 R112, R28, R138.reuse, R112 ;  /* 0x0000008a1c70723c */ /* 0x080fe80000041870 */
[----:B------:R-:W-:Y:S02]  /*bf60*/  FADD.FTZ R152, R152, R179 ;  /* 0x000000b398987221 */ /* 0x000fe40000010000 */
[----:B------:R-:W-:Y:S02]  /*bf70*/  FADD.FTZ R181, R184, R181 ;  /* 0x000000b5b8b57221 */ /* 0x000fe40000010000 */
[C---:B------:R-:W-:Y:S01]  /*bf80*/  HMMA.16816.F32.BF16 R116, R24.reuse, R138, R116 ;  /* 0x0000008a1874723c */ /* 0x040fe20000041874 */
[----:B------:R-:W-:Y:S03]  /*bf90*/  MUFU.EX2 R197, R197 ;  /* 0x000000c500c57308 */ /* 0x000fe60000000800 */
[----:B------:R-:W-:Y:S04]  /*bfa0*/  FADD.FTZ R183, R186, R183 ;  /* 0x000000b7bab77221 */ /* 0x000fe80000010000 */
[-C--:B-1----:R-:W-:Y:S03]  /*bfb0*/  HMMA.16816.F32.BF16 R120, R24, R32.reuse, R120 ;  /* 0x000000201878723c */ /* 0x082fe60000041878 */
[----:B------:R-:W1:Y:S05]  /*bfc0*/  MUFU.EX2 R174, R174 ;  /* 0x000000ae00ae7308 */ /* 0x000e6a0000000800 */
[C---:B------:R-:W-:Y:S08]  /*bfd0*/  HMMA.16816.F32.BF16 R124, R28.reuse, R32, R124 ;  /* 0x000000201c7c723c */ /* 0x040ff0000004187c */
[-C--:B------:R-:W-:Y:S08]  /*bfe0*/  HMMA.16816.F32.BF16 R20, R28, R34.reuse, R20 ;  /* 0x000000221c14723c */ /* 0x080ff00000041814 */
[C---:B------:R-:W-:Y:S01]  /*bff0*/  HMMA.16816.F32.BF16 R128, R24.reuse, R34, R128 ;  /* 0x000000221880723c */ /* 0x040fe20000041880 */
[----:B------:R-:W1:Y:S07]  /*c000*/  LDSM.16.MT88.4 R32, [R212+0x1d00] ;  /* 0x001d0000d420783b */ /* 0x000e6e0000004200 */
[-C--:B---3--:R-:W-:Y:S08]  /*c010*/  HMMA.16816.F32.BF16 R52, R24, R132.reuse, R52 ;  /* 0x000000841834723c */ /* 0x088ff00000041834 */
[C---:B------:R-:W-:Y:S08]  /*c020*/  HMMA.16816.F32.BF16 R56, R28.reuse, R132, R56 ;  /* 0x000000841c38723c */ /* 0x040ff00000041838 */
[-C--:B------:R-:W-:Y:S08]  /*c030*/  HMMA.16816.F32.BF16 R60, R28, R134.reuse, R60 ;  /* 0x000000861c3c723c */ /* 0x080ff0000004183c */
[C---:B------:R-:W-:Y:S08]  /*c040*/  HMMA.16816.F32.BF16 R64, R24.reuse, R134, R64 ;  /* 0x000000861840723c */ /* 0x040ff00000041840 */
[-C--:B------:R-:W-:Y:S08]  /*c050*/  HMMA.16816.F32.BF16 R68, R24, R36.reuse, R68 ;  /* 0x000000241844723c */ /* 0x080ff00000041844 */
[C---:B------:R-:W-:Y:S08]  /*c060*/  HMMA.16816.F32.BF16 R72, R28.reuse, R36, R72 ;  /* 0x000000241c48723c */ /* 0x040ff00000041848 */
[-C--:B------:R-:W-:Y:S08]  /*c070*/  HMMA.16816.F32.BF16 R76, R28, R38.reuse, R76 ;  /* 0x000000261c4c723c */ /* 0x080ff0000004184c */
[C---:B------:R-:W-:Y:S01]  /*c080*/  HMMA.16816.F32.BF16 R80, R24.reuse, R38, R80 ;  /* 0x000000261850723c */ /* 0x040fe20000041850 */
[----:B------:R-:W3:Y:S07]  /*c090*/  LDSM.16.MT88.4 R36, [R212+0x900] ;  /* 0x00090000d424783b */ /* 0x000eee0000004200 */
[-C--:B-1----:R-:W-:Y:S08]  /*c0a0*/  HMMA.16816.F32.BF16 R84, R24, R32.reuse, R84 ;  /* 0x000000201854723c */ /* 0x082ff00000041854 */
[C---:B------:R-:W-:Y:S08]  /*c0b0*/  HMMA.16816.F32.BF16 R88, R28.reuse, R32, R88 ;  /* 0x000000201c58723c */ /* 0x040ff00000041858 */
[-C--:B------:R-:W-:Y:S07]  /*c0c0*/  HMMA.16816.F32.BF16 R92, R28, R34.reuse, R92 ;  /* 0x000000221c5c723c */ /* 0x080fee000004185c */
[----:B--2---:R-:W-:Y:S01]  /*c0d0*/  F2FP.BF16.PACK_AB R28, R193, R192 ;  /* 0x000000c0c11c723e */ /* 0x004fe200000010ff */
[----:B------:R-:W-:Y:S01]  /*c0e0*/  HMMA.16816.F32.BF16 R96, R24, R34, R96 ;  /* 0x000000221860723c */ /* 0x000fe20000041860 */
[----:B------:R-:W1:Y:S03]  /*c0f0*/  LDSM.16.MT88.4 R32, [R214+0x2100] ;  /* 0x00210000d620783b */ /* 0x000e660000004200 */
[----:B----4-:R-:W-:Y:S01]  /*c100*/  F2FP.BF16.PACK_AB R29, R195, R194 ;  /* 0x000000c2c31d723e */ /* 0x010fe200000010ff */
[----:B------:R-:W-:Y:S01]  /*c110*/  FADD.FTZ R192, R192, R181 ;  /* 0x000000b5c0c07221 */ /* 0x000fe20000010000 */
[----:B-----5:R-:W-:Y:S01]  /*c120*/  F2FP.BF16.PACK_AB R30, R175, R196 ;  /* 0x000000c4af1e723e */ /* 0x020fe200000010ff */
[----:B------:R-:W-:Y:S01]  /*c130*/  FADD.FTZ R194, R194, R183 ;  /* 0x000000b7c2c27221 */ /* 0x000fe20000010000 */
[----:B------:R-:W-:Y:S01]  /*c140*/  F2FP.BF16.PACK_AB R24, R188, R185 ;  /* 0x000000b9bc18723e */ /* 0x000fe200000010ff */
[----:B------:R-:W-:Y:S03]  /*c150*/  FADD.FTZ R185, R185, R180 ;  /* 0x000000b4b9b97221 */ /* 0x000fe60000010000 */
        /* <DEDUP_REMOVED lines=8> */
[----:B------:R-:W-:Y:S01]  /*c1e0*/  MOV R152, R5 ;  /* 0x0000000500987202 */ /* 0x000fe20000000f00 */
[----:B------:R-:W-:Y:S02]  /*c1f0*/  FADD.FTZ R194, R195, R194 ;  /* 0x000000c2c3c27221 */ /* 0x000fe40000010000 */
[-C--:B------:R-:W-:Y:S01]  /*c200*/  HMMA.16816.F32.BF16 R144, R24, R40.reuse, R8 ;  /* 0x000000281890723c */ /* 0x080fe20000041808 */
[----:B------:R-:W2:Y:S02]  /*c210*/  LDSM.16.MT88.4 R8, [R212+0x2100] ;  /* 0x00210000d408783b */ /* 0x000ea40000004200 */
[----:B------:R-:W-:Y:S02]  /*c220*/  FADD.FTZ R189, R189, R188 ;  /* 0x000000bcbdbd7221 */ /* 0x000fe40000010000 */
        /* <DEDUP_REMOVED lines=9> */
[----:B------:R-:W-:Y:S04]  /*c2c0*/  FADD.FTZ R237, R174, R197 ;  /* 0x000000c5aeed7221 */ /* 0x000fe80000010000 */
        /* <DEDUP_REMOVED lines=21> */
.L_x_2318:
        /* <DEDUP_REMOVED lines=9> */
.L_x_2345:
        /* <DEDUP_REMOVED lines=13> */
[----:B------:R-:W-:Y:S01]  /*c580*/  IMAD.IADD R7, R7, 0x1, R3 ;  /* 0x0000000107077824 */ /* 0x000fe200078e0203 */
[----:B------:R-:W-:Y:S01]  /*c590*/  SHF.L.U64.HI R149, R218, 0x1, R233 ;  /* 0x00000001da957819 */ /* 0x000fe200000102e9 */
[----:B------:R-:W-:Y:S02]  /*c5a0*/  IMAD.SHL.U32 R151, R219, 0x2, RZ ;  /* 0x00000002db977824 */ /* 0x000fe400078e00ff */
[----:B------:R-:W-:Y:S05]  /*c5b0*/  IMAD.WIDE.U32 R6, R225, c[0x0][0x218], R6 ;  /* 0x00008600e1067a25 */ /* 0x000fea00078e0006 */
[----:B------:R-:W-:Y:S04]  /*c5c0*/  IADD3 R3, P0, R6, UR20, RZ ;  /* 0x0000001406037c10 */ /* 0x000fe8000ff1e0ff */
[----:B------:R-:W-:Y:S01]  /*c5d0*/  IADD3.X R4, R7, UR16, R4, P0, !PT ;  /* 0x0000001007047c10 */ /* 0x000fe200087fe404 */
[----:B------:R-:W-:Y:S01]  /*c5e0*/  LDSM.16.M88.4 R48, [R217+0x4900] ;  /* 0x00490000d930783b */ /* 0x000fe20000000200 */
[C---:B------:R-:W-:Y:S01]  /*c5f0*/  LEA R9, P0, R3.reuse, c[0x0][0x1f8], 0x1 ;  /* 0x00007e0003097a11 */ /* 0x040fe200078008ff */
[----:B------:R-:W-:Y:S02]  /*c600*/  BSSY B0, `(.L_x_2325) ;  /* 0x000002e000007945 */ /* 0x000fe40003800000 */
        /* <DEDUP_REMOVED lines=12> */
[----:B-1----:R-:W-:Y:S03]  /*c6d0*/  IADD3 R12, P0, R4, R200, RZ ;  /* 0x000000c8040c7210 */ /* 0x002fe60007f1e0ff */
[----:B------:R1:W1:Y:S02]  /*c6e0*/  LDSM.16.M88.4 R172, [R210] ;  /* 0x00000000d2ac783b */ /* 0x0002640000000200 */
[----:B--2---:R-:W-:Y:S01]  /*c6f0*/  IMAD.X R13, R6, 0x1, R245, P0 ;  /* 0x00000001060d7824 */ /* 0x004fe200000e06f5 */
[----:B------:R-:W-:Y:S04]  /*c700*/  IADD3 R10, P0, R4, R151, RZ ;  /* 0x00000097040a7210 */ /* 0x000fe80007f1e0ff */
        /* <DEDUP_REMOVED lines=12> */
[----:B--2---:R2:W4:Y:S04]  /*c7d0*/  SHFL.IDX PT, R12, R8, 0x1, 0x1c1f ;  /* 0x003c1f00080c7f89 */ /* 0x00452800000e0000 */
[----:B------:R2:W3:Y:S02]  /*c7e0*/  SHFL.IDX PT, R5, R9, 0x1, 0x1c1f ;  /* 0x003c1f0009057f89 */ /* 0x0004e400000e0000 */
.L_x_2356:
[----:B------:R-:W-:Y:S02]  /*c7f0*/  ISETP.GE.AND P3, PT, R230, c[0x0][0x1d4], PT ;  /* 0x00007500e6007a0c */ /* 0x000fe40003f66270 */
[----:B--23--:R-:W-:Y:S02]  /*c800*/  IADD3 R8, P0, R5, R200, RZ ;  /* 0x000000c805087210 */ /* 0x00cfe40007f1e0ff */
[----:B------:R-:W-:Y:S02]  /*c810*/  ISETP.GE.AND P2, PT, R229, c[0x0][0x1d4], PT ;  /* 0x00007500e5007a0c */ /* 0x000fe40003f46270 */
[----:B------:R-:W-:Y:S01]  /*c820*/  ISETP.GE.AND P1, PT, R228, c[0x0][0x1d4], PT ;  /* 0x00007500e4007a0c */ /* 0x000fe20003f26270 */
[C---:B----4-:R-:W-:Y:S01]  /*c830*/  IMAD.X R9, R12.reuse, 0x1, R245, P0 ;  /* 0x000000010c097824 */ /* 0x050fe200000e06f5 */
        /* <DEDUP_REMOVED lines=10> */
.L_x_2326:
[----:B----4-:R-:W-:Y:S05]  /*c8e0*/  BSYNC B0 ;  /* 0x0000000000007941 */ /* 0x010fea0003800000 */
.L_x_2325:
        /* <DEDUP_REMOVED lines=10> */
[----:B------:R-:W-:Y:S02]  /*c990*/  LDSM.16.M88.4 R188, [R216+0x3900] ;  /* 0x00390000d8bc783b */ /* 0x000fe40000000200 */
        /* <DEDUP_REMOVED lines=26> */
[----:B------:R-:W1:Y:S07]  /*cb40*/  LDSM.16.M88.4 R156, [R208] ;  /* 0x00000000d09c783b */ /* 0x000e6e0000000200 */
[-C--:B--2---:R-:W-:Y:S01]  /*cb50*/  HMMA.16816.F32.BF16 R4, R176, R180.reuse, R4 ;  /* 0x000000b4b004723c */ /* 0x084fe20000041804 */
[----:B------:R-:W-:Y:S07]  /*cb60*/  LDSM.16.M88.4 R172, [R217+0x9900] ;  /* 0x00990000d9ac783b */ /* 0x000fee0000000200 */
[C---:B----4-:R-:W-:Y:S08]  /*cb70*/  HMMA.16816.F32.BF16 R8, R184.reuse, R180, R8 ;  /* 0x000000b4b808723c */ /* 0x050ff00000041808 */
        /* <DEDUP_REMOVED lines=13> */
[----:B------:R-:W3:Y:S07]  /*cc50*/  LDSM.16.M88.4 R176, [R216+0x4100] ;  /* 0x00410000d8b0783b */ /* 0x000eee0000000200 */
[-C--:B-----5:R-:W-:Y:S01]  /*cc60*/  HMMA.16816.F32.BF16 R4, R160, R192.reuse, R4 ;  /* 0x000000c0a004723c */ /* 0x0a0fe20000041804 */
        /* <DEDUP_REMOVED lines=13> */
[----:B------:R-:W-:Y:S01]  /*cd40*/  HMMA.16816.F32.BF16 R48, R160, R166, R48 ;  /* 0x000000a6a030723c */ /* 0x000fe20000041830 */
[----:B------:R-:W4:Y:S01]  /*cd50*/  LDSM.16.M88.4 R160, [R204] ;  /* 0x00000000cca0783b */ /* 0x000f220000000200 */
[----:B------:R-:W-:Y:S06]  /*cd60*/  DEPBAR.LE SB0, 0x0 ;  /* 0x000080000000791a */ /* 0x000fec0000000000 */
[-C--:B--2---:R-:W-:Y:S01]  /*cd70*/  HMMA.16816.F32.BF16 R4, R152, R168.reuse, R4 ;  /* 0x000000a89804723c */ /* 0x084fe20000041804 */
[----:B------:R-:W-:Y:S07]  /*cd80*/  BAR.SYNC.DEFER_BLOCKING 0x0 ;  /* 0x0000000000007b1d */ /* 0x000fee0000010000 */
        /* <DEDUP_REMOVED lines=58> */
[----:B------:R-:W-:Y:S01]  /*d130*/  SHFL.IDX PT, R162, R152, 0x1, 0x1c1f ;  /* 0x003c1f0098a27f89 */ /* 0x000fe200000e0000 */
[-C--:B-1----:R-:W-:Y:S05]  /*d140*/  @P1 IADD3 R160, P0, R156, R200.reuse, RZ ;  /* 0x000000c89ca01210 */ /* 0x082fea0007f1e0ff */
[----:B--2---:R-:W-:Y:S01]  /*d150*/  @P1 IMAD.X R161, R154, 0x1, R245, P0 ;  /* 0x000000019aa11824 */ /* 0x004fe200000e06f5 */
[----:B------:R-:W-:Y:S04]  /*d160*/  @P1 IADD3 R158, P0, R156, R151, RZ ;  /* 0x000000979c9e1210 */ /* 0x000fe80007f1e0ff */
[----:B------:R1:W-:Y:S01]  /*d170*/  @P1 LDGSTS.E.BYPASS.LTC128B.128 [R220+0x2500], [R160.64], !P5 ;  /* 0x02500000a0dc1fae */ /* 0x0003e2000e901d4c */
[----:B------:R-:W-:Y:S01]  /*d180*/  @P1 IMAD.X R159, R154, 0x1, R201, P0 ;  /* 0x000000019a9f1824 */ /* 0x000fe200000e06c9 */
[----:B------:R-:W-:Y:S04]  /*d190*/  @P1 IADD3 R156, P0, R156, R3, RZ ;  /* 0x000000039c9c1210 */ /* 0x000fe80007f1e0ff */
[----:B------:R1:W-:Y:S01]  /*d1a0*/  @P1 LDGSTS.E.BYPASS.LTC128B.128 [R220+0x3100], [R158.64], !P4 ;  /* 0x031000009edc1fae */ /* 0x0003e2000e101d4c */
[----:B------:R-:W-:Y:S01]  /*d1b0*/  @P1 IMAD.X R157, R154, 0x1, R149, P0 ;  /* 0x000000019a9d1824 */ /* 0x000fe200000e0695 */
[----:B------:R-:W-:Y:S02]  /*d1c0*/  ISETP.GE.AND P0, PT, R238, 0x21, PT ;  /* 0x00000021ee00780c */ /* 0x000fe40003f06270 */
[----:B------:R-:W2:Y:S04]  /*d1d0*/  SHFL.IDX PT, R154, R153, 0x1, 0x1c1f ;  /* 0x003c1f00999a7f89 */ /* 0x000ea800000e0000 */
[----:B------:R1:W-:Y:S07]  /*d1e0*/  @P1 LDGSTS.E.BYPASS.LTC128B.128 [R220+0x3d00], [R156.64], !P3 ;  /* 0x03d000009cdc1fae */ /* 0x0003ee000d901d4c */
[----:B--2---:R-:W-:Y:S05]  /*d1f0*/  @P0 IADD3 R164, P2, R154, R151, RZ ;  /* 0x000000979aa40210 */ /* 0x004fea0007f5e0ff */
[----:B------:R-:W-:Y:S01]  /*d200*/  @P0 IMAD.X R165, R162, 0x1, R201, P2 ;  /* 0x00000001a2a50824 */ /* 0x000fe200010e06c9 */
[----:B------:R-:W-:Y:S05]  /*d210*/  @P0 IADD3 R166, P2, R154, R3, RZ ;  /* 0x000000039aa60210 */ /* 0x000fea0007f5e0ff */
[----:B------:R-:W-:Y:S01]  /*d220*/  @P0 IMAD.X R167, R162, 0x1, R149, P2 ;  /* 0x00000001a2a70824 */ /* 0x000fe200010e0695 */
[----:B------:R-:W-:Y:S05]  /*d230*/  @P0 IADD3 R154, P2, R154, R200, RZ ;  /* 0x000000c89a9a0210 */ /* 0x000fea0007f5e0ff */
[----:B------:R-:W-:Y:S05]  /*d240*/  @P0 IMAD.X R155, R162, 0x1, R245, P2 ;  /* 0x00000001a29b0824 */ /* 0x000fea00010e06f5 */
[----:B------:R1:W-:Y:S04]  /*d250*/  @P0 LDGSTS.E.BYPASS.LTC128B.128 [R220+0x2d00], [R154.64], !P5 ;  /* 0x02d000009adc0fae */ /* 0x0003e8000e901d4c */
[----:B------:R1:W-:Y:S04]  /*d260*/  @P0 LDGSTS.E.BYPASS.LTC128B.128 [R220+0x3900], [R164.64], !P4 ;  /* 0x03900000a4dc0fae */ /* 0x0003e8000e101d4c */
[----:B------:R1:W-:Y:S02]  /*d270*/  @P0 LDGSTS.E.BYPASS.LTC128B.128 [R220+0x4500], [R166.64], !P3 ;  /* 0x04500000a6dc0fae */ /* 0x0003e4000d901d4c */
.L_x_2328:
[----:B-1----:R-:W-:Y:S01]  /*d280*/  IMAD.MOV.U32 R157, RZ, RZ, R231 ;  /* 0x000000ffff9d7224 */ /* 0x002fe200078e00e7 */
[----:B------:R-:W-:Y:S01]  /*d290*/  PLOP3.LUT P0, PT, PT, PT, UP2, 0x80, 0x0 ;  /* 0x000000000000781c */ /* 0x000fe20003f0f028 */
[----:B------:R-:W0:Y:S01]  /*d2a0*/  LDGDEPBAR ;  /* 0x00000000000079af */ /* 0x000e220000000000 */
[----:B------:R-:W-:Y:S02]  /*d2b0*/  IMAD R162, R236, -0x30, RZ ;  /* 0xffffffd0eca27824 */ /* 0x000fe400078e02ff */
[----:B------:R-:W-:Y:S03]  /*d2c0*/  IMAD.U32 R155, RZ, RZ, UR7 ;  /* 0x00000007ff9b7e24 */ /* 0x000fe6000f8e00ff */
[----:B------:R-:W-:Y:S04]  /*d2d0*/  IADD3 R154, -R235, 0x1, R162 ;  /* 0x00000001eb9a7810 */ /* 0x000fe80007ffe1a2 */
[----:B------:R-:W-:Y:S01]  /*d2e0*/  IADD3 R155, R154, -c[0x0][0x168], R155 ;  /* 0x80005a009a9b7a10 */ /* 0x000fe20007ffe09b */
[----:B------:R-:W-:Y:S02]  /*d2f0*/  IMAD.IADD R154, R162, 0x1, -R235 ;  /* 0x00000001a29a7824 */ /* 0x000fe400078e0aeb */
        /* <DEDUP_REMOVED lines=25> */
.L_x_2331:
[----:B------:R-:W-:Y:S04]  /*d490*/  MOV R3, 0x1 ;  /* 0x0000000100037802 */ /* 0x000fe80000000f00 */
[----:B------:R-:W-:Y:S11]  /*d4a0*/  ISETP.NE.AND P0, PT, R3, c[0x0][0x32c], PT ;  /* 0x0000cb0003007a0c */ /* 0x000ff60003f05270 */
[----:B------:R-:W-:Y:S02]  /*d4b0*/  @!UPT UIADD3 URZ, URZ, URZ, URZ ;  /* 0x0000003f3f3ff290 */ /* 0x000fe4000fffe03f */
[----:B------:R-:W-:Y:S05]  /*d4c0*/  @P0 IMAD.HI.U32 R3, R149, c[0x0][0x330], RZ ;  /* 0x0000cc0095030a27 */ /* 0x000fea00078e00ff */
[----:B------:R-:W-:Y:S02]  /*d4d0*/  @P0 SHF.R.U32.HI R149, RZ, c[0x0][0x334], R3 ;  /* 0x0000cd00ff950a19 */ /* 0x000fe40000011603 */
.L_x_2332:
[----:B------:R-:W-:Y:S05]  /*d4e0*/  BSYNC B0 ;  /* 0x0000000000007941 */ /* 0x000fea0003800000 */
.L_x_2330:
[----:B------:R-:W-:Y:S05]  /*d4f0*/  IMAD R149, R149, c[0x0][0x32c], R154 ;  /* 0x0000cb0095957a24 */ /* 0x000fea00078e029a */
[----:B------:R-:W-:Y:S02]  /*d500*/  IADD3 R152, R149, c[0x0][0x32c], RZ ;  /* 0x0000cb0095987a10 */ /* 0x000fe40007ffe0ff */
[----:B------:R-:W-:Y:S02]  /*d510*/  IMNMX R160, R160, R149, !PT ;  /* 0x00000095a0a07217 */ /* 0x000fe40007800200 */
[----:B------:R-:W-:Y:S02]  /*d520*/  IMNMX R161, R161, R152, PT ;  /* 0x00000098a1a17217 */ /* 0x000fe40003800200 */
.L_x_2329:
        /* <DEDUP_REMOVED lines=20> */
.L_x_2335:
[----:B------:R-:W-:Y:S04]  /*d670*/  MOV R3, 0x1 ;  /* 0x0000000100037802 */ /* 0x000fe80000000f00 */
[----:B------:R-:W-:Y:S11]  /*d680*/  ISETP.NE.AND P0, PT, R3, c[0x0][0x32c], PT ;  /* 0x0000cb0003007a0c */ /* 0x000ff60003f05270 */
[----:B------:R-:W-:Y:S02]  /*d690*/  @!UPT UIADD3 URZ, URZ, URZ, URZ ;  /* 0x0000003f3f3ff290 */ /* 0x000fe4000fffe03f */
[----:B------:R-:W-:Y:S05]  /*d6a0*/  @P0 IMAD.HI.U32 R3, R149, c[0x0][0x330], RZ ;  /* 0x0000cc0095030a27 */ /* 0x000fea00078e00ff */
[----:B------:R-:W-:Y:S02]  /*d6b0*/  @P0 SHF.R.U32.HI R149, RZ, c[0x0][0x334], R3 ;  /* 0x0000cd00ff950a19 */ /* 0x000fe40000011603 */
.L_x_2336:
[----:B------:R-:W-:Y:S05]  /*d6c0*/  BSYNC B0 ;  /* 0x0000000000007941 */ /* 0x000fea0003800000 */
.L_x_2334:
[----:B------:R-:W-:Y:S05]  /*d6d0*/  IMAD R149, R149, c[0x0][0x32c], R154 ;  /* 0x0000cb0095957a24 */ /* 0x000fea00078e029a */
[----:B------:R-:W-:Y:S02]  /*d6e0*/  IADD3 R152, R149, c[0x0][0x32c], RZ ;  /* 0x0000cb0095987a10 */ /* 0x000fe40007ffe0ff */
[----:B------:R-:W-:Y:S02]  /*d6f0*/  IMNMX R158, R158, R149, !PT ;  /* 0x000000959e9e7217 */ /* 0x000fe40007800200 */
[----:B------:R-:W-:Y:S02]  /*d700*/  IMNMX R159, R159, R152, PT ;  /* 0x000000989f9f7217 */ /* 0x000fe40003800200 */
.L_x_2333:
[C---:B------:R-:W-:Y:S02]  /*d710*/  ISETP.GE.AND P0, PT, R162.reuse, 0x2, PT ;  /* 0x00000002a200780c */ /* 0x040fe40003f06270 */
[----:B------:R-:W-:Y:S02]  /*d720*/  ISETP.GE.AND P1, PT, R162, 0x9, PT ;  /* 0x00000009a200780c */ /* 0x000fe40003f26270 */
[----:B------:R-:W-:Y:S02]  /*d730*/  P2R R153, PR, RZ, 0x1 ;  /* 0x00000001ff997803 */ /* 0x000fe40000000000 */
[----:B------:R-:W-:Y:S02]  /*d740*/  ISETP.GT.AND P0, PT, R160, 0x1, !P0 ;  /* 0x00000001a000780c */ /* 0x000fe40004704270 */
[----:B------:R-:W-:Y:S02]  /*d750*/  P2R R152, PR, RZ, 0x2 ;  /* 0x00000002ff987803 */ /* 0x000fe40000000000 */
[----:B------:R-:W-:Y:S02]  /*d760*/  ISETP.LT.OR P0, PT, R161, 0x2, P0 ;  /* 0x00000002a100780c */ /* 0x000fe40000701670 */
[----:B------:R-:W-:Y:S02]  /*d770*/  ISETP.GE.AND P6, PT, R162, 0x19, PT ;  /* 0x00000019a200780c */ /* 0x000fe40003fc6270 */
[----:B------:R-:W-:Y:S02]  /*d780*/  FSEL R5, R5, -INF , !P0 ;  /* 0xff80000005057808 */ /* 0x000fe40004000000 */
[----:B------:R-:W-:Y:S02]  /*d790*/  ISETP.GT.AND P0, PT, R160, 0x8, !P1 ;  /* 0x00000008a000780c */ /* 0x000fe40004f04270 */
[----:B------:R-:W-:Y:S02]  /*d7a0*/  ISETP.GE.AND P1, PT, R162, 0xa, PT ;  /* 0x0000000aa200780c */ /* 0x000fe40003f26270 */
[C---:B------:R-:W-:Y:S02]  /*d7b0*/  ISETP.LT.OR P0, PT, R161.reuse, 0x9, P0 ;  /* 0x00000009a100780c */ /* 0x040fe40000701670 */
[----:B------:R-:W-:Y:S02]  /*d7c0*/  P2R R151, PR, RZ, 0x2 ;  /* 0x00000002ff977803 */ /* 0x000fe40000000000 */
        /* <DEDUP_REMOVED lines=8> */
[C---:B------:R-:W-:Y:S02]  /*d850*/  ISETP.LT.OR P0, PT, R161.reuse, 0x11, P0 ;  /* 0x00000011a100780c */ /* 0x040fe40000701670 */
[----:B------:R-:W-:Y:S02]  /*d860*/  ISETP.GE.AND P5, PT, R162, 0x1a, PT ;  /* 0x0000001aa200780c */ /* 0x000fe40003fa6270 */
[----:B------:R-:W-:Y:S02]  /*d870*/  FSEL R197, R20, -INF , !P0 ;  /* 0xff80000014c57808 */ /* 0x000fe40004000000 */
[----:B------:R-:W-:Y:S02]  /*d880*/  ISETP.GT.AND P0, PT, R160, 0x11, !P1 ;  /* 0x00000011a000780c */ /* 0x000fe40004f04270 */
[C---:B------:R-:W-:Y:S02]  /*d890*/  ISETP.GE.AND P4, PT, R162.reuse, 0x21, PT ;  /* 0x00000021a200780c */ /* 0x040fe40003f86270 */
[----:B------:R-:W-:Y:S02]  /*d8a0*/  ISETP.LT.OR P0, PT, R161, 0x12, P0 ;  /* 0x00000012a100780c */ /* 0x000fe40000701670 */
[----:B------:R-:W-:Y:S02]  /*d8b0*/  ISETP.GE.AND P3, PT, R162, 0x22, PT ;  /* 0x00000022a200780c */ /* 0x000fe40003f66270 */
[----:B------:R-:W-:Y:S02]  /*d8c0*/  FSEL R169, R21, -INF , !P0 ;  /* 0xff80000015a97808 */ /* 0x000fe40004000000 */
[----:B------:R-:W-:Y:S01]  /*d8d0*/  ISETP.GT.AND P0, PT, R160, 0x18, !P6 ;  /* 0x00000018a000780c */ /* 0x000fe20007704270 */
[----:B------:R-:W1:Y:S01]  /*d8e0*/  SHFL.IDX PT, R21, R157, 0x2, 0x1c1f ;  /* 0x005c1f009d157f89 */ /* 0x000e6200000e0000 */
[----:B------:R-:W-:Y:S02]  /*d8f0*/  ISETP.GE.AND P2, PT, R162, 0x29, PT ;  /* 0x00000029a200780c */ /* 0x000fe40003f46270 */
[C---:B------:R-:W-:Y:S02]  /*d900*/  ISETP.LT.OR P0, PT, R161.reuse, 0x19, P0 ;  /* 0x00000019a100780c */ /* 0x040fe40000701670 */
[----:B------:R-:W-:Y:S02]  /*d910*/  P2R R20, PR, RZ, 0x2 ;  /* 0x00000002ff147803 */ /* 0x000fe40000000000 */
[----:B------:R-:W-:Y:S02]  /*d920*/  FSEL R175, R32, -INF , !P0 ;  /* 0xff80000020af7808 */ /* 0x000fe40004000000 */
[----:B------:R-:W-:Y:S02]  /*d930*/  ISETP.GT.AND P0, PT, R160, 0x19, !P5 ;  /* 0x00000019a000780c */ /* 0x000fe40006f04270 */
[----:B------:R-:W-:Y:S02]  /*d940*/  ISETP.GE.AND P1, PT, R162, 0x1, PT ;  /* 0x00000001a200780c */ /* 0x000fe40003f26270 */
[----:B------:R-:W-:Y:S04]  /*d950*/  ISETP.LT.OR P0, PT, R161, 0x1a, P0 ;  /* 0x0000001aa100780c */ /* 0x000fe80000701670 */
[----:B------:R-:W-:Y:S02]  /*d960*/  FSEL R187, R33, -INF , !P0 ;  /* 0xff80000021bb7808 */ /* 0x000fe40004000000 */
[----:B------:R-:W-:Y:S04]  /*d970*/  ISETP.GT.AND P0, PT, R160, 0x20, !P4 ;  /* 0x00000020a000780c */ /* 0x000fe80006704270 */
[----:B------:R-:W-:Y:S01]  /*d980*/  ISETP.LT.OR P0, PT, R161, 0x21, P0 ;  /* 0x00000021a100780c */ /* 0x000fe20000701670 */
[--C-:B-1----:R-:W-:Y:S03]  /*d990*/  IMAD.IADD R32, R155, 0x1, R21.reuse ;  /* 0x000000019b207824 */ /* 0x102fe600078e0215 */
[----:B------:R-:W-:Y:S01]  /*d9a0*/  FSEL R181, R36, -INF , !P0 ;  /* 0xff80000024b57808 */ /* 0x000fe20004000000 */
[----:B------:R-:W-:Y:S01]  /*d9b0*/  IMAD.IADD R36, R156, 0x1, R21 ;  /* 0x000000019c247824 */ /* 0x000fe200078e0215 */
[C---:B------:R-:W-:Y:S04]  /*d9c0*/  ISETP.GT.AND P0, PT, R160.reuse, 0x21, !P3 ;  /* 0x00000021a000780c */ /* 0x040fe80005f04270 */
[----:B------:R-:W-:Y:S04]  /*d9d0*/  ISETP.LT.OR P0, PT, R161, 0x22, P0 ;  /* 0x00000022a100780c */ /* 0x000fe80000701670 */
[----:B------:R-:W-:Y:S02]  /*d9e0*/  FSEL R177, R37, -INF , !P0 ;  /* 0xff80000025b17808 */ /* 0x000fe40004000000 */
[----:B------:R-:W-:Y:S04]  /*d9f0*/  ISETP.GT.AND P0, PT, R160, 0x28, !P2 ;  /* 0x00000028a000780c */ /* 0x000fe80005704270 */
[C---:B------:R-:W-:Y:S04]  /*da00*/  ISETP.LT.OR P0, PT, R161.reuse, 0x29, P0 ;  /* 0x00000029a100780c */ /* 0x040fe80000701670 */
[----:B------:R-:W-:Y:S02]  /*da10*/  FSEL R173, R48, -INF , !P0 ;  /* 0xff80000030ad7808 */ /* 0x000fe40004000000 */
[----:B------:R-:W-:Y:S04]  /*da20*/  ISETP.GT.AND P0, PT, R160, RZ, !P1 ;  /* 0x000000ffa000720c */ /* 0x000fe80004f04270 */
[C---:B------:R-:W-:Y:S04]  /*da30*/  ISETP.LT.OR P0, PT, R161.reuse, 0x1, P0 ;  /* 0x00000001a100780c */ /* 0x040fe80000701670 */
[----:B------:R-:W-:Y:S02]  /*da40*/  FSEL R33, R4, -INF , !P0 ;  /* 0xff80000004217808 */ /* 0x000fe40004000000 */
[----:B------:R-:W-:Y:S04]  /*da50*/  ISETP.GE.AND P0, PT, R162, 0x2a, PT ;  /* 0x0000002aa200780c */ /* 0x000fe80003f06270 */
[----:B------:R-:W-:Y:S02]  /*da60*/  P2R R4, PR, RZ, 0x1 ;  /* 0x00000001ff047803 */ /* 0x000fe40000000000 */
        /* <DEDUP_REMOVED lines=21> */
.L_x_2339:
[----:B------:R-:W-:Y:S04]  /*dbc0*/  MOV R16, c[0x0][0x32c] ;  /* 0x0000cb0000107a02 */ /* 0x000fe80000000f00 */
[----:B------:R-:W-:Y:S11]  /*dbd0*/  ISETP.NE.AND P0, PT, R16, 0x1, PT ;  /* 0x000000011000780c */ /* 0x000ff60003f05270 */
[----:B------:R-:W-:Y:S02]  /*dbe0*/  @!UPT UIADD3 URZ, URZ, URZ, URZ ;  /* 0x0000003f3f3ff290 */ /* 0x000fe4000fffe03f */
[----:B------:R-:W-:Y:S05]  /*dbf0*/  @P0 IMAD.HI.U32 R16, R21, c[0x0][0x330], RZ ;  /* 0x0000cc0015100a27 */ /* 0x000fea00078e00ff */
[----:B------:R-:W-:Y:S02]  /*dc00*/  @P0 SHF.R.U32.HI R21, RZ, c[0x0][0x334], R16 ;  /* 0x0000cd00ff150a19 */ /* 0x000fe40000011610 */
.L_x_2340:
[----:B------:R-:W-:Y:S05]  /*dc10*/  BSYNC B0 ;  /* 0x0000000000007941 */ /* 0x000fea0003800000 */
.L_x_2338:
[----:B------:R-:W-:Y:S05]  /*dc20*/  IMAD R37, R21, c[0x0][0x32c], R154 ;  /* 0x0000cb0015257a24 */ /* 0x000fea00078e029a */
[----:B------:R-:W-:Y:S02]  /*dc30*/  IADD3 R21, R37, c[0x0][0x32c], RZ ;  /* 0x0000cb0025157a10 */ /* 0x000fe40007ffe0ff */
[----:B------:R-:W-:Y:S02]  /*dc40*/  IMNMX R32, R32, R37, !PT ;  /* 0x0000002520207217 */ /* 0x000fe40007800200 */
[----:B------:R-:W-:Y:S02]  /*dc50*/  IMNMX R36, R36, R21, PT ;  /* 0x0000001524247217 */ /* 0x000fe40003800200 */
.L_x_2337:
        /* <DEDUP_REMOVED lines=29> */
[C---:B------:R-:W-:Y:S04]  /*de30*/  ISETP.GT.AND P0, PT, R158.reuse, 0x1, !P0 ;  /* 0x000000019e00780c */ /* 0x040fe80004704270 */
[----:B------:R-:W-:Y:S04]  /*de40*/  ISETP.LT.OR P0, PT, R159, 0x2, P0 ;  /* 0x000000029f00780c */ /* 0x000fe80000701670 */
[----:B------:R-:W-:Y:S02]  /*de50*/  FSEL R7, R7, -INF , !P0 ;  /* 0xff80000007077808 */ /* 0x000fe40004000000 */
[----:B------:R-:W-:Y:S04]  /*de60*/  ISETP.GT.AND P0, PT, R158, RZ, !P1 ;  /* 0x000000ff9e00720c */ /* 0x000fe80004f04270 */
[C---:B------:R-:W-:Y:S04]  /*de70*/  ISETP.LT.OR P0, PT, R159.reuse, 0x1, P0 ;  /* 0x000000019f00780c */ /* 0x040fe80000701670 */
[----:B------:R-:W-:Y:S02]  /*de80*/  FSEL R35, R6, -INF , !P0 ;  /* 0xff80000006237808 */ /* 0x000fe40004000000 */
[----:B------:R-:W-:Y:S04]  /*de90*/  ISETP.GT.AND P0, PT, R158, 0x28, !P2 ;  /* 0x000000289e00780c */ /* 0x000fe80005704270 */
[C---:B------:R-:W-:Y:S04]  /*dea0*/  ISETP.LT.OR P0, PT, R159.reuse, 0x29, P0 ;  /* 0x000000299f00780c */ /* 0x040fe80000701670 */
[----:B------:R-:W-:Y:S02]  /*deb0*/  FSEL R168, R50, -INF , !P0 ;  /* 0xff80000032a87808 */ /* 0x000fe40004000000 */
[----:B------:R-:W-:Y:S04]  /*dec0*/  ISETP.NE.AND P0, PT, R4, RZ, PT ;  /* 0x000000ff0400720c */ /* 0x000fe80003f05270 */
[----:B------:R-:W-:Y:S04]  /*ded0*/  ISETP.GT.AND P0, PT, R158, 0x29, !P0 ;  /* 0x000000299e00780c */ /* 0x000fe80004704270 */
[----:B------:R-:W-:Y:S04]  /*dee0*/  ISETP.LT.OR P0, PT, R159, 0x2a, P0 ;  /* 0x0000002a9f00780c */ /* 0x000fe80000701670 */
[----:B------:R-:W-:Y:S02]  /*def0*/  FSEL R167, R51, -INF , !P0 ;  /* 0xff80000033a77808 */ /* 0x000fe40004000000 */
[----:B------:R-:W-:Y:S04]  /*df00*/  ISETP.GT.AND P0, PT, R32, RZ, !P1 ;  /* 0x000000ff2000720c */ /* 0x000fe80004f04270 */
[----:B------:R-:W-:Y:S04]  /*df10*/  ISETP.LT.OR P0, PT, R36, 0x1, P0 ;  /* 0x000000012400780c */ /* 0x000fe80000701670 */
[----:B------:R-:W-:Y:S02]  /*df20*/  FSEL R16, R8, -INF , !P0 ;  /* 0xff80000008107808 */ /* 0x000fe40004000000 */
[----:B------:R-:W-:Y:S04]  /*df30*/  ISETP.NE.AND P0, PT, R153, RZ, PT ;  /* 0x000000ff9900720c */ /* 0x000fe80003f05270 */
[----:B------:R-:W-:Y:S04]  /*df40*/  ISETP.GT.AND P0, PT, R32, 0x1, !P0 ;  /* 0x000000012000780c */ /* 0x000fe80004704270 */
[----:B------:R-:W-:Y:S04]  /*df50*/  ISETP.LT.OR P0, PT, R36, 0x2, P0 ;  /* 0x000000022400780c */ /* 0x000fe80000701670 */
[----:B------:R-:W-:Y:S02]  /*df60*/  FSEL R8, R9, -INF , !P0 ;  /* 0xff80000009087808 */ /* 0x000fe40004000000 */
[----:B------:R-:W-:Y:S01]  /*df70*/  ISETP.NE.AND P0, PT, R152, RZ, PT ;  /* 0x000000ff9800720c */ /* 0x000fe20003f05270 */
[----:B------:R-:W1:Y:S03]  /*df80*/  SHFL.IDX PT, R9, R157, 0x3, 0x1c1f ;  /* 0x007c1f009d097f89 */ /* 0x000e6600000e0000 */
[----:B------:R-:W-:Y:S04]  /*df90*/  ISETP.GT.AND P0, PT, R32, 0x8, !P0 ;  /* 0x000000082000780c */ /* 0x000fe80004704270 */
[----:B------:R-:W-:Y:S04]  /*dfa0*/  ISETP.LT.OR P0, PT, R36, 0x9, P0 ;  /* 0x000000092400780c */ /* 0x000fe80000701670 */
[----:B------:R-:W-:Y:S02]  /*dfb0*/  FSEL R12, R12, -INF , !P0 ;  /* 0xff8000000c0c7808 */ /* 0x000fe40004000000 */
[----:B------:R-:W-:Y:S04]  /*dfc0*/  ISETP.NE.AND P0, PT, R151, RZ, PT ;  /* 0x000000ff9700720c */ /* 0x000fe80003f05270 */
[----:B------:R-:W-:Y:S04]  /*dfd0*/  ISETP.GT.AND P0, PT, R32, 0x9, !P0 ;  /* 0x000000092000780c */ /* 0x000fe80004704270 */
[----:B------:R-:W-:Y:S01]  /*dfe0*/  ISETP.LT.OR P0, PT, R36, 0xa, P0 ;  /* 0x0000000a2400780c */ /* 0x000fe20000701670 */
[--C-:B-1----:R-:W-:Y:S03]  /*dff0*/  IMAD.IADD R156, R156, 0x1, R9.reuse ;  /* 0x000000019c9c7824 */ /* 0x102fe600078e0209 */
[----:B------:R-:W-:Y:S01]  /*e000*/  FSEL R6, R13, -INF , !P0 ;  /* 0xff8000000d067808 */ /* 0x000fe20004000000 */
[----:B------:R-:W-:Y:S01]  /*e010*/  IMAD.IADD R155, R155, 0x1, R9 ;  /* 0x000000019b9b7824 */ /* 0x000fe200078e0209 */
        /* <DEDUP_REMOVED lines=45> */
.L_x_2343:
[----:B------:R-:W-:Y:S04]  /*e2f0*/  MOV R9, c[0x0][0x32c] ;  /* 0x0000cb0000097a02 */ /* 0x000fe80000000f00 */
[----:B------:R-:W-:Y:S11]  /*e300*/  ISETP.NE.AND P0, PT, R9, 0x1, PT ;  /* 0x000000010900780c */ /* 0x000ff60003f05270 */
[----:B------:R-:W-:Y:S02]  /*e310*/  @!UPT UIADD3 URZ, URZ, URZ, URZ ;  /* 0x0000003f3f3ff290 */ /* 0x000fe4000fffe03f */
[----:B------:R-:W-:Y:S05]  /*e320*/  @P0 IMAD.HI.U32 R9, R13, c[0x0][0x330], RZ ;  /* 0x0000cc000d090a27 */ /* 0x000fea00078e00ff */
[----:B------:R-:W-:Y:S02]  /*e330*/  @P0 SHF.R.U32.HI R13, RZ, c[0x0][0x334], R9 ;  /* 0x0000cd00ff0d0a19 */ /* 0x000fe40000011609 */
.L_x_2344:
[----:B------:R-:W-:Y:S05]  /*e340*/  BSYNC B0 ;  /* 0x0000000000007941 */ /* 0x000fea0003800000 */
.L_x_2342:
[----:B------:R-:W-:Y:S05]  /*e350*/  IMAD R154, R13, c[0x0][0x32c], R154 ;  /* 0x0000cb000d9a7a24 */ /* 0x000fea00078e029a */
[----:B------:R-:W-:Y:S02]  /*e360*/  IADD3 R9, R154, c[0x0][0x32c], RZ ;  /* 0x0000cb009a097a10 */ /* 0x000fe40007ffe0ff */
[----:B------:R-:W-:Y:S02]  /*e370*/  IMNMX R155, R155, R154, !PT ;  /* 0x0000009a9b9b7217 */ /* 0x000fe40007800200 */
[----:B------:R-:W-:Y:S02]  /*e380*/  IMNMX R156, R156, R9, PT ;  /* 0x000000099c9c7217 */ /* 0x000fe40003800200 */
.L_x_2341:
[----:B------:R-:W-:Y:S01]  /*e390*/  ISETP.GT.AND P0, PT, R155, RZ, !P1 ;  /* 0x000000ff9b00720c */ /* 0x000fe20004f04270 */
[----:B------:R-:W-:Y:S01]  /*e3a0*/  LDSM.16.MT88.4 R36, [R214+0xd00] ;  /* 0x000d0000d624783b */ /* 0x000fe20000004200 */
[----:B------:R-:W-:Y:S02]  /*e3b0*/  ISETP.NE.AND P1, PT, R20, RZ, PT ;  /* 0x000000ff1400720c */ /* 0x000fe40003f25270 */
        /* <DEDUP_REMOVED lines=20> */
[----:B------:R-:W-:Y:S02]  /*e500*/  ISETP.GT.AND P0, PT, R155, 0x9, !P0 ;  /* 0x000000099b00780c */ /* 0x000fe40004704270 */
[----:B------:R-:W-:Y:S02]  /*e510*/  FMNMX.FTZ R14, R3, R14, !PT ;  /* 0x0000000e030e7209 */ /* 0x000fe40007810000 */
[C---:B------:R-:W-:Y:S02]  /*e520*/  ISETP.LT.OR P0, PT, R156.reuse, 0xa, P0 ;  /* 0x0000000a9c00780c */ /* 0x040fe40000701670 */
[----:B------:R-:W-:Y:S02]  /*e530*/  FMNMX.FTZ R14, R17, R14, !PT ;  /* 0x0000000e110e7209 */ /* 0x000fe40007810000 */
[----:B------:R-:W-:Y:S02]  /*e540*/  FSEL R15, R15, -INF , !P0 ;  /* 0xff8000000f0f7808 */ /* 0x000fe40004000000 */
[----:B------:R-:W-:Y:S02]  /*e550*/  FMNMX.FTZ R14, R197, R14, !PT ;  /* 0x0000000ec50e7209 */ /* 0x000fe40007810000 */
        /* <DEDUP_REMOVED lines=10> */
[----:B------:R-:W-:Y:S02]  /*e600*/  ISETP.NE.AND P1, PT, R4, RZ, PT ;  /* 0x000000ff0400720c */ /* 0x000fe40003f25270 */
[----:B------:R-:W-:Y:S02]  /*e610*/  FMNMX.FTZ R9, R173, R14, !PT ;  /* 0x0000000ead097209 */ /* 0x000fe40007810000 */
[----:B------:R-:W-:Y:S02]  /*e620*/  FMNMX.FTZ R10, R185, R10, !PT ;  /* 0x0000000ab90a7209 */ /* 0x000fe40007810000 */
[----:B------:R-:W-:Y:S02]  /*e630*/  FMNMX.FTZ R4, R170, R9, !PT ;  /* 0x00000009aa047209 */ /* 0x000fe40007810000 */
[----:B------:R-:W-:Y:S02]  /*e640*/  ISETP.LT.OR P0, PT, R156, 0x12, P0 ;  /* 0x000000129c00780c */ /* 0x000fe40000701670 */
[----:B------:R-:W-:Y:S01]  /*e650*/  FMNMX.FTZ R10, R183, R10, !PT ;  /* 0x0000000ab70a7209 */ /* 0x000fe20007810000 */
[----:B------:R-:W1:Y:S01]  /*e660*/  SHFL.BFLY PT, R9, R4, 0x2, 0x1f ;  /* 0x0c401f0004097f89 */ /* 0x000e6200000e0000 */
[----:B------:R-:W-:Y:S02]  /*e670*/  FSEL R193, R27, -INF , !P0 ;  /* 0xff8000001bc17808 */ /* 0x000fe40004000000 */
[----:B------:R-:W-:Y:S02]  /*e680*/  FMNMX.FTZ R27, R179, R10, !PT ;  /* 0x0000000ab31b7209 */ /* 0x000fe40007810000 */
[----:B------:R-:W-:Y:S02]  /*e690*/  FMNMX.FTZ R23, R8, R23, !PT ;  /* 0x0000001708177209 */ /* 0x000fe40007810000 */
[----:B------:R-:W-:Y:S02]  /*e6a0*/  FMNMX.FTZ R27, R176, R27, !PT ;  /* 0x0000001bb01b7209 */ /* 0x000fe40007810000 */
[----:B------:R-:W-:Y:S02]  /*e6b0*/  FMNMX.FTZ R23, R12, R23, !PT ;  /* 0x000000170c177209 */ /* 0x000fe40007810000 */
[----:B------:R-:W-:Y:S02]  /*e6c0*/  FMNMX.FTZ R10, R168, R27, !PT ;  /* 0x0000001ba80a7209 */ /* 0x000fe40007810000 */
[----:B------:R-:W-:Y:S02]  /*e6d0*/  FMNMX.FTZ R23, R6, R23, !PT ;  /* 0x0000001706177209 */ /* 0x000fe40007810000 */
[----:B------:R-:W-:Y:S02]  /*e6e0*/  ISETP.GT.AND P0, PT, R155, 0x18, !P6 ;  /* 0x000000189b00780c */ /* 0x000fe40007704270 */
[----:B------:R-:W-:Y:S02]  /*e6f0*/  FMNMX.FTZ R23, R184, R23, !PT ;  /* 0x00000017b8177209 */ /* 0x000fe40007810000 */
[----:B------:R-:W-:Y:S02]  /*e700*/  ISETP.LT.OR P0, PT, R156, 0x19, P0 ;  /* 0x000000199c00780c */ /* 0x000fe40000701670 */
[----:B------:R-:W-:Y:S02]  /*e710*/  FMNMX.FTZ R23, R192, R23, !PT ;  /* 0x00000017c0177209 */ /* 0x000fe40007810000 */
[----:B------:R-:W-:Y:S02]  /*e720*/  FSEL R191, R30, -INF , !P0 ;  /* 0xff8000001ebf7808 */ /* 0x000fe40004000000 */
[----:B-1----:R-:W-:Y:S02]  /*e730*/  FMNMX.FTZ R9, R4, R9, !PT ;  /* 0x0000000904097209 */ /* 0x002fe40007810000 */
[----:B------:R-:W-:Y:S02]  /*e740*/  FMNMX.FTZ R4, R167, R10, !PT ;  /* 0x0000000aa7047209 */ /* 0x000fe40007810000 */
[----:B------:R-:W-:Y:S01]  /*e750*/  ISETP.GT.AND P0, PT, R155, 0x19, !P5 ;  /* 0x000000199b00780c */ /* 0x000fe20006f04270 */
[----:B------:R-:W1:Y:S01]  /*e760*/  SHFL.BFLY PT, R10, R9, 0x1, 0x1f ;  /* 0x0c201f00090a7f89 */ /* 0x000e6200000e0000 */
[----:B------:R-:W-:Y:S02]  /*e770*/  FMNMX.FTZ R23, R190, R23, !PT ;  /* 0x00000017be177209 */ /* 0x000fe40007810000 */
[----:B------:R-:W-:Y:S02]  /*e780*/  ISETP.LT.OR P0, PT, R156, 0x1a, P0 ;  /* 0x0000001a9c00780c */ /* 0x000fe40000701670 */
[----:B------:R-:W-:Y:S02]  /*e790*/  FMNMX.FTZ R23, R188, R23, !PT ;  /* 0x00000017bc177209 */ /* 0x000fe40007810000 */
[----:B------:R-:W-:Y:S01]  /*e7a0*/  FSEL R41, R31, -INF , !P0 ;  /* 0xff8000001f297808 */ /* 0x000fe20004000000 */
[----:B------:R-:W2:Y:S01]  /*e7b0*/  SHFL.BFLY PT, R149, R4, 0x2, 0x1f ;  /* 0x0c401f0004957f89 */ /* 0x000ea200000e0000 */
        /* <DEDUP_REMOVED lines=8> */
[----:B-1----:R-:W-:Y:S02]  /*e840*/  FMNMX.FTZ R151, R9, R10, !PT ;  /* 0x0000000a09977209 */ /* 0x002fe40007810000 */
[----:B------:R-:W-:Y:S02]  /*e850*/  FMNMX.FTZ R10, R48, R23, !PT ;  /* 0x00000017300a7209 */ /* 0x000fe40007810000 */
[----:B------:R-:W-:Y:S01]  /*e860*/  ISETP.LT.OR P0, PT, R156, 0x22, P0 ;  /* 0x000000229c00780c */ /* 0x000fe20000701670 */
[----:B------:R-:W-:Y:S01]  /*e870*/  FMUL.FTZ R186, R151, c[0x0][0x2d0] ;  /* 0x0000b40097ba7a20 */ /* 0x000fe20000410000 */
[----:B------:R-:W-:Y:S02]  /*e880*/  FMNMX.FTZ R14, R11, R14, !PT ;  /* 0x0000000e0b0e7209 */ /* 0x000fe40007810000 */
[----:B--2---:R-:W-:Y:S02]  /*e890*/  FMNMX.FTZ R149, R4, R149, !PT ;  /* 0x0000009504957209 */ /* 0x004fe40007810000 */
[----:B------:R-:W-:Y:S02]  /*e8a0*/  FMNMX.FTZ R4, R45, R10, !PT ;  /* 0x0000000a2d047209 */ /* 0x000fe40007810000 */
[----:B------:R-:W-:Y:S01]  /*e8b0*/  FSEL R49, R43, -INF , !P0 ;  /* 0xff8000002b317808 */ /* 0x000fe20004000000 */
[----:B------:R-:W1:Y:S01]  /*e8c0*/  SHFL.BFLY PT, R10, R149, 0x1, 0x1f ;  /* 0x0c201f00950a7f89 */ /* 0x000e6200000e0000 */
[----:B------:R-:W-:Y:S02]  /*e8d0*/  ISETP.GT.AND P0, PT, R155, 0x28, !P2 ;  /* 0x000000289b00780c */ /* 0x000fe40005704270 */
[----:B------:R-:W-:Y:S02]  /*e8e0*/  FMNMX.FTZ R14, R15, R14, !PT ;  /* 0x0000000e0f0e7209 */ /* 0x000fe40007810000 */
[----:B------:R-:W-:Y:S03]  /*e8f0*/  ISETP.LT.OR P0, PT, R156, 0x29, P0 ;  /* 0x000000299c00780c */ /* 0x000fe60000701670 */
[----:B------:R-:W2:Y:S01]  /*e900*/  SHFL.BFLY PT, R9, R4, 0x2, 0x1f ;  /* 0x0c401f0004097f89 */ /* 0x000ea200000e0000 */
[----:B------:R-:W-:Y:S02]  /*e910*/  FSEL R46, R46, -INF , !P0 ;  /* 0xff8000002e2e7808 */ /* 0x000fe40004000000 */
[----:B------:R-:W-:Y:S04]  /*e920*/  ISETP.GT.AND P0, PT, R155, 0x29, !P1 ;  /* 0x000000299b00780c */ /* 0x000fe80004f04270 */
[----:B------:R-:W-:Y:S04]  /*e930*/  ISETP.LT.OR P0, PT, R156, 0x2a, P0 ;  /* 0x0000002a9c00780c */ /* 0x000fe80000701670 */
[----:B------:R-:W-:Y:S02]  /*e940*/  FSEL R23, R47, -INF , !P0 ;  /* 0xff8000002f177808 */ /* 0x000fe40004000000 */
[----:B------:R-:W-:Y:S02]  /*e950*/  FSETP.NEU.FTZ.AND P0, PT, R151, -INF , PT ;  /* 0xff8000009700780b */ /* 0x000fe40003f1d000 */
[----:B-1----:R-:W-:Y:S02]  /*e960*/  FMNMX.FTZ R149, R149, R10, !PT ;  /* 0x0000000a95957209 */ /* 0x002fe40007810000 */
[----:B------:R-:W-:Y:S03]  /*e970*/  FSEL R186, R186, RZ, P0 ;  /* 0x000000ffbaba7208 */ /* 0x000fe60000000000 */
[----:B------:R-:W-:Y:S02]  /*e980*/  FMUL.FTZ R180, R149, c[0x0][0x2d0] ;  /* 0x0000b40095b47a20 */ /* 0x000fe40000410000 */
[--C-:B------:R-:W-:Y:S01]  /*e990*/  FFMA.FTZ R155, R3, c[0x0][0x2d0], -R186.reuse ;  /* 0x0000b400039b7a23 */ /* 0x100fe200000108ba */
[----:B--2---:R-:W-:Y:S01]  /*e9a0*/  FMNMX.FTZ R3, R4, R9, !PT ;  /* 0x0000000904037209 */ /* 0x004fe20007810000 */
[--C-:B------:R-:W-:Y:S01]  /*e9b0*/  FFMA.FTZ R156, R5, c[0x0][0x2d0], -R186.reuse ;  /* 0x0000b400059c7a23 */ /* 0x100fe200000108ba */
[----:B------:R-:W-:Y:S01]  /*e9c0*/  FMNMX.FTZ R4, R189, R14, !PT ;  /* 0x0000000ebd047209 */ /* 0x000fe20007810000 */
[--C-:B------:R-:W-:Y:S01]  /*e9d0*/  FFMA.FTZ R154, R17, c[0x0][0x2d0], -R186.reuse ;  /* 0x0000b400119a7a23 */ /* 0x100fe200000108ba */
[----:B------:R-:W-:Y:S01]  /*e9e0*/  FSEL R9, R151, RZ, P0 ;  /* 0x000000ff97097208 */ /* 0x000fe20000000000 */
[----:B------:R-:W1:Y:S01]  /*e9f0*/  SHFL.BFLY PT, R10, R3, 0x1, 0x1f ;  /* 0x0c201f00030a7f89 */ /* 0x000e6200000e0000 */
[----:B------:R-:W-:Y:S01]  /*ea00*/  FMNMX.FTZ R4, R193, R4, !PT ;  /* 0x00000004c1047209 */ /* 0x000fe20007810000 */
[----:B------:R-:W-:Y:S01]  /*ea10*/  FFMA.FTZ R158, R33, c[0x0][0x2d0], -R186 ;  /* 0x0000b400219e7a23 */ /* 0x000fe200000108ba */
[----:B------:R-:W-:Y:S01]  /*ea20*/  FSETP.NEU.FTZ.AND P0, PT, R149, -INF , PT ;  /* 0xff8000009500780b */ /* 0x000fe20003f1d000 */
[----:B------:R-:W-:Y:S01]  /*ea30*/  FADD.FTZ R9, -R9, R150 ;  /* 0x0000009609097221 */ /* 0x000fe20000010100 */
[----:B------:R-:W-:Y:S01]  /*ea40*/  FMNMX.FTZ R4, R191, R4, !PT ;  /* 0x00000004bf047209 */ /* 0x000fe20007810000 */
[----:B------:R-:W-:Y:S01]  /*ea50*/  MUFU.EX2 R156, R156 ;  /* 0x0000009c009c7308 */ /* 0x000fe20000000800 */
[----:B------:R-:W-:Y:S01]  /*ea60*/  FSEL R180, R180, RZ, P0 ;  /* 0x000000ffb4b47208 */ /* 0x000fe20000000000 */
[--C-:B------:R-:W-:Y:S01]  /*ea70*/  FFMA.FTZ R178, R187, c[0x0][0x2d0], -R186.reuse ;  /* 0x0000b400bbb27a23 */ /* 0x100fe200000108ba */
[----:B------:R-:W-:Y:S01]  /*ea80*/  FMNMX.FTZ R4, R41, R4, !PT ;  /* 0x0000000429047209 */ /* 0x000fe20007810000 */
[----:B------:R-:W-:Y:S02]  /*ea90*/  FFMA.FTZ R194, R177, c[0x0][0x2d0], -R186 ;  /* 0x0000b400b1c27a23 */ /* 0x000fe400000108ba */
[--C-:B------:R-:W-:Y:S01]  /*eaa0*/  FFMA.FTZ R152, R7, c[0x0][0x2d0], -R180.reuse ;  /* 0x0000b40007987a23 */ /* 0x100fe200000108b4 */
[----:B------:R-:W-:Y:S01]  /*eab0*/  FMNMX.FTZ R4, R51, R4, !PT ;  /* 0x0000000433047209 */ /* 0x000fe20007810000 */
[--C-:B------:R-:W-:Y:S02]  /*eac0*/  FFMA.FTZ R159, R19, c[0x0][0x2d0], -R180.reuse ;  /* 0x0000b400139f7a23 */ /* 0x100fe400000108b4 */
[--C-:B------:R-:W-:Y:S01]  /*ead0*/  FFMA.FTZ R153, R35, c[0x0][0x2d0], -R180.reuse ;  /* 0x0000b40023997a23 */ /* 0x100fe200000108b4 */
[----:B------:R-:W-:Y:S01]  /*eae0*/  FMNMX.FTZ R7, R49, R4, !PT ;  /* 0x0000000431077209 */ /* 0x000fe20007810000 */
[--C-:B------:R-:W-:Y:S01]  /*eaf0*/  FFMA.FTZ R162, R21, c[0x0][0x2d0], -R180.reuse ;  /* 0x0000b40015a27a23 */ /* 0x100fe200000108b4 */
[----:B------:R-:W2:Y:S01]  /*eb00*/  MUFU.EX2 R158, R158 ;  /* 0x0000009e009e7308 */ /* 0x000ea20000000800 */
[----:B------:R-:W-:Y:S01]  /*eb10*/  FMUL.FTZ R21, R9, c[0x0][0x2d0] ;  /* 0x0000b40009157a20 */ /* 0x000fe20000410000 */
[----:B------:R-:W-:Y:S01]  /*eb20*/  FMNMX.FTZ R4, R46, R7, !PT ;  /* 0x000000072e047209 */ /* 0x000fe20007810000 */
[----:B------:R-:W-:Y:S01]  /*eb30*/  LDSM.16.MT88.4 R32, [R212+0x100] ;  /* 0x00010000d420783b */ /* 0x000fe20000004200 */
[----:B------:R-:W-:Y:S01]  /*eb40*/  FSEL R7, R149, RZ, P0 ;  /* 0x000000ff95077208 */ /* 0x000fe20000000000 */
[--C-:B------:R-:W-:Y:S01]  /*eb50*/  FFMA.FTZ R174, R195, c[0x0][0x2d0], -R180.reuse ;  /* 0x0000b400c3ae7a23 */ /* 0x100fe200000108b4 */
[----:B------:R-:W-:Y:S01]  /*eb60*/  FMNMX.FTZ R5, R23, R4, !PT ;  /* 0x0000000417057209 */ /* 0x000fe20007810000 */
[--C-:B------:R-:W-:Y:S01]  /*eb70*/  FFMA.FTZ R177, R179, c[0x0][0x2d0], -R180.reuse ;  /* 0x0000b400b3b17a23 */ /* 0x100fe200000108b4 */
[----:B-1----:R-:W-:Y:S01]  /*eb80*/  FMNMX.FTZ R3, R3, R10, !PT ;  /* 0x0000000a03037209 */ /* 0x002fe20007810000 */
[--C-:B------:R-:W-:Y:S01]  /*eb90*/  FFMA.FTZ R171, R171, c[0x0][0x2d0], -R180.reuse ;  /* 0x0000b400abab7a23 */ /* 0x100fe200000108b4 */
[----:B------:R-:W-:Y:S01]  /*eba0*/  MUFU.EX2 R155, R155 ;  /* 0x0000009b009b7308 */ /* 0x000fe20000000800 */
[----:B------:R-:W1:Y:S01]  /*ebb0*/  SHFL.BFLY PT, R4, R5, 0x2, 0x1f ;  /* 0x0c401f0005047f89 */ /* 0x000e6200000e0000 */
[C---:B------:R-:W-:Y:S01]  /*ebc0*/  FSETP.NEU.FTZ.AND P0, PT, R3.reuse, -INF , PT ;  /* 0xff8000000300780b */ /* 0x040fe20003f1d000 */
[----:B------:R-:W-:Y:S02]  /*ebd0*/  FMUL.FTZ R47, R3, c[0x0][0x2d0] ;  /* 0x0000b400032f7a20 */ /* 0x000fe40000410000 */
[--C-:B------:R-:W-:Y:S02]  /*ebe0*/  FFMA.FTZ R182, R185, c[0x0][0x2d0], -R180.reuse ;  /* 0x0000b400b9b67a23 */ /* 0x100fe400000108b4 */
[--C-:B------:R-:W-:Y:S01]  /*ebf0*/  FFMA.FTZ R183, R183, c[0x0][0x2d0], -R180.reuse ;  /* 0x0000b400b7b77a23 */ /* 0x100fe200000108b4 */
[----:B------:R-:W-:Y:S01]  /*ec00*/  FSEL R47, R47, RZ, P0 ;  /* 0x000000ff2f2f7208 */ /* 0x000fe20000000000 */
[--C-:B------:R-:W-:Y:S01]  /*ec10*/  FFMA.FTZ R176, R176, c[0x0][0x2d0], -R180.reuse ;  /* 0x0000b400b0b07a23 */ /* 0x100fe200000108b4 */
[----:B------:R-:W3:Y:S01]  /*ec20*/  MUFU.EX2 R154, R154 ;  /* 0x0000009a009a7308 */ /* 0x000ee20000000800 */
[----:B------:R-:W-:Y:S02]  /*ec30*/  FFMA.FTZ R168, R168, c[0x0][0x2d0], -R180 ;  /* 0x0000b400a8a87a23 */ /* 0x000fe400000108b4 */
[--C-:B------:R-:W-:Y:S01]  /*ec40*/  FFMA.FTZ R160, R16, c[0x0][0x2d0], -R47.reuse ;  /* 0x0000b40010a07a23 */ /* 0x100fe2000001082f */
[----:B--2---:R-:W-:Y:S01]  /*ec50*/  F2FP.BF16.PACK_AB R24, R156, R158 ;  /* 0x0000009e9c18723e */ /* 0x004fe200000010ff */
[----:B------:R-:W-:Y:S01]  /*ec60*/  LDSM.16.MT88.4 R16, [R214+0x100] ;  /* 0x00010000d610783b */ /* 0x000fe20000004200 */
[--C-:B------:R-:W-:Y:S02]  /*ec70*/  FFMA.FTZ R161, R6, c[0x0][0x2d0], -R47.reuse ;  /* 0x0000b40006a17a23 */ /* 0x100fe4000001082f */
[--C-:B------:R-:W-:Y:S02]  /*ec80*/  FFMA.FTZ R157, R8, c[0x0][0x2d0], -R47.reuse ;  /* 0x0000b400089d7a23 */ /* 0x100fe4000001082f */
[----:B------:R-:W-:Y:S01]  /*ec90*/  MUFU.EX2 R153, R153 ;  /* 0x0000009900997308 */ /* 0x000fe20000000800 */
[--C-:B------:R-:W-:Y:S02]  /*eca0*/  FFMA.FTZ R164, R12, c[0x0][0x2d0], -R47.reuse ;  /* 0x0000b4000ca47a23 */ /* 0x100fe4000001082f */
[--C-:B------:R-:W-:Y:S01]  /*ecb0*/  FFMA.FTZ R179, R50, c[0x0][0x2d0], -R47.reuse ;  /* 0x0000b40032b37a23 */ /* 0x100fe2000001082f */
[----:B-1----:R-:W-:Y:S01]  /*ecc0*/  FMNMX.FTZ R5, R5, R4, !PT ;  /* 0x0000000405057209 */ /* 0x002fe20007810000 */
[----:B------:R-:W-:Y:S01]  /*ecd0*/  FADD.FTZ R4, -R7, R148 ;  /* 0x0000009407047221 */ /* 0x000fe20000010100 */
[----:B------:R-:W-:Y:S01]  /*ece0*/  FSEL R7, R3, RZ, P0 ;  /* 0x000000ff03077208 */ /* 0x000fe20000000000 */
[--C-:B------:R-:W-:Y:S02]  /*ecf0*/  FFMA.FTZ R184, R184, c[0x0][0x2d0], -R47.reuse ;  /* 0x0000b400b8b87a23 */ /* 0x100fe4000001082f */
[----:B------:R-:W1:Y:S01]  /*ed00*/  SHFL.BFLY PT, R22, R5, 0x1, 0x1f ;  /* 0x0c201f0005167f89 */ /* 0x000e6200000e0000 */
[----:B------:R-:W-:Y:S01]  /*ed10*/  FMUL.FTZ R20, R4, c[0x0][0x2d0] ;  /* 0x0000b40004147a20 */ /* 0x000fe20000410000 */
[----:B------:R-:W2:Y:S01]  /*ed20*/  MUFU.EX2 R152, R152 ;  /* 0x0000009800987308 */ /* 0x000ea20000000800 */
[----:B------:R-:W-:Y:S01]  /*ed30*/  FADD.FTZ R2, -R7, R2 ;  /* 0x0000000207027221 */ /* 0x000fe20000010100 */
[----:B---3--:R-:W-:Y:S01]  /*ed40*/  F2FP.BF16.PACK_AB R26, R154, R155 ;  /* 0x0000009b9a1a723e */ /* 0x008fe200000010ff */
[--C-:B------:R-:W-:Y:S02]  /*ed50*/  FFMA.FTZ R185, R192, c[0x0][0x2d0], -R47.reuse ;  /* 0x0000b400c0b97a23 */ /* 0x100fe4000001082f */
[----:B------:R-:W-:Y:S02]  /*ed60*/  FMUL.FTZ R6, R2, c[0x0][0x2d0] ;  /* 0x0000b40002067a20 */ /* 0x000fe40000410000 */
[--C-:B------:R-:W-:Y:S02]  /*ed70*/  FFMA.FTZ R187, R190, c[0x0][0x2d0], -R47.reuse ;  /* 0x0000b400bebb7a23 */ /* 0x100fe4000001082f */
[--C-:B------:R-:W-:Y:S01]  /*ed80*/  FFMA.FTZ R188, R188, c[0x0][0x2d0], -R47.reuse ;  /* 0x0000b400bcbc7a23 */ /* 0x100fe2000001082f */
[----:B------:R-:W-:Y:S01]  /*ed90*/  MUFU.EX2 R162, R162 ;  /* 0x000000a200a27308 */ /* 0x000fe20000000800 */
[----:B------:R-:W-:Y:S02]  /*eda0*/  FFMA.FTZ R180, R167, c[0x0][0x2d0], -R180 ;  /* 0x0000b400a7b47a23 */ /* 0x000fe400000108b4 */
[--C-:B------:R-:W-:Y:S02]  /*edb0*/  FFMA.FTZ R166, R197, c[0x0][0x2d0], -R186.reuse ;  /* 0x0000b400c5a67a23 */ /* 0x100fe400000108ba */
[--C-:B------:R-:W-:Y:S02]  /*edc0*/  FFMA.FTZ R169, R169, c[0x0][0x2d0], -R186.reuse ;  /* 0x0000b400a9a97a23 */ /* 0x100fe400000108ba */
[--C-:B------:R-:W-:Y:S02]  /*edd0*/  FFMA.FTZ R175, R175, c[0x0][0x2d0], -R186.reuse ;  /* 0x0000b400afaf7a23 */ /* 0x100fe400000108ba */
[--C-:B------:R-:W-:Y:S01]  /*ede0*/  FFMA.FTZ R181, R181, c[0x0][0x2d0], -R186.reuse ;  /* 0x0000b400b5b57a23 */ /* 0x100fe200000108ba */
[----:B------:R-:W3:Y:S01]  /*edf0*/  MUFU.EX2 R159, R159 ;  /* 0x0000009f009f7308 */ /* 0x000ee20000000800 */
[--C-:B------:R-:W-:Y:S01]  /*ee00*/  FFMA.FTZ R173, R173, c[0x0][0x2d0], -R186.reuse ;  /* 0x0000b400adad7a23 */ /* 0x100fe200000108ba */
[----:B-1----:R-:W-:Y:S01]  /*ee10*/  FMNMX.FTZ R22, R22, R5, !PT ;  /* 0x0000000516167209 */ /* 0x002fe20007810000 */
[----:B------:R-:W-:Y:S02]  /*ee20*/  FFMA.FTZ R186, R170, c[0x0][0x2d0], -R186 ;  /* 0x0000b400aaba7a23 */ /* 0x000fe400000108ba */
[--C-:B------:R-:W-:Y:S01]  /*ee30*/  FFMA.FTZ R170, R172, c[0x0][0x2d0], -R47.reuse ;  /* 0x0000b400acaa7a23 */ /* 0x100fe2000001082f */
[C---:B------:R-:W-:Y:S01]  /*ee40*/  FSETP.NEU.FTZ.AND P0, PT, R22.reuse, -INF , PT ;  /* 0xff8000001600780b */ /* 0x040fe20003f1d000 */
[----:B------:R-:W-:Y:S02]  /*ee50*/  FMUL.FTZ R44, R22, c[0x0][0x2d0] ;  /* 0x0000b400162c7a20 */ /* 0x000fe40000410000 */
[--C-:B------:R-:W-:Y:S01]  /*ee60*/  FFMA.FTZ R172, R48, c[0x0][0x2d0], -R47.reuse ;  /* 0x0000b40030ac7a23 */ /* 0x100fe2000001082f */
[----:B------:R-:W-:Y:S01]  /*ee70*/  FSEL R5, R22, RZ, P0 ;  /* 0x000000ff16057208 */ /* 0x000fe20000000000 */
[----:B------:R-:W1:Y:S01]  /*ee80*/  MUFU.EX2 R21, R21 ;  /* 0x0000001500157308 */ /* 0x000e620000000800 */
[----:B------:R-:W-:Y:S01]  /*ee90*/  FSEL R44, R44, RZ, P0 ;  /* 0x000000ff2c2c7208 */ /* 0x000fe20000000000 */
[----:B------:R-:W-:Y:S01]  /*eea0*/  FFMA.FTZ R47, R45, c[0x0][0x2d0], -R47 ;  /* 0x0000b4002d2f7a23 */ /* 0x000fe2000001082f */
[C---:B------:R-:W-:Y:S01]  /*eeb0*/  ISETP.GT.AND P0, PT, R236.reuse, R221, PT ;  /* 0x000000ddec00720c */ /* 0x040fe20003f04270 */
[----:B------:R-:W-:Y:S01]  /*eec0*/  FADD.FTZ R5, -R5, R0 ;  /* 0x0000000005057221 */ /* 0x000fe20000010100 */
[----:B------:R-:W-:Y:S01]  /*eed0*/  IADD3 R236, R236, -0x1, RZ ;  /* 0xffffffffecec7810 */ /* 0x000fe20007ffe0ff */
[--C-:B------:R-:W-:Y:S01]  /*eee0*/  FFMA.FTZ R165, R25, c[0x0][0x2d0], -R44.reuse ;  /* 0x0000b40019a57a23 */ /* 0x100fe2000001082c */
[----:B--2---:R-:W-:Y:S01]  /*eef0*/  F2FP.BF16.PACK_AB R25, R152, R153 ;  /* 0x000000999819723e */ /* 0x004fe200000010ff */
[--C-:B------:R-:W-:Y:S02]  /*ef00*/  FFMA.FTZ R150, R13, c[0x0][0x2d0], -R44.reuse ;  /* 0x0000b4000d967a23 */ /* 0x100fe4000001082c */
[----:B------:R-:W2:Y:S01]  /*ef10*/  MUFU.EX2 R20, R20 ;  /* 0x0000001400147308 */ /* 0x000ea20000000800 */
[--C-:B------:R-:W-:Y:S02]  /*ef20*/  FFMA.FTZ R163, R11, c[0x0][0x2d0], -R44.reuse ;  /* 0x0000b4000ba37a23 */ /* 0x100fe4000001082c */
[--C-:B------:R-:W-:Y:S01]  /*ef30*/  FFMA.FTZ R148, R15, c[0x0][0x2d0], -R44.reuse ;  /* 0x0000b4000f947a23 */ /* 0x100fe2000001082c */
[----:B---3--:R-:W-:Y:S01]  /*ef40*/  F2FP.BF16.PACK_AB R27, R159, R162 ;  /* 0x000000a29f1b723e */ /* 0x008fe200000010ff */
[----:B------:R-:W-:Y:S02]  /*ef50*/  FMUL.FTZ R0, R5, c[0x0][0x2d0] ;  /* 0x0000b40005007a20 */ /* 0x000fe40000410000 */
[--C-:B------:R-:W-:Y:S02]  /*ef60*/  FFMA.FTZ R195, R49, c[0x0][0x2d0], -R44.reuse ;  /* 0x0000b40031c37a23 */ /* 0x100fe4000001082c */
[--C-:B------:R-:W-:Y:S01]  /*ef70*/  FFMA.FTZ R196, R46, c[0x0][0x2d0], -R44.reuse ;  /* 0x0000b4002ec47a23 */ /* 0x100fe2000001082c */
[----:B------:R3:W4:Y:S01]  /*ef80*/  MUFU.EX2 R2, R6 ;  /* 0x0000000600027308 */ /* 0x0007220000000800 */
[--C-:B------:R-:W-:Y:S02]  /*ef90*/  FFMA.FTZ R189, R189, c[0x0][0x2d0], -R44.reuse ;  /* 0x0000b400bdbd7a23 */ /* 0x100fe4000001082c */
[--C-:B------:R-:W-:Y:S02]  /*efa0*/  FFMA.FTZ R190, R193, c[0x0][0x2d0], -R44.reuse ;  /* 0x0000b400c1be7a23 */ /* 0x100fe4000001082c */
[C---:B-1----:R-:W-:Y:S02]  /*efb0*/  FMUL.FTZ R4, R21.reuse, R144 ;  /* 0x0000009015047220 */ /* 0x042fe40000410000 */
[C---:B------:R-:W-:Y:S02]  /*efc0*/  FMUL.FTZ R5, R21.reuse, R145 ;  /* 0x0000009115057220 */ /* 0x040fe40000410000 */
[C---:B------:R-:W-:Y:S01]  /*efd0*/  FMUL.FTZ R100, R21.reuse, R100 ;  /* 0x0000006415647220 */ /* 0x040fe20000410000 */
[----:B------:R-:W-:Y:S01]  /*efe0*/  MUFU.EX2 R160, R160 ;  /* 0x000000a000a07308 */ /* 0x000fe20000000800 */
[C---:B------:R-:W-:Y:S02]  /*eff0*/  FMUL.FTZ R101, R21.reuse, R101 ;  /* 0x0000006515657220 */ /* 0x040fe40000410000 */
[C---:B------:R-:W-:Y:S02]  /*f000*/  FMUL.FTZ R104, R21.reuse, R104 ;  /* 0x0000006815687220 */ /* 0x040fe40000410000 */
[C---:B--2---:R-:W-:Y:S02]  /*f010*/  FMUL.FTZ R7, R20.reuse, R147 ;  /* 0x0000009314077220 */ /* 0x044fe40000410000 */
[C---:B------:R-:W-:Y:S02]  /*f020*/  FMUL.FTZ R102, R20.reuse, R102 ;  /* 0x0000006614667220 */ /* 0x040fe40000410000 */
[C---:B------:R-:W-:Y:S01]  /*f030*/  FMUL.FTZ R103, R20.reuse, R103 ;  /* 0x0000006714677220 */ /* 0x040fe20000410000 */
[----:B------:R-:W1:Y:S01]  /*f040*/  MUFU.EX2 R157, R157 ;  /* 0x0000009d009d7308 */ /* 0x000e620000000800 */
[----:B------:R-:W-:Y:S02]  /*f050*/  FMUL.FTZ R105, R21, R105 ;  /* 0x0000006915697220 */ /* 0x000fe40000410000 */
[C---:B------:R-:W-:Y:S02]  /*f060*/  FMUL.FTZ R106, R20.reuse, R106 ;  /* 0x0000006a146a7220 */ /* 0x040fe40000410000 */
[C---:B---3--:R-:W-:Y:S02]  /*f070*/  FMUL.FTZ R6, R20.reuse, R146 ;  /* 0x0000009214067220 */ /* 0x048fe40000410000 */
[----:B------:R-:W-:Y:S02]  /*f080*/  FMUL.FTZ R107, R20, R107 ;  /* 0x0000006b146b7220 */ /* 0x000fe40000410000 */
[C---:B----4-:R-:W-:Y:S01]  /*f090*/  FMUL.FTZ R108, R2.reuse, R108 ;  /* 0x0000006c026c7220 */ /* 0x050fe20000410000 */
[----:B------:R-:W-:Y:S01]  /*f0a0*/  MUFU.EX2 R164, R164 ;  /* 0x000000a400a47308 */ /* 0x000fe20000000800 */
[C---:B------:R-:W-:Y:S01]  /*f0b0*/  FMUL.FTZ R109, R2.reuse, R109 ;  /* 0x0000006d026d7220 */ /* 0x040fe20000410000 */
[-C--:B------:R-:W-:Y:S01]  /*f0c0*/  HMMA.16816.F32.BF16 R4, R24, R16.reuse, R4 ;  /* 0x000000101804723c */ /* 0x080fe20000041804 */
[C---:B------:R-:W-:Y:S02]  /*f0d0*/  FMUL.FTZ R8, R2.reuse, R140 ;  /* 0x0000008c02087220 */ /* 0x040fe40000410000 */
[C---:B------:R-:W-:Y:S02]  /*f0e0*/  FMUL.FTZ R9, R2.reuse, R141 ;  /* 0x0000008d02097220 */ /* 0x040fe40000410000 */
[C---:B------:R-:W-:Y:S02]  /*f0f0*/  FMUL.FTZ R12, R2.reuse, R136 ;  /* 0x00000088020c7220 */ /* 0x040fe40000410000 */
[C---:B------:R-:W-:Y:S01]  /*f100*/  FMUL.FTZ R13, R2.reuse, R137 ;  /* 0x00000089020d7220 */ /* 0x040fe20000410000 */
[----:B------:R-:W2:Y:S01]  /*f110*/  MUFU.EX2 R161, R161 ;  /* 0x000000a100a17308 */ /* 0x000ea20000000800 */
[C---:B------:R-:W-:Y:S03]  /*f120*/  FMUL.FTZ R112, R2.reuse, R112 ;  /* 0x0000007002707220 */ /* 0x040fe60000410000 */
[----:B-1----:R-:W-:Y:S01]  /*f130*/  F2FP.BF16.PACK_AB R28, R157, R160 ;  /* 0x000000a09d1c723e */ /* 0x002fe200000010ff */
        /* <DEDUP_REMOVED lines=9> */
[----:B------:R-:W1:Y:S01]  /*f1d0*/  MUFU.EX2 R150, R150 ;  /* 0x0000009600967308 */ /* 0x000e620000000800 */
[----:B------:R-:W-:Y:S02]  /*f1e0*/  FMUL.FTZ R123, R20, R123 ;  /* 0x0000007b147b7220 */ /* 0x000fe40000410000 */
[C---:B------:R-:W-:Y:S01]  /*f1f0*/  FMUL.FTZ R124, R2.reuse, R124 ;  /* 0x0000007c027c7220 */ /* 0x040fe20000410000 */
        /* <DEDUP_REMOVED lines=12> */
[----:B------:R-:W-:Y:S01]  /*f2c0*/  FMUL.FTZ R56, R2, R56 ;  /* 0x0000003802387220 */ /* 0x000fe20000410000 */
[----:B-1----:R-:W-:Y:S01]  /*f2d0*/  F2FP.BF16.PACK_AB R29, R150, R165 ;  /* 0x000000a5961d723e */ /* 0x002fe200000010ff */
[C---:B------:R-:W-:Y:S02]  /*f2e0*/  FMUL.FTZ R57, R2.reuse, R57 ;  /* 0x0000003902397220 */ /* 0x040fe40000410000 */
[C---:B------:R-:W-:Y:S02]  /*f2f0*/  FMUL.FTZ R60, R2.reuse, R60 ;  /* 0x0000003c023c7220 */ /* 0x040fe40000410000 */
[----:B------:R-:W-:Y:S01]  /*f300*/  FMUL.FTZ R61, R2, R61 ;  /* 0x0000003d023d7220 */ /* 0x000fe20000410000 */
[----:B------:R-:W1:Y:S01]  /*f310*/  MUFU.EX2 R0, R0 ;  /* 0x0000000000007308 */ /* 0x000e620000000800 */
[C---:B------:R-:W-:Y:S02]  /*f320*/  FMUL.FTZ R64, R21.reuse, R64 ;  /* 0x0000004015407220 */ /* 0x040fe40000410000 */
[C---:B------:R-:W-:Y:S02]  /*f330*/  FMUL.FTZ R65, R21.reuse, R65 ;  /* 0x0000004115417220 */ /* 0x040fe40000410000 */
[C---:B------:R-:W-:Y:S02]  /*f340*/  FMUL.FTZ R66, R20.reuse, R66 ;  /* 0x0000004214427220 */ /* 0x040fe40000410000 */
[C---:B------:R-:W-:Y:S02]  /*f350*/  FMUL.FTZ R67, R20.reuse, R67 ;  /* 0x0000004314437220 */ /* 0x040fe40000410000 */
[C---:B------:R-:W-:Y:S01]  /*f360*/  FMUL.FTZ R68, R21.reuse, R68 ;  /* 0x0000004415447220 */ /* 0x040fe20000410000 */
[----:B------:R-:W-:Y:S01]  /*f370*/  MUFU.EX2 R193, R47 ;  /* 0x0000002f00c17308 */ /* 0x000fe20000000800 */
[----:B------:R-:W-:Y:S02]  /*f380*/  FMUL.FTZ R69, R21, R69 ;  /* 0x0000004515457220 */ /* 0x000fe40000410000 */
[----:B------:R-:W-:Y:S01]  /*f390*/  FMUL.FTZ R70, R20, R70 ;  /* 0x0000004614467220 */ /* 0x000fe20000410000 */
[----:B--2---:R-:W-:Y:S01]  /*f3a0*/  F2FP.BF16.PACK_AB R31, R148, R163 ;  /* 0x000000a3941f723e */ /* 0x004fe200000010ff */
[----:B------:R-:W-:Y:S02]  /*f3b0*/  FMUL.FTZ R71, R20, R71 ;  /* 0x0000004714477220 */ /* 0x000fe40000410000 */
[C---:B------:R-:W-:Y:S02]  /*f3c0*/  FMUL.FTZ R72, R2.reuse, R72 ;  /* 0x0000004802487220 */ /* 0x040fe40000410000 */
[C---:B------:R-:W-:Y:S01]  /*f3d0*/  FMUL.FTZ R73, R2.reuse, R73 ;  /* 0x0000004902497220 */ /* 0x040fe20000410000 */
[----:B------:R2:W-:Y:S01]  /*f3e0*/  MUFU.EX2 R167, R180 ;  /* 0x000000b400a77308 */ /* 0x0005e20000000800 */
[C---:B------:R-:W-:Y:S02]  /*f3f0*/  FMUL.FTZ R76, R2.reuse, R76 ;  /* 0x0000004c024c7220 */ /* 0x040fe40000410000 */
[----:B------:R-:W-:Y:S02]  /*f400*/  FMUL.FTZ R77, R2, R77 ;  /* 0x0000004d024d7220 */ /* 0x000fe40000410000 */
[C---:B-1----:R-:W-:Y:S02]  /*f410*/  FMUL.FTZ R10, R0.reuse, R142 ;  /* 0x0000008e000a7220 */ /* 0x042fe40000410000 */
[C---:B------:R-:W-:Y:S02]  /*f420*/  FMUL.FTZ R11, R0.reuse, R143 ;  /* 0x0000008f000b7220 */ /* 0x040fe40000410000 */
[C---:B------:R-:W-:Y:S01]  /*f430*/  FMUL.FTZ R110, R0.reuse, R110 ;  /* 0x0000006e006e7220 */ /* 0x040fe20000410000 */
[----:B------:R-:W-:Y:S01]  /*f440*/  MUFU.EX2 R166, R166 ;  /* 0x000000a600a67308 */ /* 0x000fe20000000800 */
[C---:B------:R-:W-:Y:S02]  /*f450*/  FMUL.FTZ R111, R0.reuse, R111 ;  /* 0x0000006f006f7220 */ /* 0x040fe40000410000 */
[C---:B------:R-:W-:Y:S01]  /*f460*/  FMUL.FTZ R114, R0.reuse, R114 ;  /* 0x0000007200727220 */ /* 0x040fe20000410000 */
[C---:B------:R-:W-:Y:S01]  /*f470*/  HMMA.16816.F32.BF16 R8, R28.reuse, R16, R8 ;  /* 0x000000101c08723c */ /* 0x040fe20000041808 */
[C---:B------:R-:W-:Y:S02]  /*f480*/  FMUL.FTZ R14, R0.reuse, R138 ;  /* 0x0000008a000e7220 */ /* 0x040fe40000410000 */
[C---:B------:R-:W-:Y:S02]  /*f490*/  FMUL.FTZ R15, R0.reuse, R139 ;  /* 0x0000008b000f7220 */ /* 0x040fe40000410000 */
[C---:B------:R-:W-:Y:S01]  /*f4a0*/  FMUL.FTZ R115, R0.reuse, R115 ;  /* 0x0000007300737220 */ /* 0x040fe20000410000 */
[----:B------:R-:W-:Y:S01]  /*f4b0*/  MUFU.EX2 R169, R169 ;  /* 0x000000a900a97308 */ /* 0x000fe20000000800 */
[C---:B------:R-:W-:Y:S02]  /*f4c0*/  FMUL.FTZ R126, R0.reuse, R126 ;  /* 0x0000007e007e7220 */ /* 0x040fe40000410000 */
[----:B------:R-:W-:Y:S01]  /*f4d0*/  FMUL.FTZ R127, R0, R127 ;  /* 0x0000007f007f7220 */ /* 0x000fe20000410000 */
[-C--:B------:R-:W-:Y:S02]  /*f4e0*/  HMMA.16816.F32.BF16 R12, R28, R18.reuse, R12 ;  /* 0x000000121c0c723c */ /* 0x080fe4000004180c */
[--C-:B--2---:R-:W-:Y:S02]  /*f4f0*/  FFMA.FTZ R180, R51, c[0x0][0x2d0], -R44.reuse ;  /* 0x0000b40033b47a23 */ /* 0x104fe4000001082c */
[----:B------:R-:W-:Y:S01]  /*f500*/  LDSM.16.MT88.4 R48, [R212+0x1500] ;  /* 0x00150000d430783b */ /* 0x000fe20000004200 */
[C---:B------:R-:W-:Y:S01]  /*f510*/  FMUL.FTZ R16, R2.reuse, R132 ;  /* 0x0000008402107220 */ /* 0x040fe20000410000 */
[----:B------:R-:W-:Y:S01]  /*f520*/  MUFU.EX2 R171, R171 ;  /* 0x000000ab00ab7308 */ /* 0x000fe20000000800 */
[----:B------:R-:W-:Y:S01]  /*f530*/  FMUL.FTZ R17, R2, R133 ;  /* 0x0000008502117220 */ /* 0x000fe20000410000 */
[C---:B------:R-:W-:Y:S01]  /*f540*/  HMMA.16816.F32.BF16 R100, R24.reuse, R18, R100 ;  /* 0x000000121864723c */ /* 0x040fe20000041864 */
[C---:B------:R-:W-:Y:S03]  /*f550*/  FMUL.FTZ R58, R0.reuse, R58 ;  /* 0x0000003a003a7220 */ /* 0x040fe60000410000 */
[C---:B------:R-:W-:Y:S02]  /*f560*/  FMUL.FTZ R59, R0.reuse, R59 ;  /* 0x0000003b003b7220 */ /* 0x040fe40000410000 */
[C---:B------:R-:W-:Y:S02]  /*f570*/  FMUL.FTZ R62, R0.reuse, R62 ;  /* 0x0000003e003e7220 */ /* 0x040fe40000410000 */
[-C--:B------:R-:W-:Y:S01]  /*f580*/  HMMA.16816.F32.BF16 R104, R24, R32.reuse, R104 ;  /* 0x000000201868723c */ /* 0x080fe20000041868 */
[C---:B------:R-:W-:Y:S01]  /*f590*/  FMUL.FTZ R18, R0.reuse, R134 ;  /* 0x0000008600127220 */ /* 0x040fe20000410000 */
[----:B------:R-:W-:Y:S02]  /*f5a0*/  MUFU.EX2 R174, R174 ;  /* 0x000000ae00ae7308 */ /* 0x000fe40000000800 */
[C---:B------:R-:W-:Y:S02]  /*f5b0*/  FMUL.FTZ R19, R0.reuse, R135 ;  /* 0x0000008700137220 */ /* 0x040fe40000410000 */
[C---:B------:R-:W-:Y:S02]  /*f5c0*/  FMUL.FTZ R63, R0.reuse, R63 ;  /* 0x0000003f003f7220 */ /* 0x040fe40000410000 */
[C---:B------:R-:W-:Y:S01]  /*f5d0*/  HMMA.16816.F32.BF16 R108, R28.reuse, R32, R108 ;  /* 0x000000201c6c723c */ /* 0x040fe2000004186c */
[C---:B------:R-:W-:Y:S03]  /*f5e0*/  FMUL.FTZ R74, R0.reuse, R74 ;  /* 0x0000004a004a7220 */ /* 0x040fe60000410000 */
[C---:B------:R-:W-:Y:S01]  /*f5f0*/  FMUL.FTZ R75, R0.reuse, R75 ;  /* 0x0000004b004b7220 */ /* 0x040fe20000410000 */
[----:B------:R-:W-:Y:S01]  /*f600*/  MUFU.EX2 R175, R175 ;  /* 0x000000af00af7308 */ /* 0x000fe20000000800 */
[C---:B------:R-:W-:Y:S02]  /*f610*/  FMUL.FTZ R78, R0.reuse, R78 ;  /* 0x0000004e004e7220 */ /* 0x040fe40000410000 */
[-C--:B------:R-:W-:Y:S01]  /*f620*/  HMMA.16816.F32.BF16 R112, R28, R34.reuse, R112 ;  /* 0x000000221c70723c */ /* 0x080fe20000041870 */
[----:B------:R-:W-:Y:S03]  /*f630*/  FMUL.FTZ R79, R0, R79 ;  /* 0x0000004f004f7220 */ /* 0x000fe60000410000 */
[C---:B------:R-:W-:Y:S02]  /*f640*/  FMUL.FTZ R80, R21.reuse, R80 ;  /* 0x0000005015507220 */ /* 0x040fe40000410000 */
[C---:B------:R-:W-:Y:S01]  /*f650*/  FMUL.FTZ R81, R21.reuse, R81 ;  /* 0x0000005115517220 */ /* 0x040fe20000410000 */
[----:B------:R-:W-:Y:S01]  /*f660*/  MUFU.EX2 R178, R178 ;  /* 0x000000b200b27308 */ /* 0x000fe20000000800 */
[C---:B------:R-:W-:Y:S01]  /*f670*/  HMMA.16816.F32.BF16 R116, R24.reuse, R34, R116 ;  /* 0x000000221874723c */ /* 0x040fe20000041874 */
[----:B------:R-:W1:Y:S03]  /*f680*/  LDSM.16.MT88.4 R32, [R212+0xd00] ;  /* 0x000d0000d420783b */ /* 0x000e660000004200 */
[C---:B------:R-:W-:Y:S02]  /*f690*/  FMUL.FTZ R82, R20.reuse, R82 ;  /* 0x0000005214527220 */ /* 0x040fe40000410000 */
[C---:B------:R-:W-:Y:S02]  /*f6a0*/  FMUL.FTZ R83, R20.reuse, R83 ;  /* 0x0000005314537220 */ /* 0x040fe40000410000 */
[-C--:B------:R-:W-:Y:S01]  /*f6b0*/  HMMA.16816.F32.BF16 R120, R24, R36.reuse, R120 ;  /* 0x000000241878723c */ /* 0x080fe20000041878 */
[C---:B------:R-:W-:Y:S01]  /*f6c0*/  FMUL.FTZ R84, R21.reuse, R84 ;  /* 0x0000005415547220 */ /* 0x040fe20000410000 */
[----:B------:R-:W-:Y:S02]  /*f6d0*/  MUFU.EX2 R182, R182 ;  /* 0x000000b600b67308 */ /* 0x000fe40000000800 */
[----:B------:R-:W-:Y:S02]  /*f6e0*/  FMUL.FTZ R85, R21, R85 ;  /* 0x0000005515557220 */ /* 0x000fe40000410000 */
[C---:B------:R-:W-:Y:S02]  /*f6f0*/  FMUL.FTZ R86, R20.reuse, R86 ;  /* 0x0000005614567220 */ /* 0x040fe40000410000 */
[C---:B------:R-:W-:Y:S01]  /*f700*/  HMMA.16816.F32.BF16 R124, R28.reuse, R36, R124 ;  /* 0x000000241c7c723c */ /* 0x040fe2000004187c */
[----:B------:R-:W-:Y:S03]  /*f710*/  FMUL.FTZ R87, R20, R87 ;  /* 0x0000005714577220 */ /* 0x000fe60000410000 */
[C---:B------:R-:W-:Y:S01]  /*f720*/  FMUL.FTZ R88, R2.reuse, R88 ;  /* 0x0000005802587220 */ /* 0x040fe20000410000 */
[----:B------:R-:W-:Y:S01]  /*f730*/  MUFU.EX2 R183, R183 ;  /* 0x000000b700b77308 */ /* 0x000fe20000000800 */
[----:B------:R-:W-:Y:S02]  /*f740*/  FMUL.FTZ R89, R2, R89 ;  /* 0x0000005902597220 */ /* 0x000fe40000410000 */
[-C--:B------:R-:W-:Y:S01]  /*f750*/  HMMA.16816.F32.BF16 R16, R28, R38.reuse, R16 ;  /* 0x000000261c10723c */ /* 0x080fe20000041810 */
[C---:B------:R-:W-:Y:S03]  /*f760*/  FMUL.FTZ R90, R0.reuse, R90 ;  /* 0x0000005a005a7220 */ /* 0x040fe60000410000 */
[----:B------:R-:W-:Y:S02]  /*f770*/  FMUL.FTZ R91, R0, R91 ;  /* 0x0000005b005b7220 */ /* 0x000fe40000410000 */
[--C-:B------:R-:W-:Y:S01]  /*f780*/  FFMA.FTZ R192, R191, c[0x0][0x2d0], -R44.reuse ;  /* 0x0000b400bfc07a23 */ /* 0x100fe2000001082c */
[----:B------:R-:W-:Y:S01]  /*f790*/  MUFU.EX2 R184, R184 ;  /* 0x000000b800b87308 */ /* 0x000fe20000000800 */
[C---:B------:R-:W-:Y:S01]  /*f7a0*/  HMMA.16816.F32.BF16 R128, R24.reuse, R38, R128 ;  /* 0x000000261880723c */ /* 0x040fe20000041880 */
[----:B------:R-:W2:Y:S03]  /*f7b0*/  LDSM.16.MT88.4 R36, [R214+0x1900] ;  /* 0x00190000d624783b */ /* 0x000ea60000004200 */
[--C-:B------:R-:W-:Y:S02]  /*f7c0*/  FFMA.FTZ R191, R41, c[0x0][0x2d0], -R44.reuse ;  /* 0x0000b40029bf7a23 */ /* 0x100fe4000001082c */
[----:B------:R-:W-:Y:S02]  /*f7d0*/  FFMA.FTZ R44, R23, c[0x0][0x2d0], -R44 ;  /* 0x0000b400172c7a23 */ /* 0x000fe4000001082c */
[C---:B------:R-:W-:Y:S01]  /*f7e0*/  FMUL.FTZ R92, R2.reuse, R92 ;  /* 0x0000005c025c7220 */ /* 0x040fe20000410000 */
[-C--:B-1----:R-:W-:Y:S01]  /*f7f0*/  HMMA.16816.F32.BF16 R52, R24, R32.reuse, R52 ;  /* 0x000000201834723c */ /* 0x082fe20000041834 */
[----:B------:R-:W-:Y:S01]  /*f800*/  LDSM.16.MT88.4 R40, [R212+0x500] ;  /* 0x00050000d428783b */ /* 0x000fe20000004200 */
[----:B------:R1:W-:Y:S01]  /*f810*/  MUFU.EX2 R23, R44 ;  /* 0x0000002c00177308 */ /* 0x0003e20000000800 */
[----:B------:R-:W-:Y:S02]  /*f820*/  FMUL.FTZ R93, R2, R93 ;  /* 0x0000005d025d7220 */ /* 0x000fe40000410000 */
[C---:B------:R-:W-:Y:S02]  /*f830*/  FMUL.FTZ R94, R0.reuse, R94 ;  /* 0x0000005e005e7220 */ /* 0x040fe40000410000 */
[----:B------:R-:W-:Y:S01]  /*f840*/  FMUL.FTZ R95, R0, R95 ;  /* 0x0000005f005f7220 */ /* 0x000fe20000410000 */
[C---:B------:R-:W-:Y:S01]  /*f850*/  HMMA.16816.F32.BF16 R56, R28.reuse, R32, R56 ;  /* 0x000000201c38723c */ /* 0x040fe20000041838 */
[C---:B------:R-:W-:Y:S03]  /*f860*/  FMUL.FTZ R96, R21.reuse, R96 ;  /* 0x0000006015607220 */ /* 0x040fe60000410000 */
[C---:B------:R-:W-:Y:S01]  /*f870*/  FMUL.FTZ R97, R21.reuse, R97 ;  /* 0x0000006115617220 */ /* 0x040fe20000410000 */
[----:B------:R-:W3:Y:S01]  /*f880*/  MUFU.EX2 R185, R185 ;  /* 0x000000b900b97308 */ /* 0x000ee20000000800 */
[C---:B------:R-:W-:Y:S02]  /*f890*/  FMUL.FTZ R98, R20.reuse, R98 ;  /* 0x0000006214627220 */ /* 0x040fe40000410000 */
[-C--:B------:R-:W-:Y:S01]  /*f8a0*/  HMMA.16816.F32.BF16 R60, R28, R34.reuse, R60 ;  /* 0x000000221c3c723c */ /* 0x080fe2000004183c */
[C---:B------:R-:W-:Y:S03]  /*f8b0*/  FMUL.FTZ R99, R20.reuse, R99 ;  /* 0x0000006314637220 */ /* 0x040fe60000410000 */
[----:B------:R-:W-:Y:S02]  /*f8c0*/  FFMA.FTZ R158, R21, R243, R158 ;  /* 0x000000f3159e7223 */ /* 0x000fe4000001009e */
[----:B------:R-:W-:Y:S01]  /*f8d0*/  FFMA.FTZ R153, R20, R241, R153 ;  /* 0x000000f114997223 */ /* 0x000fe20000010099 */
[----:B------:R-:W-:Y:S01]  /*f8e0*/  MUFU.EX2 R187, R187 ;  /* 0x000000bb00bb7308 */ /* 0x000fe20000000800 */
[C---:B------:R-:W-:Y:S01]  /*f8f0*/  HMMA.16816.F32.BF16 R64, R24.reuse, R34, R64 ;  /* 0x000000221840723c */ /* 0x040fe20000041840 */
[----:B------:R-:W4:Y:S03]  /*f900*/  LDSM.16.MT88.4 R32, [R212+0x1900] ;  /* 0x00190000d420783b */ /* 0x000f260000004200 */
[----:B------:R-:W-:Y:S01]  /*f910*/  FFMA.FTZ R160, R2, R239, R160 ;  /* 0x000000ef02a07223 */ /* 0x000fe200000100a0 */
[----:B------:R-:W-:Y:S01]  /*f920*/  MOV R2, R3 ;  /* 0x0000000300027202 */ /* 0x000fe20000000f00 */
[----:B------:R-:W-:Y:S01]  /*f930*/  FFMA.FTZ R165, R0, R237, R165 ;  /* 0x000000ed00a57223 */ /* 0x000fe200000100a5 */
[-C--:B------:R-:W-:Y:S01]  /*f940*/  MOV R0, R22.reuse ;  /* 0x0000001600007202 */ /* 0x080fe20000000f00 */
[-C--:B--2---:R-:W-:Y:S01]  /*f950*/  HMMA.16816.F32.BF16 R68, R24, R36.reuse, R68 ;  /* 0x000000241844723c */ /* 0x084fe20000041844 */
[----:B-1----:R-:W-:Y:S01]  /*f960*/  LDSM.16.MT88.4 R44, [R214+0x1500] ;  /* 0x00150000d62c783b */ /* 0x002fe20000004200 */
[----:B------:R-:W1:Y:S02]  /*f970*/  MUFU.EX2 R188, R188 ;  /* 0x000000bc00bc7308 */ /* 0x000e640000000800 */
[----:B------:R-:W-:Y:S02]  /*f980*/  FADD.FTZ R158, R156, R158 ;  /* 0x0000009e9c9e7221 */ /* 0x000fe40000010000 */
[----:B------:R-:W-:Y:S01]  /*f990*/  FADD.FTZ R153, R152, R153 ;  /* 0x0000009998997221 */ /* 0x000fe20000010000 */
[----:B------:R-:W-:Y:S01]  /*f9a0*/  MOV R152, R22 ;  /* 0x0000001600987202 */ /* 0x000fe20000000f00 */
[C---:B------:R-:W-:Y:S01]  /*f9b0*/  HMMA.16816.F32.BF16 R72, R28.reuse, R36, R72 ;  /* 0x000000241c48723c */ /* 0x040fe20000041848 */
[----:B------:R-:W-:Y:S03]  /*f9c0*/  FADD.FTZ R157, R157, R160 ;  /* 0x000000a09d9d7221 */ /* 0x000fe60000010000 */
[----:B------:R-:W-:Y:S01]  /*f9d0*/  MUFU.EX2 R189, R189 ;  /* 0x000000bd00bd7308 */ /* 0x000fe20000000800 */
[----:B------:R-:W-:Y:S02]  /*f9e0*/  FADD.FTZ R150, R150, R165 ;  /* 0x000000a596967221 */ /* 0x000fe40000010000 */
[----:B------:R-:W-:Y:S01]  /*f9f0*/  FADD.FTZ R155, R155, R158 ;  /* 0x0000009e9b9b7221 */ /* 0x000fe20000010000 */
[-C--:B------:R-:W-:Y:S01]  /*fa00*/  HMMA.16816.F32.BF16 R76, R28, R38.reuse, R76 ;  /* 0x000000261c4c723c */ /* 0x080fe2000004184c */
[----:B------:R-:W-:Y:S03]  /*fa10*/  FADD.FTZ R162, R162, R153 ;  /* 0x00000099a2a27221 */ /* 0x000fe60000010000 */
[----:B------:R-:W-:Y:S02]  /*fa20*/  FADD.FTZ R164, R164, R157 ;  /* 0x0000009da4a47221 */ /* 0x000fe40000010000 */
[----:B------:R-:W2:Y:S01]  /*fa30*/  MUFU.EX2 R190, R190 ;  /* 0x000000be00be7308 */ /* 0x000ea20000000800 */
[----:B------:R-:W-:Y:S01]  /*fa40*/  FADD.FTZ R163, R163, R150 ;  /* 0x00000096a3a37221 */ /* 0x000fe20000010000 */
[C---:B------:R-:W-:Y:S01]  /*fa50*/  HMMA.16816.F32.BF16 R80, R24.reuse, R38, R80 ;  /* 0x000000261850723c */ /* 0x040fe20000041850 */
[----:B------:R-:W5:Y:S03]  /*fa60*/  LDSM.16.MT88.4 R36, [R214+0x500] ;  /* 0x00050000d624783b */ /* 0x000f660000004200 */
[----:B------:R-:W-:Y:S01]  /*fa70*/  FADD.FTZ R155, R154, R155 ;  /* 0x0000009b9a9b7221 */ /* 0x000fe20000010000 */
[----:B------:R-:W-:Y:S01]  /*fa80*/  MOV R150, R151 ;  /* 0x0000009700967202 */ /* 0x000fe20000000f00 */
[----:B------:R-:W-:Y:S02]  /*fa90*/  FADD.FTZ R162, R159, R162 ;  /* 0x000000a29fa27221 */ /* 0x000fe40000010000 */
[----:B------:R-:W-:Y:S01]  /*faa0*/  MUFU.EX2 R192, R192 ;  /* 0x000000c000c07308 */ /* 0x000fe20000000800 */
[-C--:B----4-:R-:W-:Y:S03]  /*fab0*/  HMMA.16816.F32.BF16 R84, R24, R32.reuse, R84 ;  /* 0x000000201854723c */ /* 0x090fe60000041854 */
[----:B------:R-:W-:Y:S02]  /*fac0*/  FADD.FTZ R161, R161, R164 ;  /* 0x000000a4a1a17221 */ /* 0x000fe40000010000 */
[----:B------:R-:W-:Y:S03]  /*fad0*/  FADD.FTZ R148, R148, R163 ;  /* 0x000000a394947221 */ /* 0x000fe60000010000 */
[C---:B------:R-:W-:Y:S01]  /*fae0*/  HMMA.16816.F32.BF16 R88, R28.reuse, R32, R88 ;  /* 0x000000201c58723c */ /* 0x040fe20000041858 */
[----:B------:R-:W4:Y:S07]  /*faf0*/  MUFU.EX2 R191, R191 ;  /* 0x000000bf00bf7308 */ /* 0x000f2e0000000800 */
[-C--:B------:R-:W-:Y:S03]  /*fb00*/  HMMA.16816.F32.BF16 R92, R28, R34.reuse, R92 ;  /* 0x000000221c5c723c */ /* 0x080fe6000004185c */
[----:B------:R-:W-:Y:S04]  /*fb10*/  MUFU.EX2 R181, R181 ;  /* 0x000000b500b57308 */ /* 0x000fe80000000800 */
[----:B---3--:R-:W-:Y:S01]  /*fb20*/  F2FP.BF16.PACK_AB R28, R185, R184 ;  /* 0x000000b8b91c723e */ /* 0x008fe200000010ff */
[----:B------:R-:W-:Y:S01]  /*fb30*/  HMMA.16816.F32.BF16 R96, R24, R34, R96 ;  /* 0x000000221860723c */ /* 0x000fe20000041860 */
[----:B-1----:R-:W-:Y:S01]  /*fb40*/  F2FP.BF16.PACK_AB R30, R188, R187 ;  /* 0x000000bbbc1e723e */ /* 0x002fe200000010ff */
[----:B------:R-:W1:Y:S02]  /*fb50*/  LDSM.16.MT88.4 R32, [R214+0x1100] ;  /* 0x00110000d620783b */ /* 0x000e640000004200 */
[----:B--2---:R-:W-:Y:S01]  /*fb60*/  F2FP.BF16.PACK_AB R29, R190, R189 ;  /* 0x000000bdbe1d723e */ /* 0x004fe200000010ff */
[----:B------:R-:W-:Y:S01]  /*fb70*/  MUFU.EX2 R194, R194 ;  /* 0x000000c200c27308 */ /* 0x000fe20000000800 */
[----:B------:R-:W-:Y:S01]  /*fb80*/  FADD.FTZ R184, R184, R161 ;  /* 0x000000a1b8b87221 */ /* 0x000fe20000010000 */
[----:B------:R-:W-:Y:S01]  /*fb90*/  F2FP.BF16.PACK_AB R24, R169, R166 ;  /* 0x000000a6a918723e */ /* 0x000fe200000010ff */
[----:B------:R-:W-:Y:S01]  /*fba0*/  FADD.FTZ R166, R166, R155 ;  /* 0x0000009ba6a67221 */ /* 0x000fe20000010000 */
[----:B------:R-:W-:Y:S03]  /*fbb0*/  F2FP.BF16.PACK_AB R25, R174, R171 ;  /* 0x000000abae19723e */ /* 0x000fe600000010ff */
[----:B------:R-:W-:Y:S01]  /*fbc0*/  F2FP.BF16.PACK_AB R26, R178, R175 ;  /* 0x000000afb21a723e */ /* 0x000fe200000010ff */
[----:B------:R-:W-:Y:S01]  /*fbd0*/  FADD.FTZ R171, R171, R162 ;  /* 0x000000a2abab7221 */ /* 0x000fe20000010000 */
[----:B------:R-:W-:Y:S01]  /*fbe0*/  F2FP.BF16.PACK_AB R27, R183, R182 ;  /* 0x000000b6b71b723e */ /* 0x000fe200000010ff */
[----:B------:R-:W-:Y:S01]  /*fbf0*/  MUFU.EX2 R177, R177 ;  /* 0x000000b100b17308 */ /* 0x000fe20000000800 */
[----:B----4-:R-:W-:Y:S01]  /*fc00*/  F2FP.BF16.PACK_AB R31, R191, R192 ;  /* 0x000000c0bf1f723e */ /* 0x010fe200000010ff */
[----:B------:R-:W-:Y:S01]  /*fc10*/  FADD.FTZ R189, R189, R148 ;  /* 0x00000094bdbd7221 */ /* 0x000fe20000010000 */
[----:B------:R-:W-:Y:S01]  /*fc20*/  MOV R148, R149 ;  /* 0x0000009500947202 */ /* 0x000fe20000000f00 */
[----:B------:R-:W-:Y:S02]  /*fc30*/  FADD.FTZ R166, R169, R166 ;  /* 0x000000a6a9a67221 */ /* 0x000fe40000010000 */
[-C--:B-----5:R-:W-:Y:S01]  /*fc40*/  HMMA.16816.F32.BF16 R4, R24, R36.reuse, R4 ;  /* 0x000000241804723c */ /* 0x0a0fe20000041804 */
[----:B------:R-:W-:Y:S02]  /*fc50*/  FADD.FTZ R171, R174, R171 ;  /* 0x000000abaeab7221 */ /* 0x000fe40000010000 */
[----:B------:R-:W-:Y:S01]  /*fc60*/  FADD.FTZ R184, R185, R184 ;  /* 0x000000b8b9b87221 */ /* 0x000fe20000010000 */
[----:B------:R-:W-:Y:S01]  /*fc70*/  MUFU.EX2 R176, R176 ;  /* 0x000000b000b07308 */ /* 0x000fe20000000800 */
[----:B------:R-:W-:Y:S02]  /*fc80*/  FADD.FTZ R189, R190, R189 ;  /* 0x000000bdbebd7221 */ /* 0x000fe40000010000 */
[----:B------:R-:W-:Y:S01]  /*fc90*/  FADD.FTZ R175, R175, R166 ;  /* 0x000000a6afaf7221 */ /* 0x000fe20000010000 */
[C---:B------:R-:W-:Y:S01]  /*fca0*/  HMMA.16816.F32.BF16 R8, R28.reuse, R36, R8 ;  /* 0x000000241c08723c */ /* 0x040fe20000041808 */
[----:B------:R-:W-:Y:S03]  /*fcb0*/  FADD.FTZ R182, R182, R171 ;  /* 0x000000abb6b67221 */ /* 0x000fe60000010000 */
[----:B------:R-:W-:Y:S02]  /*fcc0*/  FADD.FTZ R187, R187, R184 ;  /* 0x000000b8bbbb7221 */ /* 0x000fe40000010000 */
[----:B------:R-:W-:Y:S01]  /*fcd0*/  MUFU.EX2 R173, R173 ;  /* 0x000000ad00ad7308 */ /* 0x000fe20000000800 */
[----:B------:R-:W-:Y:S01]  /*fce0*/  FADD.FTZ R192, R192, R189 ;  /* 0x000000bdc0c07221 */ /* 0x000fe20000010000 */
[-C--:B------:R-:W-:Y:S01]  /*fcf0*/  HMMA.16816.F32.BF16 R12, R28, R38.reuse, R12 ;  /* 0x000000261c0c723c */ /* 0x080fe2000004180c */
[----:B------:R-:W-:Y:S03]  /*fd00*/  FADD.FTZ R178, R178, R175 ;  /* 0x000000afb2b27221 */ /* 0x000fe60000010000 */
[----:B------:R-:W-:Y:S02]  /*fd10*/  FADD.FTZ R182, R183, R182 ;  /* 0x000000b6b7b67221 */ /* 0x000fe40000010000 */
[----:B------:R-:W-:Y:S02]  /*fd20*/  FADD.FTZ R187, R188, R187 ;  /* 0x000000bbbcbb7221 */ /* 0x000fe40000010000 */
[C---:B------:R-:W-:Y:S01]  /*fd30*/  HMMA.16816.F32.BF16 R100, R24.reuse, R38, R100 ;  /* 0x000000261864723c */ /* 0x040fe20000041864 */
[----:B------:R-:W2:Y:S01]  /*fd40*/  LDSM.16.MT88.4 R36, [R212+0x1100] ;  /* 0x00110000d424783b */ /* 0x000ea20000004200 */
[----:B------:R-:W-:Y:S02]  /*fd50*/  MUFU.EX2 R186, R186 ;  /* 0x000000ba00ba7308 */ /* 0x000fe40000000800 */
[----:B------:R-:W-:Y:S04]  /*fd60*/  FADD.FTZ R191, R191, R192 ;  /* 0x000000c0bfbf7221 */ /* 0x000fe80000010000 */
[-C--:B------:R-:W-:Y:S04]  /*fd70*/  HMMA.16816.F32.BF16 R104, R24, R40.reuse, R104 ;  /* 0x000000281868723c */ /* 0x080fe80000041868 */
[----:B------:R-:W-:Y:S04]  /*fd80*/  MUFU.EX2 R168, R168 ;  /* 0x000000a800a87308 */ /* 0x000fe80000000800 */
[C---:B------:R-:W-:Y:S06]  /*fd90*/  HMMA.16816.F32.BF16 R108, R28.reuse, R40, R108 ;  /* 0x000000281c6c723c */ /* 0x040fec000004186c */
[----:B------:R-:W-:Y:S02]  /*fda0*/  MUFU.EX2 R170, R170 ;  /* 0x000000aa00aa7308 */ /* 0x000fe40000000800 */
[-C--:B------:R-:W-:Y:S08]  /*fdb0*/  HMMA.16816.F32.BF16 R112, R28, R42.reuse, R112 ;  /* 0x0000002a1c70723c */ /* 0x080ff00000041870 */
[C---:B------:R-:W-:Y:S01]  /*fdc0*/  HMMA.16816.F32.BF16 R116, R24.reuse, R42, R116 ;  /* 0x0000002a1874723c */ /* 0x040fe20000041874 */
[----:B------:R-:W3:Y:S01]  /*fdd0*/  LDSM.16.MT88.4 R40, [R214+0x1d00] ;  /* 0x001d0000d628783b */ /* 0x000ee20000004200 */
[----:B------:R-:W4:Y:S06]  /*fde0*/  MUFU.EX2 R179, R179 ;  /* 0x000000b300b37308 */ /* 0x000f2c0000000800 */
[-C--:B-1----:R-:W-:Y:S04]  /*fdf0*/  HMMA.16816.F32.BF16 R120, R24, R32.reuse, R120 ;  /* 0x000000201878723c */ /* 0x082fe80000041878 */
[----:B------:R-:W1:Y:S04]  /*fe00*/  MUFU.EX2 R172, R172 ;  /* 0x000000ac00ac7308 */ /* 0x000e680000000800 */
[C---:B------:R-:W-:Y:S06]  /*fe10*/  HMMA.16816.F32.BF16 R124, R28.reuse, R32, R124 ;  /* 0x000000201c7c723c */ /* 0x040fec000004187c */
[----:B------:R-:W-:Y:S02]  /*fe20*/  MUFU.EX2 R180, R180 ;  /* 0x000000b400b47308 */ /* 0x000fe40000000800 */
[-C--:B------:R-:W-:Y:S08]  /*fe30*/  HMMA.16816.F32.BF16 R16, R28, R34.reuse, R16 ;  /* 0x000000221c10723c */ /* 0x080ff00000041810 */
[C---:B------:R-:W-:Y:S01]  /*fe40*/  HMMA.16816.F32.BF16 R128, R24.reuse, R34, R128 ;  /* 0x000000221880723c */ /* 0x040fe20000041880 */
[----:B------:R-:W5:Y:S01]  /*fe50*/  LDSM.16.MT88.4 R32, [R212+0x1d00] ;  /* 0x001d0000d420783b */ /* 0x000f620000004200 */
[----:B------:R-:W1:Y:S06]  /*fe60*/  MUFU.EX2 R195, R195 ;  /* 0x000000c300c37308 */ /* 0x000e6c0000000800 */
[-C--:B--2---:R-:W-:Y:S04]  /*fe70*/  HMMA.16816.F32.BF16 R52, R24, R36.reuse, R52 ;  /* 0x000000241834723c */ /* 0x084fe80000041834 */
[----:B------:R-:W2:Y:S04]  /*fe80*/  MUFU.EX2 R196, R196 ;  /* 0x000000c400c47308 */ /* 0x000ea80000000800 */
[C---:B------:R-:W-:Y:S08]  /*fe90*/  HMMA.16816.F32.BF16 R56, R28.reuse, R36, R56 ;  /* 0x000000241c38723c */ /* 0x040ff00000041838 */
[-C--:B------:R-:W-:Y:S08]  /*fea0*/  HMMA.16816.F32.BF16 R60, R28, R38.reuse, R60 ;  /* 0x000000261c3c723c */ /* 0x080ff0000004183c */
[C---:B------:R-:W-:Y:S01]  /*feb0*/  HMMA.16816.F32.BF16 R64, R24.reuse, R38, R64 ;  /* 0x000000261840723c */ /* 0x040fe20000041840 */
[----:B------:R-:W1:Y:S07]  /*fec0*/  LDSM.16.MT88.4 R36, [R214+0x900] ;  /* 0x00090000d624783b */ /* 0x000e6e0000004200 */
[-C--:B---3--:R-:W-:Y:S08]  /*fed0*/  HMMA.16816.F32.BF16 R68, R24, R40.reuse, R68 ;  /* 0x000000281844723c */ /* 0x088ff00000041844 */
[C---:B------:R-:W-:Y:S08]  /*fee0*/  HMMA.16816.F32.BF16 R72, R28.reuse, R40, R72 ;  /* 0x000000281c48723c */ /* 0x040ff00000041848 */
[-C--:B------:R-:W-:Y:S08]  /*fef0*/  HMMA.16816.F32.BF16 R76, R28, R42.reuse, R76 ;  /* 0x0000002a1c4c723c */ /* 0x080ff0000004184c */
[C---:B------:R-:W-:Y:S01]  /*ff00*/  HMMA.16816.F32.BF16 R80, R24.reuse, R42, R80 ;  /* 0x0000002a1850723c */ /* 0x040fe20000041850 */
[----:B------:R-:W3:Y:S07]  /*ff10*/  LDSM.16.MT88.4 R40, [R212+0x900] ;  /* 0x00090000d428783b */ /* 0x000eee0000004200 */
[-C--:B-----5:R-:W-:Y:S08]  /*ff20*/  HMMA.16816.F32.BF16 R84, R24, R32.reuse, R84 ;  /* 0x000000201854723c */ /* 0x0a0ff00000041854 */
[C---:B------:R-:W-:Y:S08]  /*ff30*/  HMMA.16816.F32.BF16 R88, R28.reuse, R32, R88 ;  /* 0x000000201c58723c */ /* 0x040ff00000041858 */
[-C--:B------:R-:W-:Y:S07]  /*ff40*/  HMMA.16816.F32.BF16 R92, R28, R34.reuse, R92 ;  /* 0x000000221c5c723c */ /* 0x080fee000004185c */
[----:B----4-:R-:W-:Y:S01]  /*ff50*/  F2FP.BF16.PACK_AB R28, R179, R170 ;  /* 0x000000aab31c723e */ /* 0x010fe200000010ff */
[----:B------:R-:W-:Y:S01]  /*ff60*/  HMMA.16816.F32.BF16 R96, R24, R34, R96 ;  /* 0x000000221860723c */ /* 0x000fe20000041860 */
[----:B-1----:R-:W-:Y:S01]  /*ff70*/  F2FP.BF16.PACK_AB R30, R193, R172 ;  /* 0x000000acc11e723e */ /* 0x002fe200000010ff */
[----:B------:R-:W1:Y:S02]  /*ff80*/  LDSM.16.MT88.4 R32, [R214+0x2100] ;  /* 0x00210000d620783b */ /* 0x000e640000004200 */
[----:B------:R-:W-:Y:S01]  /*ff90*/  F2FP.BF16.PACK_AB R29, R195, R180 ;  /* 0x000000b4c31d723e */ /* 0x000fe200000010ff */
[----:B------:R-:W-:Y:S01]  /*ffa0*/  FADD.FTZ R170, R170, R187 ;  /* 0x000000bbaaaa7221 */ /* 0x000fe20000010000 */
[----:B--2---:R-:W-:Y:S01]  /*ffb0*/  F2FP.BF16.PACK_AB R31, R23, R196 ;  /* 0x000000c4171f723e */ /* 0x004fe200000010ff */
        /* <DEDUP_REMOVED lines=8> */
[----:B------:R-:W-:Y:S02]  /*10040*/  FADD.FTZ R177, R176, R177 ;  /* 0x000000b1b0b17221 */ /* 0x000fe40000010000 */
[----:B------:R-:W-:Y:S02]  /*10050*/  FADD.FTZ R179, R179, R170 ;  /* 0x000000aab3b37221 */ /* 0x000fe40000010000 */
[----:B------:R-:W-:Y:S02]  /*10060*/  FADD.FTZ R195, R195, R180 ;  /* 0x000000b4c3c37221 */ /* 0x000fe40000010000 */
[-C--:B------:R-:W-:Y:S01]  /*10070*/  HMMA.16816.F32.BF16 R144, R24, R36.reuse, R4 ;  /* 0x000000241890723c */ /* 0x080fe20000041804 */
[----:B------:R-:W2:Y:S01]  /*10080*/  LDSM.16.MT88.4 R4, [R212+0x2100] ;  /* 0x00210000d404783b */ /* 0x000ea20000004200 */
[----:B------:R-:W-:Y:S02]  /*10090*/  FADD.FTZ R173, R173, R194 ;  /* 0x000000c2adad7221 */ /* 0x000fe40000010000 */
        /* <DEDUP_REMOVED lines=8> */
[----:B------:R-:W-:Y:S04]  /*10120*/  FADD.FTZ R237, R23, R196 ;  /* 0x000000c417ed7221 */ /* 0x000fe80000010000 */
        /* <DEDUP_REMOVED lines=22> */
.L_x_2324:
[----:B------:R-:W1:Y:S01]  /*10290*/  SHFL.BFLY PT, R2, R243, 0x2, 0x1f ;  /* 0x0c401f00f3027f89 */ /* 0x000e6200000e0000 */
[----:B------:R-:W-:-:S02]  /*102a0*/  MOV R6, RZ ;  /* 0x000000ff00067202 */ /* 0x000fc40000000f00 */
[----:B------:R-:W-:Y:S01]  /*102b0*/  PLOP3.LUT P4, PT, PT, PT, PT, 0x8, 0x0 ;  /* 0x000000000000781c */ /* 0x000fe20003f8e170 */
        /* <DEDUP_REMOVED lines=11> */
[----:B-1----:R-:W-:Y:S02]  /*10370*/  FADD.FTZ R5, R2, R5 ;  /* 0x0000000502057221 */ /* 0x002fe40000010000 */
[----:B--2---:R-:W-:-:S03]  /*10380*/  FADD.FTZ R4, R7, R4 ;  /* 0x0000000407047221 */ /* 0x004fc60000010000 */
[----:B------:R-:W-:Y:S02]  /*10390*/  FSETP.NE.FTZ.AND P3, PT, R5, RZ, PT ;  /* 0x000000ff0500720b */ /* 0x000fe40003f75000 */
[----:B------:R-:W-:Y:S01]  /*103a0*/  MOV R7, RZ ;  /* 0x000000ff00077202 */ /* 0x000fe20000000f00 */
[----:B---3--:R-:W-:Y:S01]  /*103b0*/  FADD.FTZ R0, R0, R9 ;  /* 0x0000000900007221 */ /* 0x008fe20000010000 */
[----:B------:R-:W-:Y:S01]  /*103c0*/  FSETP.NE.FTZ.AND P2, PT, R4, RZ, PT ;  /* 0x000000ff0400720b */ /* 0x000fe20003f55000 */
[----:B----4-:R-:W-:-:S03]  /*103d0*/  FADD.FTZ R2, R8, R11 ;  /* 0x0000000b08027221 */ /* 0x010fc60000010000 */
[----:B------:R-:W-:Y:S02]  /*103e0*/  FSETP.NE.FTZ.AND P0, PT, R0, RZ, PT ;  /* 0x000000ff0000720b */ /* 0x000fe40003f15000 */
[----:B------:R-:W-:Y:S02]  /*103f0*/  MOV R8, RZ ;  /* 0x000000ff00087202 */ /* 0x000fe40000000f00 */
[----:B------:R-:W-:Y:S01]  /*10400*/  FSETP.NE.FTZ.AND P1, PT, R2, RZ, PT ;  /* 0x000000ff0200720b */ /* 0x000fe20003f35000 */
[----:B------:R-:W1:Y:S01]  /*10410*/  @P3 MUFU.RCP R6, R5 ;  /* 0x0000000500063308 */ /* 0x000e620000001000 */
[----:B------:R-:W-:-:S03]  /*10420*/  @P3 MOV R13, 0x3f317218 ;  /* 0x3f317218000d3802 */ /* 0x000fc60000000f00 */
[----:B------:R-:W-:Y:S02]  /*10430*/  @P2 MOV R12, 0x3f317218 ;  /* 0x3f317218000c2802 */ /* 0x000fe40000000f00 */
[----:B------:R-:W-:Y:S02]  /*10440*/  @P3 FMUL.FTZ R13, R13, c[0x0][0x2d0] ;  /* 0x0000b4000d0d3a20 */ /* 0x000fe40000410000 */
[----:B------:R-:W-:Y:S01]  /*10450*/  @P2 MUFU.RCP R7, R4 ;  /* 0x0000000400072308 */ /* 0x000fe20000001000 */
[----:B------:R-:W-:Y:S01]  /*10460*/  @P0 MOV R10, 0x3f317218 ;  /* 0x3f317218000a0802 */ /* 0x000fe20000000f00 */
[----:B------:R-:W-:Y:S02]  /*10470*/  @P2 FMUL.FTZ R12, R12, c[0x0][0x2d0] ;  /* 0x0000b4000c0c2a20 */ /* 0x000fe40000410000 */
[----:B------:R-:W-:Y:S02]  /*10480*/  @P1 MOV R11, 0x3f317218 ;  /* 0x3f317218000b1802 */ /* 0x000fe40000000f00 */
[----:B------:R-:W-:-:S02]  /*10490*/  @P0 FMUL.FTZ R10, R10, c[0x0][0x2d0] ;  /* 0x0000b4000a0a0a20 */ /* 0x000fc40000410000 */
[C---:B-1----:R-:W-:Y:S01]  /*104a0*/  FMUL.FTZ R144, R6.reuse, R144 ;  /* 0x0000009006907220 */ /* 0x042fe20000410000 */
[----:B------:R-:W1:Y:S01]  /*104b0*/  @P3 MUFU.LG2 R5, R5 ;  /* 0x0000000500053308 */ /* 0x000e620000000c00 */
[C---:B------:R-:W-:Y:S02]  /*104c0*/  FMUL.FTZ R145, R6.reuse, R145 ;  /* 0x0000009106917220 */ /* 0x040fe40000410000 */
[C---:B------:R-:W-:Y:S02]  /*104d0*/  FMUL.FTZ R100, R6.reuse, R100 ;  /* 0x0000006406647220 */ /* 0x040fe40000410000 */
[C---:B------:R-:W-:Y:S02]  /*104e0*/  FMUL.FTZ R101, R6.reuse, R101 ;  /* 0x0000006506657220 */ /* 0x040fe40000410000 */
[C---:B------:R-:W-:Y:S01]  /*104f0*/  FMUL.FTZ R104, R6.reuse, R104 ;  /* 0x0000006806687220 */ /* 0x040fe20000410000 */
[----:B------:R-:W2:Y:S01]  /*10500*/  @P2 MUFU.LG2 R4, R4 ;  /* 0x0000000400042308 */ /* 0x000ea20000000c00 */
[----:B------:R-:W-:-:S02]  /*10510*/  FMUL.FTZ R105, R6, R105 ;  /* 0x0000006906697220 */ /* 0x000fc40000410000 */
[C---:B------:R-:W-:Y:S02]  /*10520*/  FMUL.FTZ R116, R6.reuse, R116 ;  /* 0x0000007406747220 */ /* 0x040fe40000410000 */
[C---:B------:R-:W-:Y:S02]  /*10530*/  FMUL.FTZ R117, R6.reuse, R117 ;  /* 0x0000007506757220 */ /* 0x040fe40000410000 */
[C---:B------:R-:W-:Y:S01]  /*10540*/  FMUL.FTZ R120, R6.reuse, R120 ;  /* 0x0000007806787220 */ /* 0x040fe20000410000 */
[----:B------:R-:W3:Y:S01]  /*10550*/  @P1 MUFU.LG2 R9, R2 ;  /* 0x0000000200091308 */ /* 0x000ee20000000c00 */
[C---:B------:R-:W-:Y:S02]  /*10560*/  FMUL.FTZ R121, R6.reuse, R121 ;  /* 0x0000007906797220 */ /* 0x040fe40000410000 */
[C---:B------:R-:W-:Y:S02]  /*10570*/  FMUL.FTZ R128, R6.reuse, R128 ;  /* 0x0000008006807220 */ /* 0x040fe40000410000 */
[----:B------:R-:W-:-:S02]  /*10580*/  FMUL.FTZ R129, R6, R129 ;  /* 0x0000008106817220 */ /* 0x000fc40000410000 */
[C---:B------:R-:W-:Y:S01]  /*10590*/  FMUL.FTZ R52, R6.reuse, R52 ;  /* 0x0000003406347220 */ /* 0x040fe20000410000 */
[----:B------:R4:W-:Y:S01]  /*105a0*/  @P1 MUFU.RCP R8, R2 ;  /* 0x0000000200081308 */ /* 0x0009e20000001000 */
[C---:B------:R-:W-:Y:S02]  /*105b0*/  FMUL.FTZ R53, R6.reuse, R53 ;  /* 0x0000003506357220 */ /* 0x040fe40000410000 */
[C---:B------:R-:W-:Y:S02]  /*105c0*/  FMUL.FTZ R64, R6.reuse, R64 ;  /* 0x0000004006407220 */ /* 0x040fe40000410000 */
[C---:B------:R-:W-:Y:S02]  /*105d0*/  FMUL.FTZ R65, R6.reuse, R65 ;  /* 0x0000004106417220 */ /* 0x040fe40000410000 */
[C---:B------:R-:W-:Y:S02]  /*105e0*/  FMUL.FTZ R68, R6.reuse, R68 ;  /* 0x0000004406447220 */ /* 0x040fe40000410000 */
[----:B------:R-:W-:-:S02]  /*105f0*/  FMUL.FTZ R69, R6, R69 ;  /* 0x0000004506457220 */ /* 0x000fc40000410000 */
[C---:B------:R-:W-:Y:S02]  /*10600*/  FMUL.FTZ R80, R6.reuse, R80 ;  /* 0x0000005006507220 */ /* 0x040fe40000410000 */
[C---:B------:R-:W-:Y:S02]  /*10610*/  FMUL.FTZ R81, R6.reuse, R81 ;  /* 0x0000005106517220 */ /* 0x040fe40000410000 */
[C---:B------:R-:W-:Y:S01]  /*10620*/  FMUL.FTZ R84, R6.reuse, R84 ;  /* 0x0000005406547220 */ /* 0x040fe20000410000 */
[----:B----4-:R-:W-:Y:S01]  /*10630*/  MOV R2, 0xff800000 ;  /* 0xff80000000027802 */ /* 0x010fe20000000f00 */
[C---:B------:R-:W-:Y:S02]  /*10640*/  FMUL.FTZ R85, R6.reuse, R85 ;  /* 0x0000005506557220 */ /* 0x040fe40000410000 */
[C---:B------:R-:W-:Y:S02]  /*10650*/  FMUL.FTZ R96, R6.reuse, R96 ;  /* 0x0000006006607220 */ /* 0x040fe40000410000 */
[----:B------:R-:W-:Y:S01]  /*10660*/  FMUL.FTZ R97, R6, R97 ;  /* 0x0000006106617220 */ /* 0x000fe20000410000 */
[----:B------:R-:W-:Y:S01]  /*10670*/  MOV R6, RZ ;  /* 0x000000ff00067202 */ /* 0x000fe20000000f00 */
[----:B-1----:R-:W-:-:S02]  /*10680*/  @P3 FMUL.FTZ R14, R5, 0.69314718246459960938 ;  /* 0x3f317218050e3820 */ /* 0x002fc40000410000 */
[----:B--2---:R-:W-:Y:S02]  /*10690*/  @P2 FMUL.FTZ R4, R4, 0.69314718246459960938 ;  /* 0x3f31721804042820 */ /* 0x004fe40000410000 */
[----:B---3--:R-:W-:Y:S01]  /*106a0*/  @P1 FMUL.FTZ R16, R9, 0.69314718246459960938 ;  /* 0x3f31721809101820 */ /* 0x008fe20000410000 */
[----:B------:R-:W-:Y:S01]  /*106b0*/  @P0 MUFU.RCP R6, R0 ;  /* 0x0000000000060308 */ /* 0x000fe20000001000 */
[----:B------:R-:W-:Y:S02]  /*106c0*/  @P1 FMUL.FTZ R11, R11, c[0x0][0x2d0] ;  /* 0x0000b4000b0b1a20 */ /* 0x000fe40000410000 */
        /* <DEDUP_REMOVED lines=12> */
[----:B-1----:R-:W-:Y:S02]  /*10790*/  @P0 FMUL.FTZ R5, R0, 0.69314718246459960938 ;  /* 0x3f31721800050820 */ /* 0x002fe40000410000 */
        /* <DEDUP_REMOVED lines=13> */
[----:B------:R-:W-:Y:S01]  /*10870*/  MOV R7, 0xff800000 ;  /* 0xff80000000077802 */ /* 0x000fe20000000f00 */
        /* <DEDUP_REMOVED lines=50> */
[----:B------:R-:W-:Y:S02]  /*10ba0*/  @P3 FFMA.FTZ R2, R13, R151, R14 ;  /* 0x000000970d023223 */ /* 0x000fe4000001000e */
[----:B------:R-:W-:Y:S02]  /*10bb0*/  @P2 FFMA.FTZ R6, R12, R149, R4 ;  /* 0x000000950c062223 */ /* 0x000fe40000010004 */
[----:B------:R-:W-:-:S02]  /*10bc0*/  @P1 FFMA.FTZ R7, R11, R3, R16 ;  /* 0x000000030b071223 */ /* 0x000fc40000010010 */
[----:B------:R-:W-:Y:S02]  /*10bd0*/  @P0 FFMA.FTZ R8, R10, R152, R5 ;  /* 0x000000980a080223 */ /* 0x000fe40000010005 */
.L_x_2260:
[----:B------:R-:W-:Y:S05]  /*10be0*/  @P4 BRA `(.L_x_2346) ;  /* 0x00001ab000004947 */ /* 0x000fea0003800000 */
[----:B------:R-:W1:Y:S01]  /*10bf0*/  S2R R10, SR_TID.X ;  /* 0x00000000000a7919 */ /* 0x000e620000002100 */
[----:B------:R-:W-:Y:S01]  /*10c00*/  USHF.R.S32.HI UR6, URZ, 0x1f, UR8 ;  /* 0x0000001f3f067899 */ /* 0x000fe20008011408 */
[----:B------:R-:W-:Y:S01]  /*10c10*/  IMAD R16, RZ, RZ, -UR8 ;  /* 0x80000008ff107e24 */ /* 0x000fe2000f8e02ff */
[----:B------:R-:W-:Y:S01]  /*10c20*/  ULDC.64 UR4, c[0x0][0x4d0] ;  /* 0x0001340000047ab9 */ /* 0x000fe20000000a00 */
[----:B------:R-:W2:Y:S01]  /*10c30*/  S2R R9, SR_CTAID.Y ;  /* 0x0000000000097919 */ /* 0x000ea20000002600 */
[----:B------:R-:W-:Y:S01]  /*10c40*/  UIMAD UR7, UR6, UR4, URZ ;  /* 0x00000004060772a4 */ /* 0x000fe2000f8e023f */
[----:B------:R-:W-:Y:S01]  /*10c50*/  IMAD.MOV.U32 R12, RZ, RZ, c[0x0][0x4e8] ;  /* 0x00013a00ff0c7624 */ /* 0x000fe200078e00ff */
[----:B------:R-:W-:Y:S01]  /*10c60*/  UIMAD.WIDE.U32 UR10, UR8, UR4, URZ ;  /* 0x00000004080a72a5 */ /* 0x000fe2000f8e003f */
[----:B------:R-:W3:Y:S01]  /*10c70*/  S2R R22, SR_CTAID.Z ;  /* 0x0000000000167919 */ /* 0x000ee20000002700 */
[----:B------:R-:W-:Y:S01]  /*10c80*/  UIMAD UR5, UR8, UR5, UR7 ;  /* 0x00000005080572a4 */ /* 0x000fe2000f8e0207 */
[----:B------:R-:W-:Y:S02]  /*10c90*/  BSSY B0, `(.L_x_2347) ;  /* 0x00000c1000007945 */ /* 0x000fe40003800000 */
[----:B------:R-:W-:Y:S01]  /*10ca0*/  BAR.SYNC.DEFER_BLOCKING 0x1, 0x80 ;  /* 0x0042000000007b1d */ /* 0x000fe20000010000 */
[----:B------:R-:W-:Y:S01]  /*10cb0*/  UIADD3 UR5, UR11, UR5, URZ ;  /* 0x000000050b057290 */ /* 0x000fe2000fffe03f */
[----:B------:R-:W-:Y:S01]  /*10cc0*/  IMAD.U32 R21, RZ, RZ, UR11 ;  /* 0x0000000bff157e24 */ /* 0x000fe2000f8e00ff */
[----:B------:R-:W-:Y:S01]  /*10cd0*/  ISETP.NE.AND P0, PT, R12, 0x1, PT ;  /* 0x000000010c00780c */ /* 0x000fe20003f05270 */
[----:B------:R-:W-:-:S02]  /*10ce0*/  IMAD.U32 R20, RZ, RZ, UR10 ;  /* 0x0000000aff147e24 */ /* 0x000fc4000f8e00ff */
[----:B------:R-:W4:Y:S01]  /*10cf0*/  S2R R13, SR_CTAID.X ;  /* 0x00000000000d7919 */ /* 0x000f220000002500 */
[----:B------:R-:W-:Y:S01]  /*10d00*/  IMAD.U32 R21, RZ, RZ, UR5 ;  /* 0x00000005ff157e24 */ /* 0x000fe2000f8e00ff */
[----:B------:R-:W-:Y:S01]  /*10d10*/  ULDC.64 UR4, c[0x0][0x438] ;  /* 0x00010e0000047ab9 */ /* 0x000fe20000000a00 */
[----:B------:R-:W-:Y:S01]  /*10d20*/  IMAD R12, R12, c[0x0][0x388], RZ ;  /* 0x0000e2000c0c7a24 */ /* 0x000fe200078e02ff */
[----:B------:R-:W-:Y:S01]  /*10d30*/  UIMAD UR6, UR6, UR4, URZ ;  /* 0x00000004060672a4 */ /* 0x000fe2000f8e023f */
[----:B-1----:R-:W-:Y:S01]  /*10d40*/  SHF.R.S32.HI R5, RZ, 0x1f, R10 ;  /* 0x0000001fff057819 */ /* 0x002fe2000001140a */
[----:B------:R-:W-:Y:S02]  /*10d50*/  UIMAD.WIDE.U32 UR10, UR8, UR4, URZ ;  /* 0x00000004080a72a5 */ /* 0x000fe4000f8e003f */
[----:B------:R-:W-:Y:S01]  /*10d60*/  UIMAD UR4, UR8, UR5, UR6 ;  /* 0x00000005080472a4 */ /* 0x000fe2000f8e0206 */
[CC--:B------:R-:W-:Y:S01]  /*10d70*/  LEA.HI R11, R5.reuse, R10.reuse, RZ, 0x2 ;  /* 0x0000000a050b7211 */ /* 0x0c0fe200078f10ff */
[----:B--2---:R-:W-:Y:S01]  /*10d80*/  IMAD R16, R16, c[0x0][0x550], R9 ;  /* 0x0001540010107a24 */ /* 0x004fe200078e0209 */
[-C--:B------:R-:W-:Y:S01]  /*10d90*/  LEA.HI R5, R5, R10.reuse, RZ, 0x5 ;  /* 0x0000000a05057211 */ /* 0x080fe200078f28ff */
[----:B------:R-:W-:Y:S01]  /*10da0*/  UIADD3 UR4, UR11, UR4, URZ ;  /* 0x000000040b047290 */ /* 0x000fe2000fffe03f */
[----:B------:R-:W-:Y:S01]  /*10db0*/  LOP3.LUT R11, R11, 0xfffffffc, RZ, 0xc0, !PT ;  /* 0xfffffffc0b0b7812 */ /* 0x000fe200078ec0ff */
[----:B------:R-:W-:Y:S01]  /*10dc0*/  IMAD.U32 R15, RZ, RZ, UR11 ;  /* 0x0000000bff0f7e24 */ /* 0x000fe2000f8e00ff */
[----:B------:R-:W-:Y:S01]  /*10dd0*/  LOP3.LUT R3, R5, 0xffffffe0, RZ, 0xc0, !PT ;  /* 0xffffffe005037812 */ /* 0x000fe200078ec0ff */
[----:B---3--:R-:W-:Y:S01]  /*10de0*/  IMAD.WIDE.U32 R20, R22, c[0x0][0x4d8], R20 ;  /* 0x0001360016147a25 */ /* 0x008fe200078e0014 */
[----:B------:R-:W-:-:S02]  /*10df0*/  IADD3 R4, -R11, R10, RZ ;  /* 0x0000000a0b047210 */ /* 0x000fc40007ffe1ff */
[----:B------:R-:W-:Y:S01]  /*10e00*/  SHF.R.S32.HI R17, RZ, 0x5, R5 ;  /* 0x00000005ff117819 */ /* 0x000fe20000011405 */
[----:B------:R-:W-:Y:S01]  /*10e10*/  IMAD.IADD R3, R10, 0x1, -R3 ;  /* 0x000000010a037824 */ /* 0x000fe200078e0a03 */
[----:B------:R-:W-:Y:S01]  /*10e20*/  LEA.HI R0, R4, R4, RZ, 0x1 ;  /* 0x0000000404007211 */ /* 0x000fe200078f08ff */
[----:B------:R-:W-:Y:S01]  /*10e30*/  IMAD.U32 R15, RZ, RZ, UR4 ;  /* 0x00000004ff0f7e24 */ /* 0x000fe2000f8e00ff */
[----:B------:R-:W-:Y:S02]  /*10e40*/  SHF.R.S32.HI R10, RZ, 0x1f, R5 ;  /* 0x0000001fff0a7819 */ /* 0x000fe40000011405 */
[----:B------:R-:W-:Y:S02]  /*10e50*/  LOP3.LUT R9, R0, 0x1ffffffe, RZ, 0xc0, !PT ;  /* 0x1ffffffe00097812 */ /* 0x000fe400078ec0ff */
[----:B------:R-:W-:Y:S02]  /*10e60*/  LEA.HI R10, R10, R17, RZ, 0x2 ;  /* 0x000000110a0a7211 */ /* 0x000fe400078f10ff */
[----:B------:R-:W-:Y:S01]  /*10e70*/  SHF.R.S32.HI R5, RZ, 0x1f, R22 ;  /* 0x0000001fff057819 */ /* 0x000fe20000011416 */
[----:B------:R-:W-:Y:S01]  /*10e80*/  IMAD.IADD R4, R4, 0x1, -R9 ;  /* 0x0000000104047824 */ /* 0x000fe200078e0a09 */
[----:B------:R-:W-:-:S02]  /*10e90*/  SHF.L.U32 R9, R0, 0x5, RZ ;  /* 0x0000000500097819 */ /* 0x000fc400000006ff */
[----:B------:R-:W-:Y:S01]  /*10ea0*/  SHF.R.S32.HI R0, RZ, 0x1f, R3 ;  /* 0x0000001fff007819 */ /* 0x000fe20000011403 */
[C---:B------:R-:W-:Y:S01]  /*10eb0*/  IMAD R11, R5.reuse, c[0x0][0x4d8], RZ ;  /* 0x00013600050b7a24 */ /* 0x040fe200078e02ff */
[----:B------:R-:W-:Y:S01]  /*10ec0*/  LOP3.LUT R10, R10, 0xffffffc, RZ, 0xc0, !PT ;  /* 0x0ffffffc0a0a7812 */ /* 0x000fe200078ec0ff */
[----:B------:R-:W-:Y:S01]  /*10ed0*/  IMAD R5, R5, c[0x0][0x440], RZ ;  /* 0x0001100005057a24 */ /* 0x000fe200078e02ff */
[----:B------:R-:W-:Y:S01]  /*10ee0*/  LEA.HI R0, R0, R3, RZ, 0x2 ;  /* 0x0000000300007211 */ /* 0x000fe200078f10ff */
[C---:B------:R-:W-:Y:S01]  /*10ef0*/  IMAD R11, R22.reuse, c[0x0][0x4dc], R11 ;  /* 0x00013700160b7a24 */ /* 0x040fe200078e020b */
[----:B------:R-:W-:Y:S01]  /*10f00*/  LOP3.LUT R9, R9, 0xffffffc0, RZ, 0xc0, !PT ;  /* 0xffffffc009097812 */ /* 0x000fe200078ec0ff */
[----:B------:R-:W-:Y:S01]  /*10f10*/  IMAD.IADD R17, R17, 0x1, -R10 ;  /* 0x0000000111117824 */ /* 0x000fe200078e0a0a */
[----:B------:R-:W-:Y:S01]  /*10f20*/  SHF.R.S32.HI R10, RZ, 0x2, R0 ;  /* 0x00000002ff0a7819 */ /* 0x000fe20000011400 */
[----:B------:R-:W-:Y:S01]  /*10f30*/  IMAD R5, R22, c[0x0][0x444], R5 ;  /* 0x0001110016057a24 */ /* 0x000fe200078e0205 */
[----:B------:R-:W-:Y:S01]  /*10f40*/  MOV R14, UR10 ;  /* 0x0000000a000e7c02 */ /* 0x000fe20008000f00 */
[----:B------:R-:W-:Y:S01]  /*10f50*/  IMAD R9, R4, 0x8, R9 ;  /* 0x0000000804097824 */ /* 0x000fe200078e0209 */
[----:B------:R-:W-:Y:S01]  /*10f60*/  IADD3 R21, R21, R11, RZ ;  /* 0x0000000b15157210 */ /* 0x000fe20007ffe0ff */
[----:B------:R-:W-:Y:S01]  /*10f70*/  IMAD R10, R17, 0x10, R10 ;  /* 0x00000010110a7824 */ /* 0x000fe200078e020a */
[----:B------:R-:W-:Y:S01]  /*10f80*/  SHF.R.S32.HI R11, RZ, 0x1f, R16 ;  /* 0x0000001fff0b7819 */ /* 0x000fe20000011410 */
[----:B------:R-:W-:Y:S01]  /*10f90*/  IMAD.WIDE.U32 R22, R22, c[0x0][0x440], R14 ;  /* 0x0001100016167a25 */ /* 0x000fe200078e000e */
[----:B------:R-:W-:-:S03]  /*10fa0*/  LOP3.LUT R0, R0, 0x7ffffffc, RZ, 0xc0, !PT ;  /* 0x7ffffffc00007812 */ /* 0x000fc600078ec0ff */
        /* <DEDUP_REMOVED lines=11> */
[----:B------:R-:W-:Y:S01]  /*11060*/  IMAD R11, R11, c[0x0][0x4e0], RZ ;  /* 0x000138000b0b7a24 */ /* 0x000fe200078e02ff */
[--C-:B------:R-:W-:Y:S01]  /*11070*/  SHF.R.S32.HI R14, RZ, 0x1f, R4.reuse ;  /* 0x0000001fff0e7819 */ /* 0x100fe20000011404 */
[----:B------:R-:W-:Y:S02]  /*11080*/  IMAD.MOV R9, RZ, RZ, -R4 ;  /* 0x000000ffff097224 */ /* 0x000fe400078e0a04 */
[C---:B------:R-:W-:Y:S02]  /*11090*/  IMAD R15, R16.reuse, c[0x0][0x44c], R15 ;  /* 0x00011300100f7a24 */ /* 0x040fe400078e020f */
[----:B------:R-:W-:-:S04]  /*110a0*/  IMAD.WIDE.U32 R22, R16, c[0x0][0x448], R22 ;  /* 0x0001120010167a25 */ /* 0x000fc800078e0016 */
[C---:B------:R-:W-:Y:S02]  /*110b0*/  IMAD R11, R16.reuse, c[0x0][0x4e4], R11 ;  /* 0x00013900100b7a24 */ /* 0x040fe400078e020b */
[----:B------:R-:W-:Y:S01]  /*110c0*/  IMAD.WIDE.U32 R16, R16, c[0x0][0x4e0], R20 ;  /* 0x0001380010107a25 */ /* 0x000fe200078e0014 */
[----:B------:R-:W-:-:S03]  /*110d0*/  SHF.R.S32.HI R20, RZ, 0x1f, R5 ;  /* 0x0000001fff147819 */ /* 0x000fc60000011405 */
[----:B------:R-:W-:Y:S01]  /*110e0*/  IMAD R9, R9, c[0x0][0x4e8], R18 ;  /* 0x00013a0009097a24 */ /* 0x000fe200078e0212 */
[----:B------:R-:W-:Y:S01]  /*110f0*/  IADD3 R16, P0, R4, R16, RZ ;  /* 0x0000001004107210 */ /* 0x000fe20007f1e0ff */
[----:B------:R-:W-:Y:S02]  /*11100*/  IMAD.IADD R23, R23, 0x1, R15 ;  /* 0x0000000117177824 */ /* 0x000fe400078e020f */
[----:B------:R-:W-:Y:S01]  /*11110*/  IMAD R20, R20, c[0x0][0x430], RZ ;  /* 0x00010c0014147a24 */ /* 0x000fe200078e02ff */
[----:B------:R-:W-:Y:S02]  /*11120*/  SHF.R.S32.HI R4, RZ, 0x1f, R9 ;  /* 0x0000001fff047819 */ /* 0x000fe40000011409 */
[----:B------:R-:W-:Y:S01]  /*11130*/  IADD3.X R17, R14, R17, R11, P0, !PT ;  /* 0x000000110e117210 */ /* 0x000fe200007fe40b */
[----:B------:R-:W-:-:S04]  /*11140*/  IMAD.WIDE.U32 R14, R5, c[0x0][0x430], R22 ;  /* 0x00010c00050e7a25 */ /* 0x000fc800078e0016 */
[----:B------:R-:W-:Y:S02]  /*11150*/  IMAD R4, R4, c[0x0][0x4c8], RZ ;  /* 0x0001320004047a24 */ /* 0x000fe400078e02ff */
[----:B------:R-:W-:-:S04]  /*11160*/  IMAD.WIDE.U32 R16, R9, c[0x0][0x4c8], R16 ;  /* 0x0001320009107a25 */ /* 0x000fc800078e0010 */
[----:B------:R-:W-:Y:S01]  /*11170*/  IMAD R4, R9, c[0x0][0x4cc], R4 ;  /* 0x0001330009047a24 */ /* 0x000fe200078e0204 */
[C---:B------:R-:W-:Y:S01]  /*11180*/  LEA R23, P0, R16.reuse, c[0x0][0x4a8], 0x2 ;  /* 0x00012a0010177a11 */ /* 0x040fe200078010ff */
[C---:B------:R-:W-:Y:S01]  /*11190*/  IMAD R11, R5.reuse, c[0x0][0x434], R20 ;  /* 0x00010d00050b7a24 */ /* 0x040fe200078e0214 */
[----:B------:R-:W-:Y:S01]  /*111a0*/  IADD3 R5, -R5, RZ, RZ ;  /* 0x000000ff05057210 */ /* 0x000fe20007ffe1ff */
[----:B------:R-:W-:Y:S02]  /*111b0*/  IMAD.IADD R9, R17, 0x1, R4 ;  /* 0x0000000111097824 */ /* 0x000fe400078e0204 */
[----:B------:R-:W-:Y:S01]  /*111c0*/  SHFL.IDX PT, R20, R23, RZ, 0x1c1f ;  /* 0x001c1fff17147589 */ /* 0x000fe200000e0000 */
[----:B------:R-:W-:Y:S02]  /*111d0*/  IMAD.IADD R11, R15, 0x1, R11 ;  /* 0x000000010f0b7824 */ /* 0x000fe400078e020b */
[----:B------:R-:W-:Y:S01]  /*111e0*/  LEA.HI.X R22, R16, c[0x0][0x4ac], R9, 0x2, P0 ;  /* 0x00012b0010167a11 */ /* 0x000fe200000f1409 */
[----:B------:R-:W-:Y:S01]  /*111f0*/  IMAD R5, R5, c[0x0][0x4e8], R18 ;  /* 0x00013a0005057a24 */ /* 0x000fe200078e0212 */
[----:B------:R-:W-:Y:S01]  /*11200*/  SHFL.IDX PT, R16, R23, 0x2, 0x1c1f ;  /* 0x005c1f0017107f89 */ /* 0x000fe200000e0000 */
[----:B------:R-:W-:Y:S01]  /*11210*/  IMAD.MOV.U32 R10, RZ, RZ, R14 ;  /* 0x000000ffff0a7224 */ /* 0x000fe200078e000e */
[----:B------:R-:W-:-:S02]  /*11220*/  LOP3.LUT P0, RZ, R3, 0x3, RZ, 0xc0, !PT ;  /* 0x0000000303ff7812 */ /* 0x000fc4000780c0ff */
[----:B------:R-:W1:Y:S01]  /*11230*/  SHFL.IDX PT, R21, R22, RZ, 0x1c1f ;  /* 0x001c1fff16157589 */ /* 0x000e6200000e0000 */
[----:B------:R-:W-:Y:S01]  /*11240*/  IMAD.WIDE.U32 R24, R5, c[0x0][0x428], R10 ;  /* 0x00010a0005187a25 */ /* 0x000fe200078e000a */
[C---:B------:R-:W-:Y:S02]  /*11250*/  IADD3 R11, R13.reuse, 0x8, RZ ;  /* 0x000000080d0b7810 */ /* 0x040fe40007ffe0ff */
[----:B------:R-:W-:Y:S01]  /*11260*/  SHFL.IDX PT, R18, R23, 0x1, 0x1c1f ;  /* 0x003c1f0017127f89 */ /* 0x000fe200000e0000 */
[C---:B------:R-:W-:Y:S02]  /*11270*/  IADD3 R10, R13.reuse, 0x40, RZ ;  /* 0x000000400d0a7810 */ /* 0x040fe40007ffe0ff */
[C---:B------:R-:W-:Y:S01]  /*11280*/  IADD3 R9, R13.reuse, 0x48, RZ ;  /* 0x000000480d097810 */ /* 0x040fe20007ffe0ff */
[----:B------:R-:W2:Y:S01]  /*11290*/  SHFL.IDX PT, R19, R22, 0x1, 0x1c1f ;  /* 0x003c1f0016137f89 */ /* 0x000ea200000e0000 */
[-C--:B------:R-:W-:Y:S02]  /*112a0*/  ISETP.GE.OR P4, PT, R13, R12.reuse, P0 ;  /* 0x0000000c0d00720c */ /* 0x080fe40000786670 */
[-C--:B------:R-:W-:Y:S01]  /*112b0*/  ISETP.GE.OR P3, PT, R11, R12.reuse, P0 ;  /* 0x0000000c0b00720c */ /* 0x080fe20000766670 */
[----:B------:R-:W3:Y:S01]  /*112c0*/  SHFL.IDX PT, R17, R22, 0x2, 0x1c1f ;  /* 0x005c1f0016117f89 */ /* 0x000ee200000e0000 */
[----:B------:R-:W-:-:S02]  /*112d0*/  ISETP.GE.OR P2, PT, R10, R12, P0 ;  /* 0x0000000c0a00720c */ /* 0x000fc40000746670 */
[----:B------:R-:W-:Y:S01]  /*112e0*/  ISETP.GE.OR P0, PT, R9, R12, P0 ;  /* 0x0000000c0900720c */ /* 0x000fe20000706670 */
[----:B------:R-:W-:Y:S01]  /*112f0*/  SHFL.IDX PT, R14, R23, 0x3, 0x1c1f ;  /* 0x007c1f00170e7f89 */ /* 0x000fe200000e0000 */
[----:B------:R-:W-:Y:S02]  /*11300*/  SHF.R.S32.HI R4, RZ, 0x1f, R5 ;  /* 0x0000001fff047819 */ /* 0x000fe40000011405 */
[----:B------:R-:W-:Y:S01]  /*11310*/  IADD3 R3, R3, -R0, RZ ;  /* 0x8000000003037210 */ /* 0x000fe20007ffe0ff */
[----:B------:R-:W4:Y:S01]  /*11320*/  SHFL.IDX PT, R15, R22, 0x3, 0x1c1f ;  /* 0x007c1f00160f7f89 */ /* 0x000f2200000e0000 */
[-C--:B------:R-:W-:Y:S01]  /*11330*/  ISETP.GE.AND P5, PT, R11, R12.reuse, PT ;  /* 0x0000000c0b00720c */ /* 0x080fe20003fa6270 */
[----:B------:R-:W-:Y:S01]  /*11340*/  IMAD R4, R4, c[0x0][0x428], RZ ;  /* 0x00010a0004047a24 */ /* 0x000fe200078e02ff */
[----:B------:R-:W-:Y:S01]  /*11350*/  ISETP.GE.AND P6, PT, R10, R12, PT ;  /* 0x0000000c0a00720c */ /* 0x000fe20003fc6270 */
[----:B-1----:R1:W-:Y:S01]  /*11360*/  @!P4 ST.E [R20.64], R2 ;  /* 0x000000021400c985 */ /* 0x0023e2000c10190c */
[----:B------:R-:W-:-:S02]  /*11370*/  IMAD.SHL.U32 R3, R3, 0x2, RZ ;  /* 0x0000000203037824 */ /* 0x000fc400078e00ff */
[----:B------:R-:W-:Y:S01]  /*11380*/  IMAD R4, R5, c[0x0][0x42c], R4 ;  /* 0x00010b0005047a24 */ /* 0x000fe200078e0204 */
[----:B------:R-:W-:-:S03]  /*11390*/  LEA R5, P1, R24, c[0x0][0x400], 0x2 ;  /* 0x0001000018057a11 */ /* 0x000fc600078210ff */
[----:B------:R-:W-:Y:S01]  /*113a0*/  IMAD.IADD R4, R25, 0x1, R4 ;  /* 0x0000000119047824 */ /* 0x000fe200078e0204 */
[----:B--2---:R2:W-:Y:S04]  /*113b0*/  @!P3 ST.E [R18.64], R6 ;  /* 0x000000061200b985 */ /* 0x0045e8000c10190c */
[----:B---3--:R2:W-:Y:S01]  /*113c0*/  @!P2 ST.E [R16.64], R7 ;  /* 0x000000071000a985 */ /* 0x0085e2000c10190c */
[----:B------:R-:W-:Y:S02]  /*113d0*/  LEA.HI.X R4, R24, c[0x0][0x404], R4, 0x2, P1 ;  /* 0x0001010018047a11 */ /* 0x000fe400008f1404 */
[-C--:B------:R-:W-:Y:S01]  /*113e0*/  ISETP.GE.AND P1, PT, R9, R12.reuse, PT ;  /* 0x0000000c0900720c */ /* 0x080fe20003f26270 */
[----:B------:R2:W3:Y:S04]  /*113f0*/  SHFL.IDX PT, R22, R5, RZ, 0x1c1f ;  /* 0x001c1fff05167589 */ /* 0x0004e800000e0000 */
[----:B----4-:R2:W-:Y:S01]  /*11400*/  @!P0 ST.E [R14.64], R8 ;  /* 0x000000080e008985 */ /* 0x0105e2000c10190c */
[----:B------:R-:W-:-:S03]  /*11410*/  ISETP.GE.AND P0, PT, R13, R12, PT ;  /* 0x0000000c0d00720c */ /* 0x000fc60003f06270 */
[----:B------:R2:W4:Y:S01]  /*11420*/  SHFL.IDX PT, R23, R4, RZ, 0x1c1f ;  /* 0x001c1fff04177589 */ /* 0x00052200000e0000 */
[----:B-1----:R-:W-:-:S09]  /*11430*/  P2R R2, PR, RZ, 0x2 ;  /* 0x00000002ff027803 */ /* 0x002fd20000000000 */
[----:B------:R-:W-:Y:S05]  /*11440*/  @P0 BRA `(.L_x_2348) ;  /* 0x0000045000000947 */ /* 0x000fea0003800000 */
[C---:B------:R-:W-:Y:S02]  /*11450*/  IADD3 R9, R3.reuse, 0x8, RZ ;  /* 0x0000000803097810 */ /* 0x040fe40007ffe0ff */
[C---:B--2---:R-:W-:Y:S02]  /*11460*/  IADD3 R7, R3.reuse, 0x10, RZ ;  /* 0x0000001003077810 */ /* 0x044fe40007ffe0ff */
        /* <DEDUP_REMOVED lines=11> */
[--C-:B---34-:R-:W-:Y:S01]  /*11520*/  @!P2 IMAD.WIDE R10, R3, 0x4, R22.reuse ;  /* 0x00000004030aa825 */ /* 0x118fe200078e0216 */
        /* <DEDUP_REMOVED lines=55> */
.L_x_2348:
[----:B------:R-:W-:Y:S05]  /*118a0*/  BSYNC B0 ;  /* 0x0000000000007941 */ /* 0x000fea0003800000 */
.L_x_2347:
[----:B----4-:R1:W4:Y:S01]  /*118b0*/  SHFL.IDX PT, R13, R4, 0x1, 0x1c1f ;  /* 0x003c1f00040d7f89 */ /* 0x01032200000e0000 */
[----:B------:R-:W-:Y:S03]  /*118c0*/  BSSY B0, `(.L_x_2349) ;  /* 0x0000048000007945 */ /* 0x000fe60003800000 */
[----:B------:R1:W2:Y:S01]  /*118d0*/  SHFL.IDX PT, R12, R5, 0x1, 0x1c1f ;  /* 0x003c1f00050c7f89 */ /* 0x0002a200000e0000 */
[----:B------:R-:W-:Y:S05]  /*118e0*/  @P5 BRA `(.L_x_2350) ;  /* 0x0000045000005947 */ /* 0x000fea0003800000 */
[C---:B------:R-:W-:Y:S02]  /*118f0*/  IADD3 R10, R3.reuse, 0x8, RZ ;  /* 0x00000008030a7810 */ /* 0x040fe40007ffe0ff */
        /* <DEDUP_REMOVED lines=35> */
[----:B----4-:R-:W-:Y:S01]  /*11b30*/  @!P0 LOP3.LUT R11, R0, 0xfffffffe, RZ, 0xc0, !PT ;  /* 0xfffffffe000b8812 */ /* 0x010fe200078ec0ff */
        /* <DEDUP_REMOVED lines=17> */
[----:B----4-:R-:W-:-:S03]  /*11c50*/  @!P4 LOP3.LUT R7, R0, 0xfffffffe, RZ, 0xc0, !PT ;  /* 0xfffffffe0007c812 */ /* 0x010fc600078ec0ff */
[----:B------:R-:W-:Y:S01]  /*11c60*/  @!P1 IMAD.WIDE R16, R19, 0x4, R12 ;  /* 0x0000000413109825 */ /* 0x000fe200078e020c */
[----:B-1----:R-:W-:-:S03]  /*11c70*/  @!P3 LOP3.LUT R9, R18, 0xfffffffe, RZ, 0xc0, !PT ;  /* 0xfffffffe1209b812 */ /* 0x002fc600078ec0ff */
[--C-:B------:R-:W-:Y:S02]  /*11c80*/  @!P4 IMAD.WIDE R6, R7, 0x4, R12.reuse ;  /* 0x000000040706c825 */ /* 0x100fe400078e020c */
[----:B------:R-:W-:Y:S02]  /*11c90*/  @!P0 LEA.HI R14, R14, R14, RZ, 0x1 ;  /* 0x0000000e0e0e8211 */ /* 0x000fe400078f08ff */
[----:B---3--:R-:W-:Y:S01]  /*11ca0*/  @!P2 LOP3.LUT R11, R20, 0xfffffffe, RZ, 0xc0, !PT ;  /* 0xfffffffe140ba812 */ /* 0x008fe200078ec0ff */
        /* <DEDUP_REMOVED lines=9> */
.L_x_2350:
[----:B------:R-:W-:Y:S05]  /*11d40*/  BSYNC B0 ;  /* 0x0000000000007941 */ /* 0x000fea0003800000 */
.L_x_2349:
[----:B-1----:R1:W4:Y:S01]  /*11d50*/  SHFL.IDX PT, R11, R4, 0x2, 0x1c1f ;  /* 0x005c1f00040b7f89 */ /* 0x00232200000e0000 */
[----:B------:R-:W-:Y:S03]  /*11d60*/  BSSY B0, `(.L_x_2351) ;  /* 0x0000048000007945 */ /* 0x000fe60003800000 */
[----:B------:R1:W3:Y:S01]  /*11d70*/  SHFL.IDX PT, R10, R5, 0x2, 0x1c1f ;  /* 0x005c1f00050a7f89 */ /* 0x0002e200000e0000 */
        /* <DEDUP_REMOVED lines=70> */
.L_x_2352:
[----:B------:R-:W-:Y:S05]  /*121e0*/  BSYNC B0 ;  /* 0x0000000000007941 */ /* 0x000fea0003800000 */
.L_x_2351:
        /* <DEDUP_REMOVED lines=23> */
[----:B------:R-:W-:Y:S01]  /*12360*/  @!P3 ST.E.64 [R10.64], R142 ;  /* 0x0000008e0a00b985 */ /* 0x000fe2000c101b0c */
[----:B------:R-:W-:Y:S01]  /*12370*/  IADD3 R18, R3, 0x30, RZ ;  /* 0x0000003003127810 */ /* 0x000fe20007ffe0ff */
[--C-:B------:R-:W-:Y:S01]  /*12380*/  @!P1 IMAD.WIDE R12, R5, 0x4, R8.reuse ;  /* 0x00000004050c9825 */ /* 0x100fe200078e0208 */
[C---:B------:R-:W-:Y:S01]  /*12390*/  IADD3 R17, R3.reuse, 0x38, RZ ;  /* 0x0000003803117810 */ /* 0x040fe20007ffe0ff */
[----:B------:R1:W-:Y:S01]  /*123a0*/  @!P2 ST.E.64 [R6.64], R138 ;  /* 0x0000008a0600a985 */ /* 0x0003e2000c101b0c */
[C---:B------:R-:W-:Y:S01]  /*123b0*/  IADD3 R16, R3.reuse, 0x40, RZ ;  /* 0x0000004003107810 */ /* 0x040fe20007ffe0ff */
[----:B------:R-:W-:Y:S01]  /*123c0*/  @!P0 IMAD.WIDE R4, R4, 0x4, R8 ;  /* 0x0000000404048825 */ /* 0x000fe200078e0208 */
[C---:B------:R-:W-:Y:S01]  /*123d0*/  IADD3 R15, R3.reuse, 0x48, RZ ;  /* 0x00000048030f7810 */ /* 0x040fe20007ffe0ff */
[----:B------:R-:W-:Y:S01]  /*123e0*/  @!P1 ST.E.64 [R12.64], R110 ;  /* 0x0000006e0c009985 */ /* 0x000fe2000c101b0c */
        /* <DEDUP_REMOVED lines=11> */
[----:B------:R-:W-:Y:S02]  /*124a0*/  @!P2 LEA.HI R16, R16, R16, RZ, 0x1 ;  /* 0x000000101010a211 */ /* 0x000fe400078f08ff */
[----:B------:R-:W-:Y:S02]  /*124b0*/  @!P1 LEA.HI R15, R15, R15, RZ, 0x1 ;  /* 0x0000000f0f0f9211 */ /* 0x000fe400078f08ff */
[----:B-1----:R-:W-:-:S02]  /*124c0*/  @!P5 LOP3.LUT R7, R0, 0xfffffffe, RZ, 0xc0, !PT ;  /* 0xfffffffe0007d812 */ /* 0x002fc400078ec0ff */
[----:B------:R-:W-:Y:S02]  /*124d0*/  @!P0 LEA.HI R14, R14, R14, RZ, 0x1 ;  /* 0x0000000e0e0e8211 */ /* 0x000fe400078f08ff */
[----:B------:R-:W-:Y:S01]  /*124e0*/  @!P4 LOP3.LUT R11, R18, 0xfffffffe, RZ, 0xc0, !PT ;  /* 0xfffffffe120bc812 */ /* 0x000fe200078ec0ff */
[--C-:B------:R-:W-:Y:S01]  /*124f0*/  @!P5 IMAD.WIDE R6, R7, 0x4, R8.reuse ;  /* 0x000000040706d825 */ /* 0x100fe200078e0208 */
[----:B------:R-:W-:Y:S02]  /*12500*/  @!P3 LOP3.LUT R17, R17, 0xfffffffe, RZ, 0xc0, !PT ;  /* 0xfffffffe1111b812 */ /* 0x000fe400078ec0ff */
[----:B--2---:R-:W-:Y:S02]  /*12510*/  @!P6 LOP3.LUT R5, R2, 0xfffffffe, RZ, 0xc0, !PT ;  /* 0xfffffffe0205e812 */ /* 0x004fe400078ec0ff */
[----:B------:R-:W-:Y:S02]  /*12520*/  @!P2 LOP3.LUT R13, R16, 0xfffffffe, RZ, 0xc0, !PT ;  /* 0xfffffffe100da812 */ /* 0x000fe400078ec0ff */
[----:B------:R-:W-:Y:S01]  /*12530*/  @!P1 LOP3.LUT R15, R15, 0xfffffffe, RZ, 0xc0, !PT ;  /* 0xfffffffe0f0f9812 */ /* 0x000fe200078ec0ff */
[----:B------:R-:W-:Y:S01]  /*12540*/  @!P6 IMAD.WIDE R4, R5, 0x4, R8 ;  /* 0x000000040504e825 */ /* 0x000fe200078e0208 */
[----:B------:R-:W-:-:S03]  /*12550*/  IADD3 R3, R3, 0x58, RZ ;  /* 0x0000005803037810 */ /* 0x000fc60007ffe0ff */
[--C-:B------:R-:W-:Y:S01]  /*12560*/  @!P2 IMAD.WIDE R12, R13, 0x4, R8.reuse ;  /* 0x000000040d0ca825 */ /* 0x100fe200078e0208 */
[----:B------:R1:W-:Y:S04]  /*12570*/  @!P6 ST.E.64 [R4.64], R126 ;  /* 0x0000007e0400e985 */ /* 0x0003e8000c101b0c */
[----:B------:R2:W-:Y:S01]  /*12580*/  @!P5 ST.E.64 [R6.64], R134 ;  /* 0x000000860600d985 */ /* 0x0005e2000c101b0c */
[----:B-1----:R-:W-:Y:S01]  /*12590*/  @!P0 LOP3.LUT R5, R14, 0xfffffffe, RZ, 0xc0, !PT ;  /* 0xfffffffe0e058812 */ /* 0x002fe200078ec0ff */
[----:B------:R-:W-:-:S04]  /*125a0*/  @!P1 IMAD.WIDE R14, R15, 0x4, R8 ;  /* 0x000000040f0e9825 */ /* 0x000fc800078e0208 */
[----:B--2---:R-:W-:-:S04]  /*125b0*/  @!P4 IMAD.WIDE R6, R11, 0x4, R8 ;  /* 0x000000040b06c825 */ /* 0x004fc800078e0208 */
[--C-:B------:R-:W-:Y:S01]  /*125c0*/  @!P3 IMAD.WIDE R10, R17, 0x4, R8.reuse ;  /* 0x00000004110ab825 */ /* 0x100fe200078e0208 */
[----:B------:R1:W-:Y:S03]  /*125d0*/  @!P4 ST.E.64 [R6.64], R58 ;  /* 0x0000003a0600c985 */ /* 0x0003e6000c101b0c */
[----:B------:R-:W-:Y:S01]  /*125e0*/  @!P0 IMAD.WIDE R4, R5, 0x4, R8 ;  /* 0x0000000405048825 */ /* 0x000fe200078e0208 */
[----:B------:R1:W-:Y:S04]  /*125f0*/  @!P3 ST.E.64 [R10.64], R62 ;  /* 0x0000003e0a00b985 */ /* 0x0003e8000c101b0c */
[----:B------:R1:W-:Y:S04]  /*12600*/  @!P2 ST.E.64 [R12.64], R74 ;  /* 0x0000004a0c00a985 */ /* 0x0003e8000c101b0c */
        /* <DEDUP_REMOVED lines=9> */
.L_x_2346:
        /* <DEDUP_REMOVED lines=50> */
.L_x_2269:
[----:B------:R-:W-:Y:S01]  /*129c0*/  IMAD.MOV.U32 R5, RZ, RZ, 0x1 ;  /* 0x00000001ff057424 */ /* 0x000fe200078e00ff */
[----:B-1----:R-:W-:Y:S02]  /*129d0*/  MOV R6, 0x1c1f ;  /* 0x00001c1f00067802 */ /* 0x002fe40000000f00 */
[----:B------:R-:W-:Y:S02]  /*129e0*/  MOV R4, 0x12a00 ;  /* 0x00012a0000047802 */ /* 0x000fe40000000f00 */
[----:B------:R-:W-:Y:S05]  /*129f0*/  CALL.REL.NOINC `($__internal_35_$__cuda_sm70_shflsync_idx_p) ;  /* 0x0000028000007944 */ /* 0x000fea0003c00000 */
[----:B--2---:R-:W-:Y:S01]  /*12a00*/  IMAD.MOV.U32 R13, RZ, RZ, R5 ;  /* 0x000000ffff0d7224 */ /* 0x004fe200078e0005 */
[----:B------:R-:W-:Y:S01]  /*12a10*/  MOV R5, 0x1 ;  /* 0x0000000100057802 */ /* 0x000fe20000000f00 */
[----:B-1----:R-:W-:Y:S01]  /*12a20*/  IMAD.MOV.U32 R8, RZ, RZ, R9 ;  /* 0x000000ffff087224 */ /* 0x002fe200078e0009 */
[----:B------:R-:W-:Y:S02]  /*12a30*/  MOV R6, 0x1c1f ;  /* 0x00001c1f00067802 */ /* 0x000fe40000000f00 */
[----:B------:R-:W-:Y:S02]  /*12a40*/  MOV R4, 0x12a60 ;  /* 0x00012a6000047802 */ /* 0x000fe40000000f00 */
[----:B------:R-:W-:Y:S05]  /*12a50*/  CALL.REL.NOINC `($__internal_35_$__cuda_sm70_shflsync_idx_p) ;  /* 0x0000022000007944 */ /* 0x000fea0003c00000 */
[----:B-12---:R-:W-:Y:S05]  /*12a60*/  BRA `(.L_x_2353) ;  /* 0xfffef8c000007947 */ /* 0x006fea000383ffff */
.L_x_2296:
[----:B----4-:R-:W-:Y:S01]  /*12a70*/  MOV R6, 0x1c1f ;  /* 0x00001c1f00067802 */ /* 0x010fe20000000f00 */
[----:B------:R-:W-:Y:S01]  /*12a80*/  IMAD.MOV.U32 R5, RZ, RZ, 0x1 ;  /* 0x00000001ff057424 */ /* 0x000fe200078e00ff */
[----:B------:R-:W-:Y:S02]  /*12a90*/  MOV R4, 0x12ab0 ;  /* 0x00012ab000047802 */ /* 0x000fe40000000f00 */
[----:B-123--:R-:W-:Y:S05]  /*12aa0*/  CALL.REL.NOINC `($__internal_35_$__cuda_sm70_shflsync_idx_p) ;  /* 0x000001d000007944 */ /* 0x00efea0003c00000 */
[----:B-1----:R-:W-:Y:S01]  /*12ab0*/  MOV R6, 0x1c1f ;  /* 0x00001c1f00067802 */ /* 0x002fe20000000f00 */
[----:B--2---:R-:W-:Y:S01]  /*12ac0*/  IMAD.MOV.U32 R14, RZ, RZ, R5 ;  /* 0x000000ffff0e7224 */ /* 0x004fe200078e0005 */
[----:B------:R-:W-:Y:S01]  /*12ad0*/  MOV R5, 0x1 ;  /* 0x0000000100057802 */ /* 0x000fe20000000f00 */
[----:B------:R-:W-:Y:S01]  /*12ae0*/  IMAD.MOV.U32 R8, RZ, RZ, R3 ;  /* 0x000000ffff087224 */ /* 0x000fe200078e0003 */
[----:B------:R-:W-:Y:S02]  /*12af0*/  MOV R4, 0x12b10 ;  /* 0x00012b1000047802 */ /* 0x000fe40000000f00 */
[----:B------:R-:W-:Y:S05]  /*12b00*/  CALL.REL.NOINC `($__internal_35_$__cuda_sm70_shflsync_idx_p) ;  /* 0x0000017000007944 */ /* 0x000fea0003c00000 */
[----:B-12---:R-:W-:-:S05]  /*12b10*/  BRA `(.L_x_2354) ;  /* 0xffff324000007947 */ /* 0x006fca000383ffff */
.L_x_2321:
[----:B------:R-:W-:Y:S01]  /*12b20*/  MOV R6, 0x1c1f ;  /* 0x00001c1f00067802 */ /* 0x000fe20000000f00 */
[----:B----4-:R-:W-:Y:S01]  /*12b30*/  IMAD.MOV.U32 R5, RZ, RZ, 0x1 ;  /* 0x00000001ff057424 */ /* 0x010fe200078e00ff */
        /* <DEDUP_REMOVED lines=9> */
.L_x_2327:
[----:B------:R-:W-:Y:S01]  /*12bd0*/  MOV R6, 0x1c1f ;  /* 0x00001c1f00067802 */ /* 0x000fe20000000f00 */
[----:B--2---:R-:W-:Y:S01]  /*12be0*/  IMAD.MOV.U32 R5, RZ, RZ, 0x1 ;  /* 0x00000001ff057424 */ /* 0x004fe200078e00ff */
[----:B------:R-:W-:Y:S02]  /*12bf0*/  MOV R4, 0x12c10 ;  /* 0x00012c1000047802 */ /* 0x000fe40000000f00 */
[----:B-1-3--:R-:W-:Y:S05]  /*12c00*/  CALL.REL.NOINC `($__internal_35_$__cuda_sm70_shflsync_idx_p) ;  /* 0x0000007000007944 */ /* 0x00afea0003c00000 */
[----:B-1----:R-:W-:Y:S01]  /*12c10*/  MOV R6, 0x1c1f ;  /* 0x00001c1f00067802 */ /* 0x002fe20000000f00 */
[----:B--2---:R-:W-:Y:S01]  /*12c20*/  IMAD.MOV.U32 R12, RZ, RZ, R5 ;  /* 0x000000ffff0c7224 */ /* 0x004fe200078e0005 */
[----:B------:R-:W-:Y:S01]  /*12c30*/  MOV R5, 0x1 ;  /* 0x0000000100057802 */ /* 0x000fe20000000f00 */
[----:B------:R-:W-:Y:S01]  /*12c40*/  IMAD.MOV.U32 R8, RZ, RZ, R9 ;  /* 0x000000ffff087224 */ /* 0x000fe200078e0009 */
[----:B------:R-:W-:Y:S02]  /*12c50*/  MOV R4, 0x12c70 ;  /* 0x00012c7000047802 */ /* 0x000fe40000000f00 */
[----:B------:R-:W-:Y:S05]  /*12c60*/  CALL.REL.NOINC `($__internal_35_$__cuda_sm70_shflsync_idx_p) ;  /* 0x0000001000007944 */ /* 0x000fea0003c00000 */
[----:B-12---:R-:W-:-:S05]  /*12c70*/  BRA `(.L_x_2356) ;  /* 0xffff9b7000007947 */ /* 0x006fca000383ffff */
        .weak           $__internal_35_$__cuda_sm70_shflsync_idx_p
        .type           $__internal_35_$__cuda_sm70_shflsync_idx_p,@function
        .size           $__internal_35_$__cuda_sm70_shflsync_idx_p,(.L_x_3675 - $__internal_35_$__cuda_sm70_shflsync_idx_p)
$__internal_35_$__cuda_sm70_shflsync_idx_p:
[----:B------:R-:W-:Y:S01]  /*12c80*/  MOV R10, R4 ;  /* 0x00000004000a7202 */ /* 0x000fe20000000f00 */
[----:B------:R-:W-:Y:S04]  /*12c90*/  WARPSYNC R223 ;  /* 0x000000df00007348 */ /* 0x000fe80003800000 */
[----:B------:R-:W-:Y:S01]  /*12ca0*/  MOV R11, 0x0 ;  /* 0x00000000000b7802 */ /* 0x000fe20000000f00 */
[----:B------:R1:W2:Y:S03]  /*12cb0*/  SHFL.IDX PT, R5, R8, R5, R6 ;  /* 0x0000000508057389 */ /* 0x0002a600000e0006 */
[----:B------:R-:W-:Y:S05]  /*12cc0*/  RET.REL.NODEC R10 `(_ZN7cutlass13device_kernelIN5flash19enable_sm80_to_sm89INS1_16FlashAttnFwdSm80INS1_25CollectiveMainloopFwdSm80ILi4ELi1ELb0EN4cute5tupleIJNS5_1CILi128EEENS7_ILi48EEENS7_ILi96EEEEEELi96ENS_10bfloat16_tEfNS_4arch4Sm80ELb0ELb1ELb0ELb0ELb1ELb0ELb1ELb1EEENS1_21CollectiveEpilogueFwdINS6_IJS8_SA_S9_EEENS6_IJNS7_ILi1EEESI_SI_EEESC_SE_Li128ELb0ELb1ELb1ELb0EEENS1_19SingleTileSchedulerILb0ELb1ELb1ELi128EEEEEEEEEvNT_6ParamsE) ;  /* 0xfffed3300a007950 */ /* 0x000fea0003c3ffff */
.L_x_2357:
        /* <DEDUP_REMOVED lines=11> */
.L_x_3675:


//--------------------- .text._ZN7cutlass13device_kernelIN5flash19enable_sm80_to_sm89INS1_16FlashAttnFwdSm80INS1_25CollectiveMainloopFwdSm80ILi4ELi1ELb0EN4cute5tupleIJNS5_1CILi128EEENS7_ILi48EEENS7_ILi96EEEEEELi96ENS_10bfloat16_tEfNS_4arch4Sm80ELb0ELb1ELb0ELb1ELb1ELb0ELb1ELb1EEENS1_21CollectiveEpilogueFwdINS6_IJS8_SA_S9_EEENS6_IJNS7_ILi1EEESI_SI_EEESC_SE_Li128ELb1ELb1ELb1ELb0EEENS1_36VarlenDynamicPersistentTileSchedulerILi128ELi48ELi128ELi128ELb1ELb1ELb0ELb1ELb0ELb1EEEEEEEEEvNT_6ParamsE --------------------------
	.section	.text._ZN7cutlass13device_kernelIN5flash19enable_sm80_to_sm89INS1_16FlashAttnFwdSm80INS1_25CollectiveMainloopFwdSm80ILi4ELi1ELb0EN4cute5tupleIJNS5_1CILi128EEENS7_ILi48EEENS7_ILi96EEEEEELi96ENS_10bfloat16_tEfNS_4arch4Sm80ELb0ELb1ELb0ELb1ELb1ELb0ELb1ELb1EEENS1_21CollectiveEpilogueFwdINS6_IJS8_SA_S9_EEENS6_IJNS7_ILi1EEESI_SI_EEESC_SE_Li128ELb1ELb1ELb1ELb0EEENS1_36VarlenDynamicPersistentTileSchedulerILi128ELi48ELi128ELi128ELb1ELb1ELb0ELb1ELb0ELb1EEEEEEEEEvNT_6ParamsE,"ax",@progbits
	.sectioninfo	@"SHI_REGISTERS=255"
	.align	128
.text._ZN7cutlass13device_kernelIN5flash19enable_sm80_to_sm89INS1_16FlashAttnFwdSm80INS1_25CollectiveMainloopFwdSm80ILi4ELi1ELb0EN4cute5tupleIJNS5_1CILi128EEENS7_ILi48EEENS7_ILi96EEEEEELi96ENS_10bfloat16_tEfNS_4arch4Sm80ELb0ELb1ELb0ELb1ELb1ELb0ELb1ELb1EEENS1_21CollectiveEpilogueFwdINS6_IJS8_SA_S9_EEENS6_IJNS7_ILi1EEESI_SI_EEESC_SE_Li128ELb1ELb1ELb1ELb0EEENS1_36VarlenDynamicPersistentTileSchedulerILi128ELi48ELi128ELi128ELb1ELb1ELb0ELb1ELb0ELb1EEEEEEEEEvNT_6ParamsE:
        .type           _ZN7cutlass13device_kernelIN5flash19enable_sm80_to_sm89INS1_16FlashAttnFwdSm80INS1_25CollectiveMainloopFwdSm80ILi4ELi1ELb0EN4cute5tupleIJNS5_1CILi128EEENS7_ILi48EEENS7_ILi96EEEEEELi96ENS_10bfloat16_tEfNS_4arch4Sm80ELb0ELb1ELb0ELb1ELb1ELb0ELb1ELb1EEENS1_21CollectiveEpilogueFwdINS6_IJS8_SA_S9_EEENS6_IJNS7_ILi1EEESI_SI_EEESC_SE_Li128ELb1ELb1ELb1ELb0EEENS1_36VarlenDynamicPersistentTileSchedulerILi128ELi48ELi128ELi128ELb1ELb1ELb0ELb1ELb0ELb1EEEEEEEEEvNT_6ParamsE,@function
        .size           _ZN7cutlass13device_kernelIN5flash19enable_sm80_to_sm89INS1_16FlashAttnFwdSm80INS1_25CollectiveMainloopFwdSm80ILi4ELi1ELb0EN4cute5tupleIJNS5_1CILi128EEENS7_ILi48EEENS7_ILi96EEEEEELi96ENS_10bfloat16_tEfNS_4arch4Sm80ELb0ELb1ELb0ELb1ELb1ELb0ELb1ELb1EEENS1_21CollectiveEpilogueFwdINS6_IJS8_SA_S9_EEENS6_IJNS7_ILi1EEESI_SI_EEESC_SE_Li128ELb1ELb1ELb1ELb0EEENS1_36VarlenDynamicPersistentTileSchedulerILi128ELi48ELi128ELi128ELb1ELb1ELb0ELb1ELb0ELb1EEEEEEEEEvNT_6ParamsE,(.L_x_3677 - _ZN7cutlass13device_kernelIN5flash19enable_sm80_to_sm89INS1_16FlashAttnFwdSm80INS1_25CollectiveMainloopFwdSm80ILi4ELi1ELb0EN4cute5tupleIJNS5_1CILi128EEENS7_ILi48EEENS7_ILi96EEEEEELi96ENS_10bfloat16_tEfNS_4arch4Sm80ELb0ELb1ELb0ELb1ELb1ELb0ELb1ELb1EEENS1_21CollectiveEpilogueFwdINS6_IJS8_SA_S9_EEENS6_IJNS7_ILi1EEESI_SI_EEESC_SE_Li128ELb1ELb1ELb1ELb0EEENS1_36VarlenDynamicPersistentTileSchedulerILi128ELi48ELi128ELi128ELb1ELb1ELb0ELb1ELb0ELb1EEEEEEEEEvNT_6ParamsE)
        .other          _ZN7cutlass13device_kernelIN5flash19enable_sm80_to_sm89INS1_16FlashAttnFwdSm80INS1_25CollectiveMainloopFwdSm80ILi4ELi1ELb0EN4cute5tupleIJNS5_1CILi128EEENS7_ILi48EEENS7_ILi96EEEEEELi96ENS_10bfloat16_tEfNS_4arch4Sm80ELb0ELb1ELb0ELb1ELb1ELb0ELb1ELb1EEENS1_21CollectiveEpilogueFwdINS6_IJS8_SA_S9_EEENS6_IJNS7_ILi1EEESI_SI_EEESC_SE_Li128ELb1ELb1ELb1ELb0EEENS1_36VarlenDynamicPersistentTileSchedulerILi128ELi48ELi128ELi128ELb1ELb1ELb0ELb1ELb0ELb1EEEEEEEEEvNT_6ParamsE,@"STO_CUDA_ENTRY STV_DEFAULT"
_ZN7cutlass13device_kernelIN5flash19enable_sm80_to_sm89INS1_16FlashAttnFwdSm80INS1_25CollectiveMainloopFwdSm80ILi4ELi1ELb0EN4cute5tupleIJNS5_1CILi128EEENS7_ILi48EEENS7_ILi96EEEEEELi96ENS_10bfloat16_tEfNS_4arch4Sm80ELb0ELb1ELb0ELb1ELb1ELb0ELb1ELb1EEENS1_21CollectiveEpilogueFwdINS6_IJS8_SA_S9_EEENS6_IJNS7_ILi1EEESI_SI_EEESC_SE_Li128ELb1ELb1ELb1ELb0EEENS1_36VarlenDynamicPersistentTileSchedulerILi128ELi48ELi128ELi128ELb1ELb1ELb0ELb1ELb0ELb1EEEEEEEEEvNT_6ParamsE:
        /* <DEDUP_REMOVED lines=54> */
.L_x_2363:
        /* <DEDUP_REMOVED lines=16> */
.L_x_2590:
        /* <DEDUP_REMOVED lines=16> */
.L_x_2591:
[----:B--2---:R-:W-:-:S05]  /*0560*/  IMAD R0, R0, c[0x0][0x538], RZ ;  /* 0x00014e0000007a24 */ /* 0x004fca00078e02ff */
[----:B------:R-:W-:-:S04]  /*0570*/  IADD3 R7, R0, R7, RZ ;  /* 0x0000000700077210 */ /* 0x000fc80007ffe0ff */
[----:B------:R-:W-:-:S13]  /*0580*/  ISETP.GT.AND P0, PT, R7, UR4, PT ;  /* 0x0000000407007c0c */ /* 0x000fda000bf04270 */
[----:B-1----:R-:W-:Y:S05]  /*0590*/  @!P0 BRA `(.L_x_2363) ;  /* 0xfffffdc000008947 */ /* 0x002fea000383ffff */
.L_x_2359:
[----:B------:R-:W-:-:S05]  /*05a0*/  IADD3 R10, -R0, R7, RZ ;  /* 0x00000007000a7210 */ /* 0x000fca0007ffe1ff */
[----:B------:R-:W-:-:S05]  /*05b0*/  IMAD R0, R4, c[0x0][0x538], R10 ;  /* 0x00014e0004007a24 */ /* 0x000fca00078e020a */
[----:B------:R-:W-:Y:S01]  /*05c0*/  ISETP.GT.AND P0, PT, R0, UR4, PT ;  /* 0x0000000400007c0c */ /* 0x000fe2000bf04270 */
[----:B------:R-:W-:-:S12]  /*05d0*/  BRA.DIV ~URZ, `(.L_x_2364) ;  /* 0x000179b27f007947 */ /* 0x000fd8000b800000 */
[----:B------:R-:W-:-:S04]  /*05e0*/  VOTE.ANY R7, PT, !P0 ;  /* 0x0000000000077806 */ /* 0x000fc800040e0100 */
.L_x_2592:
[----:B------:R-:W1:Y:S02]  /*05f0*/  POPC R0, R7 ;  /* 0x0000000700007309 */ /* 0x000e640000000000 */
[----:B-1----:R-:W-:-:S05]  /*0600*/  IADD3 R2, R0, R6, RZ ;  /* 0x0000000600027210 */ /* 0x002fca0007ffe0ff */
[----:B------:R1:W-:Y:S01]  /*0610*/  STL [R1+0xc], R2 ;  /* 0x00000c0201007387 */ /* 0x0003e20000100800 */
[----:B------:R-:W-:Y:S05]  /*0620*/  BRA.DIV ~URZ, `(.L_x_2365) ;  /* 0x000179b27f007947 */ /* 0x000fea000b800000 */
[----:B------:R2:W3:Y:S01]  /*0630*/  SHFL.IDX PT, R12, R9, R0, 0x1f ;  /* 0x00001f00090c7589 */ /* 0x0004e200000e0000 */
[----:B------:R-:W-:-:S03]  /*0640*/  MOV R5, RZ ;  /* 0x000000ff00057202 */ /* 0x000fc60000000f00 */
[----:B------:R2:W4:Y:S04]  /*0650*/  SHFL.IDX PT, R9, R8, R0, 0x1f ;  /* 0x00001f0008097589 */ /* 0x00052800000e0000 */
.L_x_2593:
[----:B------:R-:W-:Y:S01]  /*0660*/  ISETP.NE.AND P0, PT, R7, RZ, PT ;  /* 0x000000ff0700720c */ /* 0x000fe20003f05270 */
[----:B------:R-:W-:-:S12]  /*0670*/  BSSY B0, `(.L_x_2366) ;  /* 0x0000005000007945 */ /* 0x000fd80003800000 */
[----:B------:R-:W-:Y:S05]  /*0680*/  @!P0 BRA `(.L_x_2367) ;  /* 0x0000003000008947 */ /* 0x000fea0003800000 */
[----:B--2---:R-:W-:Y:S01]  /*0690*/  IADD3 R0, R0, -0x1, RZ ;  /* 0xffffffff00007810 */ /* 0x004fe20007ffe0ff */
[----:B------:R-:W-:Y:S05]  /*06a0*/  BRA.DIV ~URZ, `(.L_x_2368) ;  /* 0x00017a127f007947 */ /* 0x000fea000b800000 */
[----:B------:R2:W1:Y:S02]  /*06b0*/  SHFL.IDX PT, R5, R4, R0, 0x1f ;  /* 0x00001f0004057589 */ /* 0x00046400000e0000 */
.L_x_2367:
[----:B------:R-:W-:Y:S05]  /*06c0*/  BSYNC B0 ;  /* 0x0000000000007941 */ /* 0x000fea0003800000 */
.L_x_2366:
        /* <DEDUP_REMOVED lines=69> */
.L_x_2370:
        /* <DEDUP_REMOVED lines=70> */
.L_x_2371:
[----:B------:R-:W-:Y:S05]  /*0f80*/  BSYNC B0 ;  /* 0x0000000000007941 */ /* 0x000fea0003800000 */
.L_x_2369:
[----:B------:R-:W-:-:S04]  /*0f90*/  LOP3.LUT R0, RZ, R0, RZ, 0x33, !PT ;  /* 0x00000000ff007212 */ /* 0x000fc800078e33ff */
[----:B------:R-:W-:-:S05]  /*0fa0*/  IADD3 R0, R0, R12, RZ ;  /* 0x0000000c00007210 */ /* 0x000fca0007ffe0ff */
[----:B------:R2:W-:Y:S01]  /*0fb0*/  STL [R1+0x4], R0 ;  /* 0x0000040001007387 */ /* 0x0005e20000100800 */
[----:B------:R-:W-:Y:S05]  /*0fc0*/  BRA `(.L_x_2372) ;  /* 0x0000006000007947 */ /* 0x000fea0003800000 */
.L_x_2360:
[----:B------:R-:W-:Y:S01]  /*0fd0*/  MOV R0, UR4 ;  /* 0x0000000400007c02 */ /* 0x000fe20008000f00 */
[----:B------:R-:W-:Y:S04]  /*0fe0*/  STL [R1+0x4], RZ ;  /* 0x000004ff01007387 */ /* 0x000fe80000100800 */
[----:B------:R1:W-:Y:S04]  /*0ff0*/  STL [R1], R0 ;  /* 0x0000000001007387 */ /* 0x0003e80000100800 */
[----:B------:R2:W-:Y:S01]  /*1000*/  STL [R1+0x8], RZ ;  /* 0x000008ff01007387 */ /* 0x0005e20000100800 */
[----:B-1----:R-:W-:-:S05]  /*1010*/  MOV R0, c[0x0][0x53c] ;  /* 0x00014f0000007a02 */ /* 0x002fca0000000f00 */
[----:B------:R2:W-:Y:S02]  /*1020*/  STL [R1+0xc], R0 ;  /* 0x00000c0001007387 */ /* 0x0005e40000100800 */
.L_x_2372:
        /* <DEDUP_REMOVED lines=8> */
.L_x_2358:
        /* <DEDUP_REMOVED lines=28> */
[----:B------:R-:W-:Y:S01]  /*1270*/  IMAD.IADD R0, R16, 0x1, -R0 ;  /* 0x0000000110007824 */ /* 0x000fe200078e0a00 */
        /* <DEDUP_REMOVED lines=51> */
[----:B------:R-:W-:Y:S01]  /*15b0*/  STL [R1+0x38], R20 ;  /* 0x0000381401007387 */ /* 0x000fe20000100800 */
[----:B------:R-:W-:Y:S01]  /*15c0*/  SHF.R.S32.HI R0, RZ, 0x1, R6 ;  /* 0x00000001ff007819 */ /* 0x000fe20000011406 */
[----:B------:R-:W-:Y:S01]  /*15d0*/  IMAD R9, R240, 0x2, R7 ;  /* 0x00000002f0097824 */ /* 0x000fe200078e0207 */
[----:B------:R-:W-:Y:S01]  /*15e0*/  LOP3.LUT R10, R4, R3, RZ, 0x3c, !PT ;  /* 0x00000003040a7212 */ /* 0x000fe200078e3cff */
[----:B------:R-:W-:Y:S01]  /*15f0*/  IMAD R240, R240, 0x20, R241 ;  /* 0x00000020f0f07824 */ /* 0x000fe200078e02f1 */
        /* <DEDUP_REMOVED lines=15> */
[----:B------:R-:W-:-:S03]  /*16f0*/  IMAD.IADD R3, R3, 0x1, R6 ;  /* 0x0000000103037824 */ /* 0x000fc600078e0206 */
[----:B------:R-:W-:Y:S01]  /*1700*/  LOP3.LUT R2, R2, 0xc0, RZ, 0xc0, !PT ;  /* 0x000000c002027812 */ /* 0x000fe200078ec0ff */
[----:B------:R-:W-:Y:S02]  /*1710*/  IMAD.IADD R4, R0, 0x1, R7 ;  /* 0x0000000100047824 */ /* 0x000fe400078e0207 */
[----:B------:R-:W-:Y:S01]  /*1720*/  IMAD.SHL.U32 R19, R3, 0x2, RZ ;  /* 0x0000000203137824 */ /* 0x000fe200078e00ff */
[----:B------:R-:W-:Y:S01]  /*1730*/  LOP3.LUT R6, R2, 0x8, R8, 0xf8, !PT ;  /* 0x0000000802067812 */ /* 0x000fe200078ef808 */
[C---:B------:R-:W-:Y:S01]  /*1740*/  IMAD R7, R13.reuse, 0x20, R0 ;  /* 0x000000200d077824 */ /* 0x040fe200078e0200 */
[----:B------:R-:W-:Y:S01]  /*1750*/  SHF.R.U32.HI R5, RZ, 0x3, R2 ;  /* 0x00000003ff057819 */ /* 0x000fe20000011602 */
[----:B------:R-:W-:Y:S01]  /*1760*/  IMAD R2, R13, 0x20, R4 ;  /* 0x000000200d027824 */ /* 0x000fe200078e0204 */
[----:B------:R-:W-:Y:S01]  /*1770*/  IADD3 R4, R19, 0x80, RZ ;  /* 0x0000008013047810 */ /* 0x000fe20007ffe0ff */
        /* <DEDUP_REMOVED lines=13> */
[----:B------:R-:W-:Y:S01]  /*1850*/  STL [R1+0x18], R18 ;  /* 0x0000181201007387 */ /* 0x000fe20000100800 */
[----:B------:R-:W-:Y:S01]  /*1860*/  IMAD.IADD R3, R3, 0x1, R7 ;  /* 0x0000000103037824 */ /* 0x000fe200078e0207 */
[----:B------:R-:W-:Y:S01]  /*1870*/  SHF.R.S32.HI R7, RZ, 0x1f, R203 ;  /* 0x0000001fff077819 */ /* 0x000fe200000114cb */
[----:B------:R-:W-:Y:S01]  /*1880*/  IMAD.IADD R7, R20, 0x1, R16 ;  /* 0x0000000114077824 */ /* 0x000fe200078e0210 */
[----:B------:R-:W-:-:S02]  /*1890*/  IADD3 R10, R236, 0x40, RZ ;  /* 0x00000040ec0a7810 */ /* 0x000fc40007ffe0ff */
[C---:B------:R-:W-:Y:S02]  /*18a0*/  IADD3 R8, R236.reuse, 0x50, RZ ;  /* 0x00000050ec087810 */ /* 0x040fe40007ffe0ff */
[----:B------:R-:W-:Y:S01]  /*18b0*/  SHF.R.S32.HI R0, RZ, 0x1f, R10 ;  /* 0x0000001fff007819 */ /* 0x000fe2000001140a */
[----:B------:R-:W-:Y:S01]  /*18c0*/  STL [R1+0x10], R7 ;  /* 0x0000100701007387 */ /* 0x000fe20000100800 */
[----:B------:R-:W-:Y:S01]  /*18d0*/  SHF.R.S32.HI R0, RZ, 0x1f, R8 ;  /* 0x0000001fff007819 */ /* 0x000fe20000011408 */
[----:B------:R-:W-:Y:S01]  /*18e0*/  IMAD.IADD R0, R19, 0x1, R5 ;  /* 0x0000000113007824 */ /* 0x000fe200078e0205 */
[----:B------:R-:W-:Y:S02]  /*18f0*/  SHF.R.S32.HI R4, RZ, 0x1f, R238 ;  /* 0x0000001fff047819 */ /* 0x000fe400000114ee */
[----:B------:R-:W-:Y:S02]  /*1900*/  IADD3 R16, R236, 0x10, RZ ;  /* 0x00000010ec107810 */ /* 0x000fe40007ffe0ff */
[----:B------:R1:W-:Y:S01]  /*1910*/  STL [R1+0x20], R0 ;  /* 0x0000200001007387 */ /* 0x0003e20000100800 */
[----:B------:R-:W-:-:S02]  /*1920*/  SHF.R.S32.HI R4, RZ, 0x1f, R236 ;  /* 0x0000001fff047819 */ /* 0x000fc400000114ec */
[C---:B------:R-:W-:Y:S02]  /*1930*/  IADD3 R13, R236.reuse, 0x28, RZ ;  /* 0x00000028ec0d7810 */ /* 0x040fe40007ffe0ff */
[----:B------:R-:W-:Y:S02]  /*1940*/  IADD3 R11, R236, 0x38, RZ ;  /* 0x00000038ec0b7810 */ /* 0x000fe40007ffe0ff */
[----:B------:R-:W-:Y:S02]  /*1950*/  SEL R4, R6, 0xffffffe0, !P3 ;  /* 0xffffffe006047807 */ /* 0x000fe40005800000 */
[----:B------:R-:W-:Y:S02]  /*1960*/  IADD3 R189, R184, 0x20, RZ ;  /* 0x00000020b8bd7810 */ /* 0x000fe40007ffe0ff */
[----:B------:R-:W-:Y:S02]  /*1970*/  LEA R187, R2, 0x6080, 0x1 ;  /* 0x0000608002bb7811 */ /* 0x000fe400078e08ff */
[----:B------:R-:W-:-:S02]  /*1980*/  LEA R185, R3, 0x1880, 0x1 ;  /* 0x0000188003b97811 */ /* 0x000fc400078e08ff */
[C---:B------:R-:W-:Y:S01]  /*1990*/  IADD3 R17, R236.reuse, 0x8, RZ ;  /* 0x00000008ec117810 */ /* 0x040fe20007ffe0ff */
[----:B------:R-:W-:Y:S01]  /*19a0*/  IMAD.IADD R188, R187, 0x1, R4 ;  /* 0x00000001bbbc7824 */ /* 0x000fe200078e0204 */
[----:B------:R-:W-:Y:S01]  /*19b0*/  IADD3 R15, R236, 0x18, RZ ;  /* 0x00000018ec0f7810 */ /* 0x000fe20007ffe0ff */
[----:B------:R-:W-:Y:S01]  /*19c0*/  IMAD.IADD R186, R4, 0x1, R185 ;  /* 0x0000000104ba7824 */ /* 0x000fe200078e02b9 */
[C---:B------:R-:W-:Y:S02]  /*19d0*/  IADD3 R14, R236.reuse, 0x20, RZ ;  /* 0x00000020ec0e7810 */ /* 0x040fe40007ffe0ff */
[C---:B------:R-:W-:Y:S02]  /*19e0*/  IADD3 R12, R236.reuse, 0x30, RZ ;  /* 0x00000030ec0c7810 */ /* 0x040fe40007ffe0ff */
[C---:B------:R-:W-:Y:S01]  /*19f0*/  IADD3 R9, R236.reuse, 0x48, RZ ;  /* 0x00000048ec097810 */ /* 0x040fe20007ffe0ff */
[----:B-1----:R-:W-:Y:S01]  /*1a00*/  IMAD.IADD R0, R5, 0x1, R18 ;  /* 0x0000000105007824 */ /* 0x002fe200078e0212 */
[----:B------:R-:W-:-:S02]  /*1a10*/  IADD3 R7, R236, 0x58, RZ ;  /* 0x00000058ec077810 */ /* 0x000fc40007ffe0ff */
[----:B------:R-:W-:Y:S02]  /*1a20*/  @P2 IADD3 R189, R184, -0x20, RZ ;  /* 0xffffffe0b8bd2810 */ /* 0x000fe40007ffe0ff */
[----:B------:R1:W-:Y:S01]  /*1a30*/  STL [R1+0x1c], R0 ;  /* 0x00001c0001007387 */ /* 0x0003e20000100800 */
[----:B------:R-:W-:Y:S02]  /*1a40*/  SHF.R.S32.HI R6, RZ, 0x1f, R16 ;  /* 0x0000001fff067819 */ /* 0x000fe40000011410 */
[----:B------:R-:W-:Y:S02]  /*1a50*/  SHF.R.S32.HI R6, RZ, 0x1f, R13 ;  /* 0x0000001fff067819 */ /* 0x000fe4000001140d */
[----:B------:R-:W-:Y:S02]  /*1a60*/  SHF.R.S32.HI R6, RZ, 0x1f, R11 ;  /* 0x0000001fff067819 */ /* 0x000fe4000001140b */
[----:B------:R-:W-:Y:S02]  /*1a70*/  SHF.R.S32.HI R17, RZ, 0x1f, R17 ;  /* 0x0000001fff117819 */ /* 0x000fe40000011411 */
[----:B------:R-:W-:-:S02]  /*1a80*/  SHF.R.S32.HI R15, RZ, 0x1f, R15 ;  /* 0x0000001fff0f7819 */ /* 0x000fc4000001140f */
[----:B------:R-:W-:Y:S02]  /*1a90*/  SHF.R.S32.HI R14, RZ, 0x1f, R14 ;  /* 0x0000001fff0e7819 */ /* 0x000fe4000001140e */
[----:B------:R-:W-:Y:S02]  /*1aa0*/  SHF.R.S32.HI R12, RZ, 0x1f, R12 ;  /* 0x0000001fff0c7819 */ /* 0x000fe4000001140c */
[----:B------:R-:W-:Y:S02]  /*1ab0*/  SHF.R.S32.HI R9, RZ, 0x1f, R9 ;  /* 0x0000001fff097819 */ /* 0x000fe40000011409 */
[----:B------:R-:W-:Y:S02]  /*1ac0*/  SHF.R.S32.HI R6, RZ, 0x1f, R7 ;  /* 0x0000001fff067819 */ /* 0x000fe40000011407 */
[C---:B------:R-:W-:Y:S02]  /*1ad0*/  IADD3 R197, R189.reuse, 0x400, RZ ;  /* 0x00000400bdc57810 */ /* 0x040fe40007ffe0ff */
[----:B------:R-:W-:-:S02]  /*1ae0*/  IADD3 R196, R189, 0x800, RZ ;  /* 0x00000800bdc47810 */ /* 0x000fc40007ffe0ff */
[C---:B------:R-:W-:Y:S02]  /*1af0*/  IADD3 R195, R189.reuse, 0xc00, RZ ;  /* 0x00000c00bdc37810 */ /* 0x040fe40007ffe0ff */
[C---:B------:R-:W-:Y:S02]  /*1b00*/  IADD3 R194, R189.reuse, 0x1000, RZ ;  /* 0x00001000bdc27810 */ /* 0x040fe40007ffe0ff */
[C---:B------:R-:W-:Y:S02]  /*1b10*/  IADD3 R193, R189.reuse, 0x1400, RZ ;  /* 0x00001400bdc17810 */ /* 0x040fe40007ffe0ff */
[C---:B------:R-:W-:Y:S02]  /*1b20*/  IADD3 R192, R189.reuse, 0x1800, RZ ;  /* 0x00001800bdc07810 */ /* 0x040fe40007ffe0ff */
[C---:B------:R-:W-:Y:S02]  /*1b30*/  IADD3 R191, R189.reuse, 0x1c00, RZ ;  /* 0x00001c00bdbf7810 */ /* 0x040fe40007ffe0ff */
[----:B-1----:R-:W-:-:S02]  /*1b40*/  IADD3 R190, R189, 0x2000, RZ ;  /* 0x00002000bdbe7810 */ /* 0x002fc40007ffe0ff */
.L_x_2589:
        /* <DEDUP_REMOVED lines=23> */
.L_x_2373:
[----:B------:R-:W-:-:S04]  /*1cc0*/  ISETP.NE.U32.AND P0, PT, RZ, c[0x0][0x368], PT ;  /* 0x0000da00ff007a0c */ /* 0x000fc80003f05070 */
[----:B------:R-:W-:-:S13]  /*1cd0*/  ISETP.NE.AND.EX P0, PT, RZ, c[0x0][0x36c], PT, P0 ;  /* 0x0000db00ff007a0c */ /* 0x000fda0003f05300 */
[----:B------:R-:W-:Y:S05]  /*1ce0*/  @!P0 BRA `(.L_x_2374) ;  /* 0x0000003000008947 */ /* 0x000fea0003800000 */
[----:B-1----:R-:W-:-:S05]  /*1cf0*/  IMAD.WIDE R2, R15, R13, c[0x0][0x368] ;  /* 0x0000da000f027625 */ /* 0x002fca00078e020d */
[----:B------:R1:W5:Y:S01]  /*1d00*/  LDG.E R0, [R2.64] ;  /* 0x0000000602007981 */ /* 0x000362000c1e1900 */
[----:B------:R-:W-:Y:S05]  /*1d10*/  BRA `(.L_x_2375) ;  /* 0x0000008000007947 */ /* 0x000fea0003800000 */
.L_x_2374:
        /* <DEDUP_REMOVED lines=8> */
.L_x_2375:
        /* <DEDUP_REMOVED lines=29> */
.L_x_2378:
[----:B------:R-:W-:-:S13]  /*1f70*/  ISETP.NE.AND P0, PT, R6, 0x1, PT ;  /* 0x000000010600780c */ /* 0x000fda0003f05270 */
[----:B------:R-:W-:-:S05]  /*1f80*/  @P0 IMAD.HI.U32 R0, R2, c[0x0][0x330], RZ ;  /* 0x0000cc0002000a27 */ /* 0x000fca00078e00ff */
[----:B------:R-:W-:Y:S02]  /*1f90*/  @P0 SHF.R.U32.HI R2, RZ, c[0x0][0x334], R0 ;  /* 0x0000cd00ff020a19 */ /* 0x000fe40000011600 */
.L_x_2379:
[----:B------:R-:W-:Y:S05]  /*1fa0*/  BSYNC B0 ;  /* 0x0000000000007941 */ /* 0x000fea0003800000 */
.L_x_2377:
[----:B------:R-:W-:-:S05]  /*1fb0*/  IMAD R2, R2, R6, c[0x0][0x32c] ;  /* 0x0000cb0002027624 */ /* 0x000fca00078e0206 */
[----:B------:R-:W-:-:S03]  /*1fc0*/  IMNMX R3, R3, R2, PT ;  /* 0x0000000203037217 */ /* 0x000fc60003800200 */
.L_x_2376:
        /* <DEDUP_REMOVED lines=26> */
.L_x_2382:
[----:B------:R-:W-:-:S13]  /*2170*/  ISETP.NE.AND P0, PT, R6, 0x1, PT ;  /* 0x000000010600780c */ /* 0x000fda0003f05270 */
[----:B------:R-:W-:-:S05]  /*2180*/  @P0 IMAD.HI.U32 R3, R0, c[0x0][0x330], RZ ;  /* 0x0000cc0000030a27 */ /* 0x000fca00078e00ff */
[----:B------:R-:W-:Y:S02]  /*2190*/  @P0 SHF.R.U32.HI R0, RZ, c[0x0][0x334], R3 ;  /* 0x0000cd00ff000a19 */ /* 0x000fe40000011603 */
.L_x_2383:
[----:B------:R-:W-:Y:S05]  /*21a0*/  BSYNC B0 ;  /* 0x0000000000007941 */ /* 0x000fea0003800000 */
.L_x_2381:
[----:B------:R-:W-:-:S05]  /*21b0*/  IMAD R0, R0, c[0x0][0x32c], RZ ;  /* 0x0000cb0000007a24 */ /* 0x000fca00078e02ff */
[----:B------:R-:W-:-:S04]  /*21c0*/  IMNMX R2, R2, R0, !PT ;  /* 0x0000000002027217 */ /* 0x000fc80007800200 */
.L_x_2380:
        /* <DEDUP_REMOVED lines=48> */
.L_x_2385:
[----:B------:R-:W-:Y:S05]  /*24d0*/  BSYNC B0 ;  /* 0x0000000000007941 */ /* 0x000fea0003800000 */
.L_x_2384:
        /* <DEDUP_REMOVED lines=59> */
[----:B------:R3:W5:Y:S01]  /*2890*/  @P1 LDG.E R13, [R2.64] ;  /* 0x00000006020d1981 */ /* 0x000762000c1e1900 */
[----:B------:R-:W-:Y:S01]  /*28a0*/  SHF.R.S32.HI R0, RZ, 0x1f, R12 ;  /* 0x0000001fff007819 */ /* 0x000fe2000001140c */
[----:B--2---:R-:W-:Y:S01]  /*28b0*/  IMAD.IADD R5, R240, 0x1, R252 ;  /* 0x00000001f0057824 */ /* 0x004fe200078e02fc */
[----:B------:R-:W-:Y:S02]  /*28c0*/  LOP3.LUT R14, R14, 0xffff, RZ, 0xc0, !PT ;  /* 0x0000ffff0e0e7812 */ /* 0x000fe400078ec0ff */
[----:B------:R-:W-:Y:S01]  /*28d0*/  SEL R4, R15, RZ, !P3 ;  /* 0x000000ff0f047207 */ /* 0x000fe20005800000 */
[----:B------:R-:W-:Y:S01]  /*28e0*/  IMAD R0, R0, c[0x0][0x178], RZ ;  /* 0x00005e0000007a24 */ /* 0x000fe200078e02ff */
[----:B------:R-:W-:Y:S01]  /*28f0*/  ISETP.GE.AND P2, PT, R238, c[0x0][0x198], PT ;  /* 0x00006600ee007a0c */ /* 0x000fe20003f46270 */
[----:B-1----:R-:W-:Y:S01]  /*2900*/  @P4 IMAD.HI.U32 R7, R5, c[0x0][0x2c8], RZ ;  /* 0x0000b20005074a27 */ /* 0x002fe200078e00ff */
[----:B------:R-:W-:-:S03]  /*2910*/  IADD3 R31, R201, -0x1, RZ ;  /* 0xffffffffc91f7810 */ /* 0x000fc60007ffe0ff */
[C---:B------:R-:W-:Y:S02]  /*2920*/  IMAD R0, R12.reuse, c[0x0][0x17c], R0 ;  /* 0x00005f000c007a24 */ /* 0x040fe400078e0200 */
[----:B---3--:R-:W-:-:S05]  /*2930*/  IMAD.WIDE.U32 R2, R12, c[0x0][0x178], RZ ;  /* 0x00005e000c027a25 */ /* 0x008fca00078e00ff */
[----:B------:R-:W-:Y:S02]  /*2940*/  IADD3 R3, R3, R0, RZ ;  /* 0x0000000003037210 */ /* 0x000fe40007ffe0ff */
[----:B------:R-:W-:-:S03]  /*2950*/  SHF.R.S32.HI R0, RZ, 0x1f, R15 ;  /* 0x0000001fff007819 */ /* 0x000fc6000001140f */
[----:B------:R-:W-:Y:S01]  /*2960*/  IMAD.WIDE.U32 R2, R14, c[0x0][0x1b8], R2 ;  /* 0x00006e000e027a25 */ /* 0x000fe200078e0002 */
        /* <DEDUP_REMOVED lines=27> */
.L_x_2594:
[----:B------:R-:W-:Y:S05]  /*2b20*/  BRA.DIV ~URZ, `(.L_x_2388) ;  /* 0x000156727f007947 */ /* 0x000fea000b800000 */
[----:B------:R3:W4:Y:S02]  /*2b30*/  SHFL.IDX PT, R0, R12, RZ, 0x1c1f ;  /* 0x001c1fff0c007589 */ /* 0x00072400000e0000 */
.L_x_2595:
        /* <DEDUP_REMOVED lines=22> */
.L_x_2390:
[----:B------:R-:W-:Y:S05]  /*2ca0*/  BSYNC B0 ;  /* 0x0000000000007941 */ /* 0x000fea0003800000 */
.L_x_2389:
[----:B------:R-:W-:Y:S05]  /*2cb0*/  BRA.DIV ~URZ, `(.L_x_2391) ;  /* 0x000155527f007947 */ /* 0x000fea000b800000 */
[----:B--2---:R2:W1:Y:S04]  /*2cc0*/  SHFL.IDX PT, R4, R5, 0x1, 0x1c1f ;  /* 0x003c1f0005047f89 */ /* 0x00446800000e0000 */
[----:B----4-:R2:W4:Y:S02]  /*2cd0*/  SHFL.IDX PT, R0, R12, 0x1, 0x1c1f ;  /* 0x003c1f000c007f89 */ /* 0x01052400000e0000 */
.L_x_2596:
[----:B------:R-:W-:Y:S01]  /*2ce0*/  IADD3 R2, R10, 0x20, RZ ;  /* 0x000000200a027810 */ /* 0x000fe20007ffe0ff */
[----:B------:R-:W-:Y:S03]  /*2cf0*/  BSSY B0, `(.L_x_2392) ;  /* 0x0000014000007945 */ /* 0x000fe60003800000 */
[----:B------:R-:W-:-:S13]  /*2d00*/  ISETP.GE.AND P0, PT, R2, R11, PT ;  /* 0x0000000b0200720c */ /* 0x000fda0003f06270 */
[----:B------:R-:W-:Y:S05]  /*2d10*/  @P0 BRA `(.L_x_2393) ;  /* 0x0000011000000947 */ /* 0x000fea0003800000 */
[----:B--2---:R-:W2:Y:S01]  /*2d20*/  LDL R15, [R1+0x2c] ;  /* 0x00002c00010f7983 */ /* 0x004ea20000100800 */
[-C--:B----4-:R-:W-:Y:S02]  /*2d30*/  LEA R8, P0, R203, R0.reuse, 0x1 ;  /* 0x00000000cb087211 */ /* 0x090fe400078008ff */
        /* <DEDUP_REMOVED lines=15> */
.L_x_2393:
[----:B------:R-:W-:Y:S05]  /*2e30*/  BSYNC B0 ;  /* 0x0000000000007941 */ /* 0x000fea0003800000 */
.L_x_2392:
[----:B------:R-:W-:Y:S05]  /*2e40*/  BRA.DIV ~URZ, `(.L_x_2394) ;  /* 0x000154927f007947 */ /* 0x000fea000b800000 */
[----:B-1----:R1:W2:Y:S02]  /*2e50*/  SHFL.IDX PT, R4, R5, 0x2, 0x1c1f ;  /* 0x005c1f0005047f89 */ /* 0x0022a400000e0000 */
.L_x_2597:
[----:B------:R-:W-:Y:S05]  /*2e60*/  BRA.DIV ~URZ, `(.L_x_2395) ;  /* 0x000154e27f007947 */ /* 0x000fea000b800000 */
[----:B----4-:R4:W1:Y:S02]  /*2e70*/  SHFL.IDX PT, R0, R12, 0x2, 0x1c1f ;  /* 0x005c1f000c007f89 */ /* 0x01086400000e0000 */
.L_x_2598:
[----:B------:R-:W-:Y:S01]  /*2e80*/  IADD3 R2, R10, 0x40, RZ ;  /* 0x000000400a027810 */ /* 0x000fe20007ffe0ff */
[----:B------:R-:W-:Y:S03]  /*2e90*/  BSSY B0, `(.L_x_2396) ;  /* 0x0000014000007945 */ /* 0x000fe60003800000 */
[----:B------:R-:W-:-:S13]  /*2ea0*/  ISETP.GE.AND P0, PT, R2, R11, PT ;  /* 0x0000000b0200720c */ /* 0x000fda0003f06270 */
[----:B------:R-:W-:Y:S05]  /*2eb0*/  @P0 BRA `(.L_x_2397) ;  /* 0x0000011000000947 */ /* 0x000fea0003800000 */
[----:B---3--:R-:W3:Y:S01]  /*2ec0*/  LDL R15, [R1+0x2c] ;  /* 0x00002c00010f7983 */ /* 0x008ee20000100800 */
[-C--:B-1----:R-:W-:Y:S02]  /*2ed0*/  LEA R8, P0, R203, R0.reuse, 0x1 ;  /* 0x00000000cb087211 */ /* 0x082fe400078008ff */
        /* <DEDUP_REMOVED lines=15> */
.L_x_2397:
[----:B------:R-:W-:Y:S05]  /*2fd0*/  BSYNC B0 ;  /* 0x0000000000007941 */ /* 0x000fea0003800000 */
.L_x_2396:
[----:B------:R-:W-:Y:S05]  /*2fe0*/  BRA.DIV ~URZ, `(.L_x_2398) ;  /* 0x000153d27f007947 */ /* 0x000fea000b800000 */
[----:B--2---:R2:W3:Y:S04]  /*2ff0*/  SHFL.IDX PT, R4, R5, 0x3, 0x1c1f ;  /* 0x007c1f0005047f89 */ /* 0x0044e800000e0000 */
[----:B-1----:R2:W1:Y:S02]  /*3000*/  SHFL.IDX PT, R0, R12, 0x3, 0x1c1f ;  /* 0x007c1f000c007f89 */ /* 0x00246400000e0000 */
.L_x_2599:
[----:B--2---:R-:W2:Y:S01]  /*3010*/  LDL R16, [R1+0x2c] ;  /* 0x00002c0001107983 */ /* 0x004ea20000100800 */
[----:B------:R-:W-:Y:S01]  /*3020*/  IADD3 R2, R10, 0x60, RZ ;  /* 0x000000600a027810 */ /* 0x000fe20007ffe0ff */
[----:B-----5:R-:W-:Y:S01]  /*3030*/  IMAD.WIDE.U32 R246, R13, c[0x0][0x2b0], RZ ;  /* 0x0000ac000df67a25 */ /* 0x020fe200078e00ff */
[----:B------:R-:W-:-:S02]  /*3040*/  SHF.R.S32.HI R15, RZ, 0x1f, R203 ;  /* 0x0000001fff0f7819 */ /* 0x000fc400000114cb */
[----:B------:R-:W-:Y:S02]  /*3050*/  ISETP.GE.AND P0, PT, R2, R11, PT ;  /* 0x0000000b0200720c */ /* 0x000fe40003f06270 */
[----:B------:R-:W-:Y:S02]  /*3060*/  SHF.R.S32.HI R23, RZ, 0x1f, R237 ;  /* 0x0000001fff177819 */ /* 0x000fe400000114ed */
[----:B------:R-:W-:-:S09]  /*3070*/  SHF.R.S32.HI R26, RZ, 0x1f, R238 ;  /* 0x0000001fff1a7819 */ /* 0x000fd200000114ee */
[----:B-1----:R-:W-:-:S04]  /*3080*/  @!P0 LEA R8, P1, R203, R0, 0x1 ;  /* 0x00000000cb088211 */ /* 0x002fc800078208ff */
[----:B---3--:R-:W-:Y:S02]  /*3090*/  @!P0 LEA.HI.X R9, R203, R4, R15, 0x1, P1 ;  /* 0x00000004cb098211 */ /* 0x008fe400008f0c0f */
        /* <DEDUP_REMOVED lines=53> */
[----:B-1----:R-:W-:Y:S01]  /*33f0*/  SHF.R.S32.HI R4, RZ, 0x1f, R202 ;  /* 0x0000001fff047819 */ /* 0x002fe200000114ca */
[----:B------:R-:W-:Y:S02]  /*3400*/  IMAD.SHL.U32 R22, R237, 0x2, RZ ;  /* 0x00000002ed167824 */ /* 0x000fe400078e00ff */
        /* <DEDUP_REMOVED lines=8> */
[----:B--2-4-:R-:W-:Y:S01]  /*3490*/  SHF.R.S32.HI R12, RZ, 0x1f, R200 ;  /* 0x0000001fff0c7819 */ /* 0x014fe200000114c8 */
[----:B------:R-:W-:-:S04]  /*34a0*/  IMAD.WIDE.U32 R2, R200, c[0x0][0x1f0], R2 ;  /* 0x00007c00c8027a25 */ /* 0x000fc800078e0002 */
[----:B------:R-:W-:-:S04]  /*34b0*/  IMAD R0, R12, c[0x0][0x1f0], RZ ;  /* 0x00007c000c007a24 */ /* 0x000fc800078e02ff */
[----:B------:R-:W-:Y:S01]  /*34c0*/  IMAD R5, R200, c[0x0][0x1f4], R0 ;  /* 0x00007d00c8057a24 */ /* 0x000fe200078e0200 */
[----:B------:R-:W-:-:S04]  /*34d0*/  IADD3 R0, P0, R2, R244, RZ ;  /* 0x000000f402007210 */ /* 0x000fc80007f1e0ff */
[----:B------:R-:W-:Y:S01]  /*34e0*/  IADD3.X R3, R243, R3, R5, P0, !PT ;  /* 0x00000003f3037210 */ /* 0x000fe200007fe405 */
[----:B------:R-:W-:Y:S01]  /*34f0*/  IMAD R5, R4, c[0x0][0x208], RZ ;  /* 0x0000820004057a24 */ /* 0x000fe200078e02ff */
[----:B------:R-:W-:-:S03]  /*3500*/  LEA R2, P0, R0, c[0x0][0x1c8], 0x1 ;  /* 0x0000720000027a11 */ /* 0x000fc600078008ff */
[----:B------:R-:W-:Y:S01]  /*3510*/  IMAD R6, R202, c[0x0][0x20c], R5 ;  /* 0x00008300ca067a24 */ /* 0x000fe200078e0205 */
        /* <DEDUP_REMOVED lines=20> */
[----:B------:R-:W-:Y:S02]  /*3660*/  @P1 LEA.HI.X R5, R238, R8, R26, 0x1, P2 ;  /* 0x00000008ee051211 */ /* 0x000fe400010f0c1a */
[----:B------:R-:W-:Y:S02]  /*3670*/  @P0 LEA R2, P2, R203, R10, 0x1 ;  /* 0x0000000acb020211 */ /* 0x000fe400078408ff */
[----:B------:R-:W-:-:S02]  /*3680*/  IADD3.X R6, R251, R3, R6, P3, !PT ;  /* 0x00000003fb067210 */ /* 0x000fc40001ffe406 */
[----:B------:R-:W-:Y:S02]  /*3690*/  @P1 ISETP.GE.AND P3, PT, R238, c[0x0][0x1d4], PT ;  /* 0x00007500ee001a0c */ /* 0x000fe40003f66270 */
[----:B----4-:R-:W-:Y:S02]  /*36a0*/  @P0 LEA.HI.X R3, R203, R11, R15, 0x1, P2 ;  /* 0x0000000bcb030211 */ /* 0x010fe400010f0c0f */
[----:B------:R-:W-:-:S04]  /*36b0*/  LEA R25, P2, R0, c[0x0][0x1f8], 0x1 ;  /* 0x00007e0000197a11 */ /* 0x000fc800078408ff */
[----:B------:R-:W-:Y:S01]  /*36c0*/  LEA.HI.X R24, R0, c[0x0][0x1fc], R6, 0x1, P2 ;  /* 0x00007f0000187a11 */ /* 0x000fe200010f0c06 */
[----:B------:R-:W-:Y:S01]  /*36d0*/  @P0 IMAD.SHL.U32 R0, R16, 0x2, RZ ;  /* 0x0000000210000824 */ /* 0x000fe200078e00ff */
[C---:B------:R-:W-:Y:S01]  /*36e0*/  @P0 ISETP.GE.AND P2, PT, R203.reuse, c[0x0][0x1d4], PT ;  /* 0x00007500cb000a0c */ /* 0x040fe20003f46270 */
[----:B------:R-:W1:Y:S01]  /*36f0*/  SHFL.IDX PT, R21, R25, RZ, 0x1c1f ;  /* 0x001c1fff19157589 */ /* 0x000e6200000e0000 */
[----:B------:R-:W-:-:S03]  /*3700*/  IMAD.SHL.U32 R6, R203, 0x2, RZ ;  /* 0x00000002cb067824 */ /* 0x000fc600078e00ff */
[----:B------:R2:W-:Y:S01]  /*3710*/  @P1 LDGSTS.E.BYPASS.LTC128B.128 [R9+0x5480], [R4.64], !P3 ;  /* 0x0548000004091fae */ /* 0x0005e2000d901d46 */
[----:B------:R-:W-:-:S03]  /*3720*/  @P0 ISETP.GE.AND P3, PT, R237, c[0x0][0x1d4], PT ;  /* 0x00007500ed000a0c */ /* 0x000fc60003f66270 */
[----:B------:R-:W3:Y:S04]  /*3730*/  SHFL.IDX PT, R20, R24, RZ, 0x1c1f ;  /* 0x001c1fff18147589 */ /* 0x000ee800000e0000 */
[----:B------:R4:W-:Y:S01]  /*3740*/  @P0 LDGSTS.E.BYPASS.LTC128B.128 [R0+0x4480], [R2.64], !P2 ;  /* 0x0448000002000fae */ /* 0x0009e2000d101d46 */
[----:B--2---:R-:W-:-:S04]  /*3750*/  @P0 LEA R4, P1, R237, R10, 0x1 ;  /* 0x0000000aed040211 */ /* 0x004fc800078208ff */
[-C--:B------:R-:W-:Y:S02]  /*3760*/  @P0 LEA.HI.X R5, R237, R11.reuse, R23, 0x1, P1 ;  /* 0x0000000bed050211 */ /* 0x080fe400008f0c17 */
[C---:B------:R-:W-:Y:S02]  /*3770*/  @P0 ISETP.GE.AND P1, PT, R238.reuse, c[0x0][0x1d4], PT ;  /* 0x00007500ee000a0c */ /* 0x040fe40003f26270 */
[C---:B----4-:R-:W-:Y:S01]  /*3780*/  @P0 LEA R2, P2, R238.reuse, R10, 0x1 ;  /* 0x0000000aee020211 */ /* 0x050fe200078408ff */
[----:B------:R2:W-:Y:S01]  /*3790*/  @P0 LDGSTS.E.BYPASS.LTC128B.128 [R0+0x5080], [R4.64], !P3 ;  /* 0x0508000004000fae */ /* 0x0005e2000d901d46 */
[----:B------:R-:W-:Y:S02]  /*37a0*/  ISETP.GE.AND P3, PT, R203, c[0x0][0x1d4], PT ;  /* 0x00007500cb007a0c */ /* 0x000fe40003f66270 */
[C---:B------:R-:W-:Y:S02]  /*37b0*/  @P0 LEA.HI.X R3, R238.reuse, R11, R26, 0x1, P2 ;  /* 0x0000000bee030211 */ /* 0x040fe400010f0c1a */
[----:B------:R-:W4:Y:S01]  /*37c0*/  S2R R26, SR_TID.X ;  /* 0x00000000001a7919 */ /* 0x000f220000002100 */
[----:B------:R-:W-:-:S04]  /*37d0*/  ISETP.GE.AND P2, PT, R238, c[0x0][0x1d4], PT ;  /* 0x00007500ee007a0c */ /* 0x000fc80003f46270 */
[----:B------:R1:W-:Y:S04]  /*37e0*/  @P0 LDGSTS.E.BYPASS.LTC128B.128 [R0+0x5c80], [R2.64], !P1 ;  /* 0x05c8000002000fae */ /* 0x0003e8000c901d46 */
[----:B------:R-:W0:Y:S01]  /*37f0*/  LDGDEPBAR ;  /* 0x00000000000079af */ /* 0x000e220000000000 */
[----:B-1----:R-:W-:Y:S01]  /*3800*/  IADD3 R2, P0, R21, R6, RZ ;  /* 0x0000000615027210 */ /* 0x002fe20007f1e0ff */
[----:B------:R-:W-:-:S04]  /*3810*/  DEPBAR.LE SB0, 0x1 ;  /* 0x000080400000791a */ /* 0x000fc80000000000 */
[----:B------:R-:W-:-:S04]  /*3820*/  DEPBAR.LE SB0, 0x0 ;  /* 0x000080000000791a */ /* 0x000fc80000000000 */
[----:B------:R-:W-:Y:S01]  /*3830*/  BAR.SYNC.DEFER_BLOCKING 0x0 ;  /* 0x0000000000007b1d */ /* 0x000fe20000010000 */
[----:B--2---:R-:W-:Y:S02]  /*3840*/  IMAD.IADD R0, R29, 0x1, -R241 ;  /* 0x000000011d007824 */ /* 0x004fe400078e0af1 */
        /* <DEDUP_REMOVED lines=31> */
[----:B------:R2:W3:Y:S04]  /*3a40*/  SHFL.IDX PT, R20, R24, 0x1, 0x1c1f ;  /* 0x003c1f0018147f89 */ /* 0x0004e800000e0000 */
[----:B-1----:R2:W1:Y:S02]  /*3a50*/  SHFL.IDX PT, R2, R25, 0x1, 0x1c1f ;  /* 0x003c1f0019027f89 */ /* 0x00246400000e0000 */
.L_x_2600:
[----:B------:R-:W-:Y:S01]  /*3a60*/  IMAD.SHL.U32 R3, R203, 0x2, RZ ;  /* 0x00000002cb037824 */ /* 0x000fe200078e00ff */
[----:B------:R-:W-:Y:S01]  /*3a70*/  ISETP.LT.OR P1, PT, R0, 0x21, P4 ;  /* 0x000000210000780c */ /* 0x000fe20002721670 */
[----:B------:R-:W-:-:S03]  /*3a80*/  IMAD.SHL.U32 R21, R237, 0x2, RZ ;  /* 0x00000002ed157824 */ /* 0x000fc600078e00ff */
[----:B-12---:R-:W-:Y:S01]  /*3a90*/  IADD3 R24, P0, R2, R3, RZ ;  /* 0x0000000302187210 */ /* 0x006fe20007f1e0ff */
[----:B------:R-:W-:-:S04]  /*3aa0*/  IMAD.SHL.U32 R3, R238, 0x2, RZ ;  /* 0x00000002ee037824 */ /* 0x000fc800078e00ff */
[----:B---3--:R-:W-:Y:S01]  /*3ab0*/  IMAD.X R25, R20, 0x1, R218, P0 ;  /* 0x0000000114197824 */ /* 0x008fe200000e06da */
        /* <DEDUP_REMOVED lines=12> */
.L_x_2400:
[----:B--23--:R-:W-:Y:S05]  /*3b80*/  BSYNC B0 ;  /* 0x0000000000007941 */ /* 0x00cfea0003800000 */
.L_x_2399:
[----:B------:R-:W0:Y:S01]  /*3b90*/  LDGDEPBAR ;  /* 0x00000000000079af */ /* 0x000e220000000000 */
[----:B------:R-:W-:Y:S01]  /*3ba0*/  WARPSYNC 0xffffffff ;  /* 0xffffffff00007948 */ /* 0x000fe20003800000 */
[C---:B-1----:R-:W-:Y:S01]  /*3bb0*/  HMMA.16816.F32.BF16 R56, R8.reuse, R40, RZ ;  /* 0x000000280838723c */ /* 0x042fe200000418ff */
[----:B------:R-:W-:Y:S01]  /*3bc0*/  ISETP.GT.AND P0, PT, R31, R239, PT ;  /* 0x000000ef1f00720c */ /* 0x000fe20003f04270 */
[----:B------:R-:W-:Y:S06]  /*3bd0*/  BSSY B1, `(.L_x_2402) ;  /* 0x00000af000017945 */ /* 0x000fec0003800000 */
[C---:B------:R-:W-:Y:S08]  /*3be0*/  HMMA.16816.F32.BF16 R48, R8.reuse, R36, RZ ;  /* 0x000000240830723c */ /* 0x040ff000000418ff */
[C---:B------:R-:W-:Y:S08]  /*3bf0*/  HMMA.16816.F32.BF16 R20, R8.reuse, R32, RZ ;  /* 0x000000200814723c */ /* 0x040ff000000418ff */
[C---:B------:R-:W-:Y:S08]  /*3c00*/  HMMA.16816.F32.BF16 R52, R8.reuse, R42, RZ ;  /* 0x0000002a0834723c */ /* 0x040ff000000418ff */
[C---:B------:R-:W-:Y:S08]  /*3c10*/  HMMA.16816.F32.BF16 R24, R8.reuse, R38, RZ ;  /* 0x000000260818723c */ /* 0x040ff000000418ff */
        /* <DEDUP_REMOVED lines=15> */
[C---:B------:R-:W-:Y:S01]  /*3d10*/  HMMA.16816.F32.BF16 R100, R4.reuse, R46, R52 ;  /* 0x0000002e0464723c */ /* 0x040fe20000041834 */
[----:B------:R-:W-:Y:S07]  /*3d20*/  LDSM.16.M88.4 R52, [R194] ;  /* 0x00000000c234783b */ /* 0x000fee0000000200 */
[C---:B------:R-:W-:Y:S01]  /*3d30*/  HMMA.16816.F32.BF16 R92, R4.reuse, R66, R24 ;  /* 0x00000042045c723c */ /* 0x040fe20000041818 */
[----:B------:R-:W-:Y:S07]  /*3d40*/  LDSM.16.M88.4 R24, [R188+0x2000] ;  /* 0x00200000bc18783b */ /* 0x000fee0000000200 */
[----:B------:R-:W-:Y:S01]  /*3d50*/  HMMA.16816.F32.BF16 R80, R4, R78, R8 ;  /* 0x0000004e0450723c */ /* 0x000fe20000041808 */
[----:B------:R-:W1:Y:S04]  /*3d60*/  LDSM.16.M88.4 R4, [R187+0x3000] ;  /* 0x00300000bb04783b */ /* 0x000e680000000200 */
[----:B------:R-:W2:Y:S03]  /*3d70*/  LDSM.16.M88.4 R8, [R187+0x2000] ;  /* 0x00200000bb08783b */ /* 0x000ea60000000200 */
[C---:B------:R-:W-:Y:S01]  /*3d80*/  HMMA.16816.F32.BF16 R68, R16.reuse, R44, R60 ;  /* 0x0000002c1044723c */ /* 0x040fe2000004183c */
[----:B------:R-:W3:Y:S07]  /*3d90*/  LDSM.16.M88.4 R60, [R193] ;  /* 0x00000000c13c783b */ /* 0x000eee0000000200 */
[C---:B------:R-:W-:Y:S08]  /*3da0*/  HMMA.16816.F32.BF16 R44, R16.reuse, R46, R40 ;  /* 0x0000002e102c723c */ /* 0x040ff00000041828 */
[C---:B------:R-:W-:Y:S08]  /*3db0*/  HMMA.16816.F32.BF16 R48, R16.reuse, R64, R72 ;  /* 0x000000401030723c */ /* 0x040ff00000041848 */
[C---:B------:R-:W-:Y:S08]  /*3dc0*/  HMMA.16816.F32.BF16 R72, R16.reuse, R76, R84 ;  /* 0x0000004c1048723c */ /* 0x040ff00000041854 */
[C---:B------:R-:W-:Y:S08]  /*3dd0*/  HMMA.16816.F32.BF16 R40, R16.reuse, R66, R88 ;  /* 0x000000421028723c */ /* 0x040ff00000041858 */
[----:B------:R-:W-:Y:S08]  /*3de0*/  HMMA.16816.F32.BF16 R16, R16, R78, R96 ;  /* 0x0000004e1010723c */ /* 0x000ff00000041860 */
[C---:B-1----:R-:W-:Y:S08]  /*3df0*/  HMMA.16816.F32.BF16 R64, R4.reuse, R36, R112 ;  /* 0x000000240440723c */ /* 0x042ff00000041870 */
[C---:B------:R-:W-:Y:S08]  /*3e00*/  HMMA.16816.F32.BF16 R100, R4.reuse, R38, R100 ;  /* 0x000000260464723c */ /* 0x040ff00000041864 */
[C---:B------:R-:W-:Y:S08]  /*3e10*/  HMMA.16816.F32.BF16 R84, R4.reuse, R14, R80 ;  /* 0x0000000e0454723c */ /* 0x040ff00000041850 */
[----:B------:R-:W-:Y:S08]  /*3e20*/  HMMA.16816.F32.BF16 R108, R4, R32, R108 ;  /* 0x00000020046c723c */ /* 0x000ff0000004186c */
[----:B--2---:R-:W-:Y:S08]  /*3e30*/  HMMA.16816.F32.BF16 R80, R8, R36, R68 ;  /* 0x000000240850723c */ /* 0x004ff00000041844 */
[C---:B------:R-:W-:Y:S08]  /*3e40*/  HMMA.16816.F32.BF16 R104, R4.reuse, R12, R104 ;  /* 0x0000000c0468723c */ /* 0x040ff00000041868 */
[----:B------:R-:W-:Y:S08]  /*3e50*/  HMMA.16816.F32.BF16 R92, R4, R34, R92 ;  /* 0x00000022045c723c */ /* 0x000ff0000004185c */
        /* <DEDUP_REMOVED lines=11> */
[C---:B------:R-:W-:Y:S08]  /*3f10*/  HMMA.16816.F32.BF16 R64, R20.reuse, R58, R100 ;  /* 0x0000003a1440723c */ /* 0x040ff00000041864 */
[----:B------:R-:W-:Y:S08]  /*3f20*/  HMMA.16816.F32.BF16 R112, R20, R52, R108 ;  /* 0x000000341470723c */ /* 0x000ff0000004186c */
[----:B------:R-:W-:Y:S08]  /*3f30*/  HMMA.16816.F32.BF16 R100, R24, R56, R80 ;  /* 0x000000381864723c */ /* 0x000ff00000041850 */
[C---:B------:R-:W-:Y:S08]  /*3f40*/  HMMA.16816.F32.BF16 R108, R20.reuse, R54, R92 ;  /* 0x00000036146c723c */ /* 0x040ff0000004185c */
[----:B---3--:R-:W-:Y:S08]  /*3f50*/  HMMA.16816.F32.BF16 R116, R20, R60, R104 ;  /* 0x0000003c1474723c */ /* 0x008ff00000041868 */
[----:B------:R-:W-:Y:S08]  /*3f60*/  HMMA.16816.F32.BF16 R96, R24, R58, R76 ;  /* 0x0000003a1860723c */ /* 0x000ff0000004184c */
[----:B------:R-:W-:Y:S01]  /*3f70*/  HMMA.16816.F32.BF16 R104, R20, R62, R84 ;  /* 0x0000003e1468723c */ /* 0x000fe20000041854 */
[----:B------:R-:W-:Y:S07]  /*3f80*/  LDSM.16.M88.4 R20, [R190] ;  /* 0x00000000be14783b */ /* 0x000fee0000000200 */
[C---:B------:R-:W-:Y:S01]  /*3f90*/  HMMA.16816.F32.BF16 R92, R24.reuse, R52, R36 ;  /* 0x00000034185c723c */ /* 0x040fe20000041824 */
[----:B------:R-:W-:Y:S07]  /*3fa0*/  LDSM.16.M88.4 R36, [R192] ;  /* 0x00000000c024783b */ /* 0x000fee0000000200 */
        /* <DEDUP_REMOVED lines=8> */
[----:B------:R-:W-:Y:S08]  /*4030*/  HMMA.16816.F32.BF16 R72, R12, R50, R64 ;  /* 0x000000320c48723c */ /* 0x000ff00000041840 */
[C---:B--2---:R-:W-:Y:S08]  /*4040*/  HMMA.16816.F32.BF16 R52, R16.reuse, R48, R100 ;  /* 0x000000301034723c */ /* 0x044ff00000041864 */
[----:B------:R-:W-:Y:S08]  /*4050*/  HMMA.16816.F32.BF16 R48, R16, R50, R96 ;  /* 0x000000321030723c */ /* 0x000ff00000041860 */
[C---:B------:R-:W-:Y:S08]  /*4060*/  HMMA.16816.F32.BF16 R68, R12.reuse, R44, R112 ;  /* 0x0000002c0c44723c */ /* 0x040ff00000041870 */
[C---:B------:R-:W-:Y:S08]  /*4070*/  HMMA.16816.F32.BF16 R64, R12.reuse, R46, R108 ;  /* 0x0000002e0c40723c */ /* 0x040ff0000004186c */
[C---:B------:R-:W-:Y:S08]  /*4080*/  HMMA.16816.F32.BF16 R60, R12.reuse, R40, R116 ;  /* 0x000000280c3c723c */ /* 0x040ff00000041874 */
[----:B------:R-:W-:Y:S08]  /*4090*/  HMMA.16816.F32.BF16 R56, R12, R42, R104 ;  /* 0x0000002a0c38723c */ /* 0x000ff00000041868 */
[C---:B------:R-:W-:Y:S08]  /*40a0*/  HMMA.16816.F32.BF16 R24, R16.reuse, R44, R92 ;  /* 0x0000002c1018723c */ /* 0x040ff0000004185c */
[C---:B------:R-:W-:Y:S08]  /*40b0*/  HMMA.16816.F32.BF16 R44, R16.reuse, R46, R88 ;  /* 0x0000002e102c723c */ /* 0x040ff00000041858 */
[C---:B------:R-:W-:Y:S08]  /*40c0*/  HMMA.16816.F32.BF16 R12, R16.reuse, R40, R84 ;  /* 0x00000028100c723c */ /* 0x040ff00000041854 */
[----:B------:R-:W-:Y:S08]  /*40d0*/  HMMA.16816.F32.BF16 R16, R16, R42, R80 ;  /* 0x0000002a1010723c */ /* 0x000ff00000041850 */
[C---:B---3--:R-:W-:Y:S08]  /*40e0*/  HMMA.16816.F32.BF16 R76, R4.reuse, R36, R76 ;  /* 0x00000024044c723c */ /* 0x048ff0000004184c */
[----:B------:R-:W-:Y:S08]  /*40f0*/  HMMA.16816.F32.BF16 R72, R4, R38, R72 ;  /* 0x000000260448723c */ /* 0x000ff00000041848 */
[C---:B----4-:R-:W-:Y:S08]  /*4100*/  HMMA.16816.F32.BF16 R52, R8.reuse, R36, R52 ;  /* 0x000000240834723c */ /* 0x050ff00000041834 */
[----:B------:R-:W-:Y:S08]  /*4110*/  HMMA.16816.F32.BF16 R48, R8, R38, R48 ;  /* 0x000000260830723c */ /* 0x000ff00000041830 */
[C---:B------:R-:W-:Y:S08]  /*4120*/  HMMA.16816.F32.BF16 R68, R4.reuse, R32, R68 ;  /* 0x000000200444723c */ /* 0x040ff00000041844 */
[----:B------:R-:W-:Y:S08]  /*4130*/  HMMA.16816.F32.BF16 R64, R4, R34, R64 ;  /* 0x000000220440723c */ /* 0x000ff00000041840 */
[C---:B------:R-:W-:Y:S08]  /*4140*/  HMMA.16816.F32.BF16 R36, R8.reuse, R32, R24 ;  /* 0x000000200824723c */ /* 0x040ff00000041818 */
[----:B------:R-:W-:Y:S08]  /*4150*/  HMMA.16816.F32.BF16 R32, R8, R34, R44 ;  /* 0x000000220820723c */ /* 0x000ff0000004182c */
[C---:B------:R-:W-:Y:S08]  /*4160*/  HMMA.16816.F32.BF16 R60, R4.reuse, R20, R60 ;  /* 0x00000014043c723c */ /* 0x040ff0000004183c */
[----:B------:R-:W-:Y:S08]  /*4170*/  HMMA.16816.F32.BF16 R56, R4, R22, R56 ;  /* 0x000000160438723c */ /* 0x000ff00000041838 */
[C---:B------:R-:W-:Y:S08]  /*4180*/  HMMA.16816.F32.BF16 R44, R8.reuse, R20, R12 ;  /* 0x00000014082c723c */ /* 0x040ff0000004180c */
[----:B------:R-:W-:Y:S01]  /*4190*/  HMMA.16816.F32.BF16 R40, R8, R22, R16 ;  /* 0x000000160828723c */ /* 0x000fe20000041810 */
[----:B------:R-:W-:Y:S06]  /*41a0*/  BAR.SYNC.DEFER_BLOCKING 0x0 ;  /* 0x0000000000007b1d */ /* 0x000fec0000010000 */
[----:B------:R-:W-:Y:S01]  /*41b0*/  @!UPT UIADD3 URZ, URZ, URZ, URZ ;  /* 0x0000003f3f3ff290 */ /* 0x000fe2000fffe03f */
[----:B------:R-:W-:Y:S11]  /*41c0*/  @!P0 BRA `(.L_x_2403) ;  /* 0x000004f000008947 */ /* 0x000ff60003800000 */
[----:B------:R-:W-:Y:S01]  /*41d0*/  IMAD.MOV.U32 R0, RZ, RZ, c[0x0][0x2b8] ;  /* 0x0000ae00ff007624 */ /* 0x000fe200078e00ff */
[C---:B------:R-:W-:Y:S01]  /*41e0*/  IADD3 R2, R240.reuse, R30, R242 ;  /* 0x0000001ef0027210 */ /* 0x040fe20007ffe0f2 */
[----:B------:R-:W-:Y:S01]  /*41f0*/  IMAD.MOV.U32 R200, RZ, RZ, RZ ;  /* 0x000000ffffc87224 */ /* 0x000fe200078e00ff */
[----:B------:R-:W-:-:S02]  /*4200*/  ISETP.GT.AND P1, PT, R240, 0x2f, PT ;  /* 0x0000002ff000780c */ /* 0x000fc40003f24270 */
[----:B------:R-:W-:Y:S02]  /*4210*/  ISETP.NE.AND P2, PT, R0, 0x1, PT ;  /* 0x000000010000780c */ /* 0x000fe40003f45270 */
[----:B------:R-:W-:-:S05]  /*4220*/  IADD3 R2, R2, -0x30, RZ ;  /* 0xffffffd002027810 */ /* 0x000fca0007ffe0ff */
[----:B------:R-:W-:-:S06]  /*4230*/  IMAD.MOV.U32 R0, RZ, RZ, R2 ;  /* 0x000000ffff007224 */ /* 0x000fcc00078e0002 */
        /* <DEDUP_REMOVED lines=26> */
.L_x_2601:
[----:B------:R-:W-:Y:S05]  /*43e0*/  BRA.DIV ~URZ, `(.L_x_2405) ;  /* 0x000141e27f007947 */ /* 0x000fea000b800000 */
[----:B------:R3:W4:Y:S02]  /*43f0*/  SHFL.IDX PT, R0, R8, RZ, 0x1c1f ;  /* 0x001c1fff08007589 */ /* 0x00072400000e0000 */
.L_x_2602:
        /* <DEDUP_REMOVED lines=20> */
.L_x_2407:
[----:B------:R-:W-:Y:S05]  /*4540*/  BSYNC B0 ;  /* 0x0000000000007941 */ /* 0x000fea0003800000 */
.L_x_2406:
[----:B------:R-:W-:Y:S01]  /*4550*/  ISETP.GE.AND P0, PT, R9, 0x21, PT ;  /* 0x000000210900780c */ /* 0x000fe20003f06270 */
[----:B------:R-:W-:Y:S06]  /*4560*/  BRA.DIV ~URZ, `(.L_x_2408) ;  /* 0x000140d27f007947 */ /* 0x000fec000b800000 */
[----:B--2---:R2:W1:Y:S04]  /*4570*/  SHFL.IDX PT, R4, R5, 0x1, 0x1c1f ;  /* 0x003c1f0005047f89 */ /* 0x00446800000e0000 */
[----:B----4-:R2:W4:Y:S02]  /*4580*/  SHFL.IDX PT, R0, R8, 0x1, 0x1c1f ;  /* 0x003c1f0008007f89 */ /* 0x01052400000e0000 */
.L_x_2603:
[----:B------:R-:W-:Y:S05]  /*4590*/  @!P0 BRA `(.L_x_2403) ;  /* 0x0000012000008947 */ /* 0x000fea0003800000 */
[C---:B------:R-:W-:Y:S01]  /*45a0*/  IMAD.SHL.U32 R2, R203.reuse, 0x2, RZ ;  /* 0x00000002cb027824 */ /* 0x040fe200078e00ff */
[----:B------:R-:W-:Y:S01]  /*45b0*/  ISETP.GE.AND P0, PT, R203, c[0x0][0x1d4], PT ;  /* 0x00007500cb007a0c */ /* 0x000fe20003f06270 */
[----:B------:R-:W-:Y:S02]  /*45c0*/  IMAD.SHL.U32 R6, R237, 0x2, RZ ;  /* 0x00000002ed067824 */ /* 0x000fe400078e00ff */
[----:B-12---:R-:W-:Y:S01]  /*45d0*/  IMAD.SHL.U32 R5, R238, 0x2, RZ ;  /* 0x00000002ee057824 */ /* 0x006fe200078e00ff */
[----:B----4-:R-:W-:-:S05]  /*45e0*/  IADD3 R2, P1, R0, R2, RZ ;  /* 0x0000000200027210 */ /* 0x010fca0007f3e0ff */
[----:B------:R-:W-:Y:S01]  /*45f0*/  IMAD.X R3, R4, 0x1, R218, P1 ;  /* 0x0000000104037824 */ /* 0x000fe200008e06da */
        /* <DEDUP_REMOVED lines=12> */
.L_x_2403:
[----:B------:R-:W-:Y:S05]  /*46c0*/  BSYNC B1 ;  /* 0x0000000000017941 */ /* 0x000fea0003800000 */
.L_x_2402:
[----:B----4-:R-:W4:Y:S01]  /*46d0*/  LDL R0, [R1+0x10] ;  /* 0x0000100001007983 */ /* 0x010f220000100800 */
[----:B--2---:R-:W-:-:S03]  /*46e0*/  IMAD.MOV.U32 R2, RZ, RZ, c[0x0][0x2c4] ;  /* 0x0000b100ff027624 */ /* 0x004fc600078e00ff */
[----:B------:R-:W0:Y:S02]  /*46f0*/  LDGDEPBAR ;  /* 0x00000000000079af */ /* 0x000e240000000000 */
[----:B------:R-:W-:Y:S01]  /*4700*/  ISETP.NE.AND P0, PT, R2, 0x1, PT ;  /* 0x000000010200780c */ /* 0x000fe20003f05270 */
[----:B------:R-:W-:Y:S01]  /*4710*/  ULDC UR4, c[0x0][0x324] ;  /* 0x0000c90000047ab9 */ /* 0x000fe20000000800 */
[C---:B------:R-:W-:Y:S01]  /*4720*/  IADD3 R2, -R236.reuse, 0x1, R29 ;  /* 0x00000001ec027810 */ /* 0x040fe20007ffe11d */
[----:B------:R-:W-:Y:S01]  /*4730*/  ULOP3.LUT UR4, URZ, UR4, URZ, 0x33, !UPT ;  /* 0x000000043f047292 */ /* 0x000fe2000f8e333f */
[----:B------:R-:W-:Y:S01]  /*4740*/  IMAD.IADD R10, R29, 0x1, -R236 ;  /* 0x000000011d0a7824 */ /* 0x000fe200078e0aec */
[----:B------:R-:W-:Y:S01]  /*4750*/  IADD3 R11, -R236, R28, RZ ;  /* 0x0000001cec0b7210 */ /* 0x000fe20007ffe1ff */
[----:B----4-:R-:W-:-:S07]  /*4760*/  IMAD.IADD R0, R0, 0x1, R252 ;  /* 0x0000000100007824 */ /* 0x010fce00078e02fc */
[----:B------:R-:W-:-:S04]  /*4770*/  @P0 IMAD.HI.U32 R3, R0, c[0x0][0x2c8], RZ ;  /* 0x0000b20000030a27 */ /* 0x000fc800078e00ff */
[----:B------:R-:W-:Y:S01]  /*4780*/  IMAD.MOV.U32 R7, RZ, RZ, R0 ;  /* 0x000000ffff077224 */ /* 0x000fe200078e0000 */
[----:B------:R-:W-:-:S04]  /*4790*/  IADD3 R0, R2, -R230, RZ ;  /* 0x800000e602007210 */ /* 0x000fc80007ffe0ff */
[C---:B------:R-:W-:Y:S02]  /*47a0*/  IADD3 R9, R0.reuse, UR4, RZ ;  /* 0x0000000400097c10 */ /* 0x040fe4000fffe0ff */
[----:B------:R-:W-:Y:S02]  /*47b0*/  @P0 SHF.R.U32.HI R7, RZ, c[0x0][0x2cc], R3 ;  /* 0x0000b300ff070a19 */ /* 0x000fe40000011603 */
[----:B---3--:R-:W-:Y:S01]  /*47c0*/  IADD3 R8, R0, c[0x0][0x328], RZ ;  /* 0x0000ca0000087a10 */ /* 0x008fe20007ffe0ff */
[----:B------:R-:W-:Y:S05]  /*47d0*/  BRA.DIV ~URZ, `(.L_x_2409) ;  /* 0x00013f327f007947 */ /* 0x000fea000b800000 */
[----:B------:R2:W3:Y:S02]  /*47e0*/  SHFL.IDX PT, R2, R7, RZ, 0x1c1f ;  /* 0x001c1fff07027589 */ /* 0x0004e400000e0000 */
.L_x_2604:
[----:B------:R-:W-:Y:S01]  /*47f0*/  IMAD.MOV.U32 R0, RZ, RZ, c[0x0][0x32c] ;  /* 0x0000cb00ff007624 */ /* 0x000fe200078e00ff */
[----:B---3--:R-:W-:-:S04]  /*4800*/  IADD3 R3, R8, R2, RZ ;  /* 0x0000000208037210 */ /* 0x008fc80007ffe0ff */
[----:B------:R-:W-:Y:S01]  /*4810*/  ISETP.GE.AND P0, PT, R0, 0x1, PT ;  /* 0x000000010000780c */ /* 0x000fe20003f06270 */
[----:B------:R-:W-:Y:S01]  /*4820*/  IMAD.IADD R0, R9, 0x1, R2 ;  /* 0x0000000109007824 */ /* 0x000fe200078e0202 */
[----:B-1----:R-:W-:-:S11]  /*4830*/  IMNMX R4, R10, R3, PT ;  /* 0x000000030a047217 */ /* 0x002fd60003800200 */
        /* <DEDUP_REMOVED lines=12> */
.L_x_2412:
[----:B------:R-:W-:-:S04]  /*4900*/  MOV R3, 0x1 ;  /* 0x0000000100037802 */ /* 0x000fc80000000f00 */
[----:B------:R-:W-:-:S13]  /*4910*/  ISETP.NE.AND P0, PT, R3, c[0x0][0x32c], PT ;  /* 0x0000cb0003007a0c */ /* 0x000fda0003f05270 */
[----:B------:R-:W-:-:S05]  /*4920*/  @P0 IMAD.HI.U32 R3, R2, c[0x0][0x330], RZ ;  /* 0x0000cc0002030a27 */ /* 0x000fca00078e00ff */
[----:B------:R-:W-:Y:S02]  /*4930*/  @P0 SHF.R.U32.HI R2, RZ, c[0x0][0x334], R3 ;  /* 0x0000cd00ff020a19 */ /* 0x000fe40000011603 */
.L_x_2413:
[----:B------:R-:W-:Y:S05]  /*4940*/  BSYNC B0 ;  /* 0x0000000000007941 */ /* 0x000fea0003800000 */
.L_x_2411:
[----:B------:R-:W-:-:S05]  /*4950*/  IMAD R2, R2, c[0x0][0x32c], R11 ;  /* 0x0000cb0002027a24 */ /* 0x000fca00078e020b */
[----:B------:R-:W-:Y:S02]  /*4960*/  IADD3 R3, R2, c[0x0][0x32c], RZ ;  /* 0x0000cb0002037a10 */ /* 0x000fe40007ffe0ff */
[----:B------:R-:W-:Y:S02]  /*4970*/  IMNMX R0, R0, R2, !PT ;  /* 0x0000000200007217 */ /* 0x000fe40007800200 */
[----:B------:R-:W-:Y:S02]  /*4980*/  IMNMX R4, R4, R3, PT ;  /* 0x0000000304047217 */ /* 0x000fe40003800200 */
.L_x_2410:
[----:B------:R-:W-:Y:S05]  /*4990*/  BRA.DIV ~URZ, `(.L_x_2414) ;  /* 0x00013de27f007947 */ /* 0x000fea000b800000 */
[----:B------:R1:W3:Y:S02]  /*49a0*/  SHFL.IDX PT, R2, R7, 0x1, 0x1c1f ;  /* 0x003c1f0007027f89 */ /* 0x0002e400000e0000 */
.L_x_2605:
[----:B------:R-:W-:Y:S02]  /*49b0*/  IMAD.MOV.U32 R3, RZ, RZ, c[0x0][0x32c] ;  /* 0x0000cb00ff037624 */ /* 0x000fe400078e00ff */
[----:B---3--:R-:W-:-:S03]  /*49c0*/  IMAD.IADD R5, R9, 0x1, R2 ;  /* 0x0000000109057824 */ /* 0x008fc600078e0202 */
[----:B------:R-:W-:Y:S02]  /*49d0*/  ISETP.GE.AND P0, PT, R3, 0x1, PT ;  /* 0x000000010300780c */ /* 0x000fe40003f06270 */
[----:B------:R-:W-:-:S04]  /*49e0*/  IADD3 R3, R8, R2, RZ ;  /* 0x0000000208037210 */ /* 0x000fc80007ffe0ff */
[----:B------:R-:W-:-:S07]  /*49f0*/  IMNMX R6, R10, R3, PT ;  /* 0x000000030a067217 */ /* 0x000fce0003800200 */
        /* <DEDUP_REMOVED lines=12> */
.L_x_2417:
[----:B------:R-:W-:-:S04]  /*4ac0*/  MOV R3, 0x1 ;  /* 0x0000000100037802 */ /* 0x000fc80000000f00 */
[----:B------:R-:W-:-:S13]  /*4ad0*/  ISETP.NE.AND P0, PT, R3, c[0x0][0x32c], PT ;  /* 0x0000cb0003007a0c */ /* 0x000fda0003f05270 */
[----:B------:R-:W-:-:S05]  /*4ae0*/  @P0 IMAD.HI.U32 R3, R2, c[0x0][0x330], RZ ;  /* 0x0000cc0002030a27 */ /* 0x000fca00078e00ff */
[----:B------:R-:W-:Y:S02]  /*4af0*/  @P0 SHF.R.U32.HI R2, RZ, c[0x0][0x334], R3 ;  /* 0x0000cd00ff020a19 */ /* 0x000fe40000011603 */
.L_x_2418:
[----:B------:R-:W-:Y:S05]  /*4b00*/  BSYNC B0 ;  /* 0x0000000000007941 */ /* 0x000fea0003800000 */
.L_x_2416:
[----:B------:R-:W-:-:S05]  /*4b10*/  IMAD R2, R2, c[0x0][0x32c], R11 ;  /* 0x0000cb0002027a24 */ /* 0x000fca00078e020b */
[----:B------:R-:W-:Y:S02]  /*4b20*/  IADD3 R3, R2, c[0x0][0x32c], RZ ;  /* 0x0000cb0002037a10 */ /* 0x000fe40007ffe0ff */
[----:B------:R-:W-:Y:S02]  /*4b30*/  IMNMX R5, R5, R2, !PT ;  /* 0x0000000205057217 */ /* 0x000fe40007800200 */
[----:B------:R-:W-:Y:S02]  /*4b40*/  IMNMX R6, R6, R3, PT ;  /* 0x0000000306067217 */ /* 0x000fe40003800200 */
.L_x_2415:
        /* <DEDUP_REMOVED lines=16> */
[----:B------:R-:W-:Y:S02]  /*4c50*/  ISETP.GE.AND P2, PT, R28, 0x21, PT ;  /* 0x000000211c00780c */ /* 0x000fe40003f46270 */
[----:B------:R-:W-:Y:S02]  /*4c60*/  FSEL R21, R48, -INF , !P0 ;  /* 0xff80000030157808 */ /* 0x000fe40004000000 */
[----:B------:R-:W-:Y:S02]  /*4c70*/  ISETP.GT.AND P0, PT, R0, 0x9, !P1 ;  /* 0x000000090000780c */ /* 0x000fe40004f04270 */
[----:B------:R-:W-:Y:S02]  /*4c80*/  LOP3.LUT R198, R198, 0xfffffffe, RZ, 0xc0, !PT ;  /* 0xfffffffec6c67812 */ /* 0x000fe400078ec0ff */
[----:B------:R-:W-:Y:S02]  /*4c90*/  ISETP.LT.OR P0, PT, R4, 0xa, P0 ;  /* 0x0000000a0400780c */ /* 0x000fe40000701670 */
[----:B------:R-:W-:-:S02]  /*4ca0*/  @P1 LOP3.LUT R198, R198, 0x1, RZ, 0xfc, !PT ;  /* 0x00000001c6c61812 */ /* 0x000fc400078efcff */
[----:B------:R-:W-:Y:S02]  /*4cb0*/  FSEL R24, R49, -INF , !P0 ;  /* 0xff80000031187808 */ /* 0x000fe40004000000 */
[----:B------:R-:W-:Y:S02]  /*4cc0*/  ISETP.GT.AND P0, PT, R0, 0x10, !P6 ;  /* 0x000000100000780c */ /* 0x000fe40007704270 */
[----:B------:R-:W-:Y:S02]  /*4cd0*/  ISETP.GE.AND P1, PT, R28, 0x22, PT ;  /* 0x000000221c00780c */ /* 0x000fe40003f26270 */
        /* <DEDUP_REMOVED lines=18> */
[----:B------:R-:W-:-:S13]  /*4e00*/  ISETP.GE.AND P0, PT, R28, 0x29, PT ;  /* 0x000000291c00780c */ /* 0x000fda0003f06270 */
[----:B------:R-:W-:Y:S02]  /*4e10*/  @P0 LOP3.LUT R198, R198, 0x4, RZ, 0xfc, !PT ;  /* 0x00000004c6c60812 */ /* 0x000fe400078efcff */
[----:B------:R-:W-:Y:S02]  /*4e20*/  ISETP.GT.AND P0, PT, R0, 0x28, !P0 ;  /* 0x000000280000780c */ /* 0x000fe40004704270 */
[----:B------:R-:W-:Y:S02]  /*4e30*/  LOP3.LUT R198, R198, 0xfffffff7, RZ, 0xc0, !PT ;  /* 0xfffffff7c6c67812 */ /* 0x000fe400078ec0ff */
[----:B------:R-:W-:-:S04]  /*4e40*/  ISETP.LT.OR P0, PT, R4, 0x29, P0 ;  /* 0x000000290400780c */ /* 0x000fc80000701670 */
[----:B------:R-:W-:Y:S02]  /*4e50*/  FSEL R130, R40, -INF , !P0 ;  /* 0xff80000028827808 */ /* 0x000fe40004000000 */
[----:B------:R-:W-:-:S13]  /*4e60*/  ISETP.GE.AND P0, PT, R28, 0x1, PT ;  /* 0x000000011c00780c */ /* 0x000fda0003f06270 */
[----:B------:R-:W-:Y:S02]  /*4e70*/  @P0 LOP3.LUT R198, R198, 0x8, RZ, 0xfc, !PT ;  /* 0x00000008c6c60812 */ /* 0x000fe400078efcff */
[----:B------:R-:W-:Y:S02]  /*4e80*/  ISETP.GT.AND P0, PT, R0, RZ, !P0 ;  /* 0x000000ff0000720c */ /* 0x000fe40004704270 */
[----:B------:R-:W-:Y:S02]  /*4e90*/  LOP3.LUT R198, R198, 0xffffffdf, RZ, 0xc0, !PT ;  /* 0xffffffdfc6c67812 */ /* 0x000fe400078ec0ff */
        /* <DEDUP_REMOVED lines=8> */
[----:B------:R3:W4:Y:S02]  /*4f20*/  SHFL.IDX PT, R3, R7, 0x2, 0x1c1f ;  /* 0x005c1f0007037f89 */ /* 0x00072400000e0000 */
.L_x_2606:
        /* <DEDUP_REMOVED lines=17> */
.L_x_2422:
[----:B------:R-:W-:-:S04]  /*5040*/  MOV R4, 0x1 ;  /* 0x0000000100047802 */ /* 0x000fc80000000f00 */
[----:B------:R-:W-:-:S13]  /*5050*/  ISETP.NE.AND P0, PT, R4, c[0x0][0x32c], PT ;  /* 0x0000cb0004007a0c */ /* 0x000fda0003f05270 */
[----:B------:R-:W-:-:S05]  /*5060*/  @P0 IMAD.HI.U32 R4, R3, c[0x0][0x330], RZ ;  /* 0x0000cc0003040a27 */ /* 0x000fca00078e00ff */
[----:B------:R-:W-:Y:S02]  /*5070*/  @P0 SHF.R.U32.HI R3, RZ, c[0x0][0x334], R4 ;  /* 0x0000cd00ff030a19 */ /* 0x000fe40000011604 */
.L_x_2423:
[----:B------:R-:W-:Y:S05]  /*5080*/  BSYNC B0 ;  /* 0x0000000000007941 */ /* 0x000fea0003800000 */
.L_x_2421:
[----:B------:R-:W-:-:S05]  /*5090*/  IMAD R3, R3, c[0x0][0x32c], R11 ;  /* 0x0000cb0003037a24 */ /* 0x000fca00078e020b */
[----:B------:R-:W-:Y:S02]  /*50a0*/  IADD3 R4, R3, c[0x0][0x32c], RZ ;  /* 0x0000cb0003047a10 */ /* 0x000fe40007ffe0ff */
[----:B------:R-:W-:Y:S02]  /*50b0*/  IMNMX R0, R0, R3, !PT ;  /* 0x0000000300007217 */ /* 0x000fe40007800200 */
[----:B------:R-:W-:Y:S02]  /*50c0*/  IMNMX R2, R2, R4, PT ;  /* 0x0000000402027217 */ /* 0x000fe40003800200 */
.L_x_2420:
[----:B------:R-:W-:Y:S02]  /*50d0*/  LOP3.LUT P0, RZ, R198, 0x2, RZ, 0xc0, !PT ;  /* 0x00000002c6ff7812 */ /* 0x000fe4000780c0ff */
[----:B------:R-:W-:Y:S02]  /*50e0*/  P2R R3, PR, RZ, 0x40 ;  /* 0x00000040ff037803 */ /* 0x000fe40000000000 */
        /* <DEDUP_REMOVED lines=41> */
[----:B------:R-:W-:Y:S02]  /*5380*/  ISETP.GT.AND P0, PT, R0, RZ, !P6 ;  /* 0x000000ff0000720c */ /* 0x000fe40007704270 */
[----:B------:R-:W-:Y:S02]  /*5390*/  ISETP.NE.AND P6, PT, R3, RZ, PT ;  /* 0x000000ff0300720c */ /* 0x000fe40003fc5270 */
        /* <DEDUP_REMOVED lines=42> */
.L_x_2607:
        /* <DEDUP_REMOVED lines=17> */
.L_x_2427:
[----:B------:R-:W-:-:S04]  /*5750*/  MOV R4, 0x1 ;  /* 0x0000000100047802 */ /* 0x000fc80000000f00 */
[----:B------:R-:W-:-:S13]  /*5760*/  ISETP.NE.AND P0, PT, R4, c[0x0][0x32c], PT ;  /* 0x0000cb0004007a0c */ /* 0x000fda0003f05270 */
[----:B------:R-:W-:-:S05]  /*5770*/  @P0 IMAD.HI.U32 R4, R3, c[0x0][0x330], RZ ;  /* 0x0000cc0003040a27 */ /* 0x000fca00078e00ff */
[----:B------:R-:W-:Y:S02]  /*5780*/  @P0 SHF.R.U32.HI R3, RZ, c[0x0][0x334], R4 ;  /* 0x0000cd00ff030a19 */ /* 0x000fe40000011604 */
.L_x_2428:
[----:B------:R-:W-:Y:S05]  /*5790*/  BSYNC B0 ;  /* 0x0000000000007941 */ /* 0x000fea0003800000 */
.L_x_2426:
[----:B------:R-:W-:-:S05]  /*57a0*/  IMAD R3, R3, c[0x0][0x32c], R11 ;  /* 0x0000cb0003037a24 */ /* 0x000fca00078e020b */
[----:B------:R-:W-:Y:S02]  /*57b0*/  IADD3 R4, R3, c[0x0][0x32c], RZ ;  /* 0x0000cb0003047a10 */ /* 0x000fe40007ffe0ff */
[----:B------:R-:W-:Y:S02]  /*57c0*/  IMNMX R0, R0, R3, !PT ;  /* 0x0000000300007217 */ /* 0x000fe40007800200 */
[----:B------:R-:W-:Y:S02]  /*57d0*/  IMNMX R2, R2, R4, PT ;  /* 0x0000000402027217 */ /* 0x000fe40003800200 */
.L_x_2425:
[----:B------:R-:W-:Y:S02]  /*57e0*/  LOP3.LUT P0, RZ, R198, 0x2, RZ, 0xc0, !PT ;  /* 0x00000002c6ff7812 */ /* 0x000fe4000780c0ff */
[----:B------:R-:W-:Y:S02]  /*57f0*/  FMNMX.FTZ R3, R22, R25, !PT ;  /* 0x0000001916037209 */ /* 0x000fe40007810000 */
[----:B------:R-:W-:Y:S02]  /*5800*/  ISETP.GT.AND P0, PT, R0, 0x8, !P0 ;  /* 0x000000080000780c */ /* 0x000fe40004704270 */
[----:B------:R-:W-:-:S02]  /*5810*/  FMNMX.FTZ R3, R31, R3, !PT ;  /* 0x000000031f037209 */ /* 0x000fc40007810000 */
[----:B------:R-:W-:Y:S02]  /*5820*/  ISETP.LT.OR P0, PT, R2, 0x9, P0 ;  /* 0x000000090200780c */ /* 0x000fe40000701670 */
[----:B------:R-:W-:Y:S02]  /*5830*/  FMNMX.FTZ R3, R35, R3, !PT ;  /* 0x0000000323037209 */ /* 0x000fe40007810000 */
[----:B------:R-:W-:Y:S02]  /*5840*/  FSEL R11, R74, -INF , !P0 ;  /* 0xff8000004a0b7808 */ /* 0x000fe40004000000 */
[----:B------:R-:W-:Y:S02]  /*5850*/  LOP3.LUT P0, RZ, R198, 0x1, RZ, 0xc0, !PT ;  /* 0x00000001c6ff7812 */ /* 0x000fe4000780c0ff */
[----:B------:R-:W-:Y:S02]  /*5860*/  FMNMX.FTZ R3, R37, R3, !PT ;  /* 0x0000000325037209 */ /* 0x000fe40007810000 */
[----:B------:R-:W-:-:S02]  /*5870*/  ISETP.GT.AND P0, PT, R0, 0x9, !P0 ;  /* 0x000000090000780c */ /* 0x000fc40004704270 */
[----:B------:R-:W-:Y:S02]  /*5880*/  FMNMX.FTZ R3, R38, R3, !PT ;  /* 0x0000000326037209 */ /* 0x000fe40007810000 */
[----:B------:R-:W-:Y:S02]  /*5890*/  ISETP.LT.OR P0, PT, R2, 0xa, P0 ;  /* 0x0000000a0200780c */ /* 0x000fe40000701670 */
[----:B------:R-:W-:Y:S02]  /*58a0*/  FMNMX.FTZ R3, R39, R3, !PT ;  /* 0x0000000327037209 */ /* 0x000fe40007810000 */
[----:B------:R-:W-:Y:S02]  /*58b0*/  FSEL R16, R75, -INF , !P0 ;  /* 0xff8000004b107808 */ /* 0x000fe40004000000 */
[----:B------:R-:W-:Y:S02]  /*58c0*/  ISETP.GT.AND P0, PT, R0, 0x10, !P6 ;  /* 0x000000100000780c */ /* 0x000fe40007704270 */
[----:B------:R-:W-:-:S02]  /*58d0*/  LOP3.LUT P6, RZ, R198, 0x20, RZ, 0xc0, !PT ;  /* 0x00000020c6ff7812 */ /* 0x000fc400078cc0ff */
[----:B------:R-:W-:Y:S02]  /*58e0*/  ISETP.LT.OR P0, PT, R2, 0x11, P0 ;  /* 0x000000110200780c */ /* 0x000fe40000701670 */
[----:B------:R-:W-:Y:S02]  /*58f0*/  FMNMX.FTZ R3, R40, R3, !PT ;  /* 0x0000000328037209 */ /* 0x000fe40007810000 */
[----:B------:R-:W-:Y:S02]  /*5900*/  FSEL R17, R70, -INF , !P0 ;  /* 0xff80000046117808 */ /* 0x000fe40004000000 */
[----:B------:R-:W-:Y:S02]  /*5910*/  ISETP.GT.AND P0, PT, R0, 0x11, !P5 ;  /* 0x000000110000780c */ /* 0x000fe40006f04270 */
[----:B------:R-:W-:Y:S02]  /*5920*/  LOP3.LUT P5, RZ, R198, 0x8, RZ, 0xc0, !PT ;  /* 0x00000008c6ff7812 */ /* 0x000fe400078ac0ff */
[----:B------:R-:W-:-:S02]  /*5930*/  ISETP.LT.OR P0, PT, R2, 0x12, P0 ;  /* 0x000000120200780c */ /* 0x000fc40000701670 */
[----:B------:R-:W-:Y:S02]  /*5940*/  FMNMX.FTZ R3, R124, R3, !PT ;  /* 0x000000037c037209 */ /* 0x000fe40007810000 */
        /* <DEDUP_REMOVED lines=12> */
[C---:B------:R-:W-:Y:S02]  /*5a10*/  ISETP.GT.AND P0, PT, R0.reuse, 0x21, !P1 ;  /* 0x000000210000780c */ /* 0x040fe40004f04270 */
[----:B------:R-:W-:Y:S02]  /*5a20*/  ISETP.GT.AND P1, PT, R0, RZ, !P5 ;  /* 0x000000ff0000720c */ /* 0x000fe40006f24270 */
[C---:B------:R-:W-:Y:S02]  /*5a30*/  ISETP.LT.OR P0, PT, R2.reuse, 0x22, P0 ;  /* 0x000000220200780c */ /* 0x040fe40000701670 */
[----:B------:R-:W-:Y:S02]  /*5a40*/  ISETP.LT.OR P1, PT, R2, 0x1, P1 ;  /* 0x000000010200780c */ /* 0x000fe40000f21670 */
[----:B------:R-:W-:-:S02]  /*5a50*/  FSEL R120, R63, -INF , !P0 ;  /* 0xff8000003f787808 */ /* 0x000fc40004000000 */
[----:B------:R-:W-:Y:S02]  /*5a60*/  ISETP.GT.AND P0, PT, R0, 0x1, !P3 ;  /* 0x000000010000780c */ /* 0x000fe40005f04270 */
[----:B------:R-:W-:Y:S02]  /*5a70*/  FSEL R9, R78, -INF , !P1 ;  /* 0xff8000004e097808 */ /* 0x000fe40004800000 */
[----:B------:R-:W-:-:S04]  /*5a80*/  ISETP.LT.OR P0, PT, R2, 0x2, P0 ;  /* 0x000000020200780c */ /* 0x000fc80000701670 */
[----:B------:R-:W-:Y:S02]  /*5a90*/  FSEL R10, R79, -INF , !P0 ;  /* 0xff8000004f0a7808 */ /* 0x000fe40004000000 */
[----:B------:R-:W-:Y:S02]  /*5aa0*/  ISETP.GT.AND P0, PT, R0, 0x28, !P4 ;  /* 0x000000280000780c */ /* 0x000fe40006704270 */
[----:B--234-:R-:W-:Y:S02]  /*5ab0*/  FMNMX.FTZ R7, R9, R10, !PT ;  /* 0x0000000a09077209 */ /* 0x01cfe40007810000 */
[----:B------:R-:W-:Y:S02]  /*5ac0*/  ISETP.LT.OR P0, PT, R2, 0x29, P0 ;  /* 0x000000290200780c */ /* 0x000fe40000701670 */
[----:B------:R-:W-:Y:S02]  /*5ad0*/  FMNMX.FTZ R7, R11, R7, !PT ;  /* 0x000000070b077209 */ /* 0x000fe40007810000 */
[----:B------:R-:W-:-:S02]  /*5ae0*/  FSEL R107, R58, -INF , !P0 ;  /* 0xff8000003a6b7808 */ /* 0x000fc40004000000 */
[----:B------:R-:W-:Y:S02]  /*5af0*/  ISETP.GT.AND P0, PT, R0, 0x29, !P6 ;  /* 0x000000290000780c */ /* 0x000fe40007704270 */
[----:B------:R-:W-:Y:S02]  /*5b00*/  FMNMX.FTZ R0, R12, R13, !PT ;  /* 0x0000000d0c007209 */ /* 0x000fe40007810000 */
[----:B------:R-:W-:Y:S02]  /*5b10*/  ISETP.LT.OR P0, PT, R2, 0x2a, P0 ;  /* 0x0000002a0200780c */ /* 0x000fe40000701670 */
        /* <DEDUP_REMOVED lines=25> */
[----:B------:R-:W-:Y:S02]  /*5cb0*/  FSEL R105, R59, -INF , !P0 ;  /* 0xff8000003b697808 */ /* 0x000fe40004000000 */
[----:B------:R-:W-:-:S02]  /*5cc0*/  FMNMX.FTZ R3, R130, R4, !PT ;  /* 0x0000000482037209 */ /* 0x000fc40007810000 */
[----:B------:R-:W-:Y:S02]  /*5cd0*/  FMNMX.FTZ R2, R126, R2, !PT ;  /* 0x000000027e027209 */ /* 0x000fe40007810000 */
[----:B------:R-:W-:Y:S02]  /*5ce0*/  FMNMX.FTZ R0, R122, R0, !PT ;  /* 0x000000007a007209 */ /* 0x000fe40007810000 */
[----:B------:R-:W-:Y:S02]  /*5cf0*/  FMNMX.FTZ R7, R107, R7, !PT ;  /* 0x000000076b077209 */ /* 0x000fe40007810000 */
[----:B------:R-:W-:Y:S02]  /*5d00*/  FMNMX.FTZ R4, R129, R3, !PT ;  /* 0x0000000381047209 */ /* 0x000fe40007810000 */
[----:B------:R-:W-:Y:S02]  /*5d10*/  FMNMX.FTZ R5, R125, R2, !PT ;  /* 0x000000027d057209 */ /* 0x000fe40007810000 */
[----:B------:R-:W-:-:S02]  /*5d20*/  FMNMX.FTZ R6, R121, R0, !PT ;  /* 0x0000000079067209 */ /* 0x000fc40007810000 */
[----:B------:R-:W-:Y:S01]  /*5d30*/  FMNMX.FTZ R7, R105, R7, !PT ;  /* 0x0000000769077209 */ /* 0x000fe20007810000 */
[----:B------:R-:W-:Y:S05]  /*5d40*/  BRA.DIV ~URZ, `(.L_x_2429) ;  /* 0x00012b827f007947 */ /* 0x000fea000b800000 */
[----:B------:R1:W2:Y:S02]  /*5d50*/  SHFL.BFLY PT, R0, R4, 0x2, 0x1f ;  /* 0x0c401f0004007f89 */ /* 0x0002a400000e0000 */
.L_x_2608:
        /* <DEDUP_REMOVED lines=15> */
.L_x_2609:
[C---:B------:R-:W-:Y:S01]  /*5e50*/  FMUL.FTZ R0, R104.reuse, c[0x0][0x2d0] ;  /* 0x0000b40068007a20 */ /* 0x040fe20000410000 */
[----:B------:R-:W-:Y:S01]  /*5e60*/  FSETP.NEU.FTZ.AND P0, PT, R104, -INF , PT ;  /* 0xff8000006800780b */ /* 0x000fe20003f1d000 */
[C---:B------:R-:W-:Y:S01]  /*5e70*/  FMUL.FTZ R3, R103.reuse, c[0x0][0x2d0] ;  /* 0x0000b40067037a20 */ /* 0x040fe20000410000 */
[----:B----4-:R-:W-:Y:S01]  /*5e80*/  FMNMX.FTZ R101, R8, R7, !PT ;  /* 0x0000000708657209 */ /* 0x010fe20007810000 */
[----:B------:R-:W-:Y:S01]  /*5e90*/  WARPSYNC 0xffffffff ;  /* 0xffffffff00007948 */ /* 0x000fe20003800000 */
[----:B------:R-:W-:Y:S01]  /*5ea0*/  FSEL R20, R0, RZ, P0 ;  /* 0x000000ff00147208 */ /* 0x000fe20000000000 */
[----:B------:R-:W-:Y:S01]  /*5eb0*/  LDSM.16.MT88.4 R48, [R185+0xc00] ;  /* 0x000c0000b930783b */ /* 0x000fe20000004200 */
        /* <DEDUP_REMOVED lines=12> */
[----:B-1----:R-:W-:Y:S02]  /*5f80*/  FFMA.FTZ R0, R15, c[0x0][0x2d0], -R20 ;  /* 0x0000b4000f007a23 */ /* 0x002fe40000010814 */
[----:B------:R1:W-:Y:S01]  /*5f90*/  MUFU.EX2 R153, R4 ;  /* 0x0000000400997308 */ /* 0x0003e20000000800 */
[----:B------:R-:W-:Y:S04]  /*5fa0*/  LDSM.16.MT88.4 R64, [R185+0x1c00] ;  /* 0x001c0000b940783b */ /* 0x000fe80000004200 */
[----:B------:R-:W-:Y:S01]  /*5fb0*/  LDSM.16.MT88.4 R44, [R186] ;  /* 0x00000000ba2c783b */ /* 0x000fe20000004200 */
[----:B--2---:R-:W-:-:S02]  /*5fc0*/  FMUL.FTZ R2, R102, c[0x0][0x2d0] ;  /* 0x0000b40066027a20 */ /* 0x004fc40000410000 */
[----:B------:R2:W-:Y:S03]  /*5fd0*/  MUFU.EX2 R213, R0 ;  /* 0x0000000000d57308 */ /* 0x0005e60000000800 */
[----:B------:R-:W-:Y:S02]  /*5fe0*/  FSEL R2, R2, RZ, P0 ;  /* 0x000000ff02027208 */ /* 0x000fe40000000000 */
[----:B------:R-:W-:-:S03]  /*5ff0*/  FSETP.NEU.FTZ.AND P0, PT, R101, -INF , PT ;  /* 0xff8000006500780b */ /* 0x000fc60003f1d000 */
[----:B-1----:R-:W-:-:S04]  /*6000*/  FFMA.FTZ R4, R39, c[0x0][0x2d0], -R2 ;  /* 0x0000b40027047a23 */ /* 0x002fc80000010802 */
[----:B------:R1:W-:Y:S01]  /*6010*/  MUFU.EX2 R231, R4 ;  /* 0x0000000400e77308 */ /* 0x0003e20000000800 */
[----:B--2---:R-:W-:-:S07]  /*6020*/  FFMA.FTZ R0, R21, c[0x0][0x2d0], -R20 ;  /* 0x0000b40015007a23 */ /* 0x004fce0000010814 */
        /* <DEDUP_REMOVED lines=12> */
[----:B------:R1:W-:Y:S02]  /*60f0*/  MUFU.EX2 R72, R0 ;  /* 0x0000000000487308 */ /* 0x0003e40000000800 */
[----:B-1----:R-:W-:-:S06]  /*6100*/  FFMA.FTZ R0, R12, c[0x0][0x2d0], -R3 ;  /* 0x0000b4000c007a23 */ /* 0x002fcc0000010803 */
[----:B------:R1:W-:Y:S02]  /*6110*/  MUFU.EX2 R150, R0 ;  /* 0x0000000000967308 */ /* 0x0003e40000000800 */
[----:B-1----:R-:W-:-:S06]  /*6120*/  FFMA.FTZ R0, R13, c[0x0][0x2d0], -R3 ;  /* 0x0000b4000d007a23 */ /* 0x002fcc0000010803 */
[----:B------:R1:W-:Y:S02]  /*6130*/  MUFU.EX2 R149, R0 ;  /* 0x0000000000957308 */ /* 0x0003e40000000800 */
[----:B-1----:R-:W-:Y:S01]  /*6140*/  FFMA.FTZ R0, R18, c[0x0][0x2d0], -R3 ;  /* 0x0000b40012007a23 */ /* 0x002fe20000010803 */
[----:B------:R-:W-:-:S05]  /*6150*/  F2FP.BF16.PACK_AB R18, R220, R219 ;  /* 0x000000dbdc12723e */ /* 0x000fca00000010ff */
        /* <DEDUP_REMOVED lines=10> */
[----:B-1----:R-:W-:-:S06]  /*6200*/  FFMA.FTZ R0, R22, c[0x0][0x2d0], -R2 ;  /* 0x0000b40016007a23 */ /* 0x002fcc0000010802 */
[----:B------:R1:W-:Y:S02]  /*6210*/  MUFU.EX2 R142, R0 ;  /* 0x00000000008e7308 */ /* 0x0003e40000000800 */
[----:B-1----:R-:W-:-:S06]  /*6220*/  FFMA.FTZ R0, R25, c[0x0][0x2d0], -R2 ;  /* 0x0000b40019007a23 */ /* 0x002fcc0000010802 */
[----:B------:R1:W2:Y:S02]  /*6230*/  MUFU.EX2 R21, R0 ;  /* 0x0000000000157308 */ /* 0x0002a40000000800 */
[--C-:B-1----:R-:W-:Y:S01]  /*6240*/  FFMA.FTZ R0, R31, c[0x0][0x2d0], -R2.reuse ;  /* 0x0000b4001f007a23 */ /* 0x102fe20000010802 */
[----:B--2---:R-:W-:Y:S01]  /*6250*/  F2FP.BF16.PACK_AB R12, R21, R142 ;  /* 0x0000008e150c723e */ /* 0x004fe200000010ff */
[----:B------:R-:W-:Y:S04]  /*6260*/  LDSM.16.MT88.4 R28, [R185+0x400] ;  /* 0x00040000b91c783b */ /* 0x000fe80000004200 */
        /* <DEDUP_REMOVED lines=18> */
[----:B----4-:R-:W-:Y:S02]  /*6390*/  F2FP.BF16.PACK_AB R13, R100, R141 ;  /* 0x0000008d640d723e */ /* 0x010fe400000010ff */
        /* <DEDUP_REMOVED lines=9> */
[----:B-1----:R-:W-:Y:S08]  /*6430*/  HMMA.16816.F32.BF16 R24, R12, R36, RZ ;  /* 0x000000240c18723c */ /* 0x002ff000000418ff */
[----:B------:R-:W-:Y:S01]  /*6440*/  HMMA.16816.F32.BF16 R112, R16, R48, RZ ;  /* 0x000000301070723c */ /* 0x000fe200000418ff */
[----:B--2---:R-:W-:-:S04]  /*6450*/  FFMA.FTZ R4, R32, c[0x0][0x2d0], -R0 ;  /* 0x0000b40020047a23 */ /* 0x004fc80000010800 */
[----:B------:R1:W2:Y:S03]  /*6460*/  MUFU.EX2 R225, R4 ;  /* 0x0000000400e17308 */ /* 0x0002a60000000800 */
[----:B------:R-:W-:Y:S07]  /*6470*/  HMMA.16816.F32.BF16 R92, R12, R48, RZ ;  /* 0x000000300c5c723c */ /* 0x000fee00000418ff */
[----:B------:R-:W-:Y:S01]  /*6480*/  MOV R49, R73 ;  /* 0x0000004900317202 */ /* 0x000fe20000000f00 */
[----:B------:R-:W-:Y:S01]  /*6490*/  HMMA.16816.F32.BF16 R84, R16, R52, RZ ;  /* 0x000000341054723c */ /* 0x000fe200000418ff */
[----:B------:R-:W-:Y:S01]  /*64a0*/  MOV R48, R72 ;  /* 0x0000004800307202 */ /* 0x000fe20000000f00 */
[----:B-1----:R-:W-:-:S06]  /*64b0*/  FFMA.FTZ R4, R33, c[0x0][0x2d0], -R0 ;  /* 0x0000b40021047a23 */ /* 0x002fcc0000010800 */
[----:B------:R-:W-:Y:S01]  /*64c0*/  HMMA.16816.F32.BF16 R72, R12, R68, RZ ;  /* 0x000000440c48723c */ /* 0x000fe200000418ff */
[----:B--2---:R-:W-:Y:S01]  /*64d0*/  F2FP.BF16.PACK_AB R5, R225, R223 ;  /* 0x000000dfe105723e */ /* 0x004fe200000010ff */
[----:B------:R1:W-:Y:S06]  /*64e0*/  MUFU.EX2 R227, R4 ;  /* 0x0000000400e37308 */ /* 0x0003ec0000000800 */
[----:B------:R-:W-:Y:S08]  /*64f0*/  HMMA.16816.F32.BF16 R32, R16, R36, RZ ;  /* 0x000000241020723c */ /* 0x000ff000000418ff */
[----:B------:R-:W-:Y:S01]  /*6500*/  HMMA.16816.F32.BF16 R80, R12, R52, RZ ;  /* 0x000000340c50723c */ /* 0x000fe200000418ff */
[----:B-1----:R-:W-:-:S02]  /*6510*/  FFMA.FTZ R4, R41, c[0x0][0x2d0], -R0 ;  /* 0x0000b40029047a23 */ /* 0x002fc40000010800 */
[----:B------:R-:W-:Y:S02]  /*6520*/  LDSM.16.MT88.4 R40, [R186+0x400] ;  /* 0x00040000ba28783b */ /* 0x000fe40000004200 */
[----:B------:R1:W2:Y:S03]  /*6530*/  MUFU.EX2 R226, R4 ;  /* 0x0000000400e27308 */ /* 0x0002a60000000800 */
[----:B------:R-:W-:Y:S08]  /*6540*/  HMMA.16816.F32.BF16 R76, R16, R68, RZ ;  /* 0x00000044104c723c */ /* 0x000ff000000418ff */
[----:B------:R-:W-:Y:S01]  /*6550*/  HMMA.16816.F32.BF16 R136, R8, R28, R32 ;  /* 0x0000001c0888723c */ /* 0x000fe20000041820 */
[----:B------:R-:W-:Y:S01]  /*6560*/  LDSM.16.MT88.4 R32, [R185+0x1000] ;  /* 0x00100000b920783b */ /* 0x000fe20000004200 */
[----:B-1----:R-:W-:-:S06]  /*6570*/  F2FP.BF16.PACK_AB R4, R229, R228 ;  /* 0x000000e4e504723e */ /* 0x002fcc00000010ff */
[----:B------:R-:W-:Y:S01]  /*6580*/  HMMA.16816.F32.BF16 R172, R8, R64, R84 ;  /* 0x0000004008ac723c */ /* 0x000fe20000041854 */
[----:B--23--:R-:W-:-:S07]  /*6590*/  F2FP.BF16.PACK_AB R7, R226, R227 ;  /* 0x000000e3e207723e */ /* 0x00cfce00000010ff */
[C---:B------:R-:W-:Y:S01]  /*65a0*/  HMMA.16816.F32.BF16 R132, R4.reuse, R28, R24 ;  /* 0x0000001c0484723c */ /* 0x040fe20000041818 */
[----:B------:R-:W1:Y:S07]  /*65b0*/  LDSM.16.MT88.4 R24, [R186+0x1000] ;  /* 0x00100000ba18783b */ /* 0x000e6e0000004200 */
[----:B------:R-:W-:Y:S08]  /*65c0*/  HMMA.16816.F32.BF16 R180, R4, R60, R72 ;  /* 0x0000003c04b4723c */ /* 0x000ff00000041848 */
[----:B------:R-:W-:Y:S08]  /*65d0*/  HMMA.16816.F32.BF16 R72, R12, R58, RZ ;  /* 0x0000003a0c48723c */ /* 0x000ff000000418ff */
[----:B------:R-:W-:Y:S08]  /*65e0*/  HMMA.16816.F32.BF16 R204, R4, R64, R80 ;  /* 0x0000004004cc723c */ /* 0x000ff00000041850 */
[----:B------:R-:W-:Y:S08]  /*65f0*/  HMMA.16816.F32.BF16 R168, R8, R60, R76 ;  /* 0x0000003c08a8723c */ /* 0x000ff0000004184c */
[----:B------:R-:W-:Y:S08]  /*6600*/  HMMA.16816.F32.BF16 R116, R16, R44, RZ ;  /* 0x0000002c1074723c */ /* 0x000ff000000418ff */
[----:B-1----:R-:W-:Y:S08]  /*6610*/  HMMA.16816.F32.BF16 R164, R4, R26, R72 ;  /* 0x0000001a04a4723c */ /* 0x002ff00000041848 */
[----:B------:R-:W-:Y:S08]  /*6620*/  HMMA.16816.F32.BF16 R108, R16, R56, RZ ;  /* 0x00000038106c723c */ /* 0x000ff000000418ff */
[C---:B------:R-:W-:Y:S08]  /*6630*/  HMMA.16816.F32.BF16 R96, R12.reuse, R44, RZ ;  /* 0x0000002c0c60723c */ /* 0x040ff000000418ff */
[C---:B------:R-:W-:Y:S08]  /*6640*/  HMMA.16816.F32.BF16 R88, R12.reuse, R56, RZ ;  /* 0x000000380c58723c */ /* 0x040ff000000418ff */
[C---:B------:R-:W-:Y:S08]  /*6650*/  HMMA.16816.F32.BF16 R84, R12.reuse, R38, RZ ;  /* 0x000000260c54723c */ /* 0x040ff000000418ff */
[C---:B------:R-:W-:Y:S08]  /*6660*/  HMMA.16816.F32.BF16 R80, R12.reuse, R46, RZ ;  /* 0x0000002e0c50723c */ /* 0x040ff000000418ff */
[C---:B------:R-:W-:Y:S08]  /*6670*/  HMMA.16816.F32.BF16 R76, R12.reuse, R50, RZ ;  /* 0x000000320c4c723c */ /* 0x040ff000000418ff */
[C---:B------:R-:W-:Y:S08]  /*6680*/  HMMA.16816.F32.BF16 R72, R12.reuse, R54, RZ ;  /* 0x000000360c48723c */ /* 0x040ff000000418ff */
[----:B------:R-:W-:Y:S08]  /*6690*/  HMMA.16816.F32.BF16 R12, R12, R70, RZ ;  /* 0x000000460c0c723c */ /* 0x000ff000000418ff */
[C---:B------:R-:W-:Y:S08]  /*66a0*/  HMMA.16816.F32.BF16 R144, R8.reuse, R40, R116 ;  /* 0x000000280890723c */ /* 0x040ff00000041874 */
[-C--:B------:R-:W-:Y:S08]  /*66b0*/  HMMA.16816.F32.BF16 R176, R8, R24.reuse, R108 ;  /* 0x0000001808b0723c */ /* 0x080ff0000004186c */
[C---:B------:R-:W-:Y:S08]  /*66c0*/  HMMA.16816.F32.BF16 R208, R4.reuse, R24, R88 ;  /* 0x0000001804d0723c */ /* 0x040ff00000041858 */
[C---:B------:R-:W-:Y:S07]  /*66d0*/  HMMA.16816.F32.BF16 R116, R4.reuse, R40, R96 ;  /* 0x000000280474723c */ /* 0x040fee0000041860 */
[----:B------:R-:W-:Y:S01]  /*66e0*/  MOV R41, R153 ;  /* 0x0000009900297202 */ /* 0x000fe20000000f00 */
[----:B------:R-:W-:Y:S01]  /*66f0*/  HMMA.16816.F32.BF16 R160, R4, R32, R92 ;  /* 0x0000002004a0723c */ /* 0x000fe2000004185c */
[----:B------:R-:W-:-:S07]  /*6700*/  MOV R40, R152 ;  /* 0x0000009800287202 */ /* 0x000fce0000000f00 */
[C---:B------:R-:W-:Y:S08]  /*6710*/  HMMA.16816.F32.BF16 R84, R4.reuse, R30, R84 ;  /* 0x0000001e0454723c */ /* 0x040ff00000041854 */
[C---:B------:R-:W-:Y:S08]  /*6720*/  HMMA.16816.F32.BF16 R88, R4.reuse, R42, R80 ;  /* 0x0000002a0458723c */ /* 0x040ff00000041850 */
[C---:B------:R-:W-:Y:S08]  /*6730*/  HMMA.16816.F32.BF16 R76, R4.reuse, R34, R76 ;  /* 0x00000022044c723c */ /* 0x040ff0000004184c */
[C---:B------:R-:W-:Y:S08]  /*6740*/  HMMA.16816.F32.BF16 R108, R4.reuse, R66, R72 ;  /* 0x00000042046c723c */ /* 0x040ff00000041848 */
[----:B------:R-:W-:Y:S08]  /*6750*/  HMMA.16816.F32.BF16 R12, R4, R62, R12 ;  /* 0x0000003e040c723c */ /* 0x000ff0000004180c */
[C---:B------:R-:W-:Y:S01]  /*6760*/  HMMA.16816.F32.BF16 R4, R16.reuse, R50, RZ ;  /* 0x000000321004723c */ /* 0x040fe200000418ff */
[----:B------:R-:W2:Y:S07]  /*6770*/  LDL.LU R51, [R1+0x24] ;  /* 0x0000240001337983 */ /* 0x000eae0000300800 */
[----:B------:R-:W-:Y:S08]  /*6780*/  HMMA.16816.F32.BF16 R44, R16, R46, RZ ;  /* 0x0000002e102c723c */ /* 0x000ff000000418ff */
[----:B------:R-:W-:Y:S01]  /*6790*/  HMMA.16816.F32.BF16 R152, R8, R32, R112 ;  /* 0x000000200898723c */ /* 0x000fe20000041870 */
[----:B------:R-:W1:Y:S07]  /*67a0*/  LDSM.16.MT88.4 R112, [R185+0x1400] ;  /* 0x00140000b970783b */ /* 0x000e6e0000004200 */
[----:B------:R-:W-:Y:S08]  /*67b0*/  HMMA.16816.F32.BF16 R36, R16, R38, RZ ;  /* 0x000000261024723c */ /* 0x000ff000000418ff */
[----:B------:R-:W-:Y:S07]  /*67c0*/  HMMA.16816.F32.BF16 R44, R8, R42, R44 ;  /* 0x0000002a082c723c */ /* 0x000fee000004182c */
[----:B------:R-:W-:-:S02]  /*67d0*/  MOV R43, R157 ;  /* 0x0000009d002b7202 */ /* 0x000fc40000000f00 */
[----:B------:R-:W-:Y:S02]  /*67e0*/  MOV R42, R156 ;  /* 0x0000009c002a7202 */ /* 0x000fe40000000f00 */
[----:B------:R-:W-:Y:S08]  /*67f0*/  HMMA.16816.F32.BF16 R156, R8, R34, R4 ;  /* 0x00000022089c723c */ /* 0x000ff00000041804 */
[----:B------:R-:W-:Y:S08]  /*6800*/  HMMA.16816.F32.BF16 R4, R16, R58, RZ ;  /* 0x0000003a1004723c */ /* 0x000ff000000418ff */
[C---:B------:R-:W-:Y:S11]  /*6810*/  HMMA.16816.F32.BF16 R36, R8.reuse, R30, R36 ;  /* 0x0000001e0824723c */ /* 0x040ff60000041824 */
[----:B------:R-:W-:Y:S05]  /*6820*/  @!UPT UIADD3 URZ, URZ, URZ, URZ ;  /* 0x0000003f3f3ff290 */ /* 0x000fea000fffe03f */
[----:B------:R-:W-:Y:S08]  /*6830*/  HMMA.16816.F32.BF16 R24, R8, R26, R4 ;  /* 0x0000001a0818723c */ /* 0x000ff00000041804 */
[----:B------:R-:W-:Y:S11]  /*6840*/  HMMA.16816.F32.BF16 R4, R16, R54, RZ ;  /* 0x000000361004723c */ /* 0x000ff600000418ff */
[----:B------:R-:W-:Y:S11]  /*6850*/  @!UPT UIADD3 URZ, URZ, URZ, URZ ;  /* 0x0000003f3f3ff290 */ /* 0x000ff6000fffe03f */
[----:B------:R-:W-:Y:S02]  /*6860*/  @!UPT UIADD3 URZ, URZ, URZ, URZ ;  /* 0x0000003f3f3ff290 */ /* 0x000fe4000fffe03f */
[----:B------:R-:W-:Y:S07]  /*6870*/  HMMA.16816.F32.BF16 R80, R8, R66, R4 ;  /* 0x000000420850723c */ /* 0x000fee0000041804 */
[----:B------:R-:W-:-:S04]  /*6880*/  FFMA.FTZ R4, R140, c[0x0][0x2d0], -R20 ;  /* 0x0000b4008c047a23 */ /* 0x000fc80000010814 */
[----:B------:R3:W-:Y:S02]  /*6890*/  MUFU.EX2 R32, R4 ;  /* 0x0000000400207308 */ /* 0x0007e40000000800 */
[----:B---3--:R-:W-:-:S06]  /*68a0*/  FFMA.FTZ R4, R131, c[0x0][0x2d0], -R20 ;  /* 0x0000b40083047a23 */ /* 0x008fcc0000010814 */
[----:B------:R3:W-:Y:S02]  /*68b0*/  MUFU.EX2 R33, R4 ;  /* 0x0000000400217308 */ /* 0x0007e40000000800 */
[----:B---3--:R-:W-:-:S06]  /*68c0*/  FFMA.FTZ R4, R130, c[0x0][0x2d0], -R20 ;  /* 0x0000b40082047a23 */ /* 0x008fcc0000010814 */
[----:B------:R3:W-:Y:S02]  /*68d0*/  MUFU.EX2 R34, R4 ;  /* 0x0000000400227308 */ /* 0x0007e40000000800 */
[----:B---3--:R-:W-:-:S06]  /*68e0*/  FFMA.FTZ R4, R129, c[0x0][0x2d0], -R20 ;  /* 0x0000b40081047a23 */ /* 0x008fcc0000010814 */
[----:B------:R3:W-:Y:S02]  /*68f0*/  MUFU.EX2 R221, R4 ;  /* 0x0000000400dd7308 */ /* 0x0007e40000000800 */
[----:B---3--:R-:W-:Y:S01]  /*6900*/  FFMA.FTZ R4, R128, c[0x0][0x2d0], -R3 ;  /* 0x0000b40080047a23 */ /* 0x008fe20000010803 */
[----:B------:R-:W-:Y:S01]  /*6910*/  HMMA.16816.F32.BF16 R16, R16, R70, RZ ;  /* 0x000000461010723c */ /* 0x000fe200000418ff */
[----:B------:R-:W-:Y:S01]  /*6920*/  FADD.FTZ R5, R215, R213 ;  /* 0x000000d5d7057221 */ /* 0x000fe20000010000 */
[----:B------:R-:W-:Y:S03]  /*6930*/  LDSM.16.MT88.4 R128, [R185+0x800] ;  /* 0x00080000b980783b */ /* 0x000fe60000004200 */
[----:B------:R3:W-:Y:S02]  /*6940*/  MUFU.EX2 R29, R4 ;  /* 0x00000004001d7308 */ /* 0x0007e40000000800 */
[----:B---3--:R-:W-:-:S06]  /*6950*/  FFMA.FTZ R4, R127, c[0x0][0x2d0], -R3 ;  /* 0x0000b4007f047a23 */ /* 0x008fcc0000010803 */
[----:B------:R3:W-:Y:S02]  /*6960*/  MUFU.EX2 R30, R4 ;  /* 0x00000004001e7308 */ /* 0x0007e40000000800 */
[--C-:B---3--:R-:W-:Y:S02]  /*6970*/  FFMA.FTZ R4, R126, c[0x0][0x2d0], -R3.reuse ;  /* 0x0000b4007e047a23 */ /* 0x108fe40000010803 */
[----:B------:R-:W-:-:S04]  /*6980*/  FFMA.FTZ R3, R125, c[0x0][0x2d0], -R3 ;  /* 0x0000b4007d037a23 */ /* 0x000fc80000010803 */
[----:B------:R3:W-:Y:S02]  /*6990*/  MUFU.EX2 R224, R3 ;  /* 0x0000000300e07308 */ /* 0x0007e40000000800 */
[----:B---3--:R-:W-:-:S06]  /*69a0*/  FFMA.FTZ R3, R124, c[0x0][0x2d0], -R2 ;  /* 0x0000b4007c037a23 */ /* 0x008fcc0000010802 */
[----:B------:R3:W-:Y:S01]  /*69b0*/  MUFU.EX2 R22, R3 ;  /* 0x0000000300167308 */ /* 0x0007e20000000800 */
[----:B------:R-:W-:Y:S02]  /*69c0*/  FADD.FTZ R6, R142, R21 ;  /* 0x000000158e067221 */ /* 0x000fe40000010000 */
[----:B---3--:R-:W-:-:S05]  /*69d0*/  FFMA.FTZ R3, R123, c[0x0][0x2d0], -R2 ;  /* 0x0000b4007b037a23 */ /* 0x008fca0000010802 */
[----:B------:R3:W4:Y:S02]  /*69e0*/  MUFU.EX2 R23, R3 ;  /* 0x0000000300177308 */ /* 0x0007240000000800 */
[--C-:B---3--:R-:W-:Y:S02]  /*69f0*/  FFMA.FTZ R3, R122, c[0x0][0x2d0], -R2.reuse ;  /* 0x0000b4007a037a23 */ /* 0x108fe40000010802 */
[----:B------:R-:W-:-:S04]  /*6a00*/  FFMA.FTZ R2, R121, c[0x0][0x2d0], -R2 ;  /* 0x0000b40079027a23 */ /* 0x000fc80000010802 */
[----:B------:R3:W-:Y:S02]  /*6a10*/  MUFU.EX2 R213, R2 ;  /* 0x0000000200d57308 */ /* 0x0007e40000000800 */
[----:B---3--:R-:W-:-:S06]  /*6a20*/  FFMA.FTZ R2, R106, c[0x0][0x2d0], -R0 ;  /* 0x0000b4006a027a23 */ /* 0x008fcc0000010800 */
[----:B------:R3:W-:Y:S08]  /*6a30*/  MUFU.EX2 R21, R2 ;  /* 0x0000000200157308 */ /* 0x0007f00000000800 */
[----:B------:R5:W-:Y:S01]  /*6a40*/  MUFU.EX2 R31, R4 ;  /* 0x00000004001f7308 */ /* 0x000be20000000800 */
[----:B---3--:R-:W-:Y:S02]  /*6a50*/  FFMA.FTZ R2, R120, c[0x0][0x2d0], -R0 ;  /* 0x0000b40078027a23 */ /* 0x008fe40000010800 */
[----:B------:R-:W3:Y:S05]  /*6a60*/  LDSM.16.MT88.4 R120, [R186+0x800] ;  /* 0x00080000ba78783b */ /* 0x000eea0000004200 */
[----:B------:R1:W1:Y:S01]  /*6a70*/  MUFU.EX2 R28, R3 ;  /* 0x00000003001c7308 */ /* 0x0002620000000800 */
[----:B-----5:R-:W-:Y:S01]  /*6a80*/  FADD.FTZ R4, R150, R149 ;  /* 0x0000009596047221 */ /* 0x020fe20000010000 */
[----:B------:R-:W-:Y:S01]  /*6a90*/  HMMA.16816.F32.BF16 R16, R8, R62, R16 ;  /* 0x0000003e0810723c */ /* 0x000fe20000041810 */
[----:B------:R-:W-:-:S02]  /*6aa0*/  FADD.FTZ R5, R219, R5 ;  /* 0x00000005db057221 */ /* 0x000fc40000010000 */
[----:B------:R-:W-:-:S03]  /*6ab0*/  FADD.FTZ R4, R151, R4 ;  /* 0x0000000497047221 */ /* 0x000fc60000010000 */
[----:B------:R-:W5:Y:S01]  /*6ac0*/  MUFU.EX2 R11, R2 ;  /* 0x00000002000b7308 */ /* 0x000f620000000800 */
[----:B------:R-:W-:Y:S01]  /*6ad0*/  FADD.FTZ R6, R143, R6 ;  /* 0x000000068f067221 */ /* 0x000fe20000010000 */
[----:B----4-:R-:W-:Y:S01]  /*6ae0*/  F2FP.BF16.PACK_AB R92, R23, R22 ;  /* 0x00000016175c723e */ /* 0x010fe200000010ff */
[--C-:B-1----:R-:W-:Y:S01]  /*6af0*/  FFMA.FTZ R3, R107, c[0x0][0x2d0], -R0.reuse ;  /* 0x0000b4006b037a23 */ /* 0x102fe20000010800 */
[----:B------:R-:W-:Y:S01]  /*6b00*/  F2FP.BF16.PACK_AB R94, R213, R28 ;  /* 0x0000001cd55e723e */ /* 0x000fe200000010ff */
[----:B------:R-:W-:Y:S01]  /*6b10*/  FFMA.FTZ R0, R105, c[0x0][0x2d0], -R0 ;  /* 0x0000b40069007a23 */ /* 0x000fe20000010800 */
[----:B------:R-:W-:Y:S01]  /*6b20*/  F2FP.BF16.PACK_AB R96, R33, R32 ;  /* 0x000000202160723e */ /* 0x000fe200000010ff */
[----:B------:R-:W-:Y:S01]  /*6b30*/  FADD.FTZ R10, R214, R4 ;  /* 0x00000004d60a7221 */ /* 0x000fe20000010000 */
[----:B------:R-:W-:Y:S01]  /*6b40*/  MUFU.EX2 R20, R3 ;  /* 0x0000000300147308 */ /* 0x000fe20000000800 */
[----:B------:R-:W-:Y:S01]  /*6b50*/  F2FP.BF16.PACK_AB R97, R30, R29 ;  /* 0x0000001d1e61723e */ /* 0x000fe200000010ff */
[----:B------:R-:W-:Y:S06]  /*6b60*/  LDSM.16.MT88.4 R60, [R186+0x1400] ;  /* 0x00140000ba3c783b */ /* 0x000fec0000004200 */
[----:B------:R-:W1:Y:S01]  /*6b70*/  MUFU.EX2 R214, R0 ;  /* 0x0000000000d67308 */ /* 0x000e620000000800 */
[----:B------:R-:W-:-:S02]  /*6b80*/  FADD.FTZ R9, R220, R5 ;  /* 0x00000005dc097221 */ /* 0x000fc40000010000 */
[----:B------:R-:W-:Y:S02]  /*6b90*/  FADD.FTZ R8, R212, R6 ;  /* 0x00000006d4087221 */ /* 0x000fe40000010000 */
[----:B------:R-:W4:Y:S01]  /*6ba0*/  LDSM.16.MT88.4 R4, [R186+0x2000] ;  /* 0x00200000ba04783b */ /* 0x000f220000004200 */
[----:B-----5:R-:W-:Y:S02]  /*6bb0*/  F2FP.BF16.PACK_AB R93, R11, R21 ;  /* 0x000000150b5d723e */ /* 0x020fe400000010ff */
[----:B------:R-:W-:Y:S02]  /*6bc0*/  F2FP.BF16.PACK_AB R98, R221, R34 ;  /* 0x00000022dd62723e */ /* 0x000fe400000010ff */
[----:B------:R-:W-:Y:S02]  /*6bd0*/  F2FP.BF16.PACK_AB R99, R224, R31 ;  /* 0x0000001fe063723e */ /* 0x000fe400000010ff */
[----:B-1----:R-:W-:-:S05]  /*6be0*/  F2FP.BF16.PACK_AB R95, R214, R20 ;  /* 0x00000014d65f723e */ /* 0x002fca00000010ff */
[----:B------:R-:W-:Y:S08]  /*6bf0*/  HMMA.16816.F32.BF16 R152, R96, R112, R152 ;  /* 0x000000706098723c */ /* 0x000ff00000041898 */
[C---:B---3--:R-:W-:Y:S08]  /*6c00*/  HMMA.16816.F32.BF16 R124, R92.reuse, R120, R116 ;  /* 0x000000785c7c723c */ /* 0x048ff00000041874 */
[----:B------:R-:W-:Y:S08]  /*6c10*/  HMMA.16816.F32.BF16 R116, R92, R112, R160 ;  /* 0x000000705c74723c */ /* 0x000ff000000418a0 */
[----:B------:R-:W-:Y:S01]  /*6c20*/  HMMA.16816.F32.BF16 R156, R96, R114, R156 ;  /* 0x00000072609c723c */ /* 0x000fe2000004189c */
[----:B------:R-:W-:-:S07]  /*6c30*/  MOV R72, c[0x0][0x2c4] ;  /* 0x0000b10000487a02 */ /* 0x000fce0000000f00 */
[----:B------:R-:W-:Y:S01]  /*6c40*/  HMMA.16816.F32.BF16 R112, R92, R114, R76 ;  /* 0x000000725c70723c */ /* 0x000fe2000004184c */
[----:B------:R-:W1:Y:S01]  /*6c50*/  LDSM.16.MT88.4 R76, [R185+0x2000] ;  /* 0x00200000b94c783b */ /* 0x000e620000004200 */
[----:B------:R-:W-:Y:S01]  /*6c60*/  ISETP.NE.AND P1, PT, R72, 0x1, PT ;  /* 0x000000014800780c */ /* 0x000fe20003f25270 */
[----:B------:R-:W-:-:S04]  /*6c70*/  FADD.FTZ R2, R141, R100 ;  /* 0x000000648d027221 */ /* 0x000fc80000010000 */
[----:B------:R-:W-:Y:S01]  /*6c80*/  FADD.FTZ R3, R148, R2 ;  /* 0x0000000294037221 */ /* 0x000fe20000010000 */
[----:B------:R-:W-:Y:S01]  /*6c90*/  HMMA.16816.F32.BF16 R136, R96, R128, R136 ;  /* 0x000000806088723c */ /* 0x000fe20000041888 */
[----:B------:R-:W-:-:S06]  /*6ca0*/  MOV R0, R252 ;  /* 0x000000fc00007202 */ /* 0x000fcc0000000f00 */
[----:B------:R-:W-:Y:S01]  /*6cb0*/  @P1 IMAD.HI.U32 R2, R252, c[0x0][0x2c8], RZ ;  /* 0x0000b200fc021a27 */ /* 0x000fe200078e00ff */
[----:B------:R-:W-:Y:S04]  /*6cc0*/  HMMA.16816.F32.BF16 R132, R92, R128, R132 ;  /* 0x000000805c84723c */ /* 0x000fe80000041884 */
[----:B------:R-:W-:-:S04]  /*6cd0*/  @P1 SHF.R.U32.HI R0, RZ, c[0x0][0x2cc], R2 ;  /* 0x0000b300ff001a19 */ /* 0x000fc80000011602 */
[----:B------:R-:W-:Y:S01]  /*6ce0*/  HMMA.16816.F32.BF16 R140, R96, R130, R36 ;  /* 0x00000082608c723c */ /* 0x000fe20000041824 */
[----:B--2---:R-:W-:-:S07]  /*6cf0*/  IADD3 R2, R51, R0, RZ ;  /* 0x0000000033027210 */ /* 0x004fce0007ffe0ff */
[----:B------:R-:W-:Y:S01]  /*6d00*/  HMMA.16816.F32.BF16 R144, R96, R120, R144 ;  /* 0x000000786090723c */ /* 0x000fe20000041890 */
[----:B------:R-:W-:-:S07]  /*6d10*/  FADD.FTZ R0, R42, R9 ;  /* 0x000000092a007221 */ /* 0x000fce0000010000 */
[----:B------:R-:W-:Y:S08]  /*6d20*/  HMMA.16816.F32.BF16 R148, R96, R122, R44 ;  /* 0x0000007a6094723c */ /* 0x000ff0000004182c */
[C---:B------:R-:W-:Y:S08]  /*6d30*/  HMMA.16816.F32.BF16 R128, R92.reuse, R130, R84 ;  /* 0x000000825c80723c */ /* 0x040ff00000041854 */
[----:B------:R-:W-:Y:S08]  /*6d40*/  HMMA.16816.F32.BF16 R120, R92, R122, R88 ;  /* 0x0000007a5c78723c */ /* 0x000ff00000041858 */
[-C--:B----4-:R-:W-:Y:S08]  /*6d50*/  HMMA.16816.F32.BF16 R84, R96, R4.reuse, R168 ;  /* 0x000000046054723c */ /* 0x090ff000000418a8 */
        /* <DEDUP_REMOVED lines=14> */
[----:B-1----:R-:W-:Y:S01]  /*6e40*/  HMMA.16816.F32.BF16 R68, R96, R76, R172 ;  /* 0x0000004c6044723c */ /* 0x002fe200000418ac */
[----:B------:R-:W-:-:S02]  /*6e50*/  FADD.FTZ R3, R49, R3 ;  /* 0x0000000331037221 */ /* 0x000fc40000010000 */
[----:B------:R-:W-:-:S05]  /*6e60*/  FADD.FTZ R0, R48, R0 ;  /* 0x0000000030007221 */ /* 0x000fca0000010000 */
[----:B------:R-:W-:Y:S01]  /*6e70*/  HMMA.16816.F32.BF16 R64, R96, R62, R24 ;  /* 0x0000003e6040723c */ /* 0x000fe20000041818 */
[----:B------:R-:W-:Y:S02]  /*6e80*/  FADD.FTZ R4, R233, R4 ;  /* 0x00000004e9047221 */ /* 0x000fe40000010000 */
[----:B------:R-:W-:-:S05]  /*6e90*/  FADD.FTZ R5, R226, R5 ;  /* 0x00000005e2057221 */ /* 0x000fca0000010000 */
[----:B------:R-:W-:Y:S01]  /*6ea0*/  HMMA.16816.F32.BF16 R80, R96, R78, R80 ;  /* 0x0000004e6050723c */ /* 0x000fe20000041850 */
[----:B------:R-:W-:-:S07]  /*6eb0*/  FADD.FTZ R3, R29, R3 ;  /* 0x000000031d037221 */ /* 0x000fce0000010000 */
[----:B------:R-:W-:Y:S07]  /*6ec0*/  HMMA.16816.F32.BF16 R96, R96, R6, R16 ;  /* 0x000000066060723c */ /* 0x000fee0000041810 */
[----:B------:R-:W-:Y:S01]  /*6ed0*/  MOV R16, c[0x0][0x32c] ;  /* 0x0000cb0000107a02 */ /* 0x000fe20000000f00 */
[----:B------:R-:W-:-:S03]  /*6ee0*/  FADD.FTZ R0, R32, R0 ;  /* 0x0000000020007221 */ /* 0x000fc60000010000 */
[----:B------:R-:W-:Y:S01]  /*6ef0*/  ISETP.GE.AND P0, PT, R16, 0x1, PT ;  /* 0x000000011000780c */ /* 0x000fe20003f06270 */
[----:B------:R-:W-:Y:S02]  /*6f00*/  FADD.FTZ R4, R22, R4 ;  /* 0x0000000416047221 */ /* 0x000fe40000010000 */
[----:B------:R-:W-:Y:S02]  /*6f10*/  FADD.FTZ R5, R21, R5 ;  /* 0x0000000515057221 */ /* 0x000fe40000010000 */
        /* <DEDUP_REMOVED lines=10> */
[----:B------:R-:W-:Y:S01]  /*6fc0*/  FADD.FTZ R224, R224, R3 ;  /* 0x00000003e0e07221 */ /* 0x000fe20000010000 */
[----:B------:R-:W-:Y:S01]  /*6fd0*/  IADD3 R201, R201, -0x2, RZ ;  /* 0xfffffffec9c97810 */ /* 0x000fe20007ffe0ff */
[----:B------:R-:W-:Y:S01]  /*6fe0*/  FADD.FTZ R221, R221, R0 ;  /* 0x00000000dddd7221 */ /* 0x000fe20000010000 */
[----:B------:R-:W-:-:S04]  /*6ff0*/  IADD3 R3, R2, c[0x0][0x328], RZ ;  /* 0x0000ca0002037a10 */ /* 0x000fc80007ffe0ff */
[----:B------:R-:W-:Y:S01]  /*7000*/  HMMA.16816.F32.BF16 R60, R92, R62, R164 ;  /* 0x0000003e5c3c723c */ /* 0x000fe200000418a4 */
[----:B------:R-:W-:Y:S02]  /*7010*/  FADD.FTZ R213, R213, R4 ;  /* 0x00000004d5d57221 */ /* 0x000fe40000010000 */
[----:B------:R-:W-:-:S05]  /*7020*/  FADD.FTZ R214, R214, R5 ;  /* 0x00000005d6d67221 */ /* 0x000fca0000010000 */
[C---:B------:R-:W-:Y:S08]  /*7030*/  HMMA.16816.F32.BF16 R76, R92.reuse, R78, R108 ;  /* 0x0000004e5c4c723c */ /* 0x040ff0000004186c */
[----:B------:R-:W-:Y:S01]  /*7040*/  HMMA.16816.F32.BF16 R92, R92, R6, R12 ;  /* 0x000000065c5c723c */ /* 0x000fe2000004180c */
[----:B------:R-:W-:Y:S07]  /*7050*/  @!P0 BRA `(.L_x_2431) ;  /* 0x0000013000008947 */ /* 0x000fee0003800000 */
        /* <DEDUP_REMOVED lines=11> */
.L_x_2433:
[----:B------:R-:W-:-:S04]  /*7110*/  MOV R2, 0x1 ;  /* 0x0000000100027802 */ /* 0x000fc80000000f00 */
[----:B------:R-:W-:-:S13]  /*7120*/  ISETP.NE.AND P0, PT, R2, c[0x0][0x32c], PT ;  /* 0x0000cb0002007a0c */ /* 0x000fda0003f05270 */
[----:B------:R-:W-:-:S05]  /*7130*/  @P0 IMAD.HI.U32 R2, R0, c[0x0][0x330], RZ ;  /* 0x0000cc0000020a27 */ /* 0x000fca00078e00ff */
[----:B------:R-:W-:Y:S02]  /*7140*/  @P0 SHF.R.U32.HI R0, RZ, c[0x0][0x334], R2 ;  /* 0x0000cd00ff000a19 */ /* 0x000fe40000011602 */
.L_x_2434:
[----:B------:R-:W-:Y:S05]  /*7150*/  BSYNC B0 ;  /* 0x0000000000007941 */ /* 0x000fea0003800000 */
.L_x_2432:
[----:B------:R-:W-:-:S05]  /*7160*/  MOV R2, c[0x0][0x32c] ;  /* 0x0000cb0000027a02 */ /* 0x000fca0000000f00 */
[----:B------:R-:W-:-:S05]  /*7170*/  IMAD R0, R0, R2, c[0x0][0x32c] ;  /* 0x0000cb0000007624 */ /* 0x000fca00078e0202 */
[----:B------:R-:W-:-:S05]  /*7180*/  IMNMX R3, R3, R0, PT ;  /* 0x0000000003037217 */ /* 0x000fca0003800200 */
.L_x_2431:
        /* <DEDUP_REMOVED lines=10> */
.L_x_2468:
        /* <DEDUP_REMOVED lines=31> */
.L_x_2610:
[----:B------:R-:W-:-:S05]  /*7420*/  BRA.DIV ~URZ, `(.L_x_2439) ;  /* 0x000117a27f007947 */ /* 0x000fca000b800000 */
[----:B------:R4:W3:Y:S02]  /*7430*/  SHFL.IDX PT, R0, R10, RZ, 0x1c1f ;  /* 0x001c1fff0a007589 */ /* 0x0008e400000e0000 */
.L_x_2611:
[----:B------:R-:W5:Y:S01]  /*7440*/  S2R R11, SR_TID.X ;  /* 0x00000000000b7919 */ /* 0x000f620000002100 */
[C---:B------:R-:W-:Y:S01]  /*7450*/  ISETP.GE.AND P3, PT, R203.reuse, c[0x0][0x1d4], PT ;  /* 0x00007500cb007a0c */ /* 0x040fe20003f66270 */
[----:B------:R-:W-:Y:S01]  /*7460*/  IMAD.SHL.U32 R6, R203, 0x2, RZ ;  /* 0x00000002cb067824 */ /* 0x000fe200078e00ff */
[C---:B------:R-:W-:Y:S01]  /*7470*/  ISETP.GE.AND P2, PT, R237.reuse, c[0x0][0x1d4], PT ;  /* 0x00007500ed007a0c */ /* 0x040fe20003f46270 */
[----:B------:R-:W-:Y:S02]  /*7480*/  IMAD.SHL.U32 R3, R237, 0x2, RZ ;  /* 0x00000002ed037824 */ /* 0x000fe400078e00ff */
[----:B------:R-:W-:Y:S01]  /*7490*/  IMAD.SHL.U32 R2, R238, 0x2, RZ ;  /* 0x00000002ee027824 */ /* 0x000fe200078e00ff */
[C---:B---3--:R-:W-:Y:S02]  /*74a0*/  IADD3 R8, P0, R0.reuse, R6, RZ ;  /* 0x0000000600087210 */ /* 0x048fe40007f1e0ff */
[----:B------:R-:W-:Y:S03]  /*74b0*/  IADD3 R6, P1, R0, R3, RZ ;  /* 0x0000000300067210 */ /* 0x000fe60007f3e0ff */
[----:B------:R-:W-:Y:S01]  /*74c0*/  IMAD.X R9, R4, 0x1, R218, P0 ;  /* 0x0000000104097824 */ /* 0x000fe200000e06da */
[----:B------:R-:W-:Y:S01]  /*74d0*/  IADD3 R2, P0, R0, R2, RZ ;  /* 0x0000000200027210 */ /* 0x000fe20007f1e0ff */
[----:B------:R-:W-:Y:S01]  /*74e0*/  IMAD.X R7, R4, 0x1, R216, P1 ;  /* 0x0000000104077824 */ /* 0x000fe200008e06d8 */
[----:B------:R-:W-:Y:S02]  /*74f0*/  ISETP.GE.AND P1, PT, R238, c[0x0][0x1d4], PT ;  /* 0x00007500ee007a0c */ /* 0x000fe40003f26270 */
[----:B------:R-:W-:Y:S01]  /*7500*/  @!PT LDS RZ, [RZ] ;  /* 0x00000000fffff984 */ /* 0x000fe20000000800 */
[----:B------:R-:W-:Y:S01]  /*7510*/  @!PT LDS RZ, [RZ] ;  /* 0x00000000fffff984 */ /* 0x000fe20000000800 */
[----:B------:R-:W-:Y:S01]  /*7520*/  @!PT LDS RZ, [RZ] ;  /* 0x00000000fffff984 */ /* 0x000fe20000000800 */
[----:B------:R3:W-:Y:S01]  /*7530*/  LDGSTS.E.BYPASS.LTC128B.128 [R199+0x1880], [R8.64], !P3 ;  /* 0x0188000008c77fae */ /* 0x0007e2000d901d46 */
[----:B------:R-:W-:Y:S03]  /*7540*/  IMAD.X R3, R4, 0x1, R217, P0 ;  /* 0x0000000104037824 */ /* 0x000fe600000e06d9 */
[----:B------:R3:W-:Y:S01]  /*7550*/  LDGSTS.E.BYPASS.LTC128B.128 [R199+0x2480], [R6.64], !P2 ;  /* 0x0248000006c77fae */ /* 0x0007e2000d101d46 */
[----:B-----5:R-:W-:Y:S06]  /*7560*/  ISETP.GT.AND P4, PT, R11, 0x3f, PT ;  /* 0x0000003f0b00780c */ /* 0x020fec0003f84270 */
[----:B------:R3:W-:Y:S07]  /*7570*/  LDGSTS.E.BYPASS.LTC128B.128 [R199+0x3080], [R2.64], !P1 ;  /* 0x0308000002c77fae */ /* 0x0007ee000c901d46 */
[----:B------:R-:W-:-:S05]  /*7580*/  @P4 BRA `(.L_x_2437) ;  /* 0x0000012000004947 */ /* 0x000fca0003800000 */
[----:B------:R-:W-:-:S05]  /*7590*/  BRA.DIV ~URZ, `(.L_x_2440) ;  /* 0x000116a27f007947 */ /* 0x000fca000b800000 */
[----:B------:R3:W4:Y:S04]  /*75a0*/  SHFL.IDX PT, R4, R5, 0x1, 0x1c1f ;  /* 0x003c1f0005047f89 */ /* 0x00072800000e0000 */
[----:B------:R3:W2:Y:S02]  /*75b0*/  SHFL.IDX PT, R0, R10, 0x1, 0x1c1f ;  /* 0x003c1f000a007f89 */ /* 0x0006a400000e0000 */
.L_x_2612:
        /* <DEDUP_REMOVED lines=15> */
.L_x_2437:
[----:B------:R-:W-:Y:S05]  /*76b0*/  BSYNC B0 ;  /* 0x0000000000007941 */ /* 0x000fea0003800000 */
.L_x_2436:
        /* <DEDUP_REMOVED lines=100> */
[----:B------:R-:W-:Y:S01]  /*7d00*/  IMAD.MOV.U32 R0, RZ, RZ, c[0x0][0x2b8] ;  /* 0x0000ae00ff007624 */ /* 0x000fe200078e00ff */
[----:B------:R-:W-:Y:S01]  /*7d10*/  ISETP.GT.AND P1, PT, R240, 0x2f, PT ;  /* 0x0000002ff000780c */ /* 0x000fe20003f24270 */
[----:B------:R-:W-:Y:S02]  /*7d20*/  IMAD R2, R201, 0x30, R242 ;  /* 0x00000030c9027824 */ /* 0x000fe400078e02f2 */
[----:B------:R-:W-:Y:S01]  /*7d30*/  IMAD.MOV.U32 R200, RZ, RZ, RZ ;  /* 0x000000ffffc87224 */ /* 0x000fe200078e00ff */
[----:B------:R-:W-:Y:S02]  /*7d40*/  ISETP.NE.AND P2, PT, R0, 0x1, PT ;  /* 0x000000010000780c */ /* 0x000fe40003f45270 */
[----:B------:R-:W-:Y:S05]  /*7d50*/  IADD3 R2, R2, -0x30, R240 ;  /* 0xffffffd002027810 */ /* 0x000fea0007ffe0f0 */
[----:B------:R-:W-:Y:S06]  /*7d60*/  IMAD.MOV.U32 R0, RZ, RZ, R2 ;  /* 0x000000ffff007224 */ /* 0x000fec00078e0002 */
        /* <DEDUP_REMOVED lines=26> */
.L_x_2613:
[----:B------:R-:W-:-:S05]  /*7f10*/  BRA.DIV ~URZ, `(.L_x_2444) ;  /* 0x00010e627f007947 */ /* 0x000fca000b800000 */
[----:B------:R3:W4:Y:S02]  /*7f20*/  SHFL.IDX PT, R0, R103, RZ, 0x1c1f ;  /* 0x001c1fff67007589 */ /* 0x00072400000e0000 */
.L_x_2614:
[----:B------:R-:W-:Y:S02]  /*7f30*/  IMAD.SHL.U32 R2, R203, 0x2, RZ ;  /* 0x00000002cb027824 */ /* 0x000fe400078e00ff */
[----:B------:R-:W-:Y:S03]  /*7f40*/  IMAD.SHL.U32 R104, R237, 0x2, RZ ;  /* 0x00000002ed687824 */ /* 0x000fe600078e00ff */
        /* <DEDUP_REMOVED lines=23> */
.L_x_2615:
[----:B--2---:R-:W-:Y:S02]  /*80c0*/  IMAD.SHL.U32 R2, R203, 0x2, RZ ;  /* 0x00000002cb027824 */ /* 0x004fe400078e00ff */
[----:B-1--4-:R-:W-:Y:S02]  /*80d0*/  IMAD.SHL.U32 R102, R237, 0x2, RZ ;  /* 0x00000002ed667824 */ /* 0x012fe400078e00ff */
[----:B------:R-:W-:Y:S01]  /*80e0*/  IMAD.SHL.U32 R101, R238, 0x2, RZ ;  /* 0x00000002ee657824 */ /* 0x000fe200078e00ff */
[----:B------:R-:W-:Y:S05]  /*80f0*/  @P0 IADD3 R2, P1, R0, R2, RZ ;  /* 0x0000000200020210 */ /* 0x000fea0007f3e0ff */
[----:B------:R-:W-:Y:S01]  /*8100*/  @P0 IMAD.X R3, R100, 0x1, R218, P1 ;  /* 0x0000000164030824 */ /* 0x000fe200008e06da */
[----:B------:R-:W-:Y:S11]  /*8110*/  @P0 ISETP.GE.AND P1, PT, R203, c[0x0][0x1d4], PT ;  /* 0x00007500cb000a0c */ /* 0x000ff60003f26270 */
[----:B------:R-:W-:Y:S02]  /*8120*/  @!UPT UIADD3 URZ, URZ, URZ, URZ ;  /* 0x0000003f3f3ff290 */ /* 0x000fe4000fffe03f */
[----:B------:R-:W-:Y:S01]  /*8130*/  @!PT LDS RZ, [RZ] ;  /* 0x00000000fffff984 */ /* 0x000fe20000000800 */
[----:B------:R-:W-:Y:S01]  /*8140*/  @!PT LDS RZ, [RZ] ;  /* 0x00000000fffff984 */ /* 0x000fe20000000800 */
[----:B------:R-:W-:Y:S01]  /*8150*/  @!PT LDS RZ, [RZ] ;  /* 0x00000000fffff984 */ /* 0x000fe20000000800 */
[----:B------:R1:W-:Y:S01]  /*8160*/  @P0 LDGSTS.E.BYPASS.LTC128B.128 [R199+0x4480], [R2.64], !P1 ;  /* 0x0448000002c70fae */ /* 0x0003e2000c901d46 */
[----:B------:R-:W-:Y:S05]  /*8170*/  @P0 IADD3 R102, P1, R0, R102, RZ ;  /* 0x0000006600660210 */ /* 0x000fea0007f3e0ff */
[----:B---3--:R-:W-:Y:S01]  /*8180*/  @P0 IMAD.X R103, R100, 0x1, R216, P1 ;  /* 0x0000000164670824 */ /* 0x008fe200008e06d8 */
        /* <DEDUP_REMOVED lines=8> */
.L_x_2442:
[----:B------:R-:W-:Y:S05]  /*8210*/  BSYNC B0 ;  /* 0x0000000000007941 */ /* 0x000fea0003800000 */
.L_x_2441:
[----:B------:R-:W-:Y:S01]  /*8220*/  LOP3.LUT R111, RZ, c[0x0][0x324], RZ, 0x33, !PT ;  /* 0x0000c900ff6f7a12 */ /* 0x000fe200078e33ff */
[----:B------:R-:W2:Y:S01]  /*8230*/  LDL R0, [R1+0x10] ;  /* 0x0000100001007983 */ /* 0x000ea20000100800 */
[----:B-1----:R-:W-:Y:S02]  /*8240*/  IMAD.MOV.U32 R2, RZ, RZ, c[0x0][0x2c4] ;  /* 0x0000b100ff027624 */ /* 0x002fe400078e00ff */
[----:B------:R-:W-:Y:S02]  /*8250*/  IMAD R100, R201, -0x30, RZ ;  /* 0xffffffd0c9647824 */ /* 0x000fe400078e02ff */
[----:B------:R-:W0:Y:S01]  /*8260*/  LDGDEPBAR ;  /* 0x00000000000079af */ /* 0x000e220000000000 */
[----:B------:R-:W-:Y:S01]  /*8270*/  ISETP.NE.AND P0, PT, R2, 0x1, PT ;  /* 0x000000010200780c */ /* 0x000fe20003f05270 */
[----:B--2---:R-:W-:Y:S01]  /*8280*/  IMAD.IADD R109, R0, 0x1, R252 ;  /* 0x00000001006d7824 */ /* 0x004fe200078e02fc */
[----:B------:R-:W-:Y:S11]  /*8290*/  IADD3 R0, -R236, 0x1, R100 ;  /* 0x00000001ec007810 */ /* 0x000ff60007ffe164 */
[----:B------:R-:W-:Y:S01]  /*82a0*/  @P0 IMAD.HI.U32 R2, R109, c[0x0][0x2c8], RZ ;  /* 0x0000b2006d020a27 */ /* 0x000fe200078e00ff */
[----:B------:R-:W-:Y:S04]  /*82b0*/  IADD3 R101, -R230, R0, R232 ;  /* 0x00000000e6657210 */ /* 0x000fe80007ffe1e8 */
[----:B------:R-:W-:Y:S02]  /*82c0*/  @P0 SHF.R.U32.HI R109, RZ, c[0x0][0x2cc], R2 ;  /* 0x0000b300ff6d0a19 */ /* 0x000fe40000011602 */
[----:B------:R-:W-:Y:S01]  /*82d0*/  IADD3 R110, R101, c[0x0][0x328], RZ ;  /* 0x0000ca00656e7a10 */ /* 0x000fe20007ffe0ff */
[----:B------:R-:W-:-:S05]  /*82e0*/  BRA.DIV ~URZ, `(.L_x_2446) ;  /* 0x00010bd27f007947 */ /* 0x000fca000b800000 */
[----:B------:R1:W2:Y:S02]  /*82f0*/  SHFL.IDX PT, R0, R109, RZ, 0x1c1f ;  /* 0x001c1fff6d007589 */ /* 0x0002a400000e0000 */
.L_x_2616:
        /* <DEDUP_REMOVED lines=19> */
.L_x_2449:
[----:B------:R-:W-:Y:S04]  /*8430*/  MOV R2, c[0x0][0x32c] ;  /* 0x0000cb0000027a02 */ /* 0x000fe80000000f00 */
[----:B------:R-:W-:Y:S11]  /*8440*/  ISETP.NE.AND P0, PT, R2, 0x1, PT ;  /* 0x000000010200780c */ /* 0x000ff60003f05270 */
[----:B------:R-:W-:Y:S02]  /*8450*/  @!UPT UIADD3 URZ, URZ, URZ, URZ ;  /* 0x0000003f3f3ff290 */ /* 0x000fe4000fffe03f */
[----:B------:R-:W-:Y:S05]  /*8460*/  @P0 IMAD.HI.U32 R2, R0, c[0x0][0x330], RZ ;  /* 0x0000cc0000020a27 */ /* 0x000fea00078e00ff */
[----:B------:R-:W-:Y:S02]  /*8470*/  @P0 SHF.R.U32.HI R0, RZ, c[0x0][0x334], R2 ;  /* 0x0000cd00ff000a19 */ /* 0x000fe40000011602 */
.L_x_2450:
[----:B------:R-:W-:Y:S05]  /*8480*/  BSYNC B0 ;  /* 0x0000000000007941 */ /* 0x000fea0003800000 */
.L_x_2448:
[----:B------:R-:W-:Y:S04]  /*8490*/  IMAD.IADD R2, R100, 0x1, -R236 ;  /* 0x0000000164027824 */ /* 0x000fe800078e0aec */
[----:B------:R-:W-:Y:S05]  /*84a0*/  IMAD R0, R0, c[0x0][0x32c], R2 ;  /* 0x0000cb0000007a24 */ /* 0x000fea00078e0202 */
[----:B------:R-:W-:Y:S02]  /*84b0*/  IMNMX R101, R101, R0, !PT ;  /* 0x0000000065657217 */ /* 0x000fe40007800200 */
[----:B------:R-:W-:Y:S04]  /*84c0*/  IADD3 R0, R0, c[0x0][0x32c], RZ ;  /* 0x0000cb0000007a10 */ /* 0x000fe80007ffe0ff */
[----:B------:R-:W-:Y:S02]  /*84d0*/  IMNMX R103, R103, R0, PT ;  /* 0x0000000067677217 */ /* 0x000fe40003800200 */
.L_x_2447:
[----:B------:R-:W-:-:S05]  /*84e0*/  BRA.DIV ~URZ, `(.L_x_2451) ;  /* 0x00010a327f007947 */ /* 0x000fca000b800000 */
[----:B------:R2:W3:Y:S02]  /*84f0*/  SHFL.IDX PT, R2, R109, 0x1, 0x1c1f ;  /* 0x003c1f006d027f89 */ /* 0x0004e400000e0000 */
.L_x_2617:
        /* <DEDUP_REMOVED lines=19> */
.L_x_2454:
[----:B------:R-:W-:Y:S04]  /*8630*/  MOV R3, c[0x0][0x32c] ;  /* 0x0000cb0000037a02 */ /* 0x000fe80000000f00 */
[----:B------:R-:W-:Y:S11]  /*8640*/  ISETP.NE.AND P0, PT, R3, 0x1, PT ;  /* 0x000000010300780c */ /* 0x000ff60003f05270 */
[----:B------:R-:W-:Y:S02]  /*8650*/  @!UPT UIADD3 URZ, URZ, URZ, URZ ;  /* 0x0000003f3f3ff290 */ /* 0x000fe4000fffe03f */
[----:B------:R-:W-:Y:S05]  /*8660*/  @P0 IMAD.HI.U32 R3, R2, c[0x0][0x330], RZ ;  /* 0x0000cc0002030a27 */ /* 0x000fea00078e00ff */
[----:B------:R-:W-:Y:S02]  /*8670*/  @P0 SHF.R.U32.HI R2, RZ, c[0x0][0x334], R3 ;  /* 0x0000cd00ff020a19 */ /* 0x000fe40000011603 */
.L_x_2455:
[----:B------:R-:W-:Y:S05]  /*8680*/  BSYNC B0 ;  /* 0x0000000000007941 */ /* 0x000fea0003800000 */
.L_x_2453:
[----:B------:R-:W-:Y:S04]  /*8690*/  IMAD.IADD R3, R100, 0x1, -R236 ;  /* 0x0000000164037824 */ /* 0x000fe800078e0aec */
[----:B------:R-:W-:Y:S05]  /*86a0*/  IMAD R2, R2, c[0x0][0x32c], R3 ;  /* 0x0000cb0002027a24 */ /* 0x000fea00078e0203 */
[----:B------:R-:W-:Y:S02]  /*86b0*/  IMNMX R0, R0, R2, !PT ;  /* 0x0000000200007217 */ /* 0x000fe40007800200 */
[----:B------:R-:W-:Y:S04]  /*86c0*/  IADD3 R2, R2, c[0x0][0x32c], RZ ;  /* 0x0000cb0002027a10 */ /* 0x000fe80007ffe0ff */
[----:B------:R-:W-:Y:S02]  /*86d0*/  IMNMX R102, R102, R2, PT ;  /* 0x0000000266667217 */ /* 0x000fe40003800200 */
.L_x_2452:
[----:B------:R-:W-:-:S05]  /*86e0*/  BRA.DIV ~URZ, `(.L_x_2456) ;  /* 0x000108927f007947 */ /* 0x000fca000b800000 */
[----:B------:R3:W4:Y:S02]  /*86f0*/  SHFL.IDX PT, R104, R109, 0x2, 0x1c1f ;  /* 0x005c1f006d687f89 */ /* 0x00072400000e0000 */
.L_x_2618:
        /* <DEDUP_REMOVED lines=19> */
.L_x_2459:
[----:B------:R-:W-:Y:S04]  /*8830*/  MOV R160, c[0x0][0x32c] ;  /* 0x0000cb0000a07a02 */ /* 0x000fe80000000f00 */
[----:B------:R-:W-:Y:S11]  /*8840*/  ISETP.NE.AND P0, PT, R160, 0x1, PT ;  /* 0x00000001a000780c */ /* 0x000ff60003f05270 */
[----:B------:R-:W-:Y:S02]  /*8850*/  @!UPT UIADD3 URZ, URZ, URZ, URZ ;  /* 0x0000003f3f3ff290 */ /* 0x000fe4000fffe03f */
[----:B------:R-:W-:Y:S05]  /*8860*/  @P0 IMAD.HI.U32 R160, R104, c[0x0][0x330], RZ ;  /* 0x0000cc0068a00a27 */ /* 0x000fea00078e00ff */
[----:B------:R-:W-:Y:S02]  /*8870*/  @P0 SHF.R.U32.HI R104, RZ, c[0x0][0x334], R160 ;  /* 0x0000cd00ff680a19 */ /* 0x000fe400000116a0 */
.L_x_2460:
[----:B------:R-:W-:Y:S05]  /*8880*/  BSYNC B0 ;  /* 0x0000000000007941 */ /* 0x000fea0003800000 */
.L_x_2458:
[----:B------:R-:W-:Y:S04]  /*8890*/  IMAD.IADD R160, R100, 0x1, -R236 ;  /* 0x0000000164a07824 */ /* 0x000fe800078e0aec */
[----:B------:R-:W-:Y:S05]  /*88a0*/  IMAD R104, R104, c[0x0][0x32c], R160 ;  /* 0x0000cb0068687a24 */ /* 0x000fea00078e02a0 */
[----:B------:R-:W-:Y:S02]  /*88b0*/  IMNMX R2, R2, R104, !PT ;  /* 0x0000006802027217 */ /* 0x000fe40007800200 */
[----:B------:R-:W-:Y:S04]  /*88c0*/  IADD3 R104, R104, c[0x0][0x32c], RZ ;  /* 0x0000cb0068687a10 */ /* 0x000fe80007ffe0ff */
[----:B------:R-:W-:Y:S02]  /*88d0*/  IMNMX R3, R3, R104, PT ;  /* 0x0000006803037217 */ /* 0x000fe40003800200 */
.L_x_2457:
[C---:B------:R-:W-:Y:S02]  /*88e0*/  ISETP.GE.AND P0, PT, R100.reuse, 0x9, PT ;  /* 0x000000096400780c */ /* 0x040fe40003f06270 */
[----:B------:R-:W-:Y:S02]  /*88f0*/  ISETP.GE.AND P1, PT, R100, 0xa, PT ;  /* 0x0000000a6400780c */ /* 0x000fe40003f26270 */
[----:B------:R-:W-:Y:S02]  /*8900*/  LOP3.LUT R198, R198, 0xfffffffb, RZ, 0xc0, !PT ;  /* 0xfffffffbc6c67812 */ /* 0x000fe400078ec0ff */
[C---:B------:R-:W-:Y:S02]  /*8910*/  ISETP.GE.AND P3, PT, R100.reuse, 0x19, PT ;  /* 0x000000196400780c */ /* 0x040fe40003f66270 */
[----:B------:R-:W-:Y:S05]  /*8920*/  ISETP.GE.AND P5, PT, R100, 0x21, PT ;  /* 0x000000216400780c */ /* 0x000fea0003fa6270 */
[----:B------:R-:W-:Y:S02]  /*8930*/  @P0 LOP3.LUT R198, R198, 0x4, RZ, 0xfc, !PT ;  /* 0x00000004c6c60812 */ /* 0x000fe400078efcff */
[----:B------:R-:W-:Y:S02]  /*8940*/  ISETP.GT.AND P0, PT, R101, 0x8, !P0 ;  /* 0x000000086500780c */ /* 0x000fe40004704270 */
        /* <DEDUP_REMOVED lines=9> */
[----:B------:R-:W-:Y:S04]  /*89e0*/  ISETP.GT.AND P0, PT, R101, 0x10, !P1 ;  /* 0x000000106500780c */ /* 0x000fe80004f04270 */
[----:B------:R-:W-:Y:S02]  /*89f0*/  ISETP.LT.OR P2, PT, R103, 0x11, P0 ;  /* 0x000000116700780c */ /* 0x000fe40000741670 */
[----:B------:R-:W-:Y:S02]  /*8a00*/  @P1 LOP3.LUT R198, R198, 0x1, RZ, 0xfc, !PT ;  /* 0x00000001c6c61812 */ /* 0x000fe400078efcff */
[----:B------:R-:W-:Y:S02]  /*8a10*/  ISETP.GE.AND P1, PT, R100, 0x12, PT ;  /* 0x000000126400780c */ /* 0x000fe40003f26270 */
[----:B------:R-:W-:Y:S02]  /*8a20*/  LOP3.LUT R198, R198, 0xfffffff7, RZ, 0xc0, !PT ;  /* 0xfffffff7c6c67812 */ /* 0x000fe400078ec0ff */
[----:B------:R-:W-:Y:S02]  /*8a30*/  ISETP.GT.AND P0, PT, R101, 0x11, !P1 ;  /* 0x000000116500780c */ /* 0x000fe40004f04270 */
[----:B------:R-:W-:Y:S07]  /*8a40*/  FSEL R172, R20, -INF , !P2 ;  /* 0xff80000014ac7808 */ /* 0x000fee0005000000 */
[----:B------:R-:W-:Y:S02]  /*8a50*/  @P1 LOP3.LUT R198, R198, 0x8, RZ, 0xfc, !PT ;  /* 0x00000008c6c61812 */ /* 0x000fe400078efcff */
[----:B------:R-:W-:Y:S02]  /*8a60*/  ISETP.LT.OR P1, PT, R103, 0x12, P0 ;  /* 0x000000126700780c */ /* 0x000fe40000721670 */
[----:B------:R-:W-:Y:S02]  /*8a70*/  LOP3.LUT R198, R198, 0xffffffef, RZ, 0xc0, !PT ;  /* 0xffffffefc6c67812 */ /* 0x000fe400078ec0ff */
[----:B------:R-:W-:Y:S02]  /*8a80*/  ISETP.GT.AND P0, PT, R101, 0x18, !P3 ;  /* 0x000000186500780c */ /* 0x000fe40005f04270 */
[----:B------:R-:W-:Y:S02]  /*8a90*/  @P3 LOP3.LUT R198, R198, 0x10, RZ, 0xfc, !PT ;  /* 0x00000010c6c63812 */ /* 0x000fe400078efcff */
[----:B------:R-:W-:Y:S02]  /*8aa0*/  ISETP.GE.AND P3, PT, R100, 0x1a, PT ;  /* 0x0000001a6400780c */ /* 0x000fe40003f66270 */
[----:B------:R-:W-:Y:S02]  /*8ab0*/  LOP3.LUT R198, R198, 0xffffffdf, RZ, 0xc0, !PT ;  /* 0xffffffdfc6c67812 */ /* 0x000fe400078ec0ff */
[----:B------:R-:W-:Y:S02]  /*8ac0*/  ISETP.LT.OR P4, PT, R103, 0x19, P0 ;  /* 0x000000196700780c */ /* 0x000fe40000781670 */
[----:B------:R-:W-:Y:S02]  /*8ad0*/  ISETP.GT.AND P0, PT, R101, 0x19, !P3 ;  /* 0x000000196500780c */ /* 0x000fe40005f04270 */
[----:B------:R-:W-:Y:S02]  /*8ae0*/  FSEL R168, R32, -INF , !P4 ;  /* 0xff80000020a87808 */ /* 0x000fe40006000000 */
[----:B------:R-:W-:Y:S03]  /*8af0*/  FSEL R170, R21, -INF , !P1 ;  /* 0xff80000015aa7808 */ /* 0x000fe60004800000 */
[----:B------:R-:W-:Y:S02]  /*8b00*/  @P3 LOP3.LUT R198, R198, 0x20, RZ, 0xfc, !PT ;  /* 0x00000020c6c63812 */ /* 0x000fe400078efcff */
[----:B------:R-:W-:Y:S02]  /*8b10*/  ISETP.LT.OR P3, PT, R103, 0x1a, P0 ;  /* 0x0000001a6700780c */ /* 0x000fe40000761670 */
[----:B------:R-:W-:Y:S02]  /*8b20*/  ISETP.GT.AND P0, PT, R101, 0x20, !P5 ;  /* 0x000000206500780c */ /* 0x000fe40006f04270 */
[----:B------:R-:W-:Y:S02]  /*8b30*/  LOP3.LUT R198, R198, 0xffffff7f, RZ, 0xc0, !PT ;  /* 0xffffff7fc6c67812 */ /* 0x000fe400078ec0ff */
[----:B------:R-:W-:Y:S02]  /*8b40*/  ISETP.LT.OR P0, PT, R103, 0x21, P0 ;  /* 0x000000216700780c */ /* 0x000fe40000701670 */
[----:B------:R-:W-:Y:S02]  /*8b50*/  @P5 LOP3.LUT R198, R198, 0x80, RZ, 0xfc, !PT ;  /* 0x00000080c6c65812 */ /* 0x000fe400078efcff */
[----:B------:R-:W-:Y:S02]  /*8b60*/  ISETP.GE.AND P5, PT, R100, 0x22, PT ;  /* 0x000000226400780c */ /* 0x000fe40003fa6270 */
[----:B------:R-:W-:Y:S02]  /*8b70*/  LOP3.LUT R198, R198, 0xfffffeff, RZ, 0xc0, !PT ;  /* 0xfffffeffc6c67812 */ /* 0x000fe400078ec0ff */
[----:B------:R-:W-:Y:S02]  /*8b80*/  FSEL R166, R33, -INF , !P3 ;  /* 0xff80000021a67808 */ /* 0x000fe40005800000 */
[----:B------:R-:W-:Y:S04]  /*8b90*/  LOP3.LUT R198, R198, 0xfffffbff, RZ, 0xc0, !PT ;  /* 0xfffffbffc6c67812 */ /* 0x000fe800078ec0ff */
[----:B------:R-:W-:Y:S02]  /*8ba0*/  @P0 LOP3.LUT R198, R198, 0x400, RZ, 0xfc, !PT ;  /* 0x00000400c6c60812 */ /* 0x000fe400078efcff */
[----:B------:R-:W-:Y:S02]  /*8bb0*/  ISETP.GT.AND P0, PT, R101, 0x21, !P5 ;  /* 0x000000216500780c */ /* 0x000fe40006f04270 */
[----:B------:R-:W-:Y:S02]  /*8bc0*/  @P5 LOP3.LUT R198, R198, 0x100, RZ, 0xfc, !PT ;  /* 0x00000100c6c65812 */ /* 0x000fe400078efcff */
[----:B------:R-:W-:Y:S02]  /*8bd0*/  ISETP.LT.OR P6, PT, R103, 0x22, P0 ;  /* 0x000000226700780c */ /* 0x000fe400007c1670 */
[----:B------:R-:W-:Y:S02]  /*8be0*/  ISETP.GE.AND P5, PT, R100, 0x1, PT ;  /* 0x000000016400780c */ /* 0x000fe40003fa6270 */
[----:B------:R-:W-:Y:S02]  /*8bf0*/  LOP3.LUT R198, R198, 0xfffffdff, RZ, 0xc0, !PT ;  /* 0xfffffdffc6c67812 */ /* 0x000fe400078ec0ff */
[----:B------:R-:W-:Y:S07]  /*8c00*/  ISETP.GT.AND P0, PT, R101, RZ, !P5 ;  /* 0x000000ff6500720c */ /* 0x000fee0006f04270 */
[----:B------:R-:W-:Y:S02]  /*8c10*/  @P6 LOP3.LUT R198, R198, 0x200, RZ, 0xfc, !PT ;  /* 0x00000200c6c66812 */ /* 0x000fe400078efcff */
[----:B------:R-:W-:Y:S02]  /*8c20*/  ISETP.GE.AND P6, PT, R100, 0x2, PT ;  /* 0x000000026400780c */ /* 0x000fe40003fc6270 */
[----:B------:R-:W-:Y:S04]  /*8c30*/  LOP3.LUT R198, R198, 0xffbfffff, RZ, 0xc0, !PT ;  /* 0xffbfffffc6c67812 */ /* 0x000fe800078ec0ff */
[----:B------:R-:W-:Y:S02]  /*8c40*/  @P5 LOP3.LUT R198, R198, 0x400000, RZ, 0xfc, !PT ;  /* 0x00400000c6c65812 */ /* 0x000fe400078efcff */
[----:B------:R-:W-:Y:S02]  /*8c50*/  ISETP.LT.OR P5, PT, R103, 0x1, P0 ;  /* 0x000000016700780c */ /* 0x000fe400007a1670 */
[----:B------:R-:W-:Y:S02]  /*8c60*/  ISETP.GT.AND P0, PT, R101, 0x1, !P6 ;  /* 0x000000016500780c */ /* 0x000fe40007704270 */
[----:B------:R-:W-:Y:S02]  /*8c70*/  LOP3.LUT R198, R198, 0xff7fffff, RZ, 0xc0, !PT ;  /* 0xff7fffffc6c67812 */ /* 0x000fe400078ec0ff */
[----:B------:R-:W-:Y:S07]  /*8c80*/  ISETP.LT.OR P0, PT, R103, 0x2, P0 ;  /* 0x000000026700780c */ /* 0x000fee0000701670 */
[----:B------:R-:W-:Y:S02]  /*8c90*/  @P5 LOP3.LUT R198, R198, 0x800000, RZ, 0xfc, !PT ;  /* 0x00800000c6c65812 */ /* 0x000fe400078efcff */
[----:B------:R-:W-:Y:S02]  /*8ca0*/  ISETP.GE.AND P5, PT, R100, 0x29, PT ;  /* 0x000000296400780c */ /* 0x000fe40003fa6270 */
[----:B------:R-:W-:Y:S04]  /*8cb0*/  LOP3.LUT R198, R198, 0xffffffbf, RZ, 0xc0, !PT ;  /* 0xffffffbfc6c67812 */ /* 0x000fe800078ec0ff */
[----:B------:R-:W-:Y:S04]  /*8cc0*/  LOP3.LUT R198, R198, 0xfffff7ff, RZ, 0xc0, !PT ;  /* 0xfffff7ffc6c67812 */ /* 0x000fe800078ec0ff */
[----:B------:R-:W-:Y:S02]  /*8cd0*/  @P0 LOP3.LUT R198, R198, 0x800, RZ, 0xfc, !PT ;  /* 0x00000800c6c60812 */ /* 0x000fe400078efcff */
[----:B------:R-:W-:Y:S02]  /*8ce0*/  ISETP.GT.AND P0, PT, R101, 0x28, !P5 ;  /* 0x000000286500780c */ /* 0x000fe40006f04270 */
[----:B------:R-:W-:Y:S02]  /*8cf0*/  @P5 LOP3.LUT R198, R198, 0x40, RZ, 0xfc, !PT ;  /* 0x00000040c6c65812 */ /* 0x000fe400078efcff */
[----:B------:R-:W-:Y:S02]  /*8d00*/  ISETP.LT.OR P0, PT, R103, 0x29, P0 ;  /* 0x000000296700780c */ /* 0x000fe40000701670 */
[----:B------:R-:W-:Y:S02]  /*8d10*/  ISETP.GE.AND P5, PT, R100, 0x2a, PT ;  /* 0x0000002a6400780c */ /* 0x000fe40003fa6270 */
[----:B------:R-:W-:Y:S04]  /*8d20*/  LOP3.LUT R198, R198, 0xffffefff, RZ, 0xc0, !PT ;  /* 0xffffefffc6c67812 */ /* 0x000fe800078ec0ff */
[----:B------:R-:W-:Y:S05]  /*8d30*/  LOP3.LUT R198, R198, 0xffff7fff, RZ, 0xc0, !PT ;  /* 0xffff7fffc6c67812 */ /* 0x000fea00078ec0ff */
[----:B------:R-:W-:Y:S02]  /*8d40*/  @P0 LOP3.LUT R198, R198, 0x8000, RZ, 0xfc, !PT ;  /* 0x00008000c6c60812 */ /* 0x000fe400078efcff */
[----:B------:R-:W-:Y:S02]  /*8d50*/  ISETP.GT.AND P0, PT, R101, 0x29, !P5 ;  /* 0x000000296500780c */ /* 0x000fe40006f04270 */
[----:B------:R-:W-:Y:S02]  /*8d60*/  @P5 LOP3.LUT R198, R198, 0x1000, RZ, 0xfc, !PT ;  /* 0x00001000c6c65812 */ /* 0x000fe400078efcff */
[----:B------:R-:W-:Y:S02]  /*8d70*/  ISETP.LT.OR P5, PT, R103, 0x2a, P0 ;  /* 0x0000002a6700780c */ /* 0x000fe400007a1670 */
[C---:B------:R-:W-:Y:S02]  /*8d80*/  LOP3.LUT P0, RZ, R198.reuse, 0x4, RZ, 0xc0, !PT ;  /* 0x00000004c6ff7812 */ /* 0x040fe4000780c0ff */
[----:B------:R-:W-:Y:S02]  /*8d90*/  LOP3.LUT R198, R198, 0xffffbfff, RZ, 0xc0, !PT ;  /* 0xffffbfffc6c67812 */ /* 0x000fe400078ec0ff */
[----:B------:R-:W-:Y:S04]  /*8da0*/  ISETP.GT.AND P0, PT, R0, 0x8, !P0 ;  /* 0x000000080000780c */ /* 0x000fe80004704270 */
[----:B------:R-:W-:Y:S03]  /*8db0*/  ISETP.LT.OR P0, PT, R102, 0x9, P0 ;  /* 0x000000096600780c */ /* 0x000fe60000701670 */
[----:B------:R-:W-:Y:S02]  /*8dc0*/  @P5 LOP3.LUT R198, R198, 0x4000, RZ, 0xfc, !PT ;  /* 0x00004000c6c65812 */ /* 0x000fe400078efcff */
[----:B------:R-:W-:Y:S02]  /*8dd0*/  FSEL R179, R18, -INF , !P0 ;  /* 0xff80000012b37808 */ /* 0x000fe40004000000 */
[C---:B------:R-:W-:Y:S02]  /*8de0*/  LOP3.LUT P0, RZ, R198.reuse, 0x2, RZ, 0xc0, !PT ;  /* 0x00000002c6ff7812 */ /* 0x040fe4000780c0ff */
[----:B------:R-:W-:Y:S02]  /*8df0*/  LOP3.LUT P2, RZ, R198, 0x1000, RZ, 0xc0, !PT ;  /* 0x00001000c6ff7812 */ /* 0x000fe4000784c0ff */
[----:B------:R-:W-:Y:S02]  /*8e00*/  ISETP.GT.AND P0, PT, R0, 0x9, !P0 ;  /* 0x000000090000780c */ /* 0x000fe40004704270 */
[----:B------:R-:W-:Y:S02]  /*8e10*/  LOP3.LUT P5, RZ, R198, 0x400, RZ, 0xc0, !PT ;  /* 0x00000400c6ff7812 */ /* 0x000fe400078ac0ff */
[----:B------:R-:W-:Y:S02]  /*8e20*/  ISETP.LT.OR P0, PT, R102, 0xa, P0 ;  /* 0x0000000a6600780c */ /* 0x000fe40000701670 */
[----:B------:R-:W-:Y:S02]  /*8e30*/  FSEL R165, R36, -INF , !P5 ;  /* 0xff80000024a57808 */ /* 0x000fe40006800000 */
[----:B------:R-:W-:Y:S02]  /*8e40*/  FSEL R178, R19, -INF , !P0 ;  /* 0xff80000013b27808 */ /* 0x000fe40004000000 */
[C---:B------:R-:W-:Y:S02]  /*8e50*/  LOP3.LUT P0, RZ, R198.reuse, 0x1, RZ, 0xc0, !PT ;  /* 0x00000001c6ff7812 */ /* 0x040fe4000780c0ff */
[----:B------:R-:W-:Y:S02]  /*8e60*/  LOP3.LUT R198, R198, 0xffdfffff, RZ, 0xc0, !PT ;  /* 0xffdfffffc6c67812 */ /* 0x000fe400078ec0ff */
[----:B------:R-:W-:Y:S02]  /*8e70*/  ISETP.GT.AND P0, PT, R0, 0x10, !P0 ;  /* 0x000000100000780c */ /* 0x000fe40004704270 */
[----:B------:R-:W-:Y:S02]  /*8e80*/  @P2 LOP3.LUT R198, R198, 0x200000, RZ, 0xfc, !PT ;  /* 0x00200000c6c62812 */ /* 0x000fe400078efcff */
[----:B------:R-:W-:Y:S02]  /*8e90*/  ISETP.LT.OR P0, PT, R102, 0x11, P0 ;  /* 0x000000116600780c */ /* 0x000fe40000701670 */
[----:B------:R-:W-:Y:S02]  /*8ea0*/  LOP3.LUT P3, RZ, R198, 0x80, RZ, 0xc0, !PT ;  /* 0x00000080c6ff7812 */ /* 0x000fe4000786c0ff */
        /* <DEDUP_REMOVED lines=9> */
[----:B------:R-:W-:Y:S02]  /*8f40*/  LOP3.LUT P5, RZ, R198, 0x400000, RZ, 0xc0, !PT ;  /* 0x00400000c6ff7812 */ /* 0x000fe400078ac0ff */
[----:B------:R-:W-:Y:S02]  /*8f50*/  ISETP.GT.AND P0, PT, R0, 0x18, !P0 ;  /* 0x000000180000780c */ /* 0x000fe40004704270 */
[----:B------:R-:W-:Y:S02]  /*8f60*/  LOP3.LUT P1, RZ, R198, 0x40, RZ, 0xc0, !PT ;  /* 0x00000040c6ff7812 */ /* 0x000fe4000782c0ff */
[----:B------:R-:W-:Y:S02]  /*8f70*/  ISETP.LT.OR P0, PT, R102, 0x19, P0 ;  /* 0x000000196600780c */ /* 0x000fe40000701670 */
[----:B------:R-:W-:Y:S02]  /*8f80*/  LOP3.LUT P2, RZ, R198, 0x8000, RZ, 0xc0, !PT ;  /* 0x00008000c6ff7812 */ /* 0x000fe4000784c0ff */
[----:B------:R-:W-:Y:S02]  /*8f90*/  FSEL R173, R34, -INF , !P0 ;  /* 0xff80000022ad7808 */ /* 0x000fe40004000000 */
[----:B------:R-:W-:Y:S04]  /*8fa0*/  LOP3.LUT P0, RZ, R198, 0x20, RZ, 0xc0, !PT ;  /* 0x00000020c6ff7812 */ /* 0x000fe8000780c0ff */
[----:B------:R-:W-:Y:S04]  /*8fb0*/  ISETP.GT.AND P0, PT, R0, 0x19, !P0 ;  /* 0x000000190000780c */ /* 0x000fe80004704270 */
[----:B------:R-:W-:Y:S04]  /*8fc0*/  ISETP.LT.OR P0, PT, R102, 0x1a, P0 ;  /* 0x0000001a6600780c */ /* 0x000fe80000701670 */
[----:B------:R-:W-:Y:S02]  /*8fd0*/  FSEL R171, R35, -INF , !P0 ;  /* 0xff80000023ab7808 */ /* 0x000fe40004000000 */
[----:B------:R-:W-:Y:S04]  /*8fe0*/  LOP3.LUT P0, RZ, R198, 0x200, RZ, 0xc0, !PT ;  /* 0x00000200c6ff7812 */ /* 0x000fe8000780c0ff */
[----:B------:R-:W-:Y:S02]  /*8ff0*/  FSEL R164, R37, -INF , !P0 ;  /* 0xff80000025a47808 */ /* 0x000fe40004000000 */
[----:B------:R-:W-:Y:S04]  /*9000*/  ISETP.GT.AND P0, PT, R0, 0x20, !P3 ;  /* 0x000000200000780c */ /* 0x000fe80005f04270 */
[----:B------:R-:W-:Y:S04]  /*9010*/  ISETP.LT.OR P0, PT, R102, 0x21, P0 ;  /* 0x000000216600780c */ /* 0x000fe80000701670 */
[----:B------:R-:W-:Y:S02]  /*9020*/  FSEL R169, R38, -INF , !P0 ;  /* 0xff80000026a97808 */ /* 0x000fe40004000000 */
[----:B------:R-:W-:Y:S02]  /*9030*/  ISETP.GT.AND P0, PT, R0, 0x21, !P4 ;  /* 0x000000210000780c */ /* 0x000fe40006704270 */
[----:B------:R-:W-:Y:S02]  /*9040*/  FSEL R38, R48, -INF , !P2 ;  /* 0xff80000030267808 */ /* 0x000fe40005000000 */
[----:B------:R-:W-:Y:S02]  /*9050*/  ISETP.LT.OR P0, PT, R102, 0x22, P0 ;  /* 0x000000226600780c */ /* 0x000fe40000701670 */
[C---:B------:R-:W-:Y:S02]  /*9060*/  LOP3.LUT P2, RZ, R198.reuse, 0x200000, RZ, 0xc0, !PT ;  /* 0x00200000c6ff7812 */ /* 0x040fe4000784c0ff */
[----:B------:R-:W-:Y:S02]  /*9070*/  FSEL R167, R39, -INF , !P0 ;  /* 0xff80000027a77808 */ /* 0x000fe40004000000 */
[----:B------:R-:W-:Y:S04]  /*9080*/  LOP3.LUT P0, RZ, R198, 0x800, RZ, 0xc0, !PT ;  /* 0x00000800c6ff7812 */ /* 0x000fe8000780c0ff */
[----:B------:R-:W-:Y:S02]  /*9090*/  FSEL R39, R5, -INF , !P0 ;  /* 0xff80000005277808 */ /* 0x000fe40004000000 */
[----:B------:R-:W-:Y:S04]  /*90a0*/  ISETP.GT.AND P0, PT, R0, 0x1, !P6 ;  /* 0x000000010000780c */ /* 0x000fe80007704270 */
[----:B------:R-:W-:Y:S04]  /*90b0*/  ISETP.LT.OR P0, PT, R102, 0x2, P0 ;  /* 0x000000026600780c */ /* 0x000fe80000701670 */
[----:B------:R-:W-:Y:S02]  /*90c0*/  FSEL R163, R7, -INF , !P0 ;  /* 0xff80000007a37808 */ /* 0x000fe40004000000 */
[----:B------:R-:W-:Y:S04]  /*90d0*/  ISETP.GT.AND P0, PT, R0, RZ, !P5 ;  /* 0x000000ff0000720c */ /* 0x000fe80006f04270 */
[----:B------:R-:W-:Y:S04]  /*90e0*/  ISETP.LT.OR P0, PT, R102, 0x1, P0 ;  /* 0x000000016600780c */ /* 0x000fe80000701670 */
[----:B------:R-:W-:Y:S02]  /*90f0*/  FSEL R36, R6, -INF , !P0 ;  /* 0xff80000006247808 */ /* 0x000fe40004000000 */
[----:B------:R-:W-:Y:S04]  /*9100*/  LOP3.LUT P0, RZ, R198, 0x4000, RZ, 0xc0, !PT ;  /* 0x00004000c6ff7812 */ /* 0x000fe8000780c0ff */
        /* <DEDUP_REMOVED lines=46> */
[----:B------:R-:W-:Y:S04]  /*93f0*/  ISETP.GT.AND P0, PT, R2, 0x29, !P2 ;  /* 0x000000290200780c */ /* 0x000fe80005704270 */
[----:B------:R-:W-:Y:S04]  /*9400*/  ISETP.LT.OR P0, PT, R3, 0x2a, P0 ;  /* 0x0000002a0300780c */ /* 0x000fe80000701670 */
[----:B------:R-:W-:Y:S01]  /*9410*/  FSEL R28, R45, -INF , !P0 ;  /* 0xff8000002d1c7808 */ /* 0x000fe20004000000 */
[----:B------:R-:W-:-:S06]  /*9420*/  BRA.DIV ~URZ, `(.L_x_2461) ;  /* 0x0000fbb27f007947 */ /* 0x000fcc000b800000 */
[----:B------:R4:W1:Y:S02]  /*9430*/  SHFL.IDX PT, R3, R109, 0x3, 0x1c1f ;  /* 0x007c1f006d037f89 */ /* 0x00086400000e0000 */
.L_x_2619:
        /* <DEDUP_REMOVED lines=19> */
.L_x_2464:
[----:B------:R-:W-:Y:S04]  /*9570*/  MOV R4, c[0x0][0x32c] ;  /* 0x0000cb0000047a02 */ /* 0x000fe80000000f00 */
[----:B------:R-:W-:Y:S11]  /*9580*/  ISETP.NE.AND P0, PT, R4, 0x1, PT ;  /* 0x000000010400780c */ /* 0x000ff60003f05270 */
[----:B------:R-:W-:Y:S02]  /*9590*/  @!UPT UIADD3 URZ, URZ, URZ, URZ ;  /* 0x0000003f3f3ff290 */ /* 0x000fe4000fffe03f */
[----:B------:R-:W-:Y:S05]  /*95a0*/  @P0 IMAD.HI.U32 R4, R3, c[0x0][0x330], RZ ;  /* 0x0000cc0003040a27 */ /* 0x000fea00078e00ff */
[----:B------:R-:W-:Y:S02]  /*95b0*/  @P0 SHF.R.U32.HI R3, RZ, c[0x0][0x334], R4 ;  /* 0x0000cd00ff030a19 */ /* 0x000fe40000011604 */
.L_x_2465:
[----:B------:R-:W-:Y:S05]  /*95c0*/  BSYNC B0 ;  /* 0x0000000000007941 */ /* 0x000fea0003800000 */
.L_x_2463:
[----:B------:R-:W-:Y:S04]  /*95d0*/  IMAD.IADD R4, R100, 0x1, -R236 ;  /* 0x0000000164047824 */ /* 0x000fe800078e0aec */
[----:B------:R-:W-:Y:S05]  /*95e0*/  IMAD R3, R3, c[0x0][0x32c], R4 ;  /* 0x0000cb0003037a24 */ /* 0x000fea00078e0204 */
[----:B------:R-:W-:Y:S02]  /*95f0*/  IADD3 R4, R3, c[0x0][0x32c], RZ ;  /* 0x0000cb0003047a10 */ /* 0x000fe40007ffe0ff */
[----:B------:R-:W-:Y:S02]  /*9600*/  IMNMX R0, R0, R3, !PT ;  /* 0x0000000300007217 */ /* 0x000fe40007800200 */
[----:B------:R-:W-:Y:S02]  /*9610*/  IMNMX R2, R2, R4, PT ;  /* 0x0000000402027217 */ /* 0x000fe40003800200 */
.L_x_2462:
[----:B------:R-:W-:Y:S02]  /*9620*/  ISETP.GT.AND P0, PT, R0, RZ, !P5 ;  /* 0x000000ff0000720c */ /* 0x000fe40006f04270 */
[----:B------:R-:W-:Y:S02]  /*9630*/  LOP3.LUT P3, RZ, R198, 0x4, RZ, 0xc0, !PT ;  /* 0x00000004c6ff7812 */ /* 0x000fe4000786c0ff */
[----:B------:R-:W-:Y:S02]  /*9640*/  ISETP.LT.OR P0, PT, R2, 0x1, P0 ;  /* 0x000000010200780c */ /* 0x000fe40000701670 */
[----:B------:R-:W-:Y:S02]  /*9650*/  LOP3.LUT P2, RZ, R198, 0x2, RZ, 0xc0, !PT ;  /* 0x00000002c6ff7812 */ /* 0x000fe4000784c0ff */
[----:B------:R-:W-:Y:S02]  /*9660*/  FSEL R19, R10, -INF , !P0 ;  /* 0xff8000000a137808 */ /* 0x000fe40004000000 */
[----:B------:R-:W-:Y:S02]  /*9670*/  ISETP.GT.AND P0, PT, R0, 0x1, !P6 ;  /* 0x000000010000780c */ /* 0x000fe40007704270 */
        /* <DEDUP_REMOVED lines=17> */
[----:B------:R-:W-:Y:S02]  /*9790*/  ISETP.GT.AND P1, PT, R0, 0x28, !P1 ;  /* 0x000000280000780c */ /* 0x000fe40004f24270 */
[----:B------:R-:W-:Y:S02]  /*97a0*/  FSEL R21, R26, -INF , !P0 ;  /* 0xff8000001a157808 */ /* 0x000fe40004000000 */
[----:B------:R-:W-:Y:S02]  /*97b0*/  LOP3.LUT P0, RZ, R198, 0x8, RZ, 0xc0, !PT ;  /* 0x00000008c6ff7812 */ /* 0x000fe4000780c0ff */
[----:B------:R-:W-:Y:S02]  /*97c0*/  ISETP.LT.OR P1, PT, R2, 0x29, P1 ;  /* 0x000000290200780c */ /* 0x000fe40000f21670 */
        /* <DEDUP_REMOVED lines=69> */
.L_x_2620:
        /* <DEDUP_REMOVED lines=15> */
.L_x_2621:
        /* <DEDUP_REMOVED lines=21> */
[----:B------:R-:W-:Y:S02]  /*9e60*/  FFMA.FTZ R176, R168, c[0x0][0x2d0], -R2 ;  /* 0x0000b400a8b07a23 */ /* 0x000fe40000010802 */
[C---:B------:R-:W-:Y:S02]  /*9e70*/  FMUL.FTZ R2, R103.reuse, c[0x0][0x2d0] ;  /* 0x0000b40067027a20 */ /* 0x040fe40000410000 */
[----:B------:R-:W-:Y:S01]  /*9e80*/  FADD.FTZ R4, -R0, R105 ;  /* 0x0000006900047221 */ /* 0x000fe20000010100 */
[----:B------:R-:W-:Y:S02]  /*9e90*/  FSEL R0, R103, RZ, P1 ;  /* 0x000000ff67007208 */ /* 0x000fe40000800000 */
[----:B------:R-:W-:Y:S02]  /*9ea0*/  FSEL R2, R2, RZ, P1 ;  /* 0x000000ff02027208 */ /* 0x000fe40000800000 */
[----:B------:R-:W-:Y:S01]  /*9eb0*/  MUFU.EX2 R105, R10 ;  /* 0x0000000a00697308 */ /* 0x000fe20000000800 */
[----:B------:R-:W-:Y:S01]  /*9ec0*/  FADD.FTZ R5, -R0, R106 ;  /* 0x0000006a00057221 */ /* 0x000fe20000010100 */
[----:B------:R-:W-:Y:S01]  /*9ed0*/  FSEL R0, R102, RZ, P0 ;  /* 0x000000ff66007208 */ /* 0x000fe20000000000 */
[--C-:B------:R-:W-:Y:S02]  /*9ee0*/  FFMA.FTZ R39, R178, c[0x0][0x2d0], -R2.reuse ;  /* 0x0000b400b2277a23 */ /* 0x100fe40000010802 */
[--C-:B------:R-:W-:Y:S02]  /*9ef0*/  FFMA.FTZ R7, R36, c[0x0][0x2d0], -R2.reuse ;  /* 0x0000b40024077a23 */ /* 0x100fe40000010802 */
[--C-:B------:R-:W-:Y:S02]  /*9f00*/  FFMA.FTZ R6, R163, c[0x0][0x2d0], -R2.reuse ;  /* 0x0000b400a3067a23 */ /* 0x100fe40000010802 */
[--C-:B------:R-:W-:Y:S01]  /*9f10*/  FFMA.FTZ R8, R179, c[0x0][0x2d0], -R2.reuse ;  /* 0x0000b400b3087a23 */ /* 0x100fe20000010802 */
[----:B---34-:R-:W-:Y:S01]  /*9f20*/  MUFU.EX2 R109, R7 ;  /* 0x00000007006d7308 */ /* 0x018fe20000000800 */
        /* <DEDUP_REMOVED lines=9> */
[----:B------:R-:W-:Y:S02]  /*9fc0*/  FMUL.FTZ R2, R102, c[0x0][0x2d0] ;  /* 0x0000b40066027a20 */ /* 0x000fe40000410000 */
[----:B------:R-:W-:Y:S01]  /*9fd0*/  FADD.FTZ R0, -R0, R107 ;  /* 0x0000006b00007221 */ /* 0x000fe20000010100 */
[----:B------:R-:W-:Y:S02]  /*9fe0*/  MUFU.EX2 R51, R9 ;  /* 0x0000000900337308 */ /* 0x000fe40000000800 */
[----:B------:R-:W-:Y:S01]  /*9ff0*/  FSEL R2, R2, RZ, P0 ;  /* 0x000000ff02027208 */ /* 0x000fe20000000000 */
[----:B------:R-:W-:Y:S01]  /*a000*/  FMUL.FTZ R0, R0, c[0x0][0x2d0] ;  /* 0x0000b40000007a20 */ /* 0x000fe20000410000 */
[----:B------:R-:W-:Y:S03]  /*a010*/  FSETP.NEU.FTZ.AND P0, PT, R101, -INF , PT ;  /* 0xff8000006500780b */ /* 0x000fe60003f1d000 */
        /* <DEDUP_REMOVED lines=8> */
[----:B------:R3:W4:Y:S01]  /*a0a0*/  MUFU.EX2 R167, R3 ;  /* 0x0000000300a77308 */ /* 0x0007220000000800 */
[--C-:B------:R-:W-:Y:S02]  /*a0b0*/  FFMA.FTZ R173, R29, c[0x0][0x2d0], -R2.reuse ;  /* 0x0000b4001dad7a23 */ /* 0x100fe40000010802 */
[--C-:B------:R-:W-:Y:S02]  /*a0c0*/  FFMA.FTZ R179, R28, c[0x0][0x2d0], -R2.reuse ;  /* 0x0000b4001cb37a23 */ /* 0x100fe40000010802 */
[--C-:B------:R-:W-:Y:S05]  /*a0d0*/  FFMA.FTZ R174, R33, c[0x0][0x2d0], -R2.reuse ;  /* 0x0000b40021ae7a23 */ /* 0x100fea0000010802 */
[----:B------:R-:W-:Y:S10]  /*a0e0*/  MUFU.EX2 R220, R8 ;  /* 0x0000000800dc7308 */ /* 0x000ff40000000800 */
[----:B------:R-:W-:Y:S01]  /*a0f0*/  MUFU.EX2 R212, R38 ;  /* 0x0000002600d47308 */ /* 0x000fe20000000800 */
[--C-:B---3--:R-:W-:Y:S02]  /*a100*/  FFMA.FTZ R3, R161, c[0x0][0x2d0], -R2.reuse ;  /* 0x0000b400a1037a23 */ /* 0x108fe40000010802 */
[----:B------:R-:W-:Y:S01]  /*a110*/  FFMA.FTZ R161, R35, c[0x0][0x2d0], -R2 ;  /* 0x0000b40023a17a23 */ /* 0x000fe20000010802 */
[C---:B------:R-:W-:Y:S06]  /*a120*/  FSEL R2, R101.reuse, RZ, P0 ;  /* 0x000000ff65027208 */ /* 0x040fec0000000000 */
[----:B------:R3:W5:Y:S10]  /*a130*/  MUFU.EX2 R110, R3 ;  /* 0x00000003006e7308 */ /* 0x0007740000000800 */
[----:B------:R-:W-:Y:S10]  /*a140*/  MUFU.EX2 R225, R176 ;  /* 0x000000b000e17308 */ /* 0x000ff40000000800 */
[----:B------:R-:W-:Y:S01]  /*a150*/  MUFU.EX2 R229, R175 ;  /* 0x000000af00e57308 */ /* 0x000fe20000000800 */
[----:B---3--:R-:W-:Y:S02]  /*a160*/  FADD.FTZ R3, -R2, R108 ;  /* 0x0000006c02037221 */ /* 0x008fe40000010100 */
        /* <DEDUP_REMOVED lines=8> */
[----:B-1----:R1:W-:Y:S01]  /*a1f0*/  MUFU.EX2 R100, R2 ;  /* 0x0000000200647308 */ /* 0x0023e20000000800 */
        /* <DEDUP_REMOVED lines=8> */
[--C-:B------:R-:W-:Y:S05]  /*a280*/  FFMA.FTZ R169, R16, c[0x0][0x2d0], -R6.reuse ;  /* 0x0000b40010a97a23 */ /* 0x100fea0000010806 */
[----:B------:R-:W-:Y:S01]  /*a290*/  MUFU.EX2 R228, R171 ;  /* 0x000000ab00e47308 */ /* 0x000fe20000000800 */
[--C-:B-1----:R-:W-:Y:S02]  /*a2a0*/  FFMA.FTZ R2, R19, c[0x0][0x2d0], -R6.reuse ;  /* 0x0000b40013027a23 */ /* 0x102fe40000010806 */
[----:B------:R-:W-:Y:S02]  /*a2b0*/  FFMA.FTZ R19, R23, c[0x0][0x2d0], -R6 ;  /* 0x0000b40017137a23 */ /* 0x000fe40000010806 */
[----:B------:R-:W1:Y:S05]  /*a2c0*/  LDSM.16.MT88.4 R20, [R185] ;  /* 0x00000000b914783b */ /* 0x000e6a0000004200 */
[----:B------:R3:W-:Y:S10]  /*a2d0*/  MUFU.EX2 R33, R2 ;  /* 0x0000000200217308 */ /* 0x0007f40000000800 */
[----:B------:R-:W-:Y:S10]  /*a2e0*/  MUFU.EX2 R226, R161 ;  /* 0x000000a100e27308 */ /* 0x000ff40000000800 */
[----:B------:R-:W-:Y:S01]  /*a2f0*/  MUFU.EX2 R107, R107 ;  /* 0x0000006b006b7308 */ /* 0x000fe20000000800 */
[----:B---3--:R-:W-:Y:S02]  /*a300*/  FMUL.FTZ R2, R3, c[0x0][0x2d0] ;  /* 0x0000b40003027a20 */ /* 0x008fe40000410000 */
[----:B------:R-:W-:Y:S07]  /*a310*/  FMUL.FTZ R3, R5, c[0x0][0x2d0] ;  /* 0x0000b40005037a20 */ /* 0x000fee0000410000 */
[----:B------:R-:W3:Y:S10]  /*a320*/  MUFU.EX2 R2, R2 ;  /* 0x0000000200027308 */ /* 0x000ef40000000800 */
        /* <DEDUP_REMOVED lines=10> */
[C---:B--2---:R-:W-:Y:S01]  /*a3d0*/  FMUL.FTZ R24, R0.reuse, R124 ;  /* 0x0000007c00187220 */ /* 0x044fe20000410000 */
[----:B------:R-:W-:Y:S01]  /*a3e0*/  F2FP.BF16.PACK_AB R108, R51, R105 ;  /* 0x00000069336c723e */ /* 0x000fe200000010ff */
[C---:B------:R-:W-:Y:S02]  /*a3f0*/  FMUL.FTZ R25, R0.reuse, R125 ;  /* 0x0000007d00197220 */ /* 0x040fe40000410000 */
[C---:B------:R-:W-:Y:S02]  /*a400*/  FMUL.FTZ R28, R0.reuse, R120 ;  /* 0x00000078001c7220 */ /* 0x040fe40000410000 */
[C---:B------:R-:W-:Y:S02]  /*a410*/  FMUL.FTZ R29, R0.reuse, R121 ;  /* 0x00000079001d7220 */ /* 0x040fe40000410000 */
[C---:B------:R-:W-:Y:S02]  /*a420*/  FMUL.FTZ R40, R0.reuse, R116 ;  /* 0x0000007400287220 */ /* 0x040fe40000410000 */
[C---:B------:R-:W-:Y:S02]  /*a430*/  FMUL.FTZ R41, R0.reuse, R117 ;  /* 0x0000007500297220 */ /* 0x040fe40000410000 */
[C---:B----4-:R-:W-:Y:S02]  /*a440*/  FFMA.FTZ R4, R0.reuse, R213, R167 ;  /* 0x000000d500047223 */ /* 0x050fe400000100a7 */
[C---:B------:R-:W-:Y:S01]  /*a450*/  FMUL.FTZ R8, R0.reuse, R132 ;  /* 0x0000008400087220 */ /* 0x040fe20000410000 */
[----:B------:R-:W2:Y:S01]  /*a460*/  MUFU.EX2 R213, R36 ;  /* 0x0000002400d57308 */ /* 0x000ea20000000800 */
[C---:B------:R-:W-:Y:S02]  /*a470*/  FMUL.FTZ R9, R0.reuse, R133 ;  /* 0x0000008500097220 */ /* 0x040fe40000410000 */
[C---:B------:R-:W-:Y:S02]  /*a480*/  FMUL.FTZ R12, R0.reuse, R128 ;  /* 0x00000080000c7220 */ /* 0x040fe40000410000 */
[C---:B------:R-:W-:Y:S02]  /*a490*/  FMUL.FTZ R13, R0.reuse, R129 ;  /* 0x00000081000d7220 */ /* 0x040fe40000410000 */
[----:B------:R-:W-:Y:S01]  /*a4a0*/  FMUL.FTZ R44, R0, R112 ;  /* 0x00000070002c7220 */ /* 0x000fe20000410000 */
[----:B-----5:R-:W-:Y:S01]  /*a4b0*/  F2FP.BF16.PACK_AB R112, R110, R167 ;  /* 0x000000a76e70723e */ /* 0x020fe200000010ff */
        /* <DEDUP_REMOVED lines=16> */
[C---:B---3--:R-:W-:Y:S02]  /*a5c0*/  FFMA.FTZ R106, R2.reuse, R214, R33 ;  /* 0x000000d6026a7223 */ /* 0x048fe40000010021 */
[C---:B------:R-:W-:Y:S02]  /*a5d0*/  FMUL.FTZ R10, R2.reuse, R134 ;  /* 0x00000086020a7220 */ /* 0x040fe40000410000 */
[C---:B------:R-:W-:Y:S01]  /*a5e0*/  FMUL.FTZ R11, R2.reuse, R135 ;  /* 0x00000087020b7220 */ /* 0x040fe20000410000 */
[----:B------:R-:W-:Y:S01]  /*a5f0*/  MUFU.EX2 R0, R3 ;  /* 0x0000000300007308 */ /* 0x000fe20000000800 */
[C---:B------:R-:W-:Y:S02]  /*a600*/  FMUL.FTZ R26, R2.reuse, R126 ;  /* 0x0000007e021a7220 */ /* 0x040fe40000410000 */
[C---:B------:R-:W-:Y:S02]  /*a610*/  FMUL.FTZ R27, R2.reuse, R127 ;  /* 0x0000007f021b7220 */ /* 0x040fe40000410000 */
[C---:B------:R-:W-:Y:S01]  /*a620*/  FMUL.FTZ R30, R2.reuse, R122 ;  /* 0x0000007a021e7220 */ /* 0x040fe20000410000 */
[----:B------:R-:W-:Y:S01]  /*a630*/  LDSM.16.MT88.4 R124, [R185+0x1000] ;  /* 0x00100000b97c783b */ /* 0x000fe20000004200 */
[C---:B------:R-:W-:Y:S02]  /*a640*/  FMUL.FTZ R31, R2.reuse, R123 ;  /* 0x0000007b021f7220 */ /* 0x040fe40000410000 */
[C---:B------:R-:W-:Y:S01]  /*a650*/  FMUL.FTZ R42, R2.reuse, R118 ;  /* 0x00000076022a7220 */ /* 0x040fe20000410000 */
[----:B------:R3:W-:Y:S01]  /*a660*/  MUFU.EX2 R214, R39 ;  /* 0x0000002700d67308 */ /* 0x0007e20000000800 */
[C---:B------:R-:W-:Y:S02]  /*a670*/  FMUL.FTZ R43, R2.reuse, R119 ;  /* 0x00000077022b7220 */ /* 0x040fe40000410000 */
[C---:B------:R-:W-:Y:S01]  /*a680*/  FMUL.FTZ R14, R2.reuse, R130 ;  /* 0x00000082020e7220 */ /* 0x040fe20000410000 */
[----:B------:R-:W-:Y:S01]  /*a690*/  LDSM.16.MT88.4 R116, [R185+0xc00] ;  /* 0x000c0000b974783b */ /* 0x000fe20000004200 */
[C---:B------:R-:W-:Y:S02]  /*a6a0*/  FMUL.FTZ R15, R2.reuse, R131 ;  /* 0x00000083020f7220 */ /* 0x040fe40000410000 */
[C---:B------:R-:W-:Y:S01]  /*a6b0*/  FMUL.FTZ R46, R2.reuse, R114 ;  /* 0x00000072022e7220 */ /* 0x040fe20000410000 */
[----:B--2---:R-:W-:Y:S01]  /*a6c0*/  F2FP.BF16.PACK_AB R114, R213, R212 ;  /* 0x000000d4d572723e */ /* 0x004fe200000010ff */
[C---:B------:R-:W-:Y:S01]  /*a6d0*/  FMUL.FTZ R47, R2.reuse, R115 ;  /* 0x00000073022f7220 */ /* 0x040fe20000410000 */
[----:B------:R-:W2:Y:S01]  /*a6e0*/  MUFU.EX2 R134, R32 ;  /* 0x0000002000867308 */ /* 0x000ea20000000800 */
[C---:B------:R-:W-:Y:S01]  /*a6f0*/  FMUL.FTZ R58, R2.reuse, R58 ;  /* 0x0000003a023a7220 */ /* 0x040fe20000410000 */
[----:B------:R-:W-:Y:S01]  /*a700*/  LDSM.16.MT88.4 R120, [R186+0x400] ;  /* 0x00040000ba78783b */ /* 0x000fe20000004200 */
[C---:B------:R-:W-:Y:S02]  /*a710*/  FMUL.FTZ R59, R2.reuse, R59 ;  /* 0x0000003b023b7220 */ /* 0x040fe40000410000 */
[C---:B------:R-:W-:Y:S02]  /*a720*/  FMUL.FTZ R62, R2.reuse, R62 ;  /* 0x0000003e023e7220 */ /* 0x040fe40000410000 */
[C---:B------:R-:W-:Y:S02]  /*a730*/  FMUL.FTZ R63, R2.reuse, R63 ;  /* 0x0000003f023f7220 */ /* 0x040fe40000410000 */
[C---:B------:R-:W-:Y:S01]  /*a740*/  FMUL.FTZ R74, R2.reuse, R74 ;  /* 0x0000004a024a7220 */ /* 0x040fe20000410000 */
[----:B------:R-:W4:Y:S01]  /*a750*/  MUFU.EX2 R135, R19 ;  /* 0x0000001300877308 */ /* 0x000f220000000800 */
[C---:B------:R-:W-:Y:S02]  /*a760*/  FMUL.FTZ R75, R2.reuse, R75 ;  /* 0x0000004b024b7220 */ /* 0x040fe40000410000 */
[C---:B------:R-:W-:Y:S01]  /*a770*/  FMUL.FTZ R78, R2.reuse, R78 ;  /* 0x0000004e024e7220 */ /* 0x040fe20000410000 */
[----:B---3--:R-:W3:Y:S01]  /*a780*/  LDSM.16.MT88.4 R36, [R186] ;  /* 0x00000000ba24783b */ /* 0x008ee20000004200 */
[C---:B------:R-:W-:Y:S02]  /*a790*/  FMUL.FTZ R79, R2.reuse, R79 ;  /* 0x0000004f024f7220 */ /* 0x040fe40000410000 */
[C---:B------:R-:W-:Y:S02]  /*a7a0*/  FMUL.FTZ R90, R2.reuse, R90 ;  /* 0x0000005a025a7220 */ /* 0x040fe40000410000 */
[C---:B------:R-:W-:Y:S01]  /*a7b0*/  FMUL.FTZ R91, R2.reuse, R91 ;  /* 0x0000005b025b7220 */ /* 0x040fe20000410000 */
[----:B------:R-:W-:Y:S01]  /*a7c0*/  MUFU.EX2 R130, R181 ;  /* 0x000000b500827308 */ /* 0x000fe20000000800 */
[C---:B------:R-:W-:Y:S02]  /*a7d0*/  FMUL.FTZ R94, R2.reuse, R94 ;  /* 0x0000005e025e7220 */ /* 0x040fe40000410000 */
[----:B------:R-:W-:Y:S01]  /*a7e0*/  FMUL.FTZ R95, R2, R95 ;  /* 0x0000005f025f7220 */ /* 0x000fe20000410000 */
[----:B--2---:R-:W-:Y:S01]  /*a7f0*/  F2FP.BF16.PACK_AB R113, R134, R33 ;  /* 0x000000218671723e */ /* 0x004fe200000010ff */
[----:B------:R-:W-:Y:S01]  /*a800*/  FFMA.FTZ R2, R0, R224, R109 ;  /* 0x000000e000027223 */ /* 0x000fe2000001006d */
[----:B------:R-:W-:Y:S01]  /*a810*/  F2FP.BF16.PACK_AB R109, R111, R109 ;  /* 0x0000006d6f6d723e */ /* 0x000fe200000010ff */
[----:B------:R-:W-:Y:S02]  /*a820*/  FMUL.FTZ R5, R100, R137 ;  /* 0x0000008964057220 */ /* 0x000fe40000410000 */
[C---:B------:R-:W-:Y:S01]  /*a830*/  FMUL.FTZ R6, R0.reuse, R138 ;  /* 0x0000008a00067220 */ /* 0x040fe20000410000 */
[----:B------:R-:W-:Y:S01]  /*a840*/  MUFU.EX2 R128, R165 ;  /* 0x000000a500807308 */ /* 0x000fe20000000800 */
[----:B------:R-:W-:Y:S02]  /*a850*/  FMUL.FTZ R7, R0, R139 ;  /* 0x0000008b00077220 */ /* 0x000fe40000410000 */
[----:B------:R-:W-:Y:S01]  /*a860*/  FFMA.FTZ R3, R100, R221, R105 ;  /* 0x000000dd64037223 */ /* 0x000fe20000010069 */
[----:B----4-:R-:W-:Y:S01]  /*a870*/  F2FP.BF16.PACK_AB R115, R231, R135 ;  /* 0x00000087e773723e */ /* 0x010fe200000010ff */
[----:B------:R-:W-:Y:S01]  /*a880*/  FADD.FTZ R2, R111, R2 ;  /* 0x000000026f027221 */ /* 0x000fe20000010000 */
[----:B------:R-:W-:Y:S01]  /*a890*/  F2FP.BF16.PACK_AB R111, R214, R220 ;  /* 0x000000dcd66f723e */ /* 0x000fe200000010ff */
[----:B------:R-:W-:Y:S01]  /*a8a0*/  FADD.FTZ R105, R110, R4 ;  /* 0x000000046e697221 */ /* 0x000fe20000010000 */
[----:B------:R-:W-:Y:S01]  /*a8b0*/  F2FP.BF16.PACK_AB R110, R223, R222 ;  /* 0x000000dedf6e723e */ /* 0x000fe200000010ff */
[C---:B------:R-:W-:Y:S01]  /*a8c0*/  FMUL.FTZ R4, R100.reuse, R136 ;  /* 0x0000008864047220 */ /* 0x040fe20000410000 */
[----:B------:R-:W-:Y:S01]  /*a8d0*/  MUFU.EX2 R131, R164 ;  /* 0x000000a400837308 */ /* 0x000fe20000000800 */
[C---:B------:R-:W-:Y:S02]  /*a8e0*/  FMUL.FTZ R16, R100.reuse, R140 ;  /* 0x0000008c64107220 */ /* 0x040fe40000410000 */
[----:B------:R-:W-:Y:S02]  /*a8f0*/  FMUL.FTZ R17, R100, R141 ;  /* 0x0000008d64117220 */ /* 0x000fe40000410000 */
[C---:B------:R-:W-:Y:S01]  /*a900*/  FMUL.FTZ R18, R0.reuse, R142 ;  /* 0x0000008e00127220 */ /* 0x040fe20000410000 */
[-C--:B-1----:R-:W-:Y:S04]  /*a910*/  HMMA.16816.F32.BF16 R4, R108, R20.reuse, R4 ;  /* 0x000000146c04723c */ /* 0x082fe80000041804 */
[----:B------:R-:W-:Y:S01]  /*a920*/  MUFU.EX2 R224, R163 ;  /* 0x000000a300e07308 */ /* 0x000fe20000000800 */
[----:B------:R-:W-:Y:S02]  /*a930*/  FMUL.FTZ R19, R0, R143 ;  /* 0x0000008f00137220 */ /* 0x000fe40000410000 */
[----:B------:R-:W-:Y:S01]  /*a940*/  LDSM.16.MT88.4 R140, [R185+0x800] ;  /* 0x00080000b98c783b */ /* 0x000fe20000004200 */
[C---:B------:R-:W-:Y:S04]  /*a950*/  HMMA.16816.F32.BF16 R8, R112.reuse, R20, R8 ;  /* 0x000000147008723c */ /* 0x040fe80000041808 */
[C---:B------:R-:W-:Y:S02]  /*a960*/  FMUL.FTZ R32, R100.reuse, R148 ;  /* 0x0000009464207220 */ /* 0x040fe40000410000 */
[----:B------:R-:W-:Y:S01]  /*a970*/  FMUL.FTZ R33, R100, R149 ;  /* 0x0000009564217220 */ /* 0x000fe20000410000 */
[----:B------:R-:W-:Y:S01]  /*a980*/  MUFU.EX2 R221, R160 ;  /* 0x000000a000dd7308 */ /* 0x000fe20000000800 */
[-C--:B------:R-:W-:Y:S04]  /*a990*/  HMMA.16816.F32.BF16 R12, R112, R22.reuse, R12 ;  /* 0x00000016700c723c */ /* 0x080fe8000004180c */
[C---:B------:R-:W-:Y:S02]  /*a9a0*/  FMUL.FTZ R34, R0.reuse, R150 ;  /* 0x0000009600227220 */ /* 0x040fe40000410000 */
[----:B------:R-:W-:Y:S02]  /*a9b0*/  FMUL.FTZ R35, R0, R151 ;  /* 0x0000009700237220 */ /* 0x000fe40000410000 */
[C---:B------:R-:W-:Y:S01]  /*a9c0*/  HMMA.16816.F32.BF16 R16, R108.reuse, R22, R16 ;  /* 0x000000166c10723c */ /* 0x040fe20000041810 */
[----:B------:R-:W-:Y:S01]  /*a9d0*/  LDSM.16.MT88.4 R148, [R186+0x800] ;  /* 0x00080000ba94783b */ /* 0x000fe20000004200 */
[----:B------:R-:W-:Y:S02]  /*a9e0*/  MUFU.EX2 R172, R211 ;  /* 0x000000d300ac7308 */ /* 0x000fe40000000800 */
[C---:B------:R-:W-:Y:S02]  /*a9f0*/  FMUL.FTZ R20, R100.reuse, R144 ;  /* 0x0000009064147220 */ /* 0x040fe40000410000 */
[----:B------:R-:W-:Y:S02]  /*aa00*/  FMUL.FTZ R21, R100, R145 ;  /* 0x0000009164157220 */ /* 0x000fe40000410000 */
[C---:B------:R-:W-:Y:S04]  /*aa10*/  FMUL.FTZ R22, R0.reuse, R146 ;  /* 0x0000009200167220 */ /* 0x040fe80000410000 */
[----:B------:R-:W-:Y:S01]  /*aa20*/  FMUL.FTZ R23, R0, R147 ;  /* 0x0000009300177220 */ /* 0x000fe20000410000 */
[----:B------:R-:W-:Y:S01]  /*aa30*/  MUFU.EX2 R181, R209 ;  /* 0x000000d100b57308 */ /* 0x000fe20000000800 */
[C---:B------:R-:W-:Y:S02]  /*aa40*/  FMUL.FTZ R48, R100.reuse, R156 ;  /* 0x0000009c64307220 */ /* 0x040fe40000410000 */
[----:B------:R-:W-:Y:S02]  /*aa50*/  FMUL.FTZ R49, R100, R157 ;  /* 0x0000009d64317220 */ /* 0x000fe40000410000 */
[C---:B------:R-:W-:Y:S01]  /*aa60*/  FMUL.FTZ R50, R0.reuse, R158 ;  /* 0x0000009e00327220 */ /* 0x040fe20000410000 */
[-C--:B---3--:R-:W-:Y:S03]  /*aa70*/  HMMA.16816.F32.BF16 R20, R108, R36.reuse, R20 ;  /* 0x000000246c14723c */ /* 0x088fe60000041814 */
[----:B------:R-:W-:Y:S01]  /*aa80*/  FADD.FTZ R3, R51, R3 ;  /* 0x0000000333037221 */ /* 0x000fe20000010000 */
[----:B------:R-:W-:Y:S01]  /*aa90*/  MUFU.EX2 R180, R205 ;  /* 0x000000cd00b47308 */ /* 0x000fe20000000800 */
[----:B------:R-:W-:Y:S02]  /*aaa0*/  FMUL.FTZ R51, R0, R159 ;  /* 0x0000009f00337220 */ /* 0x000fe40000410000 */
[----:B------:R-:W-:Y:S01]  /*aab0*/  LDSM.16.MT88.4 R156, [R185+0x1400] ;  /* 0x00140000b99c783b */ /* 0x000fe20000004200 */
[C---:B------:R-:W-:Y:S04]  /*aac0*/  HMMA.16816.F32.BF16 R24, R112.reuse, R36, R24 ;  /* 0x000000247018723c */ /* 0x040fe80000041818 */
[C---:B------:R-:W-:Y:S02]  /*aad0*/  FMUL.FTZ R52, R100.reuse, R52 ;  /* 0x0000003464347220 */ /* 0x040fe40000410000 */
[C---:B------:R-:W-:Y:S01]  /*aae0*/  FMUL.FTZ R53, R100.reuse, R53 ;  /* 0x0000003564357220 */ /* 0x040fe20000410000 */
[----:B------:R-:W1:Y:S01]  /*aaf0*/  MUFU.EX2 R170, R174 ;  /* 0x000000ae00aa7308 */ /* 0x000e620000000800 */
[-C--:B------:R-:W-:Y:S04]  /*ab00*/  HMMA.16816.F32.BF16 R28, R112, R38.reuse, R28 ;  /* 0x00000026701c723c */ /* 0x080fe8000004181c */
[C---:B------:R-:W-:Y:S02]  /*ab10*/  FMUL.FTZ R36, R100.reuse, R152 ;  /* 0x0000009864247220 */ /* 0x040fe40000410000 */
[----:B------:R-:W-:Y:S02]  /*ab20*/  FMUL.FTZ R37, R100, R153 ;  /* 0x0000009964257220 */ /* 0x000fe40000410000 */
[C---:B------:R-:W-:Y:S01]  /*ab30*/  HMMA.16816.F32.BF16 R32, R108.reuse, R38, R32 ;  /* 0x000000266c20723c */ /* 0x040fe20000041820 */
[----:B------:R-:W2:Y:S03]  /*ab40*/  MUFU.EX2 R167, R179 ;  /* 0x000000b300a77308 */ /* 0x000ea60000000800 */
[C---:B------:R-:W-:Y:S02]  /*ab50*/  FMUL.FTZ R54, R0.reuse, R54 ;  /* 0x0000003600367220 */ /* 0x040fe40000410000 */
[C---:B------:R-:W-:Y:S02]  /*ab60*/  FMUL.FTZ R55, R0.reuse, R55 ;  /* 0x0000003700377220 */ /* 0x040fe40000410000 */
[C---:B------:R-:W-:Y:S03]  /*ab70*/  FMUL.FTZ R38, R0.reuse, R154 ;  /* 0x0000009a00267220 */ /* 0x040fe60000410000 */
[----:B------:R-:W3:Y:S01]  /*ab80*/  MUFU.EX2 R165, R178 ;  /* 0x000000b200a57308 */ /* 0x000ee20000000800 */
[----:B------:R-:W-:Y:S02]  /*ab90*/  FMUL.FTZ R39, R0, R155 ;  /* 0x0000009b00277220 */ /* 0x000fe40000410000 */
[----:B------:R-:W-:Y:S01]  /*aba0*/  FMUL.FTZ R64, R100, R64 ;  /* 0x0000004064407220 */ /* 0x000fe20000410000 */
[----:B-1----:R-:W-:Y:S01]  /*abb0*/  F2FP.BF16.PACK_AB R160, R170, R168 ;  /* 0x000000a8aaa0723e */ /* 0x002fe200000010ff */
[----:B------:R-:W-:Y:S02]  /*abc0*/  FMUL.FTZ R65, R100, R65 ;  /* 0x0000004164417220 */ /* 0x000fe40000410000 */
[C---:B------:R-:W-:Y:S01]  /*abd0*/  FMUL.FTZ R66, R0.reuse, R66 ;  /* 0x0000004200427220 */ /* 0x040fe20000410000 */
[-C--:B------:R-:W-:Y:S02]  /*abe0*/  HMMA.16816.F32.BF16 R36, R108, R116.reuse, R36 ;  /* 0x000000746c24723c */ /* 0x080fe40000041824 */
[----:B------:R-:W-:Y:S01]  /*abf0*/  MUFU.EX2 R164, R182 ;  /* 0x000000b600a47308 */ /* 0x000fe20000000800 */
[----:B------:R-:W-:Y:S02]  /*ac00*/  FMUL.FTZ R67, R0, R67 ;  /* 0x0000004300437220 */ /* 0x000fe40000410000 */
[C---:B------:R-:W-:Y:S01]  /*ac10*/  FMUL.FTZ R68, R100.reuse, R68 ;  /* 0x0000004464447220 */ /* 0x040fe20000410000 */
[----:B--2---:R-:W-:Y:S01]  /*ac20*/  F2FP.BF16.PACK_AB R162, R167, R173 ;  /* 0x000000ada7a2723e */ /* 0x004fe200000010ff */
[----:B------:R-:W-:Y:S01]  /*ac30*/  FMUL.FTZ R69, R100, R69 ;  /* 0x0000004564457220 */ /* 0x000fe20000410000 */
[C---:B------:R-:W-:Y:S04]  /*ac40*/  HMMA.16816.F32.BF16 R40, R112.reuse, R116, R40 ;  /* 0x000000747028723c */ /* 0x040fe80000041828 */
[C---:B------:R-:W-:Y:S02]  /*ac50*/  FMUL.FTZ R70, R0.reuse, R70 ;  /* 0x0000004600467220 */ /* 0x040fe40000410000 */
[----:B------:R-:W-:Y:S02]  /*ac60*/  FMUL.FTZ R71, R0, R71 ;  /* 0x0000004700477220 */ /* 0x000fe40000410000 */
[-C--:B------:R-:W-:Y:S04]  /*ac70*/  HMMA.16816.F32.BF16 R44, R112, R118.reuse, R44 ;  /* 0x00000076702c723c */ /* 0x080fe8000004182c */
[C---:B------:R-:W-:Y:S01]  /*ac80*/  FMUL.FTZ R80, R100.reuse, R80 ;  /* 0x0000005064507220 */ /* 0x040fe20000410000 */
[----:B---3--:R-:W-:Y:S01]  /*ac90*/  F2FP.BF16.PACK_AB R161, R165, R166 ;  /* 0x000000a6a5a1723e */ /* 0x008fe200000010ff */
[----:B------:R-:W-:Y:S02]  /*aca0*/  FMUL.FTZ R81, R100, R81 ;  /* 0x0000005164517220 */ /* 0x000fe40000410000 */
[C---:B------:R-:W-:Y:S01]  /*acb0*/  HMMA.16816.F32.BF16 R48, R108.reuse, R118, R48 ;  /* 0x000000766c30723c */ /* 0x040fe20000041830 */
[----:B------:R-:W1:Y:S03]  /*acc0*/  LDSM.16.MT88.4 R116, [R186+0xc00] ;  /* 0x000c0000ba74783b */ /* 0x000e660000004200 */
        /* <DEDUP_REMOVED lines=8> */
[----:B------:R-:W-:Y:S02]  /*ad50*/  FADD.FTZ R100, R134, R106 ;  /* 0x0000006a86647221 */ /* 0x000fe40000010000 */
[C---:B------:R-:W-:Y:S01]  /*ad60*/  FMUL.FTZ R98, R0.reuse, R98 ;  /* 0x0000006200627220 */ /* 0x040fe20000410000 */
[----:B------:R-:W2:Y:S01]  /*ad70*/  MUFU.EX2 R106, R204 ;  /* 0x000000cc006a7308 */ /* 0x000ea20000000800 */
[----:B------:R-:W-:Y:S02]  /*ad80*/  FMUL.FTZ R99, R0, R99 ;  /* 0x0000006300637220 */ /* 0x000fe40000410000 */
[----:B------:R-:W-:Y:S02]  /*ad90*/  FADD.FTZ R0, R212, R105 ;  /* 0x00000069d4007221 */ /* 0x000fe40000010000 */
[----:B------:R-:W-:Y:S02]  /*ada0*/  FADD.FTZ R105, R135, R100 ;  /* 0x0000006487697221 */ /* 0x000fe40000010000 */
[----:B------:R-:W-:Y:S02]  /*adb0*/  FADD.FTZ R3, R222, R3 ;  /* 0x00000003de037221 */ /* 0x000fe40000010000 */
[----:B------:R-:W-:Y:S02]  /*adc0*/  FADD.FTZ R2, R220, R2 ;  /* 0x00000002dc027221 */ /* 0x000fe40000010000 */
[----:B------:R-:W-:Y:S02]  /*add0*/  FADD.FTZ R100, R223, R3 ;  /* 0x00000003df647221 */ /* 0x000fe40000010000 */
[----:B------:R-:W-:Y:S02]  /*ade0*/  FADD.FTZ R3, R214, R2 ;  /* 0x00000002d6037221 */ /* 0x000fe40000010000 */
[----:B------:R-:W-:Y:S01]  /*adf0*/  FADD.FTZ R100, R130, R100 ;  /* 0x0000006482647221 */ /* 0x000fe20000010000 */
[-C--:B-1----:R-:W-:Y:S03]  /*ae00*/  HMMA.16816.F32.BF16 R52, R108, R116.reuse, R52 ;  /* 0x000000746c34723c */ /* 0x082fe60000041834 */
[----:B------:R-:W-:Y:S02]  /*ae10*/  FADD.FTZ R3, R129, R3 ;  /* 0x0000000381037221 */ /* 0x000fe40000010000 */
[----:B------:R-:W-:Y:S02]  /*ae20*/  FADD.FTZ R100, R133, R100 ;  /* 0x0000006485647221 */ /* 0x000fe40000010000 */
[----:B------:R-:W-:Y:S01]  /*ae30*/  FADD.FTZ R3, R132, R3 ;  /* 0x0000000384037221 */ /* 0x000fe20000010000 */
[C---:B------:R-:W-:Y:S04]  /*ae40*/  HMMA.16816.F32.BF16 R56, R112.reuse, R116, R56 ;  /* 0x000000747038723c */ /* 0x040fe80000041838 */
[----:B--2---:R-:W-:Y:S01]  /*ae50*/  F2FP.BF16.PACK_AB R163, R106, R164 ;  /* 0x000000a46aa3723e */ /* 0x004fe200000010ff */
[----:B------:R-:W-:Y:S02]  /*ae60*/  FADD.FTZ R2, R213, R0 ;  /* 0x00000000d5027221 */ /* 0x000fe40000010000 */
[----:B------:R-:W-:Y:S01]  /*ae70*/  FADD.FTZ R0, R231, R105 ;  /* 0x00000069e7007221 */ /* 0x000fe20000010000 */
[-C--:B------:R-:W-:Y:S04]  /*ae80*/  HMMA.16816.F32.BF16 R60, R112, R118.reuse, R60 ;  /* 0x00000076703c723c */ /* 0x080fe8000004183c */
[----:B------:R-:W-:Y:S01]  /*ae90*/  FADD.FTZ R2, R128, R2 ;  /* 0x0000000280027221 */ /* 0x000fe20000010000 */
[----:B------:R-:W-:Y:S01]  /*aea0*/  MOV R105, R104 ;  /* 0x0000006800697202 */ /* 0x000fe20000000f00 */
[----:B------:R-:W-:Y:S02]  /*aeb0*/  FADD.FTZ R0, R107, R0 ;  /* 0x000000006b007221 */ /* 0x000fe40000010000 */
[C---:B------:R-:W-:Y:S01]  /*aec0*/  HMMA.16816.F32.BF16 R64, R108.reuse, R118, R64 ;  /* 0x000000766c40723c */ /* 0x040fe20000041840 */
[----:B------:R-:W1:Y:S03]  /*aed0*/  LDSM.16.MT88.4 R116, [R185+0x1800] ;  /* 0x00180000b974783b */ /* 0x000e660000004200 */
[----:B------:R-:W-:Y:S02]  /*aee0*/  FADD.FTZ R2, R131, R2 ;  /* 0x0000000283027221 */ /* 0x000fe40000010000 */
[----:B------:R-:W-:Y:S02]  /*aef0*/  FADD.FTZ R0, R221, R0 ;  /* 0x00000000dd007221 */ /* 0x000fe40000010000 */
[----:B------:R-:W-:Y:S04]  /*af00*/  FADD.FTZ R3, R227, R3 ;  /* 0x00000003e3037221 */ /* 0x000fe80000010000 */
[----:B------:R-:W-:Y:S02]  /*af10*/  FADD.FTZ R2, R224, R2 ;  /* 0x00000002e0027221 */ /* 0x000fe40000010000 */
[----:B------:R-:W-:Y:S01]  /*af20*/  FADD.FTZ R0, R219, R0 ;  /* 0x00000000db007221 */ /* 0x000fe20000010000 */
        /* <DEDUP_REMOVED lines=45> */
[----:B------:R-:W-:Y:S07]  /*b200*/  HMMA.16816.F32.BF16 R96, R108, R126, R96 ;  /* 0x0000007e6c60723c */ /* 0x000fee0000041860 */
[----:B------:R-:W-:Y:S02]  /*b210*/  F2FP.BF16.PACK_AB R108, R176, R172 ;  /* 0x000000acb06c723e */ /* 0x000fe400000010ff */
[----:B------:R-:W-:Y:S03]  /*b220*/  F2FP.BF16.PACK_AB R109, R175, R171 ;  /* 0x000000abaf6d723e */ /* 0x000fe600000010ff */
[----:B------:R-:W-:Y:S02]  /*b230*/  F2FP.BF16.PACK_AB R110, R206, R181 ;  /* 0x000000b5ce6e723e */ /* 0x000fe400000010ff */
[----:B------:R-:W-:Y:S07]  /*b240*/  F2FP.BF16.PACK_AB R111, R183, R180 ;  /* 0x000000b4b76f723e */ /* 0x000fee00000010ff */
        /* <DEDUP_REMOVED lines=48> */
[----:B------:R-:W-:Y:S02]  /*b550*/  MOV R106, R103 ;  /* 0x00000067006a7202 */ /* 0x000fe40000000f00 */
[----:B------:R-:W-:Y:S01]  /*b560*/  MOV R108, R101 ;  /* 0x00000065006c7202 */ /* 0x000fe20000000f00 */
[----:B------:R-:W-:-:S05]  /*b570*/  @P0 BRA `(.L_x_2468) ;  /* 0xffffbcb000000947 */ /* 0x000fca000383ffff */
.L_x_2435:
        /* <DEDUP_REMOVED lines=21> */
.L_x_2471:
[----:B------:R-:W-:-:S04]  /*b6d0*/  MOV R3, 0x1 ;  /* 0x0000000100037802 */ /* 0x000fc80000000f00 */
[----:B------:R-:W-:-:S13]  /*b6e0*/  ISETP.NE.AND P0, PT, R3, c[0x0][0x32c], PT ;  /* 0x0000cb0003007a0c */ /* 0x000fda0003f05270 */
[----:B------:R-:W-:-:S05]  /*b6f0*/  @P0 IMAD.HI.U32 R3, R0, c[0x0][0x330], RZ ;  /* 0x0000cc0000030a27 */ /* 0x000fca00078e00ff */
[----:B------:R-:W-:Y:S02]  /*b700*/  @P0 SHF.R.U32.HI R0, RZ, c[0x0][0x334], R3 ;  /* 0x0000cd00ff000a19 */ /* 0x000fe40000011603 */
.L_x_2472:
[----:B------:R-:W-:Y:S05]  /*b710*/  BSYNC B0 ;  /* 0x0000000000007941 */ /* 0x000fea0003800000 */
.L_x_2470:
[----:B------:R-:W-:-:S05]  /*b720*/  IMAD R0, R0, c[0x0][0x32c], RZ ;  /* 0x0000cb0000007a24 */ /* 0x000fca00078e02ff */
[----:B------:R-:W-:-:S04]  /*b730*/  IMNMX R2, R2, R0, !PT ;  /* 0x0000000002027217 */ /* 0x000fc80007800200 */
.L_x_2469:
[----:B------:R-:W-:-:S05]  /*b740*/  IADD3 R2, R2, 0x2f, RZ ;  /* 0x0000002f02027810 */ /* 0x000fca0007ffe0ff */
[----:B------:R-:W-:-:S05]  /*b750*/  IMAD.HI R2, R2, 0x2aaaaaab, RZ ;  /* 0x2aaaaaab02027827 */ /* 0x000fca00078e02ff */
[----:B------:R-:W-:-:S04]  /*b760*/  SHF.R.U32.HI R0, RZ, 0x1f, R2 ;  /* 0x0000001fff007819 */ /* 0x000fc80000011602 */
[----:B------:R-:W-:-:S04]  /*b770*/  LEA.HI.SX32 R0, R2, R0, 0x1d ;  /* 0x0000000002007211 */ /* 0x000fc800078feaff */
[----:B------:R-:W-:-:S04]  /*b780*/  IMNMX R231, R239, R0, !PT ;  /* 0x00000000efe77217 */ /* 0x000fc80007800200 */
[----:B------:R-:W-:-:S13]  /*b790*/  ISETP.GE.AND P0, PT, R201, R231, PT ;  /* 0x000000e7c900720c */ /* 0x000fda0003f06270 */
[----:B------:R-:W-:Y:S05]  /*b7a0*/  @!P0 BRA `(.L_x_2473) ;  /* 0x00002bd000008947 */ /* 0x000fea0003800000 */
.L_x_2486:
        /* <DEDUP_REMOVED lines=34> */
.L_x_2622:
[----:B------:R-:W-:-:S05]  /*b9d0*/  BRA.DIV ~URZ, `(.L_x_2477) ;  /* 0x0000d9027f007947 */ /* 0x000fca000b800000 */
[----:B------:R4:W3:Y:S02]  /*b9e0*/  SHFL.IDX PT, R0, R10, RZ, 0x1c1f ;  /* 0x001c1fff0a007589 */ /* 0x0008e400000e0000 */
.L_x_2623:
        /* <DEDUP_REMOVED lines=24> */
.L_x_2624:
        /* <DEDUP_REMOVED lines=15> */
.L_x_2475:
[----:B------:R-:W-:Y:S05]  /*bc60*/  BSYNC B0 ;  /* 0x0000000000007941 */ /* 0x000fea0003800000 */
.L_x_2474:
        /* <DEDUP_REMOVED lines=102> */
[----:B------:R-:W-:Y:S01]  /*c2d0*/  IMAD R2, R201, 0x30, R242 ;  /* 0x00000030c9027824 */ /* 0x000fe200078e02f2 */
[----:B------:R-:W-:Y:S01]  /*c2e0*/  IADD3 R105, -R241, 0x30, RZ ;  /* 0x00000030f1697810 */ /* 0x000fe20007ffe1ff */
[----:B------:R-:W-:Y:S01]  /*c2f0*/  IMAD.MOV.U32 R200, RZ, RZ, RZ ;  /* 0x000000ffffc87224 */ /* 0x000fe200078e00ff */
[----:B------:R-:W-:Y:S02]  /*c300*/  ISETP.NE.AND P2, PT, R0, 0x1, PT ;  /* 0x000000010000780c */ /* 0x000fe40003f45270 */
[----:B------:R-:W-:Y:S05]  /*c310*/  IADD3 R2, R2, -0x30, R240 ;  /* 0xffffffd002027810 */ /* 0x000fea0007ffe0f0 */
[----:B------:R-:W-:Y:S06]  /*c320*/  IMAD.MOV.U32 R0, RZ, RZ, R2 ;  /* 0x000000ffff007224 */ /* 0x000fec00078e0002 */
        /* <DEDUP_REMOVED lines=25> */
.L_x_2625:
[----:B------:R-:W-:-:S05]  /*c4c0*/  BRA.DIV ~URZ, `(.L_x_2482) ;  /* 0x0000cfc27f007947 */ /* 0x000fca000b800000 */
[----:B------:R3:W4:Y:S02]  /*c4d0*/  SHFL.IDX PT, R0, R111, RZ, 0x1c1f ;  /* 0x001c1fff6f007589 */ /* 0x00072400000e0000 */
.L_x_2626:
        /* <DEDUP_REMOVED lines=25> */
.L_x_2627:
[----:B--2---:R-:W-:Y:S02]  /*c670*/  IMAD.SHL.U32 R2, R203, 0x2, RZ ;  /* 0x00000002cb027824 */ /* 0x004fe400078e00ff */
[----:B------:R-:W-:Y:S03]  /*c680*/  IMAD.SHL.U32 R105, R237, 0x2, RZ ;  /* 0x00000002ed697824 */ /* 0x000fe600078e00ff */
        /* <DEDUP_REMOVED lines=19> */
.L_x_2480:
[----:B------:R-:W-:Y:S05]  /*c7c0*/  BSYNC B0 ;  /* 0x0000000000007941 */ /* 0x000fea0003800000 */
.L_x_2479:
        /* <DEDUP_REMOVED lines=51> */
.L_x_2628:
        /* <DEDUP_REMOVED lines=15> */
.L_x_2629:
[----:B--2---:R-:W-:Y:S01]  /*cbf0*/  FMNMX.FTZ R105, R0, R100, !PT ;  /* 0x0000006400697209 */ /* 0x004fe20007810000 */
[----:B------:R-:W-:Y:S01]  /*cc00*/  FMUL.FTZ R0, R104, c[0x0][0x2d0] ;  /* 0x0000b40068007a20 */ /* 0x000fe20000410000 */
[----:B------:R-:W-:Y:S01]  /*cc10*/  WARPSYNC 0xffffffff ;  /* 0xffffffff00007948 */ /* 0x000fe20003800000 */
[----:B------:R-:W-:Y:S01]  /*cc20*/  FMUL.FTZ R3, R103, c[0x0][0x2d0] ;  /* 0x0000b40067037a20 */ /* 0x000fe20000410000 */
[----:B------:R-:W-:Y:S01]  /*cc30*/  ISETP.GT.AND P0, PT, R201, R231, PT ;  /* 0x000000e7c900720c */ /* 0x000fe20003f04270 */
        /* <DEDUP_REMOVED lines=14> */
[C---:B------:R-:W-:Y:S02]  /*cd20*/  FADD.FTZ R0, -R102.reuse, R106 ;  /* 0x0000006a66007221 */ /* 0x040fe40000010100 */
[----:B------:R-:W-:Y:S01]  /*cd30*/  FMUL.FTZ R4, R102, c[0x0][0x2d0] ;  /* 0x0000b40066047a20 */ /* 0x000fe20000410000 */
[----:B------:R-:W-:Y:S01]  /*cd40*/  MUFU.EX2 R219, R16 ;  /* 0x0000001000db7308 */ /* 0x000fe20000000800 */
[----:B------:R-:W-:Y:S02]  /*cd50*/  FMUL.FTZ R0, R0, c[0x0][0x2d0] ;  /* 0x0000b40000007a20 */ /* 0x000fe40000410000 */
        /* <DEDUP_REMOVED lines=14> */
[--C-:B------:R-:W-:Y:S02]  /*ce40*/  FFMA.FTZ R19, R12, c[0x0][0x2d0], -R4.reuse ;  /* 0x0000b4000c137a23 */ /* 0x100fe40000010804 */
[--C-:B------:R-:W-:Y:S01]  /*ce50*/  FFMA.FTZ R18, R13, c[0x0][0x2d0], -R4.reuse ;  /* 0x0000b4000d127a23 */ /* 0x100fe20000010804 */
[----:B------:R-:W-:Y:S01]  /*ce60*/  MUFU.EX2 R35, R6 ;  /* 0x0000000600237308 */ /* 0x000fe20000000800 */
[--C-:B------:R-:W-:Y:S02]  /*ce70*/  FFMA.FTZ R163, R24, c[0x0][0x2d0], -R4.reuse ;  /* 0x0000b40018a37a23 */ /* 0x100fe40000010804 */
[--C-:B------:R-:W-:Y:S02]  /*ce80*/  FFMA.FTZ R162, R25, c[0x0][0x2d0], -R4.reuse ;  /* 0x0000b40019a27a23 */ /* 0x100fe40000010804 */
[--C-:B--2---:R-:W-:Y:S02]  /*ce90*/  FFMA.FTZ R0, R8, c[0x0][0x2d0], -R4.reuse ;  /* 0x0000b40008007a23 */ /* 0x104fe40000010804 */
[--C-:B------:R-:W-:Y:S02]  /*cea0*/  FFMA.FTZ R161, R28, c[0x0][0x2d0], -R4.reuse ;  /* 0x0000b4001ca17a23 */ /* 0x100fe40000010804 */
[--C-:B------:R-:W-:Y:S01]  /*ceb0*/  FFMA.FTZ R160, R29, c[0x0][0x2d0], -R4.reuse ;  /* 0x0000b4001da07a23 */ /* 0x100fe20000010804 */
[----:B------:R2:W5:Y:S01]  /*cec0*/  MUFU.EX2 R36, R0 ;  /* 0x0000000000247308 */ /* 0x0005620000000800 */
[--C-:B------:R-:W-:Y:S02]  /*ced0*/  FFMA.FTZ R176, R40, c[0x0][0x2d0], -R4.reuse ;  /* 0x0000b40028b07a23 */ /* 0x100fe40000010804 */
[--C-:B------:R-:W-:Y:S02]  /*cee0*/  FFMA.FTZ R175, R41, c[0x0][0x2d0], -R4.reuse ;  /* 0x0000b40029af7a23 */ /* 0x100fe40000010804 */
[--C-:B------:R-:W-:Y:S02]  /*cef0*/  FFMA.FTZ R174, R44, c[0x0][0x2d0], -R4.reuse ;  /* 0x0000b4002cae7a23 */ /* 0x100fe40000010804 */
[----:B------:R-:W-:Y:S03]  /*cf00*/  FFMA.FTZ R178, R45, c[0x0][0x2d0], -R4 ;  /* 0x0000b4002db27a23 */ /* 0x000fe60000010804 */
[----:B------:R-:W1:Y:S10]  /*cf10*/  MUFU.EX2 R34, R7 ;  /* 0x0000000700227308 */ /* 0x000e740000000800 */
[----:B------:R-:W-:Y:S01]  /*cf20*/  MUFU.EX2 R212, R20 ;  /* 0x0000001400d47308 */ /* 0x000fe20000000800 */
[----:B--2---:R-:W-:Y:S04]  /*cf30*/  FADD.FTZ R0, -R104, R107 ;  /* 0x0000006b68007221 */ /* 0x004fe80000010100 */
[----:B------:R-:W-:Y:S05]  /*cf40*/  FMUL.FTZ R0, R0, c[0x0][0x2d0] ;  /* 0x0000b40000007a20 */ /* 0x000fea0000410000 */
[----:B------:R-:W2:Y:S10]  /*cf50*/  MUFU.EX2 R220, R17 ;  /* 0x0000001100dc7308 */ /* 0x000eb40000000800 */
[----:B-1----:R1:W-:Y:S10]  /*cf60*/  MUFU.EX2 R100, R0 ;  /* 0x0000000000647308 */ /* 0x0023f40000000800 */
        /* <DEDUP_REMOVED lines=40> */
[----:B------:R-:W-:Y:S01]  /*d1f0*/  MUFU.EX2 R107, R204 ;  /* 0x000000cc006b7308 */ /* 0x000fe20000000800 */
[C---:B-----5:R-:W-:Y:S01]  /*d200*/  FFMA.FTZ R4, R2.reuse, R213, R36 ;  /* 0x000000d502047223 */ /* 0x060fe20000010024 */
[----:B------:R-:W-:Y:S01]  /*d210*/  F2FP.BF16.PACK_AB R108, R21, R22 ;  /* 0x00000016156c723e */ /* 0x000fe200000010ff */
[----:B------:R-:W-:Y:S01]  /*d220*/  FMUL.FTZ R24, R2, R124 ;  /* 0x0000007c02187220 */ /* 0x000fe20000410000 */
[----:B------:R-:W-:Y:S01]  /*d230*/  F2FP.BF16.PACK_AB R109, R34, R35 ;  /* 0x00000023226d723e */ /* 0x000fe200000010ff */
[----:B------:R-:W-:Y:S01]  /*d240*/  FMUL.FTZ R25, R2, R125 ;  /* 0x0000007d02197220 */ /* 0x000fe20000410000 */
[----:B--2-4-:R-:W-:Y:S01]  /*d250*/  F2FP.BF16.PACK_AB R110, R220, R219 ;  /* 0x000000dbdc6e723e */ /* 0x014fe200000010ff */
        /* <DEDUP_REMOVED lines=11> */
[C---:B------:R-:W-:Y:S01]  /*d310*/  FMUL.FTZ R44, R2.reuse, R112 ;  /* 0x00000070022c7220 */ /* 0x040fe20000410000 */
[----:B------:R-:W-:Y:S01]  /*d320*/  F2FP.BF16.PACK_AB R112, R33, R36 ;  /* 0x000000242170723e */ /* 0x000fe200000010ff */
[C---:B------:R-:W-:Y:S01]  /*d330*/  FMUL.FTZ R45, R2.reuse, R113 ;  /* 0x00000071022d7220 */ /* 0x040fe20000410000 */
[----:B------:R-:W-:Y:S01]  /*d340*/  LDSM.16.MT88.4 R36, [R186] ;  /* 0x00000000ba24783b */ /* 0x000fe20000004200 */
        /* <DEDUP_REMOVED lines=14> */
[----:B------:R-:W1:Y:S01]  /*d430*/  MUFU.EX2 R168, R176 ;  /* 0x000000b000a87308 */ /* 0x000e620000000800 */
[----:B------:R-:W-:Y:S02]  /*d440*/  FFMA.FTZ R2, R100, R221, R22 ;  /* 0x000000dd64027223 */ /* 0x000fe40000010016 */
[C---:B------:R-:W-:Y:S02]  /*d450*/  FFMA.FTZ R101, R0.reuse, R214, R17 ;  /* 0x000000d600657223 */ /* 0x040fe40000010011 */
[----:B------:R-:W-:Y:S02]  /*d460*/  FADD.FTZ R128, R21, R2 ;  /* 0x0000000215807221 */ /* 0x000fe40000010000 */
[----:B------:R-:W2:Y:S01]  /*d470*/  LDSM.16.MT88.4 R20, [R185] ;  /* 0x00000000b914783b */ /* 0x000ea20000004200 */
[C---:B------:R-:W-:Y:S02]  /*d480*/  FMUL.FTZ R11, R0.reuse, R135 ;  /* 0x00000087000b7220 */ /* 0x040fe40000410000 */
[----:B------:R-:W4:Y:S01]  /*d490*/  MUFU.EX2 R214, R32 ;  /* 0x0000002000d67308 */ /* 0x000f220000000800 */
[C---:B------:R-:W-:Y:S02]  /*d4a0*/  FMUL.FTZ R26, R0.reuse, R126 ;  /* 0x0000007e001a7220 */ /* 0x040fe40000410000 */
[C---:B------:R-:W-:Y:S02]  /*d4b0*/  FMUL.FTZ R27, R0.reuse, R127 ;  /* 0x0000007f001b7220 */ /* 0x040fe40000410000 */
[C---:B------:R-:W-:Y:S01]  /*d4c0*/  FMUL.FTZ R30, R0.reuse, R122 ;  /* 0x0000007a001e7220 */ /* 0x040fe20000410000 */
[----:B------:R-:W-:Y:S01]  /*d4d0*/  LDSM.16.MT88.4 R124, [R185+0x1000] ;  /* 0x00100000b97c783b */ /* 0x000fe20000004200 */
[C---:B------:R-:W-:Y:S02]  /*d4e0*/  FMUL.FTZ R31, R0.reuse, R123 ;  /* 0x0000007b001f7220 */ /* 0x040fe40000410000 */
[C---:B------:R-:W-:Y:S01]  /*d4f0*/  FMUL.FTZ R42, R0.reuse, R118 ;  /* 0x00000076002a7220 */ /* 0x040fe20000410000 */
[----:B------:R-:W5:Y:S01]  /*d500*/  MUFU.EX2 R135, R16 ;  /* 0x0000001000877308 */ /* 0x000f620000000800 */
[C---:B------:R-:W-:Y:S02]  /*d510*/  FMUL.FTZ R43, R0.reuse, R119 ;  /* 0x00000077002b7220 */ /* 0x040fe40000410000 */
[C---:B------:R-:W-:Y:S01]  /*d520*/  FMUL.FTZ R10, R0.reuse, R134 ;  /* 0x00000086000a7220 */ /* 0x040fe20000410000 */
[----:B------:R-:W3:Y:S01]  /*d530*/  LDSM.16.MT88.4 R116, [R185+0xc00] ;  /* 0x000c0000b974783b */ /* 0x000ee20000004200 */
[C---:B------:R-:W-:Y:S01]  /*d540*/  FMUL.FTZ R14, R0.reuse, R130 ;  /* 0x00000082000e7220 */ /* 0x040fe20000410000 */
[----:B-1----:R-:W-:Y:S01]  /*d550*/  F2FP.BF16.PACK_AB R160, R171, R168 ;  /* 0x000000a8aba0723e */ /* 0x002fe200000010ff */
[C---:B------:R-:W-:Y:S02]  /*d560*/  FMUL.FTZ R15, R0.reuse, R131 ;  /* 0x00000083000f7220 */ /* 0x040fe40000410000 */
[C---:B------:R-:W-:Y:S01]  /*d570*/  FMUL.FTZ R46, R0.reuse, R114 ;  /* 0x00000072002e7220 */ /* 0x040fe20000410000 */
[----:B------:R-:W-:Y:S01]  /*d580*/  F2FP.BF16.PACK_AB R114, R213, R211 ;  /* 0x000000d3d572723e */ /* 0x000fe200000010ff */
[C---:B------:R-:W-:Y:S01]  /*d590*/  FMUL.FTZ R47, R0.reuse, R115 ;  /* 0x00000073002f7220 */ /* 0x040fe20000410000 */
[----:B------:R-:W-:Y:S01]  /*d5a0*/  F2FP.BF16.PACK_AB R115, R229, R210 ;  /* 0x000000d2e573723e */ /* 0x000fe200000010ff */
[----:B------:R-:W-:Y:S01]  /*d5b0*/  FMUL.FTZ R58, R0, R58 ;  /* 0x0000003a003a7220 */ /* 0x000fe20000410000 */
[----:B---34-:R-:W-:Y:S01]  /*d5c0*/  F2FP.BF16.PACK_AB R111, R214, R212 ;  /* 0x000000d4d66f723e */ /* 0x018fe200000010ff */
[C---:B------:R-:W-:Y:S01]  /*d5d0*/  FMUL.FTZ R59, R0.reuse, R59 ;  /* 0x0000003b003b7220 */ /* 0x040fe20000410000 */
[----:B------:R-:W-:Y:S01]  /*d5e0*/  LDSM.16.MT88.4 R120, [R186+0x400] ;  /* 0x00040000ba78783b */ /* 0x000fe20000004200 */
[C---:B------:R-:W-:Y:S01]  /*d5f0*/  FMUL.FTZ R62, R0.reuse, R62 ;  /* 0x0000003e003e7220 */ /* 0x040fe20000410000 */
[----:B------:R-:W-:Y:S01]  /*d600*/  MUFU.EX2 R131, R173 ;  /* 0x000000ad00837308 */ /* 0x000fe20000000800 */
[C---:B------:R-:W-:Y:S02]  /*d610*/  FMUL.FTZ R63, R0.reuse, R63 ;  /* 0x0000003f003f7220 */ /* 0x040fe40000410000 */
[C---:B------:R-:W-:Y:S02]  /*d620*/  FMUL.FTZ R74, R0.reuse, R74 ;  /* 0x0000004a004a7220 */ /* 0x040fe40000410000 */
[C---:B------:R-:W-:Y:S01]  /*d630*/  FMUL.FTZ R75, R0.reuse, R75 ;  /* 0x0000004b004b7220 */ /* 0x040fe20000410000 */
[----:B-----5:R-:W-:Y:S01]  /*d640*/  F2FP.BF16.PACK_AB R113, R135, R17 ;  /* 0x000000118771723e */ /* 0x020fe200000010ff */
[C---:B------:R-:W-:Y:S02]  /*d650*/  FMUL.FTZ R78, R0.reuse, R78 ;  /* 0x0000004e004e7220 */ /* 0x040fe40000410000 */
[C---:B------:R-:W-:Y:S01]  /*d660*/  FMUL.FTZ R79, R0.reuse, R79 ;  /* 0x0000004f004f7220 */ /* 0x040fe20000410000 */
[----:B------:R-:W-:Y:S01]  /*d670*/  MUFU.EX2 R134, R172 ;  /* 0x000000ac00867308 */ /* 0x000fe20000000800 */
[C---:B------:R-:W-:Y:S02]  /*d680*/  FMUL.FTZ R90, R0.reuse, R90 ;  /* 0x0000005a005a7220 */ /* 0x040fe40000410000 */
[C---:B------:R-:W-:Y:S02]  /*d690*/  FMUL.FTZ R91, R0.reuse, R91 ;  /* 0x0000005b005b7220 */ /* 0x040fe40000410000 */
[C---:B------:R-:W-:Y:S02]  /*d6a0*/  FMUL.FTZ R94, R0.reuse, R94 ;  /* 0x0000005e005e7220 */ /* 0x040fe40000410000 */
[----:B------:R-:W-:Y:S02]  /*d6b0*/  FMUL.FTZ R95, R0, R95 ;  /* 0x0000005f005f7220 */ /* 0x000fe40000410000 */
[----:B------:R-:W-:Y:S01]  /*d6c0*/  FFMA.FTZ R0, R3, R224, R35 ;  /* 0x000000e003007223 */ /* 0x000fe20000010023 */
[----:B------:R-:W-:Y:S01]  /*d6d0*/  MUFU.EX2 R130, R169 ;  /* 0x000000a900827308 */ /* 0x000fe20000000800 */
[----:B------:R-:W-:Y:S02]  /*d6e0*/  FMUL.FTZ R5, R100, R137 ;  /* 0x0000008964057220 */ /* 0x000fe40000410000 */
[----:B------:R-:W-:Y:S02]  /*d6f0*/  FADD.FTZ R2, R34, R0 ;  /* 0x0000000022027221 */ /* 0x000fe40000010000 */
[----:B------:R-:W-:Y:S02]  /*d700*/  FADD.FTZ R0, R33, R4 ;  /* 0x0000000421007221 */ /* 0x000fe40000010000 */
[C---:B------:R-:W-:Y:S02]  /*d710*/  FMUL.FTZ R4, R100.reuse, R136 ;  /* 0x0000008864047220 */ /* 0x040fe40000410000 */
[C---:B------:R-:W-:Y:S01]  /*d720*/  FMUL.FTZ R6, R3.reuse, R138 ;  /* 0x0000008a03067220 */ /* 0x040fe20000410000 */
[----:B------:R-:W-:Y:S01]  /*d730*/  MUFU.EX2 R224, R167 ;  /* 0x000000a700e07308 */ /* 0x000fe20000000800 */
[C---:B------:R-:W-:Y:S02]  /*d740*/  FMUL.FTZ R7, R3.reuse, R139 ;  /* 0x0000008b03077220 */ /* 0x040fe40000410000 */
[C---:B------:R-:W-:Y:S02]  /*d750*/  FMUL.FTZ R16, R100.reuse, R140 ;  /* 0x0000008c64107220 */ /* 0x040fe40000410000 */
[C---:B------:R-:W-:Y:S02]  /*d760*/  FMUL.FTZ R17, R100.reuse, R141 ;  /* 0x0000008d64117220 */ /* 0x040fe40000410000 */
[C---:B------:R-:W-:Y:S01]  /*d770*/  FMUL.FTZ R18, R3.reuse, R142 ;  /* 0x0000008e03127220 */ /* 0x040fe20000410000 */
[-C--:B--2---:R-:W-:Y:S02]  /*d780*/  HMMA.16816.F32.BF16 R4, R108, R20.reuse, R4 ;  /* 0x000000146c04723c */ /* 0x084fe40000041804 */
[----:B------:R-:W-:Y:S03]  /*d790*/  MUFU.EX2 R221, R164 ;  /* 0x000000a400dd7308 */ /* 0x000fe60000000800 */
[C---:B------:R-:W-:Y:S02]  /*d7a0*/  FMUL.FTZ R19, R3.reuse, R143 ;  /* 0x0000008f03137220 */ /* 0x040fe40000410000 */
[----:B------:R-:W-:Y:S01]  /*d7b0*/  LDSM.16.MT88.4 R140, [R185+0x800] ;  /* 0x00080000b98c783b */ /* 0x000fe20000004200 */
        /* <DEDUP_REMOVED lines=8> */
[C---:B------:R-:W-:Y:S01]  /*d840*/  HMMA.16816.F32.BF16 R16, R108.reuse, R22, R16 ;  /* 0x000000166c10723c */ /* 0x040fe20000041810 */
[----:B------:R-:W-:Y:S03]  /*d850*/  LDSM.16.MT88.4 R148, [R186+0x800] ;  /* 0x00080000ba94783b */ /* 0x000fe60000004200 */
        /* <DEDUP_REMOVED lines=11> */
[----:B------:R-:W-:Y:S01]  /*d910*/  LDSM.16.MT88.4 R156, [R185+0x1400] ;  /* 0x00140000b99c783b */ /* 0x000fe20000004200 */
[C---:B------:R-:W-:Y:S02]  /*d920*/  FMUL.FTZ R52, R100.reuse, R52 ;  /* 0x0000003464347220 */ /* 0x040fe40000410000 */
[C---:B------:R-:W-:Y:S03]  /*d930*/  HMMA.16816.F32.BF16 R24, R112.reuse, R36, R24 ;  /* 0x000000247018723c */ /* 0x040fe60000041818 */
[----:B------:R-:W1:Y:S01]  /*d940*/  MUFU.EX2 R167, R178 ;  /* 0x000000b200a77308 */ /* 0x000e620000000800 */
[C---:B------:R-:W-:Y:S02]  /*d950*/  FMUL.FTZ R53, R100.reuse, R53 ;  /* 0x0000003564357220 */ /* 0x040fe40000410000 */
[C---:B------:R-:W-:Y:S02]  /*d960*/  FMUL.FTZ R54, R3.reuse, R54 ;  /* 0x0000003603367220 */ /* 0x040fe40000410000 */
[-C--:B------:R-:W-:Y:S04]  /*d970*/  HMMA.16816.F32.BF16 R28, R112, R38.reuse, R28 ;  /* 0x00000026701c723c */ /* 0x080fe8000004181c */
[C---:B------:R-:W-:Y:S01]  /*d980*/  FMUL.FTZ R36, R100.reuse, R152 ;  /* 0x0000009864247220 */ /* 0x040fe20000410000 */
[----:B------:R-:W2:Y:S01]  /*d990*/  MUFU.EX2 R164, R180 ;  /* 0x000000b400a47308 */ /* 0x000ea20000000800 */
[C---:B------:R-:W-:Y:S02]  /*d9a0*/  FMUL.FTZ R37, R100.reuse, R153 ;  /* 0x0000009964257220 */ /* 0x040fe40000410000 */
[C---:B------:R-:W-:Y:S04]  /*d9b0*/  HMMA.16816.F32.BF16 R32, R108.reuse, R38, R32 ;  /* 0x000000266c20723c */ /* 0x040fe80000041820 */
[C---:B------:R-:W-:Y:S02]  /*d9c0*/  FMUL.FTZ R55, R3.reuse, R55 ;  /* 0x0000003703377220 */ /* 0x040fe40000410000 */
[C---:B------:R-:W-:Y:S02]  /*d9d0*/  FMUL.FTZ R64, R100.reuse, R64 ;  /* 0x0000004064407220 */ /* 0x040fe40000410000 */
[C---:B------:R-:W-:Y:S04]  /*d9e0*/  FMUL.FTZ R38, R3.reuse, R154 ;  /* 0x0000009a03267220 */ /* 0x040fe80000410000 */
[----:B------:R-:W-:Y:S01]  /*d9f0*/  FMUL.FTZ R39, R3, R155 ;  /* 0x0000009b03277220 */ /* 0x000fe20000410000 */
[----:B-1----:R-:W-:Y:S01]  /*da00*/  F2FP.BF16.PACK_AB R162, R167, R174 ;  /* 0x000000aea7a2723e */ /* 0x002fe200000010ff */
[C---:B------:R-:W-:Y:S02]  /*da10*/  FMUL.FTZ R65, R100.reuse, R65 ;  /* 0x0000004164417220 */ /* 0x040fe40000410000 */
[C---:B------:R-:W-:Y:S02]  /*da20*/  FMUL.FTZ R66, R3.reuse, R66 ;  /* 0x0000004203427220 */ /* 0x040fe40000410000 */
[----:B------:R-:W-:Y:S01]  /*da30*/  FMUL.FTZ R67, R3, R67 ;  /* 0x0000004303437220 */ /* 0x000fe20000410000 */
[-C--:B------:R-:W-:Y:S03]  /*da40*/  HMMA.16816.F32.BF16 R36, R108, R116.reuse, R36 ;  /* 0x000000746c24723c */ /* 0x080fe60000041824 */
[C---:B------:R-:W-:Y:S01]  /*da50*/  FMUL.FTZ R68, R100.reuse, R68 ;  /* 0x0000004464447220 */ /* 0x040fe20000410000 */
[----:B--2---:R-:W-:Y:S01]  /*da60*/  F2FP.BF16.PACK_AB R163, R107, R164 ;  /* 0x000000a46ba3723e */ /* 0x004fe200000010ff */
        /* <DEDUP_REMOVED lines=14> */
[----:B------:R-:W-:Y:S02]  /*db50*/  FMUL.FTZ R87, R3, R87 ;  /* 0x0000005703577220 */ /* 0x000fe40000410000 */
[C---:B------:R-:W-:Y:S02]  /*db60*/  FMUL.FTZ R96, R100.reuse, R96 ;  /* 0x0000006064607220 */ /* 0x040fe40000410000 */
[----:B------:R-:W-:Y:S02]  /*db70*/  FMUL.FTZ R97, R100, R97 ;  /* 0x0000006164617220 */ /* 0x000fe40000410000 */
[----:B------:R-:W-:Y:S02]  /*db80*/  FADD.FTZ R100, R135, R101 ;  /* 0x0000006587647221 */ /* 0x000fe40000010000 */
[C---:B------:R-:W-:Y:S02]  /*db90*/  FMUL.FTZ R98, R3.reuse, R98 ;  /* 0x0000006203627220 */ /* 0x040fe40000410000 */
[----:B------:R-:W-:Y:S02]  /*dba0*/  FMUL.FTZ R99, R3, R99 ;  /* 0x0000006303637220 */ /* 0x000fe40000410000 */
        /* <DEDUP_REMOVED lines=36> */
[C---:B------:R-:W-:Y:S01]  /*ddf0*/  FADD.FTZ R3, R228.reuse, R3 ;  /* 0x00000003e4037221 */ /* 0x040fe20000010000 */
[----:B------:R-:W-:Y:S03]  /*de00*/  F2FP.BF16.PACK_AB R109, R133, R130 ;  /* 0x00000082856d723e */ /* 0x000fe600000010ff */
[----:B------:R-:W-:Y:S01]  /*de10*/  F2FP.BF16.PACK_AB R110, R228, R225 ;  /* 0x000000e1e46e723e */ /* 0x000fe200000010ff */
[C---:B------:R-:W-:Y:S01]  /*de20*/  FADD.FTZ R2, R227.reuse, R2 ;  /* 0x00000002e3027221 */ /* 0x040fe20000010000 */
[----:B------:R-:W-:Y:S02]  /*de30*/  F2FP.BF16.PACK_AB R111, R227, R224 ;  /* 0x000000e0e36f723e */ /* 0x000fe400000010ff */
[----:B------:R-:W-:Y:S02]  /*de40*/  F2FP.BF16.PACK_AB R118, R226, R223 ;  /* 0x000000dfe276723e */ /* 0x000fe400000010ff */
        /* <DEDUP_REMOVED lines=83> */
.L_x_2473:
[----:B------:R-:W-:-:S13]  /*e380*/  ISETP.GE.AND P0, PT, R201, R239, PT ;  /* 0x000000efc900720c */ /* 0x000fda0003f06270 */
[----:B------:R-:W-:Y:S05]  /*e390*/  @!P0 BRA `(.L_x_2487) ;  /* 0x000042a000008947 */ /* 0x000fea0003800000 */
[----:B------:R-:W-:Y:S01]  /*e3a0*/  IMAD.MOV.U32 R107, RZ, RZ, R103 ;  /* 0x000000ffff6b7224 */ /* 0x000fe200078e0067 */
[----:B------:R-:W-:Y:S01]  /*e3b0*/  MOV R108, R101 ;  /* 0x00000065006c7202 */ /* 0x000fe20000000f00 */
[----:B------:R-:W-:Y:S01]  /*e3c0*/  IMAD.MOV.U32 R106, RZ, RZ, R104 ;  /* 0x000000ffff6a7224 */ /* 0x000fe200078e0068 */
[----:B------:R-:W-:Y:S02]  /*e3d0*/  MOV R105, R102 ;  /* 0x0000006600697202 */ /* 0x000fe40000000f00 */
.L_x_2519:
[----:B------:R-:W-:Y:S04]  /*e3e0*/  DEPBAR.LE SB0, 0x0 ;  /* 0x000080000000791a */ /* 0x000fe80000000000 */
[----:B------:R-:W-:Y:S01]  /*e3f0*/  WARPSYNC 0xffffffff ;  /* 0xffffffff00007948 */ /* 0x000fe20003800000 */
[----:B------:R-:W-:Y:S01]  /*e400*/  BAR.SYNC.DEFER_BLOCKING 0x0 ;  /* 0x0000000000007b1d */ /* 0x000fe20000010000 */
[----:B------:R-:W-:Y:S01]  /*e410*/  SHF.R.S32.HI R0, RZ, 0x1f, R202 ;  /* 0x0000001fff007819 */ /* 0x000fe200000114ca */
[----:B------:R-:W-:Y:S04]  /*e420*/  IMAD.WIDE.U32 R2, R202, c[0x0][0x208], RZ ;  /* 0x00008200ca027a25 */ /* 0x000fe800078e00ff */
[----:B------:R-:W-:Y:S04]  /*e430*/  IMAD R0, R0, c[0x0][0x208], RZ ;  /* 0x0000820000007a24 */ /* 0x000fe800078e02ff */
[----:B------:R-:W-:Y:S05]  /*e440*/  IMAD R0, R202, c[0x0][0x20c], R0 ;  /* 0x00008300ca007a24 */ /* 0x000fea00078e0200 */
[----:B------:R-:W-:Y:S02]  /*e450*/  IADD3 R3, R3, R0, RZ ;  /* 0x0000000003037210 */ /* 0x000fe40007ffe0ff */
[----:B------:R-:W-:Y:S03]  /*e460*/  SHF.R.S32.HI R0, RZ, 0x1f, R200 ;  /* 0x0000001fff007819 */ /* 0x000fe600000114c8 */
[----:B------:R-:W-:Y:S01]  /*e470*/  IMAD.WIDE.U32 R2, R200, c[0x0][0x218], R2 ;  /* 0x00008600c8027a25 */ /* 0x000fe200078e0002 */
        /* <DEDUP_REMOVED lines=18> */
.L_x_2630:
[----:B------:R-:W5:Y:S01]  /*e5a0*/  SHFL.IDX PT, R2, R8, RZ, 0x1c1f ;  /* 0x001c1fff08027589 */ /* 0x000f6200000e0000 */
[C---:B------:R-:W-:Y:S01]  /*e5b0*/  IMAD.SHL.U32 R5, R203.reuse, 0x2, RZ ;  /* 0x00000002cb057824 */ /* 0x040fe200078e00ff */
[----:B------:R-:W-:Y:S01]  /*e5c0*/  ISETP.GE.AND P4, PT, R203, c[0x0][0x1d4], PT ;  /* 0x00007500cb007a0c */ /* 0x000fe20003f86270 */
[C---:B------:R-:W-:Y:S01]  /*e5d0*/  IMAD.SHL.U32 R4, R237.reuse, 0x2, RZ ;  /* 0x00000002ed047824 */ /* 0x040fe200078e00ff */
[----:B------:R-:W4:Y:S01]  /*e5e0*/  S2R R9, SR_TID.X ;  /* 0x0000000000097919 */ /* 0x000f220000002100 */
[----:B------:R-:W-:Y:S01]  /*e5f0*/  ISETP.GE.AND P3, PT, R237, c[0x0][0x1d4], PT ;  /* 0x00007500ed007a0c */ /* 0x000fe20003f66270 */
[C---:B------:R-:W-:Y:S01]  /*e600*/  IMAD.SHL.U32 R3, R238.reuse, 0x2, RZ ;  /* 0x00000002ee037824 */ /* 0x040fe200078e00ff */
[----:B------:R-:W-:Y:S01]  /*e610*/  ISETP.GE.AND P2, PT, R238, c[0x0][0x1d4], PT ;  /* 0x00007500ee007a0c */ /* 0x000fe20003f46270 */
[----:B------:R-:W-:Y:S01]  /*e620*/  BSSY B0, `(.L_x_2489) ;  /* 0x0000020000007945 */ /* 0x000fe20003800000 */
[----:B----4-:R-:W-:Y:S02]  /*e630*/  ISETP.GT.AND P5, PT, R9, 0x3f, PT ;  /* 0x0000003f0900780c */ /* 0x010fe40003fa4270 */
[C---:B-----5:R-:W-:Y:S02]  /*e640*/  IADD3 R6, P0, R2.reuse, R5, RZ ;  /* 0x0000000502067210 */ /* 0x060fe40007f1e0ff */
[----:B------:R-:W-:Y:S03]  /*e650*/  IADD3 R4, P1, R2, R4, RZ ;  /* 0x0000000402047210 */ /* 0x000fe60007f3e0ff */
        /* <DEDUP_REMOVED lines=9> */
[----:B------:R-:W-:-:S05]  /*e6f0*/  @P5 BRA `(.L_x_2490) ;  /* 0x0000012000005947 */ /* 0x000fca0003800000 */
[----:B------:R-:W-:-:S05]  /*e700*/  BRA.DIV ~URZ, `(.L_x_2491) ;  /* 0x0000b1527f007947 */ /* 0x000fca000b800000 */
[----:B---3--:R3:W4:Y:S04]  /*e710*/  SHFL.IDX PT, R4, R109, 0x1, 0x1c1f ;  /* 0x003c1f006d047f89 */ /* 0x00872800000e0000 */
[----:B------:R3:W2:Y:S02]  /*e720*/  SHFL.IDX PT, R0, R8, 0x1, 0x1c1f ;  /* 0x003c1f0008007f89 */ /* 0x0006a400000e0000 */
.L_x_2631:
[----:B------:R-:W-:Y:S02]  /*e730*/  IMAD.SHL.U32 R2, R203, 0x2, RZ ;  /* 0x00000002cb027824 */ /* 0x000fe400078e00ff */
[----:B------:R-:W-:Y:S03]  /*e740*/  IMAD.SHL.U32 R3, R237, 0x2, RZ ;  /* 0x00000002ed037824 */ /* 0x000fe600078e00ff */
[----:B--23--:R-:W-:Y:S02]  /*e750*/  IADD3 R8, P0, R0, R2, RZ ;  /* 0x0000000200087210 */ /* 0x00cfe40007f1e0ff */
        /* <DEDUP_REMOVED lines=12> */
.L_x_2490:
[----:B------:R-:W-:Y:S05]  /*e820*/  BSYNC B0 ;  /* 0x0000000000007941 */ /* 0x000fea0003800000 */
.L_x_2489:
        /* <DEDUP_REMOVED lines=133> */
.L_x_2632:
[----:B------:R-:W-:-:S05]  /*f080*/  BRA.DIV ~URZ, `(.L_x_2495) ;  /* 0x0000a9027f007947 */ /* 0x000fca000b800000 */
[----:B------:R3:W4:Y:S02]  /*f090*/  SHFL.IDX PT, R0, R103, RZ, 0x1c1f ;  /* 0x001c1fff67007589 */ /* 0x00072400000e0000 */
.L_x_2633:
        /* <DEDUP_REMOVED lines=19> */
.L_x_2634:
[----:B--2---:R-:W-:Y:S02]  /*f1d0*/  IMAD.SHL.U32 R2, R203, 0x2, RZ ;  /* 0x00000002cb027824 */ /* 0x004fe400078e00ff */
[----:B------:R-:W-:Y:S03]  /*f1e0*/  IMAD.SHL.U32 R3, R237, 0x2, RZ ;  /* 0x00000002ed037824 */ /* 0x000fe600078e00ff */
[----:B------:R-:W-:Y:S02]  /*f1f0*/  @P0 IADD3 R110, P1, R0, R2, RZ ;  /* 0x00000002006e0210 */ /* 0x000fe40007f3e0ff */
[----:B------:R-:W-:Y:S03]  /*f200*/  SHF.L.U32 R2, R238, 0x1, RZ ;  /* 0x00000001ee027819 */ /* 0x000fe600000006ff */
[----:B-1----:R-:W-:Y:S01]  /*f210*/  @P0 IMAD.X R111, R100, 0x1, R218, P1 ;  /* 0x00000001646f0824 */ /* 0x002fe200008e06da */
[----:B----4-:R-:W-:Y:S04]  /*f220*/  @P0 IADD3 R102, P1, R0, R3, RZ ;  /* 0x0000000300660210 */ /* 0x010fe80007f3e0ff */
[----:B------:R-:W-:Y:S01]  /*f230*/  @!PT LDS RZ, [RZ] ;  /* 0x00000000fffff984 */ /* 0x000fe20000000800 */
[----:B------:R-:W-:Y:S01]  /*f240*/  @!PT LDS RZ, [RZ] ;  /* 0x00000000fffff984 */ /* 0x000fe20000000800 */
[----:B------:R-:W-:Y:S01]  /*f250*/  @!PT LDS RZ, [RZ] ;  /* 0x00000000fffff984 */ /* 0x000fe20000000800 */
[----:B------:R1:W-:Y:S01]  /*f260*/  @P0 LDGSTS.E.BYPASS.LTC128B.128 [R199+0x4480], [R110.64], !P4 ;  /* 0x044800006ec70fae */ /* 0x0003e2000e101d46 */
[----:B---3--:R-:W-:Y:S02]  /*f270*/  @P0 IADD3.X R103, R100, R216, RZ, P1, !PT ;  /* 0x000000d864670210 */ /* 0x008fe40000ffe4ff */
[----:B------:R-:W-:Y:S03]  /*f280*/  @P0 IADD3 R2, P1, R0, R2, RZ ;  /* 0x0000000200020210 */ /* 0x000fe60007f3e0ff */
[----:B------:R1:W-:Y:S02]  /*f290*/  @P0 LDGSTS.E.BYPASS.LTC128B.128 [R199+0x5080], [R102.64], !P3 ;  /* 0x0508000066c70fae */ /* 0x0003e4000d901d46 */
[----:B------:R-:W-:Y:S05]  /*f2a0*/  @P0 IMAD.X R3, R100, 0x1, R217, P1 ;  /* 0x0000000164030824 */ /* 0x000fea00008e06d9 */
[----:B------:R1:W-:Y:S03]  /*f2b0*/  @P0 LDGSTS.E.BYPASS.LTC128B.128 [R199+0x5c80], [R2.64], !P2 ;  /* 0x05c8000002c70fae */ /* 0x0003e6000d101d46 */
.L_x_2493:
[----:B------:R-:W-:Y:S05]  /*f2c0*/  BSYNC B0 ;  /* 0x0000000000007941 */ /* 0x000fea0003800000 */
.L_x_2492:
[----:B-1----:R-:W-:Y:S01]  /*f2d0*/  LOP3.LUT R111, RZ, c[0x0][0x324], RZ, 0x33, !PT ;  /* 0x0000c900ff6f7a12 */ /* 0x002fe200078e33ff */
[----:B------:R-:W2:Y:S01]  /*f2e0*/  LDL R0, [R1+0x10] ;  /* 0x0000100001007983 */ /* 0x000ea20000100800 */
[----:B------:R-:W-:Y:S02]  /*f2f0*/  IMAD.MOV.U32 R2, RZ, RZ, c[0x0][0x2c4] ;  /* 0x0000b100ff027624 */ /* 0x000fe400078e00ff */
        /* <DEDUP_REMOVED lines=11> */
.L_x_2635:
        /* <DEDUP_REMOVED lines=19> */
.L_x_2500:
[----:B------:R-:W-:Y:S04]  /*f4e0*/  MOV R2, 0x1 ;  /* 0x0000000100027802 */ /* 0x000fe80000000f00 */
[----:B------:R-:W-:Y:S11]  /*f4f0*/  ISETP.NE.AND P0, PT, R2, c[0x0][0x32c], PT ;  /* 0x0000cb0002007a0c */ /* 0x000ff60003f05270 */
[----:B------:R-:W-:Y:S02]  /*f500*/  @!UPT UIADD3 URZ, URZ, URZ, URZ ;  /* 0x0000003f3f3ff290 */ /* 0x000fe4000fffe03f */
[----:B------:R-:W-:Y:S05]  /*f510*/  @P0 IMAD.HI.U32 R2, R0, c[0x0][0x330], RZ ;  /* 0x0000cc0000020a27 */ /* 0x000fea00078e00ff */
[----:B------:R-:W-:Y:S02]  /*f520*/  @P0 SHF.R.U32.HI R0, RZ, c[0x0][0x334], R2 ;  /* 0x0000cd00ff000a19 */ /* 0x000fe40000011602 */
.L_x_2501:
[----:B------:R-:W-:Y:S05]  /*f530*/  BSYNC B0 ;  /* 0x0000000000007941 */ /* 0x000fea0003800000 */
.L_x_2499:
[----:B------:R-:W-:Y:S04]  /*f540*/  IMAD.IADD R2, R100, 0x1, -R236 ;  /* 0x0000000164027824 */ /* 0x000fe800078e0aec */
[----:B------:R-:W-:Y:S05]  /*f550*/  IMAD R0, R0, c[0x0][0x32c], R2 ;  /* 0x0000cb0000007a24 */ /* 0x000fea00078e0202 */
[----:B------:R-:W-:Y:S02]  /*f560*/  IMNMX R101, R101, R0, !PT ;  /* 0x0000000065657217 */ /* 0x000fe40007800200 */
[----:B------:R-:W-:Y:S04]  /*f570*/  IADD3 R0, R0, c[0x0][0x32c], RZ ;  /* 0x0000cb0000007a10 */ /* 0x000fe80007ffe0ff */
[----:B------:R-:W-:Y:S02]  /*f580*/  IMNMX R103, R103, R0, PT ;  /* 0x0000000067677217 */ /* 0x000fe40003800200 */
.L_x_2498:
[----:B------:R-:W-:-:S05]  /*f590*/  BRA.DIV ~URZ, `(.L_x_2502) ;  /* 0x0000a5927f007947 */ /* 0x000fca000b800000 */
[----:B------:R2:W3:Y:S02]  /*f5a0*/  SHFL.IDX PT, R2, R109, 0x1, 0x1c1f ;  /* 0x003c1f006d027f89 */ /* 0x0004e400000e0000 */
.L_x_2636:
        /* <DEDUP_REMOVED lines=19> */
.L_x_2505:
[----:B------:R-:W-:Y:S04]  /*f6e0*/  MOV R3, 0x1 ;  /* 0x0000000100037802 */ /* 0x000fe80000000f00 */
[----:B------:R-:W-:Y:S11]  /*f6f0*/  ISETP.NE.AND P0, PT, R3, c[0x0][0x32c], PT ;  /* 0x0000cb0003007a0c */ /* 0x000ff60003f05270 */
[----:B------:R-:W-:Y:S02]  /*f700*/  @!UPT UIADD3 URZ, URZ, URZ, URZ ;  /* 0x0000003f3f3ff290 */ /* 0x000fe4000fffe03f */
[----:B------:R-:W-:Y:S05]  /*f710*/  @P0 IMAD.HI.U32 R3, R2, c[0x0][0x330], RZ ;  /* 0x0000cc0002030a27 */ /* 0x000fea00078e00ff */
[----:B------:R-:W-:Y:S02]  /*f720*/  @P0 SHF.R.U32.HI R2, RZ, c[0x0][0x334], R3 ;  /* 0x0000cd00ff020a19 */ /* 0x000fe40000011603 */
.L_x_2506:
[----:B------:R-:W-:Y:S05]  /*f730*/  BSYNC B0 ;  /* 0x0000000000007941 */ /* 0x000fea0003800000 */
.L_x_2504:
[----:B------:R-:W-:Y:S04]  /*f740*/  IMAD.IADD R3, R100, 0x1, -R236 ;  /* 0x0000000164037824 */ /* 0x000fe800078e0aec */
[----:B------:R-:W-:Y:S05]  /*f750*/  IMAD R2, R2, c[0x0][0x32c], R3 ;  /* 0x0000cb0002027a24 */ /* 0x000fea00078e0203 */
[----:B------:R-:W-:Y:S02]  /*f760*/  IMNMX R0, R0, R2, !PT ;  /* 0x0000000200007217 */ /* 0x000fe40007800200 */
[----:B------:R-:W-:Y:S04]  /*f770*/  IADD3 R2, R2, c[0x0][0x32c], RZ ;  /* 0x0000cb0002027a10 */ /* 0x000fe80007ffe0ff */
[----:B------:R-:W-:Y:S02]  /*f780*/  IMNMX R102, R102, R2, PT ;  /* 0x0000000266667217 */ /* 0x000fe40003800200 */
.L_x_2503:
[----:B------:R-:W-:-:S05]  /*f790*/  BRA.DIV ~URZ, `(.L_x_2507) ;  /* 0x0000a3f27f007947 */ /* 0x000fca000b800000 */
[----:B------:R3:W4:Y:S02]  /*f7a0*/  SHFL.IDX PT, R104, R109, 0x2, 0x1c1f ;  /* 0x005c1f006d687f89 */ /* 0x00072400000e0000 */
.L_x_2637:
        /* <DEDUP_REMOVED lines=19> */
.L_x_2510:
[----:B------:R-:W-:Y:S04]  /*f8e0*/  MOV R160, 0x1 ;  /* 0x0000000100a07802 */ /* 0x000fe80000000f00 */
[----:B------:R-:W-:Y:S11]  /*f8f0*/  ISETP.NE.AND P0, PT, R160, c[0x0][0x32c], PT ;  /* 0x0000cb00a0007a0c */ /* 0x000ff60003f05270 */
[----:B------:R-:W-:Y:S02]  /*f900*/  @!UPT UIADD3 URZ, URZ, URZ, URZ ;  /* 0x0000003f3f3ff290 */ /* 0x000fe4000fffe03f */
[----:B------:R-:W-:Y:S05]  /*f910*/  @P0 IMAD.HI.U32 R160, R104, c[0x0][0x330], RZ ;  /* 0x0000cc0068a00a27 */ /* 0x000fea00078e00ff */
[----:B------:R-:W-:Y:S02]  /*f920*/  @P0 SHF.R.U32.HI R104, RZ, c[0x0][0x334], R160 ;  /* 0x0000cd00ff680a19 */ /* 0x000fe400000116a0 */
.L_x_2511:
[----:B------:R-:W-:Y:S05]  /*f930*/  BSYNC B0 ;  /* 0x0000000000007941 */ /* 0x000fea0003800000 */
.L_x_2509:
[----:B------:R-:W-:Y:S04]  /*f940*/  IMAD.IADD R160, R100, 0x1, -R236 ;  /* 0x0000000164a07824 */ /* 0x000fe800078e0aec */
[----:B------:R-:W-:Y:S05]  /*f950*/  IMAD R104, R104, c[0x0][0x32c], R160 ;  /* 0x0000cb0068687a24 */ /* 0x000fea00078e02a0 */
[----:B------:R-:W-:Y:S02]  /*f960*/  IMNMX R2, R2, R104, !PT ;  /* 0x0000006802027217 */ /* 0x000fe40007800200 */
[----:B------:R-:W-:Y:S04]  /*f970*/  IADD3 R104, R104, c[0x0][0x32c], RZ ;  /* 0x0000cb0068687a10 */ /* 0x000fe80007ffe0ff */
[----:B------:R-:W-:Y:S02]  /*f980*/  IMNMX R3, R3, R104, PT ;  /* 0x0000006803037217 */ /* 0x000fe40003800200 */
.L_x_2508:
        /* <DEDUP_REMOVED lines=108> */
[----:B------:R-:W-:Y:S02]  /*10050*/  LOP3.LUT P0, RZ, R198, 0x20, RZ, 0xc0, !PT ;  /* 0x00000020c6ff7812 */ /* 0x000fe4000780c0ff */
[----:B------:R-:W-:Y:S02]  /*10060*/  FSEL R160, R48, -INF , !P2 ;  /* 0xff80000030a07808 */ /* 0x000fe40005000000 */
[----:B------:R-:W-:Y:S02]  /*10070*/  ISETP.GT.AND P0, PT, R0, 0x19, !P0 ;  /* 0x000000190000780c */ /* 0x000fe40004704270 */
[----:B------:R-:W-:Y:S02]  /*10080*/  LOP3.LUT P2, RZ, R198, 0x200000, RZ, 0xc0, !PT ;  /* 0x00200000c6ff7812 */ /* 0x000fe4000784c0ff */
        /* <DEDUP_REMOVED lines=70> */
.L_x_2638:
        /* <DEDUP_REMOVED lines=19> */
.L_x_2515:
[----:B------:R-:W-:Y:S04]  /*10620*/  MOV R4, 0x1 ;  /* 0x0000000100047802 */ /* 0x000fe80000000f00 */
[----:B------:R-:W-:Y:S11]  /*10630*/  ISETP.NE.AND P0, PT, R4, c[0x0][0x32c], PT ;  /* 0x0000cb0004007a0c */ /* 0x000ff60003f05270 */
[----:B------:R-:W-:Y:S02]  /*10640*/  @!UPT UIADD3 URZ, URZ, URZ, URZ ;  /* 0x0000003f3f3ff290 */ /* 0x000fe4000fffe03f */
[----:B------:R-:W-:Y:S05]  /*10650*/  @P0 IMAD.HI.U32 R4, R3, c[0x0][0x330], RZ ;  /* 0x0000cc0003040a27 */ /* 0x000fea00078e00ff */
[----:B------:R-:W-:Y:S02]  /*10660*/  @P0 SHF.R.U32.HI R3, RZ, c[0x0][0x334], R4 ;  /* 0x0000cd00ff030a19 */ /* 0x000fe40000011604 */
.L_x_2516:
[----:B------:R-:W-:Y:S05]  /*10670*/  BSYNC B0 ;  /* 0x0000000000007941 */ /* 0x000fea0003800000 */
.L_x_2514:
[----:B------:R-:W-:Y:S04]  /*10680*/  IMAD.IADD R4, R100, 0x1, -R236 ;  /* 0x0000000164047824 */ /* 0x000fe800078e0aec */
[----:B------:R-:W-:Y:S05]  /*10690*/  IMAD R3, R3, c[0x0][0x32c], R4 ;  /* 0x0000cb0003037a24 */ /* 0x000fea00078e0204 */
[----:B------:R-:W-:Y:S02]  /*106a0*/  IADD3 R4, R3, c[0x0][0x32c], RZ ;  /* 0x0000cb0003047a10 */ /* 0x000fe40007ffe0ff */
[----:B------:R-:W-:Y:S02]  /*106b0*/  IMNMX R0, R0, R3, !PT ;  /* 0x0000000300007217 */ /* 0x000fe40007800200 */
[----:B------:R-:W-:Y:S02]  /*106c0*/  IMNMX R2, R2, R4, PT ;  /* 0x0000000402027217 */ /* 0x000fe40003800200 */
.L_x_2513:
        /* <DEDUP_REMOVED lines=96> */
.L_x_2639:
        /* <DEDUP_REMOVED lines=10> */
[----:B------:R-:W5:Y:S01]  /*10d70*/  SHFL.BFLY PT, R3, R6, 0x2, 0x1f ;  /* 0x0c401f0006037f89 */ /* 0x000f6200000e0000 */
[----:B-1----:R-:W-:Y:S02]  /*10d80*/  FMNMX.FTZ R102, R2, R5, !PT ;  /* 0x0000000502667209 */ /* 0x002fe40007810000 */
[----:B--2---:R-:W-:Y:S02]  /*10d90*/  FMNMX.FTZ R103, R0, R4, !PT ;  /* 0x0000000400677209 */ /* 0x004fe40007810000 */
[----:B-----5:R-:W-:Y:S05]  /*10da0*/  FMNMX.FTZ R4, R6, R3, !PT ;  /* 0x0000000306047209 */ /* 0x020fea0007810000 */
[----:B------:R1:W2:Y:S02]  /*10db0*/  SHFL.BFLY PT, R0, R4, 0x1, 0x1f ;  /* 0x0c201f0004007f89 */ /* 0x0002a400000e0000 */
.L_x_2640:
        /* <DEDUP_REMOVED lines=9> */
[----:B------:R-:W-:Y:S01]  /*10e50*/  FSETP.NEU.FTZ.AND P0, PT, R103, -INF , PT ;  /* 0xff8000006700780b */ /* 0x000fe20003f1d000 */
[--C-:B------:R-:W-:Y:S02]  /*10e60*/  FFMA.FTZ R6, R7, c[0x0][0x2d0], -R5.reuse ;  /* 0x0000b40007067a23 */ /* 0x100fe40000010805 */
[----:B------:R-:W-:Y:S01]  /*10e70*/  FADD.FTZ R3, -R0, R106 ;  /* 0x0000006a00037221 */ /* 0x000fe20000010100 */
[----:B------:R-:W-:Y:S01]  /*10e80*/  FSEL R0, R103, RZ, P0 ;  /* 0x000000ff67007208 */ /* 0x000fe20000000000 */
[----:B------:R2:W-:Y:S01]  /*10e90*/  MUFU.EX2 R180, R6 ;  /* 0x0000000600b47308 */ /* 0x0005e20000000800 */
[--C-:B------:R-:W-:Y:S02]  /*10ea0*/  FFMA.FTZ R38, R38, c[0x0][0x2d0], -R5.reuse ;  /* 0x0000b40026267a23 */ /* 0x100fe40000010805 */
[----:B------:R-:W-:Y:S02]  /*10eb0*/  FFMA.FTZ R181, R23, c[0x0][0x2d0], -R5 ;  /* 0x0000b40017b57a23 */ /* 0x000fe40000010805 */
[----:B-1----:R-:W-:Y:S02]  /*10ec0*/  FADD.FTZ R4, -R0, R107 ;  /* 0x0000006b00047221 */ /* 0x002fe40000010100 */
[----:B------:R-:W-:Y:S02]  /*10ed0*/  FMUL.FTZ R0, R104, c[0x0][0x2d0] ;  /* 0x0000b40068007a20 */ /* 0x000fe40000410000 */
[----:B------:R-:W-:Y:S02]  /*10ee0*/  FMUL.FTZ R4, R4, c[0x0][0x2d0] ;  /* 0x0000b40004047a20 */ /* 0x000fe40000410000 */
[----:B------:R-:W-:Y:S01]  /*10ef0*/  FMUL.FTZ R3, R3, c[0x0][0x2d0] ;  /* 0x0000b40003037a20 */ /* 0x000fe20000410000 */
[----:B------:R-:W-:Y:S05]  /*10f00*/  FSEL R0, R0, RZ, P1 ;  /* 0x000000ff00007208 */ /* 0x000fea0000800000 */
[--C-:B------:R-:W-:Y:S01]  /*10f10*/  FFMA.FTZ R7, R32, c[0x0][0x2d0], -R0.reuse ;  /* 0x0000b40020077a23 */ /* 0x100fe20000010800 */
[----:B------:R-:W-:Y:S01]  /*10f20*/  MUFU.EX2 R3, R3 ;  /* 0x0000000300037308 */ /* 0x000fe20000000800 */
[--C-:B------:R-:W-:Y:S02]  /*10f30*/  FFMA.FTZ R209, R39, c[0x0][0x2d0], -R0.reuse ;  /* 0x0000b40027d17a23 */ /* 0x100fe40000010800 */
        /* <DEDUP_REMOVED lines=11> */
[----:B------:R-:W-:Y:S02]  /*10ff0*/  FFMA.FTZ R211, R163, c[0x0][0x2d0], -R0 ;  /* 0x0000b400a3d37a23 */ /* 0x000fe40000010800 */
[----:B------:R-:W-:Y:S02]  /*11000*/  FMUL.FTZ R0, R103, c[0x0][0x2d0] ;  /* 0x0000b40067007a20 */ /* 0x000fe40000410000 */
[--C-:B------:R-:W-:Y:S02]  /*11010*/  FFMA.FTZ R32, R37, c[0x0][0x2d0], -R5.reuse ;  /* 0x0000b40025207a23 */ /* 0x100fe40000010805 */
[--C-:B------:R-:W-:Y:S01]  /*11020*/  FFMA.FTZ R164, R34, c[0x0][0x2d0], -R5.reuse ;  /* 0x0000b40022a47a23 */ /* 0x100fe20000010805 */
[----:B------:R-:W-:Y:S01]  /*11030*/  FSEL R0, R0, RZ, P0 ;  /* 0x000000ff00007208 */ /* 0x000fe20000000000 */
[--C-:B------:R-:W-:Y:S01]  /*11040*/  FFMA.FTZ R163, R33, c[0x0][0x2d0], -R5.reuse ;  /* 0x0000b40021a37a23 */ /* 0x100fe20000010805 */
[----:B------:R-:W-:Y:S01]  /*11050*/  FSETP.NEU.FTZ.AND P0, PT, R101, -INF , PT ;  /* 0xff8000006500780b */ /* 0x000fe20003f1d000 */
[----:B------:R-:W-:Y:S02]  /*11060*/  MUFU.EX2 R228, R9 ;  /* 0x0000000900e47308 */ /* 0x000fe40000000800 */
[--C-:B--2---:R-:W-:Y:S02]  /*11070*/  FFMA.FTZ R6, R36, c[0x0][0x2d0], -R0.reuse ;  /* 0x0000b40024067a23 */ /* 0x104fe40000010800 */
[--C-:B------:R-:W-:Y:S02]  /*11080*/  FFMA.FTZ R39, R177, c[0x0][0x2d0], -R0.reuse ;  /* 0x0000b400b1277a23 */ /* 0x100fe40000010800 */
[--C-:B------:R-:W-:Y:S02]  /*11090*/  FFMA.FTZ R204, R50, c[0x0][0x2d0], -R0.reuse ;  /* 0x0000b40032cc7a23 */ /* 0x100fe40000010800 */
[--C-:B------:R-:W-:Y:S02]  /*110a0*/  FFMA.FTZ R183, R51, c[0x0][0x2d0], -R0.reuse ;  /* 0x0000b40033b77a23 */ /* 0x100fe40000010800 */
        /* <DEDUP_REMOVED lines=14> */
[--C-:B-1----:R-:W-:Y:S02]  /*11190*/  FFMA.FTZ R6, R162, c[0x0][0x2d0], -R0.reuse ;  /* 0x0000b400a2067a23 */ /* 0x102fe40000010800 */
[----:B------:R-:W-:Y:S05]  /*111a0*/  FFMA.FTZ R162, R29, c[0x0][0x2d0], -R5 ;  /* 0x0000b4001da27a23 */ /* 0x000fea0000010805 */
[----:B------:R1:W-:Y:S10]  /*111b0*/  MUFU.EX2 R49, R6 ;  /* 0x0000000600317308 */ /* 0x0003f40000000800 */
[----:B------:R-:W-:Y:S10]  /*111c0*/  MUFU.EX2 R235, R32 ;  /* 0x0000002000eb7308 */ /* 0x000ff40000000800 */
[----:B------:R-:W-:Y:S01]  /*111d0*/  MUFU.EX2 R225, R175 ;  /* 0x000000af00e17308 */ /* 0x000fe20000000800 */
[----:B-1----:R-:W-:Y:S02]  /*111e0*/  FFMA.FTZ R6, R178, c[0x0][0x2d0], -R0 ;  /* 0x0000b400b2067a23 */ /* 0x002fe40000010800 */
[----:B------:R-:W-:Y:S07]  /*111f0*/  FMUL.FTZ R0, R101, c[0x0][0x2d0] ;  /* 0x0000b40065007a20 */ /* 0x000fee0000410000 */
[----:B------:R1:W-:Y:S10]  /*11200*/  MUFU.EX2 R222, R6 ;  /* 0x0000000600de7308 */ /* 0x0003f40000000800 */
[----:B------:R-:W-:Y:S10]  /*11210*/  MUFU.EX2 R233, R172 ;  /* 0x000000ac00e97308 */ /* 0x000ff40000000800 */
[----:B------:R-:W-:Y:S01]  /*11220*/  MUFU.EX2 R227, R170 ;  /* 0x000000aa00e37308 */ /* 0x000fe20000000800 */
[----:B-1----:R-:W-:Y:S01]  /*11230*/  FSEL R6, R0, RZ, P0 ;  /* 0x000000ff00067208 */ /* 0x002fe20000000000 */
[----:B------:R-:W-:Y:S04]  /*11240*/  FMUL.FTZ R0, R2, c[0x0][0x2d0] ;  /* 0x0000b40002007a20 */ /* 0x000fe80000410000 */
[--C-:B------:R-:W-:Y:S04]  /*11250*/  FFMA.FTZ R5, R16, c[0x0][0x2d0], -R6.reuse ;  /* 0x0000b40010057a23 */ /* 0x100fe80000010806 */
        /* <DEDUP_REMOVED lines=12> */
[----:B------:R-:W-:Y:S01]  /*11320*/  MUFU.EX2 R229, R169 ;  /* 0x000000a900e57308 */ /* 0x000fe20000000800 */
[----:B-1----:R-:W-:Y:S02]  /*11330*/  FSEL R0, R101, RZ, P0 ;  /* 0x000000ff65007208 */ /* 0x002fe40000000000 */
[----:B------:R-:W-:Y:S03]  /*11340*/  ISETP.GT.AND P0, PT, R201, R239, PT ;  /* 0x000000efc900720c */ /* 0x000fe60003f04270 */
[----:B------:R-:W-:Y:S04]  /*11350*/  FADD.FTZ R0, -R0, R108 ;  /* 0x0000006c00007221 */ /* 0x000fe80000010100 */
[----:B------:R-:W-:Y:S01]  /*11360*/  MUFU.EX2 R223, R164 ;  /* 0x000000a400df7308 */ /* 0x000fe20000000800 */
[----:B------:R-:W-:Y:S02]  /*11370*/  FMUL.FTZ R0, R0, c[0x0][0x2d0] ;  /* 0x0000b40000007a20 */ /* 0x000fe40000410000 */
[----:B---3--:R-:W-:Y:S02]  /*11380*/  FFMA.FTZ R5, R20, c[0x0][0x2d0], -R6 ;  /* 0x0000b40014057a23 */ /* 0x008fe40000010806 */
[----:B------:R-:W1:Y:S05]  /*11390*/  LDSM.16.MT88.4 R20, [R185] ;  /* 0x00000000b914783b */ /* 0x000e6a0000004200 */
        /* <DEDUP_REMOVED lines=13> */
[----:B--2---:R-:W-:Y:S01]  /*11470*/  FMUL.FTZ R24, R2, R124 ;  /* 0x0000007c02187220 */ /* 0x004fe20000410000 */
[----:B------:R-:W-:Y:S01]  /*11480*/  F2FP.BF16.PACK_AB R108, R106, R109 ;  /* 0x0000006d6a6c723e */ /* 0x000fe200000010ff */
[C---:B------:R-:W-:Y:S01]  /*11490*/  FMUL.FTZ R25, R2.reuse, R125 ;  /* 0x0000007d02197220 */ /* 0x040fe20000410000 */
[----:B------:R-:W-:Y:S01]  /*114a0*/  F2FP.BF16.PACK_AB R110, R231, R228 ;  /* 0x000000e4e76e723e */ /* 0x000fe200000010ff */
[C---:B------:R-:W-:Y:S01]  /*114b0*/  FMUL.FTZ R28, R2.reuse, R120 ;  /* 0x00000078021c7220 */ /* 0x040fe20000410000 */
[----:B------:R-:W-:Y:S01]  /*114c0*/  F2FP.BF16.PACK_AB R111, R215, R222 ;  /* 0x000000ded76f723e */ /* 0x000fe200000010ff */
        /* <DEDUP_REMOVED lines=26> */
[C---:B---3--:R-:W-:Y:S02]  /*11670*/  FFMA.FTZ R100, R0.reuse, R214, R33 ;  /* 0x000000d600647223 */ /* 0x048fe40000010021 */
[C---:B------:R-:W-:Y:S02]  /*11680*/  FMUL.FTZ R11, R0.reuse, R135 ;  /* 0x00000087000b7220 */ /* 0x040fe40000410000 */
[C---:B------:R-:W-:Y:S01]  /*11690*/  FMUL.FTZ R10, R0.reuse, R134 ;  /* 0x00000086000a7220 */ /* 0x040fe20000410000 */
[----:B------:R-:W2:Y:S01]  /*116a0*/  MUFU.EX2 R2, R4 ;  /* 0x0000000400027308 */ /* 0x000ea20000000800 */
[C---:B------:R-:W-:Y:S02]  /*116b0*/  FMUL.FTZ R26, R0.reuse, R126 ;  /* 0x0000007e001a7220 */ /* 0x040fe40000410000 */
[C---:B------:R-:W-:Y:S02]  /*116c0*/  FMUL.FTZ R27, R0.reuse, R127 ;  /* 0x0000007f001b7220 */ /* 0x040fe40000410000 */
[C---:B------:R-:W-:Y:S01]  /*116d0*/  FMUL.FTZ R30, R0.reuse, R122 ;  /* 0x0000007a001e7220 */ /* 0x040fe20000410000 */
[----:B------:R-:W-:Y:S01]  /*116e0*/  LDSM.16.MT88.4 R124, [R185+0x1000] ;  /* 0x00100000b97c783b */ /* 0x000fe20000004200 */
[C---:B------:R-:W-:Y:S02]  /*116f0*/  FMUL.FTZ R31, R0.reuse, R123 ;  /* 0x0000007b001f7220 */ /* 0x040fe40000410000 */
[C---:B------:R-:W-:Y:S01]  /*11700*/  FMUL.FTZ R42, R0.reuse, R118 ;  /* 0x00000076002a7220 */ /* 0x040fe20000410000 */
[----:B------:R-:W3:Y:S01]  /*11710*/  MUFU.EX2 R214, R7 ;  /* 0x0000000700d67308 */ /* 0x000ee20000000800 */
[C---:B------:R-:W-:Y:S02]  /*11720*/  FMUL.FTZ R43, R0.reuse, R119 ;  /* 0x00000077002b7220 */ /* 0x040fe40000410000 */
[C---:B------:R-:W-:Y:S01]  /*11730*/  FMUL.FTZ R14, R0.reuse, R130 ;  /* 0x00000082000e7220 */ /* 0x040fe20000410000 */
[----:B------:R-:W-:Y:S01]  /*11740*/  LDSM.16.MT88.4 R116, [R185+0xc00] ;  /* 0x000c0000b974783b */ /* 0x000fe20000004200 */
[C---:B------:R-:W-:Y:S02]  /*11750*/  FMUL.FTZ R15, R0.reuse, R131 ;  /* 0x00000083000f7220 */ /* 0x040fe40000410000 */
[C---:B------:R-:W-:Y:S02]  /*11760*/  FMUL.FTZ R46, R0.reuse, R114 ;  /* 0x00000072002e7220 */ /* 0x040fe40000410000 */
[C---:B------:R-:W-:Y:S01]  /*11770*/  FMUL.FTZ R47, R0.reuse, R115 ;  /* 0x00000073002f7220 */ /* 0x040fe20000410000 */
[----:B------:R-:W4:Y:S01]  /*11780*/  MUFU.EX2 R135, R36 ;  /* 0x0000002400877308 */ /* 0x000f220000000800 */
[C---:B------:R-:W-:Y:S01]  /*11790*/  FMUL.FTZ R58, R0.reuse, R58 ;  /* 0x0000003a003a7220 */ /* 0x040fe20000410000 */
[----:B------:R-:W-:Y:S01]  /*117a0*/  LDSM.16.MT88.4 R120, [R186+0x400] ;  /* 0x00040000ba78783b */ /* 0x000fe20000004200 */
[----:B------:R-:W-:Y:S02]  /*117b0*/  FMUL.FTZ R59, R0, R59 ;  /* 0x0000003b003b7220 */ /* 0x000fe40000410000 */
[----:B--2---:R-:W-:Y:S02]  /*117c0*/  FFMA.FTZ R4, R2, R224, R105 ;  /* 0x000000e002047223 */ /* 0x004fe40000010069 */
[C---:B------:R-:W-:Y:S02]  /*117d0*/  FMUL.FTZ R62, R0.reuse, R62 ;  /* 0x0000003e003e7220 */ /* 0x040fe40000410000 */
[C---:B------:R-:W-:Y:S01]  /*117e0*/  FMUL.FTZ R63, R0.reuse, R63 ;  /* 0x0000003f003f7220 */ /* 0x040fe20000410000 */
[----:B------:R2:W5:Y:S01]  /*117f0*/  MUFU.EX2 R213, R38 ;  /* 0x0000002600d57308 */ /* 0x0005620000000800 */
[C---:B------:R-:W-:Y:S02]  /*11800*/  FMUL.FTZ R74, R0.reuse, R74 ;  /* 0x0000004a004a7220 */ /* 0x040fe40000410000 */
[----:B------:R-:W-:Y:S01]  /*11810*/  FMUL.FTZ R75, R0, R75 ;  /* 0x0000004b004b7220 */ /* 0x000fe20000410000 */
[----:B---3--:R-:W-:Y:S01]  /*11820*/  F2FP.BF16.PACK_AB R115, R234, R214 ;  /* 0x000000d6ea73723e */ /* 0x008fe200000010ff */
[C---:B------:R-:W-:Y:S02]  /*11830*/  FMUL.FTZ R78, R0.reuse, R78 ;  /* 0x0000004e004e7220 */ /* 0x040fe40000410000 */
[C---:B------:R-:W-:Y:S02]  /*11840*/  FMUL.FTZ R79, R0.reuse, R79 ;  /* 0x0000004f004f7220 */ /* 0x040fe40000410000 */
[C---:B------:R-:W-:Y:S01]  /*11850*/  FMUL.FTZ R90, R0.reuse, R90 ;  /* 0x0000005a005a7220 */ /* 0x040fe20000410000 */
[----:B------:R-:W3:Y:S01]  /*11860*/  MUFU.EX2 R134, R16 ;  /* 0x0000001000867308 */ /* 0x000ee20000000800 */
[C---:B------:R-:W-:Y:S02]  /*11870*/  FMUL.FTZ R91, R0.reuse, R91 ;  /* 0x0000005b005b7220 */ /* 0x040fe40000410000 */
[C---:B------:R-:W-:Y:S01]  /*11880*/  FMUL.FTZ R94, R0.reuse, R94 ;  /* 0x0000005e005e7220 */ /* 0x040fe20000410000 */
[----:B----4-:R-:W-:Y:S01]  /*11890*/  F2FP.BF16.PACK_AB R112, R135, R180 ;  /* 0x000000b48770723e */ /* 0x010fe200000010ff */
[----:B------:R-:W-:Y:S02]  /*118a0*/  FMUL.FTZ R95, R0, R95 ;  /* 0x0000005f005f7220 */ /* 0x000fe40000410000 */
[C---:B------:R-:W-:Y:S02]  /*118b0*/  FMUL.FTZ R5, R3.reuse, R137 ;  /* 0x0000008903057220 */ /* 0x040fe40000410000 */
[C---:B------:R-:W-:Y:S01]  /*118c0*/  FMUL.FTZ R6, R2.reuse, R138 ;  /* 0x0000008a02067220 */ /* 0x040fe20000410000 */
[----:B------:R-:W-:Y:S01]  /*118d0*/  MUFU.EX2 R131, R179 ;  /* 0x000000b300837308 */ /* 0x000fe20000000800 */
[C---:B------:R-:W-:Y:S02]  /*118e0*/  FMUL.FTZ R7, R2.reuse, R139 ;  /* 0x0000008b02077220 */ /* 0x040fe40000410000 */
[----:B------:R-:W-:Y:S01]  /*118f0*/  FFMA.FTZ R0, R3, R221, R109 ;  /* 0x000000dd03007223 */ /* 0x000fe2000001006d */
[C---:B------:R-:W-:Y:S01]  /*11900*/  F2FP.BF16.PACK_AB R109, R49.reuse, R105 ;  /* 0x00000069316d723e */ /* 0x040fe200000010ff */
[----:B------:R-:W-:Y:S01]  /*11910*/  FADD.FTZ R105, R49, R4 ;  /* 0x0000000431697221 */ /* 0x000fe20000010000 */
[----:B--2---:R-:W2:Y:S01]  /*11920*/  LDSM.16.MT88.4 R36, [R186] ;  /* 0x00000000ba24783b */ /* 0x004ea20000004200 */
[----:B------:R-:W-:Y:S01]  /*11930*/  FMUL.FTZ R4, R3, R136 ;  /* 0x0000008803047220 */ /* 0x000fe20000410000 */
[----:B-----5:R-:W-:Y:S01]  /*11940*/  F2FP.BF16.PACK_AB R114, R235, R213 ;  /* 0x000000d5eb72723e */ /* 0x020fe200000010ff */
[C---:B------:R-:W-:Y:S01]  /*11950*/  FMUL.FTZ R17, R3.reuse, R141 ;  /* 0x0000008d03117220 */ /* 0x040fe20000410000 */
[----:B------:R-:W-:Y:S01]  /*11960*/  MUFU.EX2 R130, R171 ;  /* 0x000000ab00827308 */ /* 0x000fe20000000800 */
[C---:B------:R-:W-:Y:S02]  /*11970*/  FMUL.FTZ R18, R2.reuse, R142 ;  /* 0x0000008e02127220 */ /* 0x040fe40000410000 */
[----:B------:R-:W-:Y:S01]  /*11980*/  FMUL.FTZ R19, R2, R143 ;  /* 0x0000008f02137220 */ /* 0x000fe20000410000 */
[-C--:B-1----:R-:W-:Y:S05]  /*11990*/  HMMA.16816.F32.BF16 R4, R108, R20.reuse, R4 ;  /* 0x000000146c04723c */ /* 0x082fea0000041804 */
[----:B---3--:R-:W-:Y:S01]  /*119a0*/  F2FP.BF16.PACK_AB R113, R134, R33 ;  /* 0x000000218671723e */ /* 0x008fe200000010ff */
[C---:B------:R-:W-:Y:S01]  /*119b0*/  FMUL.FTZ R16, R3.reuse, R140 ;  /* 0x0000008c03107220 */ /* 0x040fe20000410000 */
[----:B------:R-:W-:Y:S01]  /*119c0*/  MUFU.EX2 R224, R163 ;  /* 0x000000a300e07308 */ /* 0x000fe20000000800 */
[----:B------:R-:W-:Y:S01]  /*119d0*/  LDSM.16.MT88.4 R140, [R185+0x800] ;  /* 0x00080000b98c783b */ /* 0x000fe20000004200 */
[C---:B------:R-:W-:Y:S03]  /*119e0*/  FMUL.FTZ R32, R3.reuse, R148 ;  /* 0x0000009403207220 */ /* 0x040fe60000410000 */
[C---:B------:R-:W-:Y:S04]  /*119f0*/  HMMA.16816.F32.BF16 R8, R112.reuse, R20, R8 ;  /* 0x000000147008723c */ /* 0x040fe80000041808 */
[C---:B------:R-:W-:Y:S01]  /*11a00*/  FMUL.FTZ R33, R3.reuse, R149 ;  /* 0x0000009503217220 */ /* 0x040fe20000410000 */
[----:B------:R1:W-:Y:S01]  /*11a10*/  MUFU.EX2 R221, R161 ;  /* 0x000000a100dd7308 */ /* 0x0003e20000000800 */
[C---:B------:R-:W-:Y:S02]  /*11a20*/  FMUL.FTZ R34, R2.reuse, R150 ;  /* 0x0000009602227220 */ /* 0x040fe40000410000 */
[-C--:B------:R-:W-:Y:S04]  /*11a30*/  HMMA.16816.F32.BF16 R12, R112, R22.reuse, R12 ;  /* 0x00000016700c723c */ /* 0x080fe8000004180c */
[C---:B------:R-:W-:Y:S02]  /*11a40*/  FMUL.FTZ R35, R2.reuse, R151 ;  /* 0x0000009702237220 */ /* 0x040fe40000410000 */
[----:B------:R-:W-:Y:S01]  /*11a50*/  LDSM.16.MT88.4 R148, [R186+0x800] ;  /* 0x00080000ba94783b */ /* 0x000fe20000004200 */
[C---:B------:R-:W-:Y:S01]  /*11a60*/  FMUL.FTZ R48, R3.reuse, R156 ;  /* 0x0000009c03307220 */ /* 0x040fe20000410000 */
[C---:B------:R-:W-:Y:S01]  /*11a70*/  HMMA.16816.F32.BF16 R16, R108.reuse, R22, R16 ;  /* 0x000000166c10723c */ /* 0x040fe20000041810 */
[----:B------:R-:W-:Y:S03]  /*11a80*/  MUFU.EX2 R171, R205 ;  /* 0x000000cd00ab7308 */ /* 0x000fe60000000800 */
[C---:B------:R-:W-:Y:S02]  /*11a90*/  FMUL.FTZ R20, R3.reuse, R144 ;  /* 0x0000009003147220 */ /* 0x040fe40000410000 */
[C---:B------:R-:W-:Y:S02]  /*11aa0*/  FMUL.FTZ R21, R3.reuse, R145 ;  /* 0x0000009103157220 */ /* 0x040fe40000410000 */
[C---:B------:R-:W-:Y:S03]  /*11ab0*/  FMUL.FTZ R22, R2.reuse, R146 ;  /* 0x0000009202167220 */ /* 0x040fe60000410000 */
[----:B------:R-:W-:Y:S01]  /*11ac0*/  MUFU.EX2 R176, R210 ;  /* 0x000000d200b07308 */ /* 0x000fe20000000800 */
[----:B------:R-:W-:Y:S01]  /*11ad0*/  FMUL.FTZ R23, R2, R147 ;  /* 0x0000009302177220 */ /* 0x000fe20000410000 */
[----:B-1----:R-:W-:Y:S01]  /*11ae0*/  F2FP.BF16.PACK_AB R161, R164, R165 ;  /* 0x000000a5a4a1723e */ /* 0x002fe200000010ff */
[C---:B------:R-:W-:Y:S02]  /*11af0*/  FMUL.FTZ R49, R3.reuse, R157 ;  /* 0x0000009d03317220 */ /* 0x040fe40000410000 */
[C---:B------:R-:W-:Y:S02]  /*11b00*/  FMUL.FTZ R50, R2.reuse, R158 ;  /* 0x0000009e02327220 */ /* 0x040fe40000410000 */
[C---:B------:R-:W-:Y:S01]  /*11b10*/  FMUL.FTZ R51, R2.reuse, R159 ;  /* 0x0000009f02337220 */ /* 0x040fe20000410000 */
[-C--:B--2---:R-:W-:Y:S01]  /*11b20*/  HMMA.16816.F32.BF16 R20, R108, R36.reuse, R20 ;  /* 0x000000246c14723c */ /* 0x084fe20000041814 */
[----:B------:R-:W-:Y:S01]  /*11b30*/  LDSM.16.MT88.4 R156, [R185+0x1400] ;  /* 0x00140000b99c783b */ /* 0x000fe20000004200 */
[----:B------:R-:W-:Y:S01]  /*11b40*/  MUFU.EX2 R180, R209 ;  /* 0x000000d100b47308 */ /* 0x000fe20000000800 */
[C---:B------:R-:W-:Y:S02]  /*11b50*/  FMUL.FTZ R52, R3.reuse, R52 ;  /* 0x0000003403347220 */ /* 0x040fe40000410000 */
        /* <DEDUP_REMOVED lines=9> */
[----:B------:R-:W1:Y:S01]  /*11bf0*/  MUFU.EX2 R168, R174 ;  /* 0x000000ae00a87308 */ /* 0x000e620000000800 */
[C---:B------:R-:W-:Y:S04]  /*11c00*/  HMMA.16816.F32.BF16 R32, R108.reuse, R38, R32 ;  /* 0x000000266c20723c */ /* 0x040fe80000041820 */
[C---:B------:R-:W-:Y:S02]  /*11c10*/  FMUL.FTZ R65, R3.reuse, R65 ;  /* 0x0000004103417220 */ /* 0x040fe40000410000 */
[C---:B------:R-:W-:Y:S02]  /*11c20*/  FMUL.FTZ R66, R2.reuse, R66 ;  /* 0x0000004202427220 */ /* 0x040fe40000410000 */
[C---:B------:R-:W-:Y:S01]  /*11c30*/  FMUL.FTZ R38, R2.reuse, R154 ;  /* 0x0000009a02267220 */ /* 0x040fe20000410000 */
[----:B------:R-:W2:Y:S03]  /*11c40*/  MUFU.EX2 R166, R181 ;  /* 0x000000b500a67308 */ /* 0x000ea60000000800 */
[C---:B------:R-:W-:Y:S02]  /*11c50*/  FMUL.FTZ R39, R2.reuse, R155 ;  /* 0x0000009b02277220 */ /* 0x040fe40000410000 */
[C---:B------:R-:W-:Y:S02]  /*11c60*/  FMUL.FTZ R67, R2.reuse, R67 ;  /* 0x0000004302437220 */ /* 0x040fe40000410000 */
[C---:B------:R-:W-:Y:S02]  /*11c70*/  FMUL.FTZ R68, R3.reuse, R68 ;  /* 0x0000004403447220 */ /* 0x040fe40000410000 */
[C---:B------:R-:W-:Y:S01]  /*11c80*/  FMUL.FTZ R69, R3.reuse, R69 ;  /* 0x0000004503457220 */ /* 0x040fe20000410000 */
[-C--:B------:R-:W-:Y:S03]  /*11c90*/  HMMA.16816.F32.BF16 R36, R108, R116.reuse, R36 ;  /* 0x000000746c24723c */ /* 0x080fe60000041824 */
[----:B------:R-:W-:Y:S01]  /*11ca0*/  FMUL.FTZ R70, R2, R70 ;  /* 0x0000004602467220 */ /* 0x000fe20000410000 */
[----:B-1----:R-:W-:Y:S01]  /*11cb0*/  F2FP.BF16.PACK_AB R160, R168, R167 ;  /* 0x000000a7a8a0723e */ /* 0x002fe200000010ff */
[C---:B------:R-:W-:Y:S02]  /*11cc0*/  FMUL.FTZ R71, R2.reuse, R71 ;  /* 0x0000004702477220 */ /* 0x040fe40000410000 */
[C---:B------:R-:W-:Y:S01]  /*11cd0*/  FMUL.FTZ R80, R3.reuse, R80 ;  /* 0x0000005003507220 */ /* 0x040fe20000410000 */
[C---:B------:R-:W-:Y:S04]  /*11ce0*/  HMMA.16816.F32.BF16 R40, R112.reuse, R116, R40 ;  /* 0x000000747028723c */ /* 0x040fe80000041828 */
[C---:B------:R-:W-:Y:S02]  /*11cf0*/  FMUL.FTZ R81, R3.reuse, R81 ;  /* 0x0000005103517220 */ /* 0x040fe40000410000 */
[----:B------:R-:W-:Y:S01]  /*11d00*/  FMUL.FTZ R82, R2, R82 ;  /* 0x0000005202527220 */ /* 0x000fe20000410000 */
[----:B--2---:R-:W-:Y:S01]  /*11d10*/  F2FP.BF16.PACK_AB R162, R166, R173 ;  /* 0x000000ada6a2723e */ /* 0x004fe200000010ff */
[-C--:B------:R-:W-:Y:S04]  /*11d20*/  HMMA.16816.F32.BF16 R44, R112, R118.reuse, R44 ;  /* 0x00000076702c723c */ /* 0x080fe8000004182c */
[----:B------:R-:W-:Y:S02]  /*11d30*/  FMUL.FTZ R83, R2, R83 ;  /* 0x0000005302537220 */ /* 0x000fe40000410000 */
[----:B------:R-:W-:Y:S02]  /*11d40*/  FADD.FTZ R100, R134, R100 ;  /* 0x0000006486647221 */ /* 0x000fe40000010000 */
[C---:B------:R-:W-:Y:S01]  /*11d50*/  HMMA.16816.F32.BF16 R48, R108.reuse, R118, R48 ;  /* 0x000000766c30723c */ /* 0x040fe20000041830 */
[----:B------:R-:W1:Y:S03]  /*11d60*/  LDSM.16.MT88.4 R116, [R186+0xc00] ;  /* 0x000c0000ba74783b */ /* 0x000e660000004200 */
[C---:B------:R-:W-:Y:S02]  /*11d70*/  FMUL.FTZ R84, R3.reuse, R84 ;  /* 0x0000005403547220 */ /* 0x040fe40000410000 */
[C---:B------:R-:W-:Y:S02]  /*11d80*/  FMUL.FTZ R85, R3.reuse, R85 ;  /* 0x0000005503557220 */ /* 0x040fe40000410000 */
[C---:B------:R-:W-:Y:S04]  /*11d90*/  FMUL.FTZ R86, R2.reuse, R86 ;  /* 0x0000005602567220 */ /* 0x040fe80000410000 */
[C---:B------:R-:W-:Y:S02]  /*11da0*/  FMUL.FTZ R87, R2.reuse, R87 ;  /* 0x0000005702577220 */ /* 0x040fe40000410000 */
[C---:B------:R-:W-:Y:S02]  /*11db0*/  FMUL.FTZ R96, R3.reuse, R96 ;  /* 0x0000006003607220 */ /* 0x040fe40000410000 */
[----:B------:R-:W-:Y:S02]  /*11dc0*/  FMUL.FTZ R97, R3, R97 ;  /* 0x0000006103617220 */ /* 0x000fe40000410000 */
[C---:B------:R-:W-:Y:S02]  /*11dd0*/  FMUL.FTZ R98, R2.reuse, R98 ;  /* 0x0000006202627220 */ /* 0x040fe40000410000 */
[----:B------:R-:W-:Y:S02]  /*11de0*/  FMUL.FTZ R99, R2, R99 ;  /* 0x0000006302637220 */ /* 0x000fe40000410000 */
        /* <DEDUP_REMOVED lines=8> */
[----:B------:R-:W2:Y:S01]  /*11e70*/  MUFU.EX2 R106, R208 ;  /* 0x000000d0006a7308 */ /* 0x000ea20000000800 */
        /* <DEDUP_REMOVED lines=10> */
[----:B--2---:R-:W-:Y:S01]  /*11f20*/  F2FP.BF16.PACK_AB R163, R106, R107 ;  /* 0x0000006b6aa3723e */ /* 0x004fe200000010ff */
[----:B------:R-:W-:Y:S02]  /*11f30*/  FADD.FTZ R0, R129, R100 ;  /* 0x0000006481007221 */ /* 0x000fe40000010000 */
[----:B------:R-:W-:Y:S01]  /*11f40*/  FADD.FTZ R100, R132, R2 ;  /* 0x0000000284647221 */ /* 0x000fe20000010000 */
[C---:B------:R-:W-:Y:S01]  /*11f50*/  HMMA.16816.F32.BF16 R64, R108.reuse, R118, R64 ;  /* 0x000000766c40723c */ /* 0x040fe20000041840 */
[----:B------:R-:W1:Y:S03]  /*11f60*/  LDSM.16.MT88.4 R116, [R185+0x1800] ;  /* 0x00180000b974783b */ /* 0x000e660000004200 */
[----:B------:R-:W-:Y:S01]  /*11f70*/  FADD.FTZ R2, R223, R105 ;  /* 0x00000069df027221 */ /* 0x000fe20000010000 */
[----:B------:R-:W-:Y:S01]  /*11f80*/  MOV R105, R102 ;  /* 0x0000006600697202 */ /* 0x000fe20000000f00 */
[----:B------:R-:W-:Y:S02]  /*11f90*/  FADD.FTZ R0, R221, R0 ;  /* 0x00000000dd007221 */ /* 0x000fe40000010000 */
[----:B------:R-:W-:Y:S04]  /*11fa0*/  FADD.FTZ R2, R224, R2 ;  /* 0x00000002e0027221 */ /* 0x000fe80000010000 */
        /* <DEDUP_REMOVED lines=98> */
[----:B------:R-:W-:Y:S01]  /*125d0*/  MOV R201, R0 ;  /* 0x0000000000c97202 */ /* 0x000fe20000000f00 */
[----:B------:R-:W-:Y:S02]  /*125e0*/  FADD.FTZ R224, R179, R5 ;  /* 0x00000005b3e07221 */ /* 0x000fe40000010000 */
[----:B------:R-:W-:Y:S01]  /*125f0*/  MOV R108, R101 ;  /* 0x00000065006c7202 */ /* 0x000fe20000000f00 */
[----:B------:R-:W-:Y:S04]  /*12600*/  FADD.FTZ R213, R166, R4 ;  /* 0x00000004a6d57221 */ /* 0x000fe80000010000 */
[----:B------:R-:W-:Y:S01]  /*12610*/  FADD.FTZ R214, R106, R2 ;  /* 0x000000026ad67221 */ /* 0x000fe20000010000 */
[----:B------:R-:W-:Y:S01]  /*12620*/  MOV R106, R104 ;  /* 0x00000068006a7202 */ /* 0x000fe20000000f00 */
[----:B------:R-:W-:-:S05]  /*12630*/  @P0 BRA `(.L_x_2519) ;  /* 0xffffbda000000947 */ /* 0x000fca000383ffff */
.L_x_2487:
[----:B------:R-:W-:Y:S05]  /*12640*/  BRA.DIV ~URZ, `(.L_x_2520) ;  /* 0x000078427f007947 */ /* 0x000fea000b800000 */
[----:B------:R1:W2:Y:S02]  /*12650*/  SHFL.BFLY PT, R0, R221, 0x2, 0x1f ;  /* 0x0c401f00dd007f89 */ /* 0x0002a400000e0000 */
.L_x_2641:
        /* <DEDUP_REMOVED lines=15> */
.L_x_2642:
        /* <DEDUP_REMOVED lines=134> */
.L_x_2386:
        /* <DEDUP_REMOVED lines=19> */
.L_x_2523:
[----:B---3--:R-:W-:Y:S05]  /*130e0*/  BSYNC B0 ;  /* 0x0000000000007941 */ /* 0x008fea0003800000 */
.L_x_2522:
        /* <DEDUP_REMOVED lines=128> */
.L_x_2526:
[----:B--2---:R-:W2:Y:S04]  /*138f0*/  LDL R4, [R1+0x10] ;  /* 0x0000100001047983 */ /* 0x004ea80000100800 */
[----:B------:R-:W3:Y:S04]  /*13900*/  LDL.LU R7, [R1+0x8] ;  /* 0x0000080001077983 */ /* 0x000ee80000300800 */
[----:B------:R-:W4:Y:S01]  /*13910*/  LDL R16, [R1+0x30] ;  /* 0x0000300001107983 */ /* 0x000f220000100800 */
[----:B------:R-:W-:Y:S01]  /*13920*/  IMAD.MOV.U32 R2, RZ, RZ, 0x368 ;  /* 0x00000368ff027424 */ /* 0x000fe200078e00ff */
[----:B------:R-:W-:-:S02]  /*13930*/  ISETP.GT.AND P2, PT, R3, 0x1, PT ;  /* 0x000000010300780c */ /* 0x000fc40003f44270 */
[----:B------:R-:W4:Y:S01]  /*13940*/  LDL R75, [R1+0x38] ;  /* 0x00003800014b7983 */ /* 0x000f220000100800 */
[----:B------:R-:W-:Y:S02]  /*13950*/  ISETP.NE.U32.AND P0, PT, RZ, c[0x0][0x500], PT ;  /* 0x00014000ff007a0c */ /* 0x000fe40003f05070 */
[----:B------:R-:W-:Y:S02]  /*13960*/  SEL R2, R2, 0x328, P2 ;  /* 0x0000032802027807 */ /* 0x000fe40001000000 */
[----:B------:R-:W-:Y:S02]  /*13970*/  ISETP.NE.AND.EX P0, PT, RZ, c[0x0][0x504], PT, P0 ;  /* 0x00014100ff007a0c */ /* 0x000fe40003f05300 */
[----:B------:R1:W2:Y:S01]  /*13980*/  LDC.64 R8, c[0x0][R2+0x170] ;  /* 0x00005c0002087b82 */ /* 0x0002a20000000a00 */
[----:B------:R-:W-:-:S04]  /*13990*/  SHF.R.S32.HI R3, RZ, 0x1f, R10 ;  /* 0x0000001fff037819 */ /* 0x000fc8000001140a */
[----:B------:R-:W-:-:S03]  /*139a0*/  SEL R6, R3, RZ, !P0 ;  /* 0x000000ff03067207 */ /* 0x000fc60004000000 */
[----:B------:R1:W2:Y:S08]  /*139b0*/  LDC.64 R14, c[0x0][R2+0x168] ;  /* 0x00005a00020e7b82 */ /* 0x0002b00000000a00 */
[----:B------:R1:W2:Y:S08]  /*139c0*/  LDC.64 R18, c[0x0][R2+0x178] ;  /* 0x00005e0002127b82 */ /* 0x0002b00000000a00 */
[----:B------:R1:W2:Y:S02]  /*139d0*/  LDC.64 R20, c[0x0][R2+0x160] ;  /* 0x0000580002147b82 */ /* 0x0002a40000000a00 */
[----:B-1----:R-:W-:-:S05]  /*139e0*/  IMAD.MOV.U32 R2, RZ, RZ, c[0x0][0x4e8] ;  /* 0x00013a00ff027624 */ /* 0x002fca00078e00ff */
[----:B------:R-:W-:Y:S02]  /*139f0*/  ISETP.NE.AND P5, PT, R2, 0x1, PT ;  /* 0x000000010200780c */ /* 0x000fe40003fa5270 */
[----:B------:R-:W-:Y:S01]  /*13a00*/  SEL R2, R10, RZ, !P0 ;  /* 0x000000ff0a027207 */ /* 0x000fe20004000000 */
[----:B------:R-:W1:Y:S01]  /*13a10*/  S2R R76, SR_TID.X ;  /* 0x00000000004c7919 */ /* 0x000e620000002100 */
[----:B-----5:R-:W-:Y:S02]  /*13a20*/  SHF.R.S32.HI R17, RZ, 0x1f, R0 ;  /* 0x0000001fff117819 */ /* 0x020fe40000011400 */
[----:B------:R-:W-:-:S04]  /*13a30*/  LOP3.LUT R198, R198, 0xfffffffd, RZ, 0xc0, !PT ;  /* 0xfffffffdc6c67812 */ /* 0x000fc800078ec0ff */
[----:B------:R-:W-:Y:S01]  /*13a40*/  LOP3.LUT R198, R198, 0xfffffffe, RZ, 0xc0, !PT ;  /* 0xfffffffec6c67812 */ /* 0x000fe200078ec0ff */
[----:B--2---:R-:W-:Y:S02]  /*13a50*/  IMAD.IADD R5, R4, 0x1, R252 ;  /* 0x0000000104057824 */ /* 0x004fe400078e02fc */
[----:B------:R-:W-:Y:S01]  /*13a60*/  IMAD R4, R9, R2, RZ ;  /* 0x0000000209047224 */ /* 0x000fe200078e02ff */
[----:B---3--:R-:W-:Y:S01]  /*13a70*/  LOP3.LUT R3, R7, 0xffff, RZ, 0xc0, !PT ;  /* 0x0000ffff07037812 */ /* 0x008fe200078ec0ff */
[----:B------:R-:W-:-:S04]  /*13a80*/  @P5 IMAD.HI.U32 R10, R5, c[0x0][0x4ec], RZ ;  /* 0x00013b00050a5a27 */ /* 0x000fc800078e00ff */
[C---:B------:R-:W-:Y:S02]  /*13a90*/  IMAD R12, R8.reuse, R6, R4 ;  /* 0x00000006080c7224 */ /* 0x040fe400078e0204 */
[----:B------:R-:W-:-:S04]  /*13aa0*/  IMAD.WIDE.U32 R6, R8, R2, RZ ;  /* 0x0000000208067225 */ /* 0x000fc800078e00ff */
[----:B------:R-:W-:-:S04]  /*13ab0*/  IMAD.WIDE.U32 R8, R14, R3, RZ ;  /* 0x000000030e087225 */ /* 0x000fc800078e00ff */
[----:B------:R-:W-:Y:S01]  /*13ac0*/  IMAD.MOV.U32 R4, RZ, RZ, R5 ;  /* 0x000000ffff047224 */ /* 0x000fe200078e0005 */
[----:B------:R-:W-:Y:S01]  /*13ad0*/  @P5 SHF.R.U32.HI R4, RZ, c[0x0][0x4f0], R10 ;  /* 0x00013c00ff045a19 */ /* 0x000fe2000001160a */
[----:B------:R-:W-:Y:S01]  /*13ae0*/  IMAD R13, R15, R3, RZ ;  /* 0x000000030f0d7224 */ /* 0x000fe200078e02ff */
[----:B----4-:R-:W-:Y:S01]  /*13af0*/  SEL R10, R16, RZ, P2 ;  /* 0x000000ff100a7207 */ /* 0x010fe20001000000 */
[----:B------:R-:W-:Y:S01]  /*13b00*/  IMAD.IADD R14, R7, 0x1, R12 ;  /* 0x00000001070e7824 */ /* 0x000fe200078e020c */
[----:B------:R-:W-:Y:S01]  /*13b10*/  IADD3 R15, P1, P0, R6, R8, R0 ;  /* 0x00000008060f7210 */ /* 0x000fe2000783e000 */
[----:B------:R-:W-:Y:S02]  /*13b20*/  IMAD.IADD R6, R9, 0x1, R13 ;  /* 0x0000000109067824 */ /* 0x000fe400078e020d */
[----:B------:R-:W-:Y:S02]  /*13b30*/  IMAD R12, R19, R10, RZ ;  /* 0x0000000a130c7224 */ /* 0x000fe400078e02ff */
[----:B------:R-:W-:-:S02]  /*13b40*/  IMAD.MOV R7, RZ, RZ, -R4 ;  /* 0x000000ffff077224 */ /* 0x000fc400078e0a04 */
        /* <DEDUP_REMOVED lines=31> */
[----:B------:R1:W1:Y:S01]  /*13d40*/  SHFL.IDX PT, R8, R7, 0x3, 0x1c1f ;  /* 0x007c1f0007087f89 */ /* 0x00026200000e0000 */
[----:B---3--:R-:W-:-:S05]  /*13d50*/  IMAD.IADD R6, R75, 0x1, R252 ;  /* 0x000000014b067824 */ /* 0x008fca00078e02fc */
        /* <DEDUP_REMOVED lines=63> */
.L_x_2643:
[----:B------:R-:W-:Y:S05]  /*14150*/  BRA.DIV ~URZ, `(.L_x_2529) ;  /* 0x000060227f007947 */ /* 0x000fea000b800000 */
[----:B------:R3:W4:Y:S02]  /*14160*/  SHFL.IDX PT, R0, R12, RZ, 0x1c1f ;  /* 0x001c1fff0c007589 */ /* 0x00072400000e0000 */
.L_x_2644:
        /* <DEDUP_REMOVED lines=19> */
.L_x_2531:
[----:B------:R-:W-:Y:S05]  /*142a0*/  BSYNC B0 ;  /* 0x0000000000007941 */ /* 0x000fea0003800000 */
.L_x_2530:
[----:B------:R-:W-:Y:S05]  /*142b0*/  BRA.DIV ~URZ, `(.L_x_2532) ;  /* 0x00005f327f007947 */ /* 0x000fea000b800000 */
[----:B--2---:R2:W1:Y:S04]  /*142c0*/  SHFL.IDX PT, R5, R10, 0x1, 0x1c1f ;  /* 0x003c1f000a057f89 */ /* 0x00446800000e0000 */
[----:B----4-:R2:W4:Y:S02]  /*142d0*/  SHFL.IDX PT, R0, R12, 0x1, 0x1c1f ;  /* 0x003c1f000c007f89 */ /* 0x01052400000e0000 */
.L_x_2645:
        /* <DEDUP_REMOVED lines=19> */
.L_x_2534:
[----:B------:R-:W-:Y:S05]  /*14410*/  BSYNC B0 ;  /* 0x0000000000007941 */ /* 0x000fea0003800000 */
.L_x_2533:
[----:B------:R-:W-:Y:S05]  /*14420*/  BRA.DIV ~URZ, `(.L_x_2535) ;  /* 0x00005e927f007947 */ /* 0x000fea000b800000 */
[----:B-1----:R1:W2:Y:S02]  /*14430*/  SHFL.IDX PT, R5, R10, 0x2, 0x1c1f ;  /* 0x005c1f000a057f89 */ /* 0x0022a400000e0000 */
.L_x_2646:
[----:B------:R-:W-:Y:S05]  /*14440*/  BRA.DIV ~URZ, `(.L_x_2536) ;  /* 0x00005ee27f007947 */ /* 0x000fea000b800000 */
[----:B----4-:R4:W1:Y:S02]  /*14450*/  SHFL.IDX PT, R0, R12, 0x2, 0x1c1f ;  /* 0x005c1f000c007f89 */ /* 0x01086400000e0000 */
.L_x_2647:
        /* <DEDUP_REMOVED lines=19> */
.L_x_2538:
[----:B------:R-:W-:Y:S05]  /*14590*/  BSYNC B0 ;  /* 0x0000000000007941 */ /* 0x000fea0003800000 */
.L_x_2537:
[----:B------:R-:W-:Y:S05]  /*145a0*/  BRA.DIV ~URZ, `(.L_x_2539) ;  /* 0x00005df27f007947 */ /* 0x000fea000b800000 */
[----:B-1----:R1:W3:Y:S04]  /*145b0*/  SHFL.IDX PT, R6, R10, 0x3, 0x1c1f ;  /* 0x007c1f000a067f89 */ /* 0x0022e800000e0000 */
[----:B------:R1:W4:Y:S02]  /*145c0*/  SHFL.IDX PT, R0, R12, 0x3, 0x1c1f ;  /* 0x007c1f000c007f89 */ /* 0x00032400000e0000 */
.L_x_2648:
        /* <DEDUP_REMOVED lines=20> */
.L_x_2527:
        /* <DEDUP_REMOVED lines=33> */
.L_x_2649:
[----:B------:R-:W-:Y:S05]  /*14920*/  BRA.DIV ~URZ, `(.L_x_2542) ;  /* 0x00005bb27f007947 */ /* 0x000fea000b800000 */
[----:B------:R3:W4:Y:S02]  /*14930*/  SHFL.IDX PT, R0, R12, RZ, 0x1c1f ;  /* 0x001c1fff0c007589 */ /* 0x00072400000e0000 */
.L_x_2650:
        /* <DEDUP_REMOVED lines=84> */
.L_x_2544:
[----:B------:R-:W-:Y:S05]  /*14e80*/  BSYNC B0 ;  /* 0x0000000000007941 */ /* 0x000fea0003800000 */
.L_x_2543:
[----:B------:R-:W-:Y:S05]  /*14e90*/  BRA.DIV ~URZ, `(.L_x_2545) ;  /* 0x000056b27f007947 */ /* 0x000fea000b800000 */
[----:B--2---:R2:W1:Y:S04]  /*14ea0*/  SHFL.IDX PT, R4, R5, 0x1, 0x1c1f ;  /* 0x003c1f0005047f89 */ /* 0x00446800000e0000 */
[----:B----4-:R2:W4:Y:S02]  /*14eb0*/  SHFL.IDX PT, R0, R12, 0x1, 0x1c1f ;  /* 0x003c1f000c007f89 */ /* 0x01052400000e0000 */
.L_x_2651:
        /* <DEDUP_REMOVED lines=12> */
[----:B-1----:R-:W-:Y:S02]  /*14f80*/  @!P1 LEA.HI.X R3, R236, R4, R6, 0x2, P2 ;  /* 0x00000004ec039211 */ /* 0x002fe400010f1406 */
[----:B------:R-:W-:Y:S02]  /*14f90*/  SHF.R.S32.HI R11, RZ, 0x1f, R11 ;  /* 0x0000001fff0b7819 */ /* 0x000fe4000001140b */
[----:B------:R-:W-:Y:S01]  /*14fa0*/  @!P0 LEA R6, P2, R10, R0, 0x2 ;  /* 0x000000000a068211 */ /* 0x000fe200078410ff */
[----:B------:R1:W-:Y:S01]  /*14fb0*/  @!P1 ST.E.64 [R2.64], R144 ;  /* 0x0000009002009985 */ /* 0x0003e2000c101b06 */
[----:B------:R-:W-:Y:S02]  /*14fc0*/  IADD3 R8, R236, 0x20, RZ ;  /* 0x00000020ec087810 */ /* 0x000fe40007ffe0ff */
        /* <DEDUP_REMOVED lines=67> */
.L_x_2547:
[----:B------:R-:W-:Y:S05]  /*15400*/  BSYNC B0 ;  /* 0x0000000000007941 */ /* 0x000fea0003800000 */
.L_x_2546:
[----:B------:R-:W-:Y:S05]  /*15410*/  BRA.DIV ~URZ, `(.L_x_2548) ;  /* 0x000052027f007947 */ /* 0x000fea000b800000 */
[----:B-1----:R1:W2:Y:S02]  /*15420*/  SHFL.IDX PT, R4, R5, 0x2, 0x1c1f ;  /* 0x005c1f0005047f89 */ /* 0x0022a400000e0000 */
.L_x_2652:
[----:B------:R-:W-:Y:S05]  /*15430*/  BRA.DIV ~URZ, `(.L_x_2549) ;  /* 0x000052527f007947 */ /* 0x000fea000b800000 */
[----:B----4-:R4:W1:Y:S02]  /*15440*/  SHFL.IDX PT, R0, R12, 0x2, 0x1c1f ;  /* 0x005c1f000c007f89 */ /* 0x01086400000e0000 */
.L_x_2653:
[----:B------:R-:W-:Y:S01]  /*15450*/  LOP3.LUT P0, RZ, R198, 0x1, RZ, 0xc0, !PT ;  /* 0x00000001c6ff7812 */ /* 0x000fe2000780c0ff */
[----:B------:R-:W-:-:S12]  /*15460*/  BSSY B0, `(.L_x_2550) ;  /* 0x0000054000007945 */ /* 0x000fd80003800000 */
[----:B------:R-:W-:Y:S05]  /*15470*/  @P0 BRA `(.L_x_2551) ;  /* 0x0000052000000947 */ /* 0x000fea0003800000 */
[C---:B------:R-:W-:Y:S02]  /*15480*/  IADD3 R6, R236.reuse, 0x8, RZ ;  /* 0x00000008ec067810 */ /* 0x040fe40007ffe0ff */
[----:B------:R-:W-:Y:S02]  /*15490*/  ISETP.GE.AND P0, PT, R236, c[0x0][0x3c8], PT ;  /* 0x0000f200ec007a0c */ /* 0x000fe40003f06270 */
        /* <DEDUP_REMOVED lines=12> */
[----:B------:R-:W-:Y:S01]  /*15560*/  IADD3 R14, R236, 0x20, RZ ;  /* 0x00000020ec0e7810 */ /* 0x000fe20007ffe0ff */
        /* <DEDUP_REMOVED lines=67> */
.L_x_2551:
[----:B------:R-:W-:Y:S05]  /*159a0*/  BSYNC B0 ;  /* 0x0000000000007941 */ /* 0x000fea0003800000 */
.L_x_2550:
[----:B------:R-:W-:Y:S05]  /*159b0*/  BRA.DIV ~URZ, `(.L_x_2552) ;  /* 0x00004d427f007947 */ /* 0x000fea000b800000 */
[----:B--2---:R2:W3:Y:S04]  /*159c0*/  SHFL.IDX PT, R4, R5, 0x3, 0x1c1f ;  /* 0x007c1f0005047f89 */ /* 0x0044e800000e0000 */
[----:B-1----:R2:W1:Y:S02]  /*159d0*/  SHFL.IDX PT, R0, R12, 0x3, 0x1c1f ;  /* 0x007c1f000c007f89 */ /* 0x00246400000e0000 */
.L_x_2654:
[----:B------:R-:W-:-:S13]  /*159e0*/  LOP3.LUT P0, RZ, R198, 0x2, RZ, 0xc0, !PT ;  /* 0x00000002c6ff7812 */ /* 0x000fda000780c0ff */
[----:B------:R-:W-:Y:S05]  /*159f0*/  @P0 BRA `(.L_x_2540) ;  /* 0x0000124000000947 */ /* 0x000fea0003800000 */
[C---:B------:R-:W-:Y:S02]  /*15a00*/  ISETP.GE.AND P4, PT, R236.reuse, c[0x0][0x3c8], PT ;  /* 0x0000f200ec007a0c */ /* 0x040fe40003f86270 */
[C---:B---3--:R-:W-:Y:S02]  /*15a10*/  IADD3 R8, R236.reuse, 0x8, RZ ;  /* 0x00000008ec087810 */ /* 0x048fe40007ffe0ff */
[----:B--2-4-:R-:W-:Y:S02]  /*15a20*/  IADD3 R12, R236, 0x18, RZ ;  /* 0x00000018ec0c7810 */ /* 0x014fe40007ffe0ff */
        /* <DEDUP_REMOVED lines=13> */
[----:B------:R-:W-:Y:S02]  /*15b00*/  IADD3 R13, R236, 0x10, RZ ;  /* 0x00000010ec0d7810 */ /* 0x000fe40007ffe0ff */
        /* <DEDUP_REMOVED lines=71> */
.L_x_2525:
        /* <DEDUP_REMOVED lines=20> */
.L_x_2553:
        /* <DEDUP_REMOVED lines=58> */
.L_x_2555:
[----:B------:R-:W-:Y:S05]  /*16460*/  BSYNC B0 ;  /* 0x0000000000007941 */ /* 0x000fea0003800000 */
.L_x_2554:
        /* <DEDUP_REMOVED lines=34> */
.L_x_2655:
[----:B------:R-:W-:Y:S05]  /*16690*/  BRA.DIV ~URZ, `(.L_x_2557) ;  /* 0x000041a27f007947 */ /* 0x000fea000b800000 */
[----:B------:R3:W4:Y:S02]  /*166a0*/  SHFL.IDX PT, R0, R12, RZ, 0x1c1f ;  /* 0x001c1fff0c007589 */ /* 0x00072400000e0000 */
.L_x_2656:
        /* <DEDUP_REMOVED lines=20> */
.L_x_2559:
[----:B------:R-:W-:Y:S05]  /*167f0*/  BSYNC B0 ;  /* 0x0000000000007941 */ /* 0x000fea0003800000 */
.L_x_2558:
[----:B------:R-:W-:Y:S05]  /*16800*/  BRA.DIV ~URZ, `(.L_x_2560) ;  /* 0x000040a27f007947 */ /* 0x000fea000b800000 */
[----:B--2---:R2:W1:Y:S04]  /*16810*/  SHFL.IDX PT, R4, R5, 0x1, 0x1c1f ;  /* 0x003c1f0005047f89 */ /* 0x00446800000e0000 */
[----:B----4-:R2:W4:Y:S02]  /*16820*/  SHFL.IDX PT, R0, R12, 0x1, 0x1c1f ;  /* 0x003c1f000c007f89 */ /* 0x01052400000e0000 */
.L_x_2657:
        /* <DEDUP_REMOVED lines=19> */
.L_x_2562:
[----:B------:R-:W-:Y:S05]  /*16960*/  BSYNC B0 ;  /* 0x0000000000007941 */ /* 0x000fea0003800000 */
.L_x_2561:
[----:B------:R-:W-:Y:S05]  /*16970*/  BRA.DIV ~URZ, `(.L_x_2563) ;  /* 0x000040027f007947 */ /* 0x000fea000b800000 */
[----:B-1----:R1:W2:Y:S02]  /*16980*/  SHFL.IDX PT, R4, R5, 0x2, 0x1c1f ;  /* 0x005c1f0005047f89 */ /* 0x0022a400000e0000 */
.L_x_2658:
[----:B------:R-:W-:Y:S05]  /*16990*/  BRA.DIV ~URZ, `(.L_x_2564) ;  /* 0x000040527f007947 */ /* 0x000fea000b800000 */
[----:B----4-:R4:W1:Y:S02]  /*169a0*/  SHFL.IDX PT, R0, R12, 0x2, 0x1c1f ;  /* 0x005c1f000c007f89 */ /* 0x01086400000e0000 */
.L_x_2659:
        /* <DEDUP_REMOVED lines=19> */
.L_x_2566:
[----:B------:R-:W-:Y:S05]  /*16ae0*/  BSYNC B0 ;  /* 0x0000000000007941 */ /* 0x000fea0003800000 */
.L_x_2565:
[----:B------:R-:W-:Y:S05]  /*16af0*/  BRA.DIV ~URZ, `(.L_x_2567) ;  /* 0x00003f627f007947 */ /* 0x000fea000b800000 */
[----:B--2---:R2:W3:Y:S04]  /*16b00*/  SHFL.IDX PT, R4, R5, 0x3, 0x1c1f ;  /* 0x007c1f0005047f89 */ /* 0x0044e800000e0000 */
[----:B-1----:R2:W1:Y:S02]  /*16b10*/  SHFL.IDX PT, R0, R12, 0x3, 0x1c1f ;  /* 0x007c1f000c007f89 */ /* 0x00246400000e0000 */
.L_x_2660:
        /* <DEDUP_REMOVED lines=18> */
.L_x_2540:
[----:B------:R-:W-:Y:S05]  /*16c40*/  BSYNC B1 ;  /* 0x0000000000017941 */ /* 0x000fea0003800000 */
.L_x_2524:
        /* <DEDUP_REMOVED lines=15> */
.L_x_2661:
[----:B------:R-:W-:Y:S05]  /*16d40*/  BRA.DIV ~URZ, `(.L_x_2570) ;  /* 0x00003e527f007947 */ /* 0x000fea000b800000 */
[----:B------:R3:W4:Y:S02]  /*16d50*/  SHFL.IDX PT, R8, R74, 0x1, 0x1f ;  /* 0x00201f004a087f89 */ /* 0x00072400000e0000 */
.L_x_2662:
        /* <DEDUP_REMOVED lines=19> */
.L_x_2663:
        /* <DEDUP_REMOVED lines=16> */
.L_x_2664:
[----:B---3--:R-:W-:Y:S01]  /*16f90*/  IMAD R0, R0, c[0x0][0x538], RZ ;  /* 0x00014e0000007a24 */ /* 0x008fe200078e02ff */
[----:B------:R-:W-:Y:S04]  /*16fa0*/  BSSY B1, `(.L_x_2573) ;  /* 0x00000ce000017945 */ /* 0x000fe80003800000 */
[----:B----4-:R-:W-:-:S04]  /*16fb0*/  IADD3 R8, R0, R8, RZ ;  /* 0x0000000800087210 */ /* 0x010fc80007ffe0ff */
[----:B--2---:R-:W-:-:S13]  /*16fc0*/  ISETP.GT.AND P0, PT, R8, R9, PT ;  /* 0x000000090800720c */ /* 0x004fda0003f04270 */
[----:B------:R-:W-:Y:S05]  /*16fd0*/  @P0 BRA `(.L_x_2574) ;  /* 0x0000025000000947 */ /* 0x000fea0003800000 */
.L_x_2578:
        /* <DEDUP_REMOVED lines=17> */
.L_x_2665:
        /* <DEDUP_REMOVED lines=16> */
.L_x_2666:
[----:B--2---:R-:W-:-:S05]  /*171f0*/  IMAD R0, R0, c[0x0][0x538], RZ ;  /* 0x00014e0000007a24 */ /* 0x004fca00078e02ff */
[----:B------:R-:W-:-:S04]  /*17200*/  IADD3 R8, R0, R8, RZ ;  /* 0x0000000800087210 */ /* 0x000fc80007ffe0ff */
[----:B------:R-:W-:-:S13]  /*17210*/  ISETP.GT.AND P0, PT, R8, R9, PT ;  /* 0x000000090800720c */ /* 0x000fda0003f04270 */
[----:B-1----:R-:W-:Y:S05]  /*17220*/  @!P0 BRA `(.L_x_2578) ;  /* 0xfffffdb000008947 */ /* 0x002fea000383ffff */
.L_x_2574:
[----:B------:R-:W-:-:S05]  /*17230*/  IADD3 R5, -R0, R8, RZ ;  /* 0x0000000800057210 */ /* 0x000fca0007ffe1ff */
[----:B------:R-:W-:-:S05]  /*17240*/  IMAD R0, R4, c[0x0][0x538], R5 ;  /* 0x00014e0004007a24 */ /* 0x000fca00078e0205 */
[----:B------:R-:W-:Y:S01]  /*17250*/  ISETP.GT.AND P0, PT, R0, R9, PT ;  /* 0x000000090000720c */ /* 0x000fe20003f04270 */
[----:B------:R-:W-:-:S12]  /*17260*/  BRA.DIV ~URZ, `(.L_x_2579) ;  /* 0x00003d927f007947 */ /* 0x000fd8000b800000 */
[----:B------:R-:W-:-:S03]  /*17270*/  VOTE.ANY R10, PT, !P0 ;  /* 0x00000000000a7806 */ /* 0x000fc600040e0100 */
.L_x_2667:
[----:B------:R-:W2:Y:S01]  /*17280*/  LDL.LU R2, [R1+0xc] ;  /* 0x00000c0001027983 */ /* 0x000ea20000300800 */
[----:B------:R-:W2:Y:S02]  /*17290*/  POPC R0, R10 ;  /* 0x0000000a00007309 */ /* 0x000ea40000000000 */
[----:B--2---:R-:W-:-:S05]  /*172a0*/  IADD3 R2, R0, R2, RZ ;  /* 0x0000000200027210 */ /* 0x004fca0007ffe0ff */
[----:B------:R2:W-:Y:S01]  /*172b0*/  STL [R1+0xc], R2 ;  /* 0x00000c0201007387 */ /* 0x0005e20000100800 */
[----:B------:R-:W-:Y:S05]  /*172c0*/  BRA.DIV ~URZ, `(.L_x_2580) ;  /* 0x00003d827f007947 */ /* 0x000fea000b800000 */
[----:B------:R3:W4:Y:S04]  /*172d0*/  SHFL.IDX PT, R8, R6, R0, 0x1f ;  /* 0x00001f0006087589 */ /* 0x00072800000e0000 */
[----:B------:R3:W1:Y:S02]  /*172e0*/  SHFL.IDX PT, R7, R7, R0, 0x1f ;  /* 0x00001f0007077589 */ /* 0x00066400000e0000 */
.L_x_2668:
[----:B------:R-:W-:Y:S01]  /*172f0*/  ISETP.NE.AND P0, PT, R10, RZ, PT ;  /* 0x000000ff0a00720c */ /* 0x000fe20003f05270 */
[----:B------:R-:W-:-:S12]  /*17300*/  BSSY B0, `(.L_x_2581) ;  /* 0x0000005000007945 */ /* 0x000fd80003800000 */
[----:B------:R-:W-:Y:S05]  /*17310*/  @!P0 BRA `(.L_x_2582) ;  /* 0x0000003000008947 */ /* 0x000fea0003800000 */
[----:B---3--:R-:W-:Y:S01]  /*17320*/  IADD3 R0, R0, -0x1, RZ ;  /* 0xffffffff00007810 */ /* 0x008fe20007ffe0ff */
[----:B------:R-:W-:Y:S05]  /*17330*/  BRA.DIV ~URZ, `(.L_x_2583) ;  /* 0x00003de27f007947 */ /* 0x000fea000b800000 */
[----:B------:R3:W2:Y:S02]  /*17340*/  SHFL.IDX PT, R11, R4, R0, 0x1f ;  /* 0x00001f00040b7589 */ /* 0x0006a400000e0000 */
.L_x_2582:
[----:B------:R-:W-:Y:S05]  /*17350*/  BSYNC B0 ;  /* 0x0000000000007941 */ /* 0x000fea0003800000 */
.L_x_2581:
        /* <DEDUP_REMOVED lines=68> */
.L_x_2585:
        /* <DEDUP_REMOVED lines=68> */
.L_x_2586:
[----:B------:R-:W-:Y:S05]  /*17be0*/  BSYNC B0 ;  /* 0x0000000000007941 */ /* 0x000fea0003800000 */
.L_x_2584:
[----:B------:R-:W-:-:S04]  /*17bf0*/  LOP3.LUT R2, RZ, R2, RZ, 0x33, !PT ;  /* 0x00000002ff027212 */ /* 0x000fc800078e33ff */
[----:B-1----:R-:W-:-:S05]  /*17c00*/  IADD3 R0, R2, R8, RZ ;  /* 0x0000000802007210 */ /* 0x002fca0007ffe0ff */
[----:B------:R1:W-:Y:S01]  /*17c10*/  STL [R1+0x4], R0 ;  /* 0x0000040001007387 */ /* 0x0003e20000100800 */
[----:B------:R-:W-:Y:S05]  /*17c20*/  BRA `(.L_x_2587) ;  /* 0x0000005000007947 */ /* 0x000fea0003800000 */
.L_x_2575:
[----:B------:R-:W-:Y:S01]  /*17c30*/  MOV R0, c[0x0][0x53c] ;  /* 0x00014f0000007a02 */ /* 0x000fe20000000f00 */
[----:B------:R2:W-:Y:S04]  /*17c40*/  STL [R1], R9 ;  /* 0x0000000901007387 */ /* 0x0005e80000100800 */
[----:B------:R2:W-:Y:S04]  /*17c50*/  STL [R1+0x4], RZ ;  /* 0x000004ff01007387 */ /* 0x0005e80000100800 */
[----:B------:R2:W-:Y:S04]  /*17c60*/  STL [R1+0x8], RZ ;  /* 0x000008ff01007387 */ /* 0x0005e80000100800 */
[----:B------:R2:W-:Y:S02]  /*17c70*/  STL [R1+0xc], R0 ;  /* 0x00000c0001007387 */ /* 0x0005e40000100800 */
.L_x_2587:
[----:B------:R-:W-:Y:S05]  /*17c80*/  BSYNC B1 ;  /* 0x0000000000017941 */ /* 0x000fea0003800000 */
.L_x_2573:
        /* <DEDUP_REMOVED lines=9> */
.L_x_2568:
[----:B--2---:R-:W2:Y:S02]  /*17d20*/  LDL R0, [R1+0xc] ;  /* 0x00000c0001007983 */ /* 0x004ea40000100800 */
[----:B--2---:R-:W-:-:S13]  /*17d30*/  ISETP.GE.AND P0, PT, R0, c[0x0][0x53c], PT ;  /* 0x00014f0000007a0c */ /* 0x004fda0003f06270 */
[----:B-1----:R-:W-:Y:S01]  /*17d40*/  @P0 CALL.REL.NOINC `(.L_x_2588) ;  /* 0x0000001000000944 */ /* 0x002fe20003c00000 */
[----:B------:R-:W-:Y:S05]  /*17d50*/  BRA `(.L_x_2589) ;  /* 0xfffe9df000007947 */ /* 0x000fea000383ffff */
.L_x_2588:
[----:B------:R-:W-:Y:S05]  /*17d60*/  EXIT ;  /* 0x000000000000794d */ /* 0x000fea0003800000 */
.L_x_2361:
[----:B------:R-:W-:Y:S01]  /*17d70*/  IMAD.MOV.U32 R0, RZ, RZ, R5 ;  /* 0x000000ffff007224 */ /* 0x000fe200078e0005 */
[----:B------:R-:W-:Y:S02]  /*17d80*/  MOV R2, 0x1 ;  /* 0x0000000100027802 */ /* 0x000fe40000000f00 */
[----:B------:R-:W-:Y:S02]  /*17d90*/  MOV R3, 0x17db0 ;  /* 0x00017db000037802 */ /* 0x000fe40000000f00 */
[----:B------:R-:W-:Y:S05]  /*17da0*/  CALL.REL.NOINC `($__internal_38_$__cuda_sm70_shflsync_up_p) ;  /* 0x000034a000007944 */ /* 0x000fea0003c00000 */
[----:B------:R-:W-:Y:S01]  /*17db0*/  MOV R0, R4 ;  /* 0x0000000400007202 */ /* 0x000fe20000000f00 */
[----:B------:R-:W-:Y:S05]  /*17dc0*/  BRA `(.L_x_2590) ;  /* 0xfffe869000007947 */ /* 0x000fea000383ffff */
.L_x_2362:
[----:B------:R-:W-:Y:S01]  /*17dd0*/  IMAD.MOV.U32 R0, RZ, RZ, R5 ;  /* 0x000000ffff007224 */ /* 0x000fe200078e0005 */
[----:B------:R-:W-:Y:S02]  /*17de0*/  MOV R2, 0x2 ;  /* 0x0000000200027802 */ /* 0x000fe40000000f00 */
[----:B------:R-:W-:Y:S02]  /*17df0*/  MOV R3, 0x17e10 ;  /* 0x00017e1000037802 */ /* 0x000fe40000000f00 */
[----:B------:R-:W-:Y:S05]  /*17e00*/  CALL.REL.NOINC `($__internal_38_$__cuda_sm70_shflsync_up_p) ;  /* 0x0000344000007944 */ /* 0x000fea0003c00000 */
[----:B------:R-:W-:Y:S01]  /*17e10*/  SEL R0, R4, RZ, P4 ;  /* 0x000000ff04007207 */ /* 0x000fe20002000000 */
[----:B------:R-:W-:Y:S01]  /*17e20*/  IMAD.MOV.U32 R2, RZ, RZ, 0x4 ;  /* 0x00000004ff027424 */ /* 0x000fe200078e00ff */
[----:B------:R-:W-:-:S03]  /*17e30*/  MOV R3, 0x17e60 ;  /* 0x00017e6000037802 */ /* 0x000fc60000000f00 */
[----:B------:R-:W-:Y:S02]  /*17e40*/  IMAD.IADD R0, R5, 0x1, R0 ;  /* 0x0000000105007824 */ /* 0x000fe400078e0200 */
        /* <DEDUP_REMOVED lines=13> */
[----:B------:R-:W-:Y:S02]  /*17f20*/  MOV R204, 0x1f ;  /* 0x0000001f00cc7802 */ /* 0x000fe40000000f00 */
[----:B------:R-:W-:Y:S01]  /*17f30*/  MOV R3, 0x17f70 ;  /* 0x00017f7000037802 */ /* 0x000fe20000000f00 */
[----:B------:R-:W-:-:S04]  /*17f40*/  IMAD.IADD R4, R0, 0x1, R4 ;  /* 0x0000000100047824 */ /* 0x000fc800078e0204 */
[----:B------:R-:W-:Y:S02]  /*17f50*/  IMAD.MOV.U32 R109, RZ, RZ, R4 ;  /* 0x000000ffff6d7224 */ /* 0x000fe400078e0004 */
[----:B------:R-:W-:Y:S05]  /*17f60*/  CALL.REL.NOINC `($__internal_37_$__cuda_sm70_shflsync_idx_p) ;  /* 0x0000328000007944 */ /* 0x000fea0003c00000 */
[----:B------:R-:W-:Y:S01]  /*17f70*/  MOV R0, R204 ;  /* 0x000000cc00007202 */ /* 0x000fe20000000f00 */
[----:B------:R-:W-:Y:S05]  /*17f80*/  BRA `(.L_x_2591) ;  /* 0xfffe85d000007947 */ /* 0x000fea000383ffff */
.L_x_2364:
[----:B------:R-:W-:Y:S02]  /*17f90*/  SEL R0, RZ, 0x1, P0 ;  /* 0x00000001ff007807 */ /* 0x000fe40000000000 */
[----:B------:R-:W-:Y:S02]  /*17fa0*/  MOV R2, 0x17fc0 ;  /* 0x00017fc000027802 */ /* 0x000fe40000000f00 */
[----:B------:R-:W-:Y:S05]  /*17fb0*/  CALL.REL.NOINC `($__internal_39_$__cuda_sm70_votesync_ballot) ;  /* 0x0000330000007944 */ /* 0x000fea0003c00000 */
[----:B------:R-:W-:Y:S01]  /*17fc0*/  MOV R7, R0 ;  /* 0x0000000000077202 */ /* 0x000fe20000000f00 */
[----:B------:R-:W-:Y:S05]  /*17fd0*/  BRA `(.L_x_2592) ;  /* 0xfffe861000007947 */ /* 0x000fea000383ffff */
.L_x_2365:
[----:B------:R-:W-:Y:S01]  /*17fe0*/  IMAD.MOV.U32 R109, RZ, RZ, R9 ;  /* 0x000000ffff6d7224 */ /* 0x000fe200078e0009 */
[----:B-1----:R-:W-:Y:S01]  /*17ff0*/  MOV R2, R0 ;  /* 0x0000000000027202 */ /* 0x002fe20000000f00 */
[----:B------:R-:W-:Y:S01]  /*18000*/  IMAD.MOV.U32 R204, RZ, RZ, 0x1f ;  /* 0x0000001fffcc7424 */ /* 0x000fe200078e00ff */
[----:B------:R-:W-:Y:S02]  /*18010*/  MOV R3, 0x18030 ;  /* 0x0001803000037802 */ /* 0x000fe40000000f00 */
[----:B------:R-:W-:Y:S05]  /*18020*/  CALL.REL.NOINC `($__internal_37_$__cuda_sm70_shflsync_idx_p) ;  /* 0x000031c000007944 */ /* 0x000fea0003c00000 */
[----:B------:R-:W-:Y:S01]  /*18030*/  IMAD.MOV.U32 R12, RZ, RZ, R204 ;  /* 0x000000ffff0c7224 */ /* 0x000fe200078e00cc */
[----:B------:R-:W-:Y:S01]  /*18040*/  MOV R109, R8 ;  /* 0x00000008006d7202 */ /* 0x000fe20000000f00 */
[----:B------:R-:W-:Y:S01]  /*18050*/  IMAD.MOV.U32 R5, RZ, RZ, RZ ;  /* 0x000000ffff057224 */ /* 0x000fe200078e00ff */
[----:B------:R-:W-:Y:S01]  /*18060*/  MOV R2, R0 ;  /* 0x0000000000027202 */ /* 0x000fe20000000f00 */
[----:B------:R-:W-:Y:S01]  /*18070*/  IMAD.MOV.U32 R204, RZ, RZ, 0x1f ;  /* 0x0000001fffcc7424 */ /* 0x000fe200078e00ff */
[----:B------:R-:W-:-:S02]  /*18080*/  MOV R3, 0x180a0 ;  /* 0x000180a000037802 */ /* 0x000fc40000000f00 */
[----:B------:R-:W-:Y:S05]  /*18090*/  CALL.REL.NOINC `($__internal_37_$__cuda_sm70_shflsync_idx_p) ;  /* 0x0000315000007944 */ /* 0x000fea0003c00000 */
[----:B------:R-:W-:Y:S01]  /*180a0*/  MOV R9, R204 ;  /* 0x000000cc00097202 */ /* 0x000fe20000000f00 */
[----:B------:R-:W-:Y:S05]  /*180b0*/  BRA `(.L_x_2593) ;  /* 0xfffe85a000007947 */ /* 0x000fea000383ffff */
.L_x_2368:
[----:B------:R-:W-:Y:S01]  /*180c0*/  IMAD.MOV.U32 R109, RZ, RZ, R4 ;  /* 0x000000ffff6d7224 */ /* 0x000fe200078e0004 */
[----:B-1----:R-:W-:Y:S01]  /*180d0*/  MOV R2, R0 ;  /* 0x0000000000027202 */ /* 0x002fe20000000f00 */
[----:B------:R-:W-:Y:S01]  /*180e0*/  IMAD.MOV.U32 R204, RZ, RZ, 0x1f ;  /* 0x0000001fffcc7424 */ /* 0x000fe200078e00ff */
[----:B------:R-:W-:-:S02]  /*180f0*/  MOV R3, 0x18110 ;  /* 0x0001811000037802 */ /* 0x000fc40000000f00 */
[----:B---34-:R-:W-:Y:S05]  /*18100*/  CALL.REL.NOINC `($__internal_37_$__cuda_sm70_shflsync_idx_p) ;  /* 0x000030e000007944 */ /* 0x018fea0003c00000 */
[----:B------:R-:W-:Y:S01]  /*18110*/  MOV R5, R204 ;  /* 0x000000cc00057202 */ /* 0x000fe20000000f00 */
[----:B------:R-:W-:Y:S05]  /*18120*/  BRA `(.L_x_2367) ;  /* 0xfffe859000007947 */ /* 0x000fea000383ffff */
.L_x_2387:
[----:B------:R-:W-:Y:S01]  /*18130*/  IMAD.MOV.U32 R109, RZ, RZ, R5 ;  /* 0x000000ffff6d7224 */ /* 0x000fe200078e0005 */
[----:B------:R-:W-:Y:S01]  /*18140*/  MOV R2, RZ ;  /* 0x000000ff00027202 */ /* 0x000fe20000000f00 */
[----:B------:R-:W-:Y:S01]  /*18150*/  IMAD.MOV.U32 R204, RZ, RZ, 0x1c1f ;  /* 0x00001c1fffcc7424 */ /* 0x000fe200078e00ff */
[----:B------:R-:W-:-:S02]  /*18160*/  MOV R3, 0x18180 ;  /* 0x0001818000037802 */ /* 0x000fc40000000f00 */
[----:B-----5:R-:W-:Y:S05]  /*18170*/  CALL.REL.NOINC `($__internal_37_$__cuda_sm70_shflsync_idx_p) ;  /* 0x0000307000007944 */ /* 0x020fea0003c00000 */
[----:B------:R-:W-:Y:S01]  /*18180*/  MOV R4, R204 ;  /* 0x000000cc00047202 */ /* 0x000fe20000000f00 */
[----:B------:R-:W-:Y:S05]  /*18190*/  BRA `(.L_x_2594) ;  /* 0xfffea98000007947 */ /* 0x000fea000383ffff */
.L_x_2388:
[----:B------:R-:W-:Y:S01]  /*181a0*/  IMAD.MOV.U32 R109, RZ, RZ, R12 ;  /* 0x000000ffff6d7224 */ /* 0x000fe200078e000c */
[----:B------:R-:W-:Y:S01]  /*181b0*/  MOV R2, RZ ;  /* 0x000000ff00027202 */ /* 0x000fe20000000f00 */
[----:B------:R-:W-:Y:S01]  /*181c0*/  IMAD.MOV.U32 R204, RZ, RZ, 0x1c1f ;  /* 0x00001c1fffcc7424 */ /* 0x000fe200078e00ff */
[----:B------:R-:W-:-:S02]  /*181d0*/  MOV R3, 0x181f0 ;  /* 0x000181f000037802 */ /* 0x000fc40000000f00 */
[----:B-12--5:R-:W-:Y:S05]  /*181e0*/  CALL.REL.NOINC `($__internal_37_$__cuda_sm70_shflsync_idx_p) ;  /* 0x0000300000007944 */ /* 0x026fea0003c00000 */
[----:B------:R-:W-:Y:S01]  /*181f0*/  MOV R0, R204 ;  /* 0x000000cc00007202 */ /* 0x000fe20000000f00 */
[----:B------:R-:W-:Y:S05]  /*18200*/  BRA `(.L_x_2595) ;  /* 0xfffea93000007947 */ /* 0x000fea000383ffff */
.L_x_2391:
[----:B------:R-:W-:Y:S01]  /*18210*/  IMAD.MOV.U32 R109, RZ, RZ, R5 ;  /* 0x000000ffff6d7224 */ /* 0x000fe200078e0005 */
[----:B--2---:R-:W-:Y:S01]  /*18220*/  MOV R2, 0x1 ;  /* 0x0000000100027802 */ /* 0x004fe20000000f00 */
[----:B------:R-:W-:Y:S01]  /*18230*/  IMAD.MOV.U32 R204, RZ, RZ, 0x1c1f ;  /* 0x00001c1fffcc7424 */ /* 0x000fe200078e00ff */
[----:B------:R-:W-:-:S02]  /*18240*/  MOV R3, 0x18260 ;  /* 0x0001826000037802 */ /* 0x000fc40000000f00 */
[----:B-1-345:R-:W-:Y:S05]  /*18250*/  CALL.REL.NOINC `($__internal_37_$__cuda_sm70_shflsync_idx_p) ;  /* 0x00002f9000007944 */ /* 0x03afea0003c00000 */
[----:B------:R-:W-:Y:S01]  /*18260*/  IMAD.MOV.U32 R4, RZ, RZ, R204 ;  /* 0x000000ffff047224 */ /* 0x000fe200078e00cc */
[----:B------:R-:W-:Y:S01]  /*18270*/  MOV R2, 0x1 ;  /* 0x0000000100027802 */ /* 0x000fe20000000f00 */
[----:B------:R-:W-:Y:S01]  /*18280*/  IMAD.MOV.U32 R109, RZ, RZ, R12 ;  /* 0x000000ffff6d7224 */ /* 0x000fe200078e000c */
[----:B------:R-:W-:-:S02]  /*18290*/  MOV R204, 0x1c1f ;  /* 0x00001c1f00cc7802 */ /* 0x000fc40000000f00 */
[----:B------:R-:W-:Y:S02]  /*182a0*/  MOV R3, 0x182c0 ;  /* 0x000182c000037802 */ /* 0x000fe40000000f00 */
[----:B------:R-:W-:Y:S05]  /*182b0*/  CALL.REL.NOINC `($__internal_37_$__cuda_sm70_shflsync_idx_p) ;  /* 0x00002f3000007944 */ /* 0x000fea0003c00000 */
[----:B------:R-:W-:Y:S01]  /*182c0*/  MOV R0, R204 ;  /* 0x000000cc00007202 */ /* 0x000fe20000000f00 */
[----:B------:R-:W-:Y:S05]  /*182d0*/  BRA `(.L_x_2596) ;  /* 0xfffeaa0000007947 */ /* 0x000fea000383ffff */
.L_x_2394:
[----:B------:R-:W-:Y:S01]  /*182e0*/  IMAD.MOV.U32 R109, RZ, RZ, R5 ;  /* 0x000000ffff6d7224 */ /* 0x000fe200078e0005 */
[----:B-1----:R-:W-:Y:S01]  /*182f0*/  MOV R2, 0x2 ;  /* 0x0000000200027802 */ /* 0x002fe20000000f00 */
[----:B------:R-:W-:Y:S01]  /*18300*/  IMAD.MOV.U32 R204, RZ, RZ, 0x1c1f ;  /* 0x00001c1fffcc7424 */ /* 0x000fe200078e00ff */
[----:B------:R-:W-:Y:S02]  /*18310*/  MOV R3, 0x18330 ;  /* 0x0001833000037802 */ /* 0x000fe40000000f00 */
[----:B--2345:R-:W-:Y:S05]  /*18320*/  CALL.REL.NOINC `($__internal_37_$__cuda_sm70_shflsync_idx_p) ;  /* 0x00002ec000007944 */ /* 0x03cfea0003c00000 */
[----:B------:R-:W-:Y:S01]  /*18330*/  MOV R4, R204 ;  /* 0x000000cc00047202 */ /* 0x000fe20000000f00 */
[----:B------:R-:W-:Y:S05]  /*18340*/  BRA `(.L_x_2597) ;  /* 0xfffeab1000007947 */ /* 0x000fea000383ffff */
.L_x_2395:
[----:B------:R-:W-:Y:S01]  /*18350*/  IMAD.MOV.U32 R109, RZ, RZ, R12 ;  /* 0x000000ffff6d7224 */ /* 0x000fe200078e000c */
[----:B------:R-:W-:Y:S01]  /*18360*/  MOV R2, 0x2 ;  /* 0x0000000200027802 */ /* 0x000fe20000000f00 */
[----:B------:R-:W-:Y:S01]  /*18370*/  IMAD.MOV.U32 R204, RZ, RZ, 0x1c1f ;  /* 0x00001c1fffcc7424 */ /* 0x000fe200078e00ff */
[----:B------:R-:W-:Y:S02]  /*18380*/  MOV R3, 0x183a0 ;  /* 0x000183a000037802 */ /* 0x000fe40000000f00 */
[----:B-12345:R-:W-:Y:S05]  /*18390*/  CALL.REL.NOINC `($__internal_37_$__cuda_sm70_shflsync_idx_p) ;  /* 0x00002e5000007944 */ /* 0x03efea0003c00000 */
[----:B------:R-:W-:Y:S01]  /*183a0*/  MOV R0, R204 ;  /* 0x000000cc00007202 */ /* 0x000fe20000000f00 */
[----:B------:R-:W-:Y:S05]  /*183b0*/  BRA `(.L_x_2598) ;  /* 0xfffeaac000007947 */ /* 0x000fea000383ffff */
.L_x_2398:
[----:B------:R-:W-:Y:S01]  /*183c0*/  IMAD.MOV.U32 R109, RZ, RZ, R5 ;  /* 0x000000ffff6d7224 */ /* 0x000fe200078e0005 */
[----:B-1----:R-:W-:Y:S01]  /*183d0*/  MOV R2, 0x3 ;  /* 0x0000000300027802 */ /* 0x002fe20000000f00 */
[----:B------:R-:W-:Y:S01]  /*183e0*/  IMAD.MOV.U32 R204, RZ, RZ, 0x1c1f ;  /* 0x00001c1fffcc7424 */ /* 0x000fe200078e00ff */
[----:B------:R-:W-:-:S02]  /*183f0*/  MOV R3, 0x18410 ;  /* 0x0001841000037802 */ /* 0x000fc40000000f00 */
[----:B--2345:R-:W-:Y:S05]  /*18400*/  CALL.REL.NOINC `($__internal_37_$__cuda_sm70_shflsync_idx_p) ;  /* 0x00002de000007944 */ /* 0x03cfea0003c00000 */
        /* <DEDUP_REMOVED lines=8> */
.L_x_2401:
[----:B------:R-:W-:Y:S01]  /*18490*/  IMAD.MOV.U32 R109, RZ, RZ, R24 ;  /* 0x000000ffff6d7224 */ /* 0x000fe200078e0018 */
[----:B-1----:R-:W-:Y:S01]  /*184a0*/  MOV R2, 0x1 ;  /* 0x0000000100027802 */ /* 0x002fe20000000f00 */
[----:B------:R-:W-:Y:S01]  /*184b0*/  IMAD.MOV.U32 R204, RZ, RZ, 0x1c1f ;  /* 0x00001c1fffcc7424 */ /* 0x000fe200078e00ff */
[----:B------:R-:W-:Y:S02]  /*184c0*/  MOV R3, 0x184e0 ;  /* 0x000184e000037802 */ /* 0x000fe40000000f00 */
[----:B------:R-:W-:Y:S05]  /*184d0*/  CALL.REL.NOINC `($__internal_37_$__cuda_sm70_shflsync_idx_p) ;  /* 0x00002d1000007944 */ /* 0x000fea0003c00000 */
[----:B------:R-:W-:Y:S01]  /*184e0*/  IMAD.MOV.U32 R20, RZ, RZ, R204 ;  /* 0x000000ffff147224 */ /* 0x000fe200078e00cc */
[----:B------:R-:W-:Y:S01]  /*184f0*/  MOV R2, 0x1 ;  /* 0x0000000100027802 */ /* 0x000fe20000000f00 */
[----:B------:R-:W-:Y:S01]  /*18500*/  IMAD.MOV.U32 R109, RZ, RZ, R25 ;  /* 0x000000ffff6d7224 */ /* 0x000fe200078e0019 */
[----:B------:R-:W-:Y:S02]  /*18510*/  MOV R204, 0x1c1f ;  /* 0x00001c1f00cc7802 */ /* 0x000fe40000000f00 */
[----:B------:R-:W-:Y:S02]  /*18520*/  MOV R3, 0x18540 ;  /* 0x0001854000037802 */ /* 0x000fe40000000f00 */
[----:B------:R-:W-:Y:S05]  /*18530*/  CALL.REL.NOINC `($__internal_37_$__cuda_sm70_shflsync_idx_p) ;  /* 0x00002cb000007944 */ /* 0x000fea0003c00000 */
[----:B------:R-:W-:Y:S01]  /*18540*/  MOV R2, R204 ;  /* 0x000000cc00027202 */ /* 0x000fe20000000f00 */
[----:B------:R-:W-:Y:S05]  /*18550*/  BRA `(.L_x_2600) ;  /* 0xfffeb50000007947 */ /* 0x000fea000383ffff */
.L_x_2404:
[----:B------:R-:W-:Y:S01]  /*18560*/  IMAD.MOV.U32 R109, RZ, RZ, R5 ;  /* 0x000000ffff6d7224 */ /* 0x000fe200078e0005 */
[----:B------:R-:W-:Y:S01]  /*18570*/  MOV R2, RZ ;  /* 0x000000ff00027202 */ /* 0x000fe20000000f00 */
[----:B------:R-:W-:Y:S01]  /*18580*/  IMAD.MOV.U32 R204, RZ, RZ, 0x1c1f ;  /* 0x00001c1fffcc7424 */ /* 0x000fe200078e00ff */
[----:B------:R-:W-:-:S02]  /*18590*/  MOV R3, 0x185b0 ;  /* 0x000185b000037802 */ /* 0x000fc40000000f00 */
[----:B------:R-:W-:Y:S05]  /*185a0*/  CALL.REL.NOINC `($__internal_37_$__cuda_sm70_shflsync_idx_p) ;  /* 0x00002c4000007944 */ /* 0x000fea0003c00000 */
[----:B------:R-:W-:Y:S01]  /*185b0*/  MOV R4, R204 ;  /* 0x000000cc00047202 */ /* 0x000fe20000000f00 */
[----:B------:R-:W-:Y:S05]  /*185c0*/  BRA `(.L_x_2601) ;  /* 0xfffebe1000007947 */ /* 0x000fea000383ffff */
.L_x_2405:
[----:B------:R-:W-:Y:S01]  /*185d0*/  IMAD.MOV.U32 R109, RZ, RZ, R8 ;  /* 0x000000ffff6d7224 */ /* 0x000fe200078e0008 */
[----:B------:R-:W-:Y:S01]  /*185e0*/  MOV R2, RZ ;  /* 0x000000ff00027202 */ /* 0x000fe20000000f00 */
[----:B------:R-:W-:Y:S01]  /*185f0*/  IMAD.MOV.U32 R204, RZ, RZ, 0x1c1f ;  /* 0x00001c1fffcc7424 */ /* 0x000fe200078e00ff */
[----:B------:R-:W-:-:S02]  /*18600*/  MOV R3, 0x18620 ;  /* 0x0001862000037802 */ /* 0x000fc40000000f00 */
[----:B-12---:R-:W-:Y:S05]  /*18610*/  CALL.REL.NOINC `($__internal_37_$__cuda_sm70_shflsync_idx_p) ;  /* 0x00002bd000007944 */ /* 0x006fea0003c00000 */
[----:B------:R-:W-:Y:S01]  /*18620*/  MOV R0, R204 ;  /* 0x000000cc00007202 */ /* 0x000fe20000000f00 */
[----:B------:R-:W-:Y:S05]  /*18630*/  BRA `(.L_x_2602) ;  /* 0xfffebdc000007947 */ /* 0x000fea000383ffff */
.L_x_2408:
[----:B------:R-:W-:Y:S01]  /*18640*/  IMAD.MOV.U32 R109, RZ, RZ, R5 ;  /* 0x000000ffff6d7224 */ /* 0x000fe200078e0005 */
[----:B----4-:R-:W-:Y:S01]  /*18650*/  MOV R2, 0x1 ;  /* 0x0000000100027802 */ /* 0x010fe20000000f00 */
[----:B------:R-:W-:Y:S01]  /*18660*/  IMAD.MOV.U32 R204, RZ, RZ, 0x1c1f ;  /* 0x00001c1fffcc7424 */ /* 0x000fe200078e00ff */
[----:B------:R-:W-:-:S03]  /*18670*/  MOV R3, 0x18690 ;  /* 0x0001869000037802 */ /* 0x000fc60000000f00 */
[----:B-123--:R-:W-:Y:S05]  /*18680*/  CALL.REL.NOINC `($__internal_37_$__cuda_sm70_shflsync_idx_p) ;  /* 0x00002b6000007944 */ /* 0x00efea0003c00000 */
        /* <DEDUP_REMOVED lines=8> */
.L_x_2409:
[----:B------:R-:W-:Y:S01]  /*18710*/  IMAD.MOV.U32 R109, RZ, RZ, R7 ;  /* 0x000000ffff6d7224 */ /* 0x000fe200078e0007 */
[----:B------:R-:W-:Y:S01]  /*18720*/  MOV R2, RZ ;  /* 0x000000ff00027202 */ /* 0x000fe20000000f00 */
[----:B------:R-:W-:Y:S01]  /*18730*/  IMAD.MOV.U32 R204, RZ, RZ, 0x1c1f ;  /* 0x00001c1fffcc7424 */ /* 0x000fe200078e00ff */
[----:B------:R-:W-:Y:S02]  /*18740*/  MOV R3, 0x18760 ;  /* 0x0001876000037802 */ /* 0x000fe40000000f00 */
[----:B-1----:R-:W-:Y:S05]  /*18750*/  CALL.REL.NOINC `($__internal_37_$__cuda_sm70_shflsync_idx_p) ;  /* 0x00002a9000007944 */ /* 0x002fea0003c00000 */
[----:B------:R-:W-:Y:S01]  /*18760*/  MOV R2, R204 ;  /* 0x000000cc00027202 */ /* 0x000fe20000000f00 */
[----:B------:R-:W-:Y:S05]  /*18770*/  BRA `(.L_x_2604) ;  /* 0xfffec07000007947 */ /* 0x000fea000383ffff */
.L_x_2414:
[----:B------:R-:W-:Y:S01]  /*18780*/  IMAD.MOV.U32 R109, RZ, RZ, R7 ;  /* 0x000000ffff6d7224 */ /* 0x000fe200078e0007 */
[----:B------:R-:W-:Y:S01]  /*18790*/  MOV R2, 0x1 ;  /* 0x0000000100027802 */ /* 0x000fe20000000f00 */
[----:B------:R-:W-:Y:S01]  /*187a0*/  IMAD.MOV.U32 R204, RZ, RZ, 0x1c1f ;  /* 0x00001c1fffcc7424 */ /* 0x000fe200078e00ff */
[----:B------:R-:W-:Y:S02]  /*187b0*/  MOV R3, 0x187d0 ;  /* 0x000187d000037802 */ /* 0x000fe40000000f00 */
[----:B--2---:R-:W-:Y:S05]  /*187c0*/  CALL.REL.NOINC `($__internal_37_$__cuda_sm70_shflsync_idx_p) ;  /* 0x00002a2000007944 */ /* 0x004fea0003c00000 */
[----:B------:R-:W-:Y:S01]  /*187d0*/  MOV R2, R204 ;  /* 0x000000cc00027202 */ /* 0x000fe20000000f00 */
[----:B------:R-:W-:Y:S05]  /*187e0*/  BRA `(.L_x_2605) ;  /* 0xfffec1c000007947 */ /* 0x000fea000383ffff */
.L_x_2419:
[----:B------:R-:W-:Y:S01]  /*187f0*/  IMAD.MOV.U32 R109, RZ, RZ, R7 ;  /* 0x000000ffff6d7224 */ /* 0x000fe200078e0007 */
[----:B------:R-:W-:Y:S01]  /*18800*/  MOV R2, 0x2 ;  /* 0x0000000200027802 */ /* 0x000fe20000000f00 */
[----:B------:R-:W-:Y:S01]  /*18810*/  IMAD.MOV.U32 R204, RZ, RZ, 0x1c1f ;  /* 0x00001c1fffcc7424 */ /* 0x000fe200078e00ff */
[----:B------:R-:W-:-:S02]  /*18820*/  MOV R3, 0x18840 ;  /* 0x0001884000037802 */ /* 0x000fc40000000f00 */
[----:B-12---:R-:W-:Y:S05]  /*18830*/  CALL.REL.NOINC `($__internal_37_$__cuda_sm70_shflsync_idx_p) ;  /* 0x000029b000007944 */ /* 0x006fea0003c00000 */
[----:B------:R-:W-:Y:S01]  /*18840*/  MOV R3, R204 ;  /* 0x000000cc00037202 */ /* 0x000fe20000000f00 */
[----:B------:R-:W-:Y:S05]  /*18850*/  BRA `(.L_x_2606) ;  /* 0xfffec6d000007947 */ /* 0x000fea000383ffff */
.L_x_2424:
[----:B------:R-:W-:Y:S01]  /*18860*/  IMAD.MOV.U32 R109, RZ, RZ, R7 ;  /* 0x000000ffff6d7224 */ /* 0x000fe200078e0007 */
[----:B------:R-:W-:Y:S01]  /*18870*/  MOV R2, 0x3 ;  /* 0x0000000300027802 */ /* 0x000fe20000000f00 */
[----:B------:R-:W-:Y:S01]  /*18880*/  IMAD.MOV.U32 R204, RZ, RZ, 0x1c1f ;  /* 0x00001c1fffcc7424 */ /* 0x000fe200078e00ff */
[----:B------:R-:W-:-:S02]  /*18890*/  MOV R3, 0x188b0 ;  /* 0x000188b000037802 */ /* 0x000fc40000000f00 */
[----:B-123--:R-:W-:Y:S05]  /*188a0*/  CALL.REL.NOINC `($__internal_37_$__cuda_sm70_shflsync_idx_p) ;  /* 0x0000294000007944 */ /* 0x00efea0003c00000 */
[----:B------:R-:W-:Y:S01]  /*188b0*/  MOV R3, R204 ;  /* 0x000000cc00037202 */ /* 0x000fe20000000f00 */
[----:B------:R-:W-:Y:S05]  /*188c0*/  BRA `(.L_x_2607) ;  /* 0xfffecd7000007947 */ /* 0x000fea000383ffff */
.L_x_2429:
[----:B------:R-:W-:Y:S01]  /*188d0*/  IMAD.MOV.U32 R100, RZ, RZ, R4 ;  /* 0x000000ffff647224 */ /* 0x000fe200078e0004 */
[----:B------:R-:W-:-:S02]  /*188e0*/  MOV R0, 0x2 ;  /* 0x0000000200007802 */ /* 0x000fc40000000f00 */
[----:B------:R-:W-:Y:S02]  /*188f0*/  MOV R2, 0x18910 ;  /* 0x0001891000027802 */ /* 0x000fe40000000f00 */
[----:B------:R-:W-:Y:S05]  /*18900*/  CALL.REL.NOINC `($__internal_36_$__cuda_sm70_shflsync_bfly_p) ;  /* 0x0000288000007944 */ /* 0x000fea0003c00000 */
[----:B------:R-:W-:Y:S05]  /*18910*/  BRA `(.L_x_2608) ;  /* 0xfffed44000007947 */ /* 0x000fea000383ffff */
.L_x_2430:
[----:B------:R-:W-:Y:S01]  /*18920*/  IMAD.MOV.U32 R100, RZ, RZ, R4 ;  /* 0x000000ffff647224 */ /* 0x000fe200078e0004 */
[----:B------:R-:W-:Y:S02]  /*18930*/  MOV R0, 0x1 ;  /* 0x0000000100007802 */ /* 0x000fe40000000f00 */
[----:B------:R-:W-:Y:S02]  /*18940*/  MOV R2, 0x18960 ;  /* 0x0001896000027802 */ /* 0x000fe40000000f00 */
[----:B------:R-:W-:Y:S05]  /*18950*/  CALL.REL.NOINC `($__internal_36_$__cuda_sm70_shflsync_bfly_p) ;  /* 0x0000283000007944 */ /* 0x000fea0003c00000 */
[----:B------:R-:W-:Y:S01]  /*18960*/  FMNMX.FTZ R104, R4, R0, !PT ;  /* 0x0000000004687209 */ /* 0x000fe20007810000 */
[----:B------:R-:W-:Y:S01]  /*18970*/  IMAD.MOV.U32 R100, RZ, RZ, R5 ;  /* 0x000000ffff647224 */ /* 0x000fe200078e0005 */
[----:B------:R-:W-:Y:S01]  /*18980*/  MOV R2, 0x189b0 ;  /* 0x000189b000027802 */ /* 0x000fe20000000f00 */
[----:B------:R-:W-:Y:S02]  /*18990*/  IMAD.MOV.U32 R0, RZ, RZ, 0x2 ;  /* 0x00000002ff007424 */ /* 0x000fe400078e00ff */
[----:B------:R-:W-:Y:S05]  /*189a0*/  CALL.REL.NOINC `($__internal_36_$__cuda_sm70_shflsync_bfly_p) ;  /* 0x000027e000007944 */ /* 0x000fea0003c00000 */
[----:B------:R-:W-:Y:S01]  /*189b0*/  FMNMX.FTZ R5, R5, R0, !PT ;  /* 0x0000000005057209 */ /* 0x000fe20007810000 */
[----:B------:R-:W-:Y:S01]  /*189c0*/  IMAD.MOV.U32 R0, RZ, RZ, 0x1 ;  /* 0x00000001ff007424 */ /* 0x000fe200078e00ff */
[----:B------:R-:W-:-:S03]  /*189d0*/  MOV R2, 0x18a00 ;  /* 0x00018a0000027802 */ /* 0x000fc60000000f00 */
[----:B------:R-:W-:Y:S02]  /*189e0*/  IMAD.MOV.U32 R100, RZ, RZ, R5 ;  /* 0x000000ffff647224 */ /* 0x000fe400078e0005 */
        /* <DEDUP_REMOVED lines=21> */
[----:B------:R-:W-:Y:S01]  /*18b40*/  MOV R8, R0 ;  /* 0x0000000000087202 */ /* 0x000fe20000000f00 */
[----:B------:R-:W-:Y:S05]  /*18b50*/  BRA `(.L_x_2609) ;  /* 0xfffed2f000007947 */ /* 0x000fea000383ffff */
.L_x_2438:
[----:B------:R-:W-:Y:S01]  /*18b60*/  MOV R2, RZ ;  /* 0x000000ff00027202 */ /* 0x000fe20000000f00 */
[----:B------:R-:W-:Y:S01]  /*18b70*/  IMAD.MOV.U32 R109, RZ, RZ, R5 ;  /* 0x000000ffff6d7224 */ /* 0x000fe200078e0005 */
[----:B------:R-:W-:Y:S01]  /*18b80*/  MOV R3, 0x18bb0 ;  /* 0x00018bb000037802 */ /* 0x000fe20000000f00 */
[----:B------:R-:W-:Y:S02]  /*18b90*/  IMAD.MOV.U32 R204, RZ, RZ, 0x1c1f ;  /* 0x00001c1fffcc7424 */ /* 0x000fe400078e00ff */
[----:B-1234-:R-:W-:Y:S05]  /*18ba0*/  CALL.REL.NOINC `($__internal_37_$__cuda_sm70_shflsync_idx_p) ;  /* 0x0000264000007944 */ /* 0x01efea0003c00000 */
[----:B------:R-:W-:Y:S01]  /*18bb0*/  MOV R4, R204 ;  /* 0x000000cc00047202 */ /* 0x000fe20000000f00 */
[----:B------:R-:W-:-:S05]  /*18bc0*/  BRA `(.L_x_2610) ;  /* 0xfffee85000007947 */ /* 0x000fca000383ffff */
.L_x_2439:
[----:B------:R-:W-:Y:S01]  /*18bd0*/  MOV R2, RZ ;  /* 0x000000ff00027202 */ /* 0x000fe20000000f00 */
[----:B------:R-:W-:Y:S01]  /*18be0*/  IMAD.MOV.U32 R109, RZ, RZ, R10 ;  /* 0x000000ffff6d7224 */ /* 0x000fe200078e000a */
[----:B------:R-:W-:Y:S01]  /*18bf0*/  MOV R3, 0x18c20 ;  /* 0x00018c2000037802 */ /* 0x000fe20000000f00 */
[----:B------:R-:W-:Y:S02]  /*18c00*/  IMAD.MOV.U32 R204, RZ, RZ, 0x1c1f ;  /* 0x00001c1fffcc7424 */ /* 0x000fe400078e00ff */
[----:B-1234-:R-:W-:Y:S05]  /*18c10*/  CALL.REL.NOINC `($__internal_37_$__cuda_sm70_shflsync_idx_p) ;  /* 0x000025d000007944 */ /* 0x01efea0003c00000 */
[----:B------:R-:W-:Y:S01]  /*18c20*/  MOV R0, R204 ;  /* 0x000000cc00007202 */ /* 0x000fe20000000f00 */
[----:B------:R-:W-:-:S05]  /*18c30*/  BRA `(.L_x_2611) ;  /* 0xfffee80000007947 */ /* 0x000fca000383ffff */
.L_x_2440:
[----:B---3--:R-:W-:Y:S01]  /*18c40*/  MOV R2, 0x1 ;  /* 0x0000000100027802 */ /* 0x008fe20000000f00 */
[----:B------:R-:W-:Y:S01]  /*18c50*/  IMAD.MOV.U32 R109, RZ, RZ, R5 ;  /* 0x000000ffff6d7224 */ /* 0x000fe200078e0005 */
[----:B------:R-:W-:Y:S01]  /*18c60*/  MOV R3, 0x18c90 ;  /* 0x00018c9000037802 */ /* 0x000fe20000000f00 */
[----:B------:R-:W-:Y:S02]  /*18c70*/  IMAD.MOV.U32 R204, RZ, RZ, 0x1c1f ;  /* 0x00001c1fffcc7424 */ /* 0x000fe400078e00ff */
[----:B-12-4-:R-:W-:Y:S05]  /*18c80*/  CALL.REL.NOINC `($__internal_37_$__cuda_sm70_shflsync_idx_p) ;  /* 0x0000256000007944 */ /* 0x016fea0003c00000 */
[----:B------:R-:W-:Y:S01]  /*18c90*/  MOV R2, 0x1 ;  /* 0x0000000100027802 */ /* 0x000fe20000000f00 */
[----:B------:R-:W-:Y:S01]  /*18ca0*/  IMAD.MOV.U32 R4, RZ, RZ, R204 ;  /* 0x000000ffff047224 */ /* 0x000fe200078e00cc */
[----:B------:R-:W-:Y:S01]  /*18cb0*/  MOV R204, 0x1c1f ;  /* 0x00001c1f00cc7802 */ /* 0x000fe20000000f00 */
[----:B------:R-:W-:Y:S01]  /*18cc0*/  IMAD.MOV.U32 R109, RZ, RZ, R10 ;  /* 0x000000ffff6d7224 */ /* 0x000fe200078e000a */
[----:B------:R-:W-:Y:S02]  /*18cd0*/  MOV R3, 0x18cf0 ;  /* 0x00018cf000037802 */ /* 0x000fe40000000f00 */
[----:B------:R-:W-:Y:S05]  /*18ce0*/  CALL.REL.NOINC `($__internal_37_$__cuda_sm70_shflsync_idx_p) ;  /* 0x0000250000007944 */ /* 0x000fea0003c00000 */
[----:B------:R-:W-:Y:S01]  /*18cf0*/  MOV R0, R204 ;  /* 0x000000cc00007202 */ /* 0x000fe20000000f00 */
[----:B------:R-:W-:-:S05]  /*18d00*/  BRA `(.L_x_2612) ;  /* 0xfffee8b000007947 */ /* 0x000fca000383ffff */
.L_x_2443:
[----:B------:R-:W-:Y:S01]  /*18d10*/  MOV R2, RZ ;  /* 0x000000ff00027202 */ /* 0x000fe20000000f00 */
[----:B------:R-:W-:Y:S01]  /*18d20*/  IMAD.MOV.U32 R109, RZ, RZ, R102 ;  /* 0x000000ffff6d7224 */ /* 0x000fe200078e0066 */
[----:B------:R-:W-:Y:S01]  /*18d30*/  MOV R3, 0x18d60 ;  /* 0x00018d6000037802 */ /* 0x000fe20000000f00 */
[----:B------:R-:W-:Y:S02]  /*18d40*/  IMAD.MOV.U32 R204, RZ, RZ, 0x1c1f ;  /* 0x00001c1fffcc7424 */ /* 0x000fe400078e00ff */
[----:B------:R-:W-:Y:S05]  /*18d50*/  CALL.REL.NOINC `($__internal_37_$__cuda_sm70_shflsync_idx_p) ;  /* 0x0000249000007944 */ /* 0x000fea0003c00000 */
[----:B------:R-:W-:Y:S01]  /*18d60*/  MOV R100, R204 ;  /* 0x000000cc00647202 */ /* 0x000fe20000000f00 */
[----:B------:R-:W-:-:S05]  /*18d70*/  BRA `(.L_x_2613) ;  /* 0xfffef19000007947 */ /* 0x000fca000383ffff */
.L_x_2444:
[----:B------:R-:W-:Y:S01]  /*18d80*/  MOV R2, RZ ;  /* 0x000000ff00027202 */ /* 0x000fe20000000f00 */
[----:B------:R-:W-:Y:S01]  /*18d90*/  IMAD.MOV.U32 R109, RZ, RZ, R103 ;  /* 0x000000ffff6d7224 */ /* 0x000fe200078e0067 */
[----:B------:R-:W-:Y:S01]  /*18da0*/  MOV R3, 0x18dd0 ;  /* 0x00018dd000037802 */ /* 0x000fe20000000f00 */
[----:B------:R-:W-:Y:S02]  /*18db0*/  IMAD.MOV.U32 R204, RZ, RZ, 0x1c1f ;  /* 0x00001c1fffcc7424 */ /* 0x000fe400078e00ff */
[----:B-12---:R-:W-:Y:S05]  /*18dc0*/  CALL.REL.NOINC `($__internal_37_$__cuda_sm70_shflsync_idx_p) ;  /* 0x0000242000007944 */ /* 0x006fea0003c00000 */
[----:B------:R-:W-:Y:S01]  /*18dd0*/  MOV R0, R204 ;  /* 0x000000cc00007202 */ /* 0x000fe20000000f00 */
[----:B------:R-:W-:-:S05]  /*18de0*/  BRA `(.L_x_2614) ;  /* 0xfffef14000007947 */ /* 0x000fca000383ffff */
.L_x_2445:
[----:B--2---:R-:W-:Y:S01]  /*18df0*/  MOV R2, 0x1 ;  /* 0x0000000100027802 */ /* 0x004fe20000000f00 */
[----:B------:R-:W-:Y:S01]  /*18e00*/  IMAD.MOV.U32 R109, RZ, RZ, R102 ;  /* 0x000000ffff6d7224 */ /* 0x000fe200078e0066 */
[----:B------:R-:W-:Y:S01]  /*18e10*/  MOV R3, 0x18e40 ;  /* 0x00018e4000037802 */ /* 0x000fe20000000f00 */
[----:B------:R-:W-:Y:S03]  /*18e20*/  IMAD.MOV.U32 R204, RZ, RZ, 0x1c1f ;  /* 0x00001c1fffcc7424 */ /* 0x000fe600078e00ff */
[----:B-1-3--:R-:W-:Y:S05]  /*18e30*/  CALL.REL.NOINC `($__internal_37_$__cuda_sm70_shflsync_idx_p) ;  /* 0x000023b000007944 */ /* 0x00afea0003c00000 */
        /* <DEDUP_REMOVED lines=8> */
.L_x_2446:
[----:B------:R-:W-:Y:S01]  /*18ec0*/  MOV R204, 0x1c1f ;  /* 0x00001c1f00cc7802 */ /* 0x000fe20000000f00 */
[----:B------:R-:W-:Y:S01]  /*18ed0*/  IMAD.MOV.U32 R2, RZ, RZ, RZ ;  /* 0x000000ffff027224 */ /* 0x000fe200078e00ff */
[----:B------:R-:W-:Y:S02]  /*18ee0*/  MOV R3, 0x18f00 ;  /* 0x00018f0000037802 */ /* 0x000fe40000000f00 */
[----:B------:R-:W-:Y:S05]  /*18ef0*/  CALL.REL.NOINC `($__internal_37_$__cuda_sm70_shflsync_idx_p) ;  /* 0x000022f000007944 */ /* 0x000fea0003c00000 */
[----:B------:R-:W-:Y:S01]  /*18f00*/  MOV R0, R204 ;  /* 0x000000cc00007202 */ /* 0x000fe20000000f00 */
[----:B------:R-:W-:-:S05]  /*18f10*/  BRA `(.L_x_2616) ;  /* 0xfffef3e000007947 */ /* 0x000fca000383ffff */
.L_x_2451:
[----:B------:R-:W-:Y:S01]  /*18f20*/  MOV R204, 0x1c1f ;  /* 0x00001c1f00cc7802 */ /* 0x000fe20000000f00 */
[----:B------:R-:W-:Y:S01]  /*18f30*/  IMAD.MOV.U32 R2, RZ, RZ, 0x1 ;  /* 0x00000001ff027424 */ /* 0x000fe200078e00ff */
[----:B------:R-:W-:Y:S02]  /*18f40*/  MOV R3, 0x18f60 ;  /* 0x00018f6000037802 */ /* 0x000fe40000000f00 */
[----:B-1----:R-:W-:Y:S05]  /*18f50*/  CALL.REL.NOINC `($__internal_37_$__cuda_sm70_shflsync_idx_p) ;  /* 0x0000229000007944 */ /* 0x002fea0003c00000 */
[----:B------:R-:W-:Y:S01]  /*18f60*/  MOV R2, R204 ;  /* 0x000000cc00027202 */ /* 0x000fe20000000f00 */
[----:B------:R-:W-:-:S05]  /*18f70*/  BRA `(.L_x_2617) ;  /* 0xfffef58000007947 */ /* 0x000fca000383ffff */
.L_x_2456:
[----:B------:R-:W-:Y:S01]  /*18f80*/  MOV R204, 0x1c1f ;  /* 0x00001c1f00cc7802 */ /* 0x000fe20000000f00 */
[----:B------:R-:W-:Y:S01]  /*18f90*/  IMAD.MOV.U32 R2, RZ, RZ, 0x2 ;  /* 0x00000002ff027424 */ /* 0x000fe200078e00ff */
[----:B------:R-:W-:Y:S02]  /*18fa0*/  MOV R3, 0x18fc0 ;  /* 0x00018fc000037802 */ /* 0x000fe40000000f00 */
[----:B-12---:R-:W-:Y:S05]  /*18fb0*/  CALL.REL.NOINC `($__internal_37_$__cuda_sm70_shflsync_idx_p) ;  /* 0x0000223000007944 */ /* 0x006fea0003c00000 */
[----:B------:R-:W-:Y:S01]  /*18fc0*/  MOV R104, R204 ;  /* 0x000000cc00687202 */ /* 0x000fe20000000f00 */
[----:B------:R-:W-:-:S05]  /*18fd0*/  BRA `(.L_x_2618) ;  /* 0xfffef72000007947 */ /* 0x000fca000383ffff */
.L_x_2461:
[----:B------:R-:W-:Y:S01]  /*18fe0*/  MOV R204, 0x1c1f ;  /* 0x00001c1f00cc7802 */ /* 0x000fe20000000f00 */
[----:B------:R-:W-:Y:S01]  /*18ff0*/  IMAD.MOV.U32 R2, RZ, RZ, 0x3 ;  /* 0x00000003ff027424 */ /* 0x000fe200078e00ff */
[----:B------:R-:W-:Y:S02]  /*19000*/  MOV R3, 0x19020 ;  /* 0x0001902000037802 */ /* 0x000fe40000000f00 */
[----:B-123--:R-:W-:Y:S05]  /*19010*/  CALL.REL.NOINC `($__internal_37_$__cuda_sm70_shflsync_idx_p) ;  /* 0x000021d000007944 */ /* 0x00efea0003c00000 */
[----:B------:R-:W-:Y:S01]  /*19020*/  MOV R3, R204 ;  /* 0x000000cc00037202 */ /* 0x000fe20000000f00 */
[----:B------:R-:W-:-:S05]  /*19030*/  BRA `(.L_x_2619) ;  /* 0xffff040000007947 */ /* 0x000fca000383ffff */
.L_x_2466:
[----:B------:R-:W-:Y:S02]  /*19040*/  MOV R0, 0x2 ;  /* 0x0000000200007802 */ /* 0x000fe40000000f00 */
[----:B------:R-:W-:Y:S02]  /*19050*/  MOV R2, 0x19070 ;  /* 0x0001907000027802 */ /* 0x000fe40000000f00 */
[----:B--234-:R-:W-:Y:S05]  /*19060*/  CALL.REL.NOINC `($__internal_36_$__cuda_sm70_shflsync_bfly_p) ;  /* 0x0000212000007944 */ /* 0x01cfea0003c00000 */
[----:B------:R-:W-:-:S05]  /*19070*/  BRA `(.L_x_2620) ;  /* 0xffff0ba000007947 */ /* 0x000fca000383ffff */
.L_x_2467:
[----:B------:R-:W-:Y:S02]  /*19080*/  MOV R0, 0x1 ;  /* 0x0000000100007802 */ /* 0x000fe40000000f00 */
[----:B------:R-:W-:Y:S02]  /*19090*/  MOV R2, 0x190b0 ;  /* 0x000190b000027802 */ /* 0x000fe40000000f00 */
[----:B---34-:R-:W-:Y:S05]  /*190a0*/  CALL.REL.NOINC `($__internal_36_$__cuda_sm70_shflsync_bfly_p) ;  /* 0x000020e000007944 */ /* 0x018fea0003c00000 */
[----:B------:R-:W-:Y:S01]  /*190b0*/  FMNMX.FTZ R104, R100, R0, !PT ;  /* 0x0000000064687209 */ /* 0x000fe20007810000 */
[----:B------:R-:W-:Y:S01]  /*190c0*/  IMAD.MOV.U32 R100, RZ, RZ, R4 ;  /* 0x000000ffff647224 */ /* 0x000fe200078e0004 */
[----:B------:R-:W-:Y:S01]  /*190d0*/  MOV R2, 0x19100 ;  /* 0x0001910000027802 */ /* 0x000fe20000000f00 */
[----:B------:R-:W-:Y:S02]  /*190e0*/  IMAD.MOV.U32 R0, RZ, RZ, 0x2 ;  /* 0x00000002ff007424 */ /* 0x000fe400078e00ff */
[----:B------:R-:W-:Y:S05]  /*190f0*/  CALL.REL.NOINC `($__internal_36_$__cuda_sm70_shflsync_bfly_p) ;  /* 0x0000209000007944 */ /* 0x000fea0003c00000 */
[----:B------:R-:W-:Y:S01]  /*19100*/  FMNMX.FTZ R100, R4, R0, !PT ;  /* 0x0000000004647209 */ /* 0x000fe20007810000 */
[----:B------:R-:W-:Y:S01]  /*19110*/  IMAD.MOV.U32 R0, RZ, RZ, 0x1 ;  /* 0x00000001ff007424 */ /* 0x000fe200078e00ff */
        /* <DEDUP_REMOVED lines=20> */
[----:B------:R-:W-:-:S05]  /*19260*/  BRA `(.L_x_2621) ;  /* 0xffff0aa000007947 */ /* 0x000fca000383ffff */
.L_x_2476:
[----:B------:R-:W-:Y:S01]  /*19270*/  MOV R2, RZ ;  /* 0x000000ff00027202 */ /* 0x000fe20000000f00 */
[----:B------:R-:W-:Y:S01]  /*19280*/  IMAD.MOV.U32 R109, RZ, RZ, R5 ;  /* 0x000000ffff6d7224 */ /* 0x000fe200078e0005 */
[----:B------:R-:W-:Y:S01]  /*19290*/  MOV R3, 0x192c0 ;  /* 0x000192c000037802 */ /* 0x000fe20000000f00 */
[----:B------:R-:W-:Y:S02]  /*192a0*/  IMAD.MOV.U32 R204, RZ, RZ, 0x1c1f ;  /* 0x00001c1fffcc7424 */ /* 0x000fe400078e00ff */
[----:B-1234-:R-:W-:Y:S05]  /*192b0*/  CALL.REL.NOINC `($__internal_37_$__cuda_sm70_shflsync_idx_p) ;  /* 0x00001f3000007944 */ /* 0x01efea0003c00000 */
[----:B------:R-:W-:Y:S01]  /*192c0*/  MOV R4, R204 ;  /* 0x000000cc00047202 */ /* 0x000fe20000000f00 */
[----:B------:R-:W-:-:S05]  /*192d0*/  BRA `(.L_x_2622) ;  /* 0xffff26f000007947 */ /* 0x000fca000383ffff */
.L_x_2477:
[----:B------:R-:W-:Y:S01]  /*192e0*/  MOV R2, RZ ;  /* 0x000000ff00027202 */ /* 0x000fe20000000f00 */
[----:B------:R-:W-:Y:S01]  /*192f0*/  IMAD.MOV.U32 R109, RZ, RZ, R10 ;  /* 0x000000ffff6d7224 */ /* 0x000fe200078e000a */
[----:B------:R-:W-:Y:S01]  /*19300*/  MOV R3, 0x19330 ;  /* 0x0001933000037802 */ /* 0x000fe20000000f00 */
[----:B------:R-:W-:Y:S02]  /*19310*/  IMAD.MOV.U32 R204, RZ, RZ, 0x1c1f ;  /* 0x00001c1fffcc7424 */ /* 0x000fe400078e00ff */
[----:B-1234-:R-:W-:Y:S05]  /*19320*/  CALL.REL.NOINC `($__internal_37_$__cuda_sm70_shflsync_idx_p) ;  /* 0x00001ec000007944 */ /* 0x01efea0003c00000 */
[----:B------:R-:W-:Y:S01]  /*19330*/  MOV R0, R204 ;  /* 0x000000cc00007202 */ /* 0x000fe20000000f00 */
[----:B------:R-:W-:-:S05]  /*19340*/  BRA `(.L_x_2623) ;  /* 0xffff26a000007947 */ /* 0x000fca000383ffff */
.L_x_2478:
        /* <DEDUP_REMOVED lines=13> */
.L_x_2481:
[----:B------:R-:W-:Y:S01]  /*19420*/  MOV R2, RZ ;  /* 0x000000ff00027202 */ /* 0x000fe20000000f00 */
[----:B------:R-:W-:Y:S01]  /*19430*/  IMAD.MOV.U32 R109, RZ, RZ, R110 ;  /* 0x000000ffff6d7224 */ /* 0x000fe200078e006e */
[----:B------:R-:W-:Y:S01]  /*19440*/  MOV R3, 0x19470 ;  /* 0x0001947000037802 */ /* 0x000fe20000000f00 */
[----:B------:R-:W-:Y:S02]  /*19450*/  IMAD.MOV.U32 R204, RZ, RZ, 0x1c1f ;  /* 0x00001c1fffcc7424 */ /* 0x000fe400078e00ff */
[----:B------:R-:W-:Y:S05]  /*19460*/  CALL.REL.NOINC `($__internal_37_$__cuda_sm70_shflsync_idx_p) ;  /* 0x00001d8000007944 */ /* 0x000fea0003c00000 */
[----:B------:R-:W-:Y:S01]  /*19470*/  MOV R100, R204 ;  /* 0x000000cc00647202 */ /* 0x000fe20000000f00 */
[----:B------:R-:W-:-:S05]  /*19480*/  BRA `(.L_x_2625) ;  /* 0xffff303000007947 */ /* 0x000fca000383ffff */
.L_x_2482:
[----:B------:R-:W-:Y:S01]  /*19490*/  MOV R2, RZ ;  /* 0x000000ff00027202 */ /* 0x000fe20000000f00 */
[----:B------:R-:W-:Y:S01]  /*194a0*/  IMAD.MOV.U32 R109, RZ, RZ, R111 ;  /* 0x000000ffff6d7224 */ /* 0x000fe200078e006f */
[----:B------:R-:W-:Y:S01]  /*194b0*/  MOV R3, 0x194e0 ;  /* 0x000194e000037802 */ /* 0x000fe20000000f00 */
[----:B------:R-:W-:Y:S02]  /*194c0*/  IMAD.MOV.U32 R204, RZ, RZ, 0x1c1f ;  /* 0x00001c1fffcc7424 */ /* 0x000fe400078e00ff */
[----:B-12---:R-:W-:Y:S05]  /*194d0*/  CALL.REL.NOINC `($__internal_37_$__cuda_sm70_shflsync_idx_p) ;  /* 0x00001d1000007944 */ /* 0x006fea0003c00000 */
[----:B------:R-:W-:Y:S01]  /*194e0*/  MOV R0, R204 ;  /* 0x000000cc00007202 */ /* 0x000fe20000000f00 */
[----:B------:R-:W-:-:S05]  /*194f0*/  BRA `(.L_x_2626) ;  /* 0xffff2fe000007947 */ /* 0x000fca000383ffff */
.L_x_2483:
        /* <DEDUP_REMOVED lines=13> */
.L_x_2484:
[----:B------:R-:W-:Y:S02]  /*195d0*/  MOV R0, 0x2 ;  /* 0x0000000200007802 */ /* 0x000fe40000000f00 */
[----:B------:R-:W-:Y:S02]  /*195e0*/  MOV R2, 0x19600 ;  /* 0x0001960000027802 */ /* 0x000fe40000000f00 */
[----:B---34-:R-:W-:Y:S05]  /*195f0*/  CALL.REL.NOINC `($__internal_36_$__cuda_sm70_shflsync_bfly_p) ;  /* 0x00001b9000007944 */ /* 0x018fea0003c00000 */
[----:B------:R-:W-:-:S05]  /*19600*/  BRA `(.L_x_2628) ;  /* 0xffff34f000007947 */ /* 0x000fca000383ffff */
.L_x_2485:
        /* <DEDUP_REMOVED lines=31> */
.L_x_2488:
[----:B------:R-:W-:Y:S01]  /*19800*/  MOV R204, 0x1c1f ;  /* 0x00001c1f00cc7802 */ /* 0x000fe20000000f00 */
[----:B------:R-:W-:Y:S01]  /*19810*/  IMAD.MOV.U32 R2, RZ, RZ, RZ ;  /* 0x000000ffff027224 */ /* 0x000fe200078e00ff */
[----:B------:R-:W-:Y:S02]  /*19820*/  MOV R3, 0x19840 ;  /* 0x0001984000037802 */ /* 0x000fe40000000f00 */
[----:B-1234-:R-:W-:Y:S05]  /*19830*/  CALL.REL.NOINC `($__internal_37_$__cuda_sm70_shflsync_idx_p) ;  /* 0x000019b000007944 */ /* 0x01efea0003c00000 */
[----:B------:R-:W-:Y:S01]  /*19840*/  MOV R0, R204 ;  /* 0x000000cc00007202 */ /* 0x000fe20000000f00 */
[----:B------:R-:W-:-:S05]  /*19850*/  BRA `(.L_x_2630) ;  /* 0xffff4d4000007947 */ /* 0x000fca000383ffff */
.L_x_2491:
[----:B------:R-:W-:Y:S01]  /*19860*/  MOV R204, 0x1c1f ;  /* 0x00001c1f00cc7802 */ /* 0x000fe20000000f00 */
[----:B---3--:R-:W-:Y:S01]  /*19870*/  IMAD.MOV.U32 R2, RZ, RZ, 0x1 ;  /* 0x00000001ff027424 */ /* 0x008fe200078e00ff */
[----:B------:R-:W-:Y:S02]  /*19880*/  MOV R3, 0x198a0 ;  /* 0x000198a000037802 */ /* 0x000fe40000000f00 */
[----:B-12---:R-:W-:Y:S05]  /*19890*/  CALL.REL.NOINC `($__internal_37_$__cuda_sm70_shflsync_idx_p) ;  /* 0x0000195000007944 */ /* 0x006fea0003c00000 */
        /* <DEDUP_REMOVED lines=8> */
.L_x_2494:
[----:B------:R-:W-:Y:S01]  /*19920*/  MOV R2, RZ ;  /* 0x000000ff00027202 */ /* 0x000fe20000000f00 */
[----:B------:R-:W-:Y:S01]  /*19930*/  IMAD.MOV.U32 R109, RZ, RZ, R102 ;  /* 0x000000ffff6d7224 */ /* 0x000fe200078e0066 */
[----:B------:R-:W-:Y:S01]  /*19940*/  MOV R3, 0x19970 ;  /* 0x0001997000037802 */ /* 0x000fe20000000f00 */
[----:B------:R-:W-:Y:S02]  /*19950*/  IMAD.MOV.U32 R204, RZ, RZ, 0x1c1f ;  /* 0x00001c1fffcc7424 */ /* 0x000fe400078e00ff */
[----:B------:R-:W-:Y:S05]  /*19960*/  CALL.REL.NOINC `($__internal_37_$__cuda_sm70_shflsync_idx_p) ;  /* 0x0000188000007944 */ /* 0x000fea0003c00000 */
[----:B------:R-:W-:Y:S01]  /*19970*/  MOV R100, R204 ;  /* 0x000000cc00647202 */ /* 0x000fe20000000f00 */
[----:B------:R-:W-:-:S05]  /*19980*/  BRA `(.L_x_2632) ;  /* 0xffff56f000007947 */ /* 0x000fca000383ffff */
.L_x_2495:
[----:B------:R-:W-:Y:S01]  /*19990*/  MOV R2, RZ ;  /* 0x000000ff00027202 */ /* 0x000fe20000000f00 */
[----:B------:R-:W-:Y:S01]  /*199a0*/  IMAD.MOV.U32 R109, RZ, RZ, R103 ;  /* 0x000000ffff6d7224 */ /* 0x000fe200078e0067 */
[----:B------:R-:W-:Y:S01]  /*199b0*/  MOV R3, 0x199e0 ;  /* 0x000199e000037802 */ /* 0x000fe20000000f00 */
[----:B------:R-:W-:Y:S02]  /*199c0*/  IMAD.MOV.U32 R204, RZ, RZ, 0x1c1f ;  /* 0x00001c1fffcc7424 */ /* 0x000fe400078e00ff */
[----:B-12---:R-:W-:Y:S05]  /*199d0*/  CALL.REL.NOINC `($__internal_37_$__cuda_sm70_shflsync_idx_p) ;  /* 0x0000181000007944 */ /* 0x006fea0003c00000 */
[----:B------:R-:W-:Y:S01]  /*199e0*/  MOV R0, R204 ;  /* 0x000000cc00007202 */ /* 0x000fe20000000f00 */
[----:B------:R-:W-:-:S05]  /*199f0*/  BRA `(.L_x_2633) ;  /* 0xffff56a000007947 */ /* 0x000fca000383ffff */
.L_x_2496:
        /* <DEDUP_REMOVED lines=13> */
.L_x_2497:
[----:B------:R-:W-:Y:S01]  /*19ad0*/  MOV R204, 0x1c1f ;  /* 0x00001c1f00cc7802 */ /* 0x000fe20000000f00 */
[----:B------:R-:W-:Y:S01]  /*19ae0*/  IMAD.MOV.U32 R2, RZ, RZ, RZ ;  /* 0x000000ffff027224 */ /* 0x000fe200078e00ff */
[----:B------:R-:W-:Y:S02]  /*19af0*/  MOV R3, 0x19b10 ;  /* 0x00019b1000037802 */ /* 0x000fe40000000f00 */
[----:B------:R-:W-:Y:S05]  /*19b00*/  CALL.REL.NOINC `($__internal_37_$__cuda_sm70_shflsync_idx_p) ;  /* 0x000016e000007944 */ /* 0x000fea0003c00000 */
[----:B------:R-:W-:Y:S01]  /*19b10*/  MOV R0, R204 ;  /* 0x000000cc00007202 */ /* 0x000fe20000000f00 */
[----:B------:R-:W-:-:S05]  /*19b20*/  BRA `(.L_x_2635) ;  /* 0xffff588000007947 */ /* 0x000fca000383ffff */
.L_x_2502:
[----:B------:R-:W-:Y:S01]  /*19b30*/  MOV R204, 0x1c1f ;  /* 0x00001c1f00cc7802 */ /* 0x000fe20000000f00 */
[----:B------:R-:W-:Y:S01]  /*19b40*/  IMAD.MOV.U32 R2, RZ, RZ, 0x1 ;  /* 0x00000001ff027424 */ /* 0x000fe200078e00ff */
[----:B------:R-:W-:Y:S02]  /*19b50*/  MOV R3, 0x19b70 ;  /* 0x00019b7000037802 */ /* 0x000fe40000000f00 */
[----:B-1----:R-:W-:Y:S05]  /*19b60*/  CALL.REL.NOINC `($__internal_37_$__cuda_sm70_shflsync_idx_p) ;  /* 0x0000168000007944 */ /* 0x002fea0003c00000 */
[----:B------:R-:W-:Y:S01]  /*19b70*/  MOV R2, R204 ;  /* 0x000000cc00027202 */ /* 0x000fe20000000f00 */
[----:B------:R-:W-:-:S05]  /*19b80*/  BRA `(.L_x_2636) ;  /* 0xffff5a2000007947 */ /* 0x000fca000383ffff */
.L_x_2507:
[----:B------:R-:W-:Y:S01]  /*19b90*/  MOV R204, 0x1c1f ;  /* 0x00001c1f00cc7802 */ /* 0x000fe20000000f00 */
[----:B------:R-:W-:Y:S01]  /*19ba0*/  IMAD.MOV.U32 R2, RZ, RZ, 0x2 ;  /* 0x00000002ff027424 */ /* 0x000fe200078e00ff */
[----:B------:R-:W-:Y:S02]  /*19bb0*/  MOV R3, 0x19bd0 ;  /* 0x00019bd000037802 */ /* 0x000fe40000000f00 */
[----:B-12---:R-:W-:Y:S05]  /*19bc0*/  CALL.REL.NOINC `($__internal_37_$__cuda_sm70_shflsync_idx_p) ;  /* 0x0000162000007944 */ /* 0x006fea0003c00000 */
[----:B------:R-:W-:Y:S01]  /*19bd0*/  MOV R104, R204 ;  /* 0x000000cc00687202 */ /* 0x000fe20000000f00 */
[----:B------:R-:W-:-:S05]  /*19be0*/  BRA `(.L_x_2637) ;  /* 0xffff5bc000007947 */ /* 0x000fca000383ffff */
.L_x_2512:
[----:B------:R-:W-:Y:S01]  /*19bf0*/  MOV R204, 0x1c1f ;  /* 0x00001c1f00cc7802 */ /* 0x000fe20000000f00 */
[----:B------:R-:W-:Y:S01]  /*19c00*/  IMAD.MOV.U32 R2, RZ, RZ, 0x3 ;  /* 0x00000003ff027424 */ /* 0x000fe200078e00ff */
[----:B------:R-:W-:Y:S02]  /*19c10*/  MOV R3, 0x19c30 ;  /* 0x00019c3000037802 */ /* 0x000fe40000000f00 */
[----:B-123--:R-:W-:Y:S05]  /*19c20*/  CALL.REL.NOINC `($__internal_37_$__cuda_sm70_shflsync_idx_p) ;  /* 0x000015c000007944 */ /* 0x00efea0003c00000 */
[----:B------:R-:W-:Y:S01]  /*19c30*/  MOV R3, R204 ;  /* 0x000000cc00037202 */ /* 0x000fe20000000f00 */
[----:B------:R-:W-:-:S05]  /*19c40*/  BRA `(.L_x_2638) ;  /* 0xffff68a000007947 */ /* 0x000fca000383ffff */
.L_x_2517:
[----:B------:R-:W-:Y:S02]  /*19c50*/  MOV R0, 0x2 ;  /* 0x0000000200007802 */ /* 0x000fe40000000f00 */
[----:B------:R-:W-:Y:S02]  /*19c60*/  MOV R2, 0x19c80 ;  /* 0x00019c8000027802 */ /* 0x000fe40000000f00 */
[----:B--234-:R-:W-:Y:S05]  /*19c70*/  CALL.REL.NOINC `($__internal_36_$__cuda_sm70_shflsync_bfly_p) ;  /* 0x0000151000007944 */ /* 0x01cfea0003c00000 */
[----:B------:R-:W-:-:S05]  /*19c80*/  BRA `(.L_x_2639) ;  /* 0xffff704000007947 */ /* 0x000fca000383ffff */
.L_x_2518:
        /* <DEDUP_REMOVED lines=28> */
[----:B------:R-:W-:Y:S03]  /*19e50*/  MOV R2, 0x19e80 ;  /* 0x00019e8000027802 */ /* 0x000fe60000000f00 */
[----:B------:R-:W-:Y:S02]  /*19e60*/  IMAD.MOV.U32 R100, RZ, RZ, R4 ;  /* 0x000000ffff647224 */ /* 0x000fe400078e0004 */
[----:B------:R-:W-:Y:S05]  /*19e70*/  CALL.REL.NOINC `($__internal_36_$__cuda_sm70_shflsync_bfly_p) ;  /* 0x0000131000007944 */ /* 0x000fea0003c00000 */
[----:B------:R-:W-:-:S05]  /*19e80*/  BRA `(.L_x_2640) ;  /* 0xffff6f3000007947 */ /* 0x000fca000383ffff */
.L_x_2520:
[----:B------:R-:W-:Y:S01]  /*19e90*/  IMAD.MOV.U32 R100, RZ, RZ, R221 ;  /* 0x000000ffff647224 */ /* 0x000fe200078e00dd */
[----:B------:R-:W-:-:S02]  /*19ea0*/  MOV R0, 0x2 ;  /* 0x0000000200007802 */ /* 0x000fc40000000f00 */
[----:B------:R-:W-:Y:S02]  /*19eb0*/  MOV R2, 0x19ed0 ;  /* 0x00019ed000027802 */ /* 0x000fe40000000f00 */
[----:B------:R-:W-:Y:S05]  /*19ec0*/  CALL.REL.NOINC `($__internal_36_$__cuda_sm70_shflsync_bfly_p) ;  /* 0x000012c000007944 */ /* 0x000fea0003c00000 */
[----:B------:R-:W-:Y:S05]  /*19ed0*/  BRA `(.L_x_2641) ;  /* 0xffff878000007947 */ /* 0x000fea000383ffff */
.L_x_2521:
[----:B------:R-:W-:Y:S01]  /*19ee0*/  IMAD.MOV.U32 R100, RZ, RZ, R7 ;  /* 0x000000ffff647224 */ /* 0x000fe200078e0007 */
[----:B------:R-:W-:Y:S02]  /*19ef0*/  MOV R0, 0x1 ;  /* 0x0000000100007802 */ /* 0x000fe40000000f00 */
[----:B------:R-:W-:Y:S02]  /*19f00*/  MOV R2, 0x19f20 ;  /* 0x00019f2000027802 */ /* 0x000fe40000000f00 */
[----:B-1----:R-:W-:Y:S05]  /*19f10*/  CALL.REL.NOINC `($__internal_36_$__cuda_sm70_shflsync_bfly_p) ;  /* 0x0000127000007944 */ /* 0x002fea0003c00000 */
[----:B------:R-:W-:Y:S01]  /*19f20*/  FADD.FTZ R7, R7, R0 ;  /* 0x0000000007077221 */ /* 0x000fe20000010000 */
[----:B------:R-:W-:Y:S02]  /*19f30*/  MOV R100, R224 ;  /* 0x000000e000647202 */ /* 0x000fe40000000f00 */
[----:B------:R-:W-:Y:S02]  /*19f40*/  MOV R0, 0x2 ;  /* 0x0000000200007802 */ /* 0x000fe40000000f00 */
[----:B------:R-:W-:Y:S02]  /*19f50*/  MOV R2, 0x19f70 ;  /* 0x00019f7000027802 */ /* 0x000fe40000000f00 */
[----:B------:R-:W-:Y:S05]  /*19f60*/  CALL.REL.NOINC `($__internal_36_$__cuda_sm70_shflsync_bfly_p) ;  /* 0x0000122000007944 */ /* 0x000fea0003c00000 */
[----:B------:R-:W-:Y:S01]  /*19f70*/  FADD.FTZ R100, R224, R0 ;  /* 0x00000000e0647221 */ /* 0x000fe20000010000 */
[----:B------:R-:W-:Y:S02]  /*19f80*/  MOV R0, 0x1 ;  /* 0x0000000100007802 */ /* 0x000fe40000000f00 */
[----:B------:R-:W-:-:S02]  /*19f90*/  MOV R2, 0x19fb0 ;  /* 0x00019fb000027802 */ /* 0x000fc40000000f00 */
[----:B------:R-:W-:Y:S05]  /*19fa0*/  CALL.REL.NOINC `($__internal_36_$__cuda_sm70_shflsync_bfly_p) ;  /* 0x000011e000007944 */ /* 0x000fea0003c00000 */
[----:B------:R-:W-:Y:S01]  /*19fb0*/  FADD.FTZ R6, R100, R0 ;  /* 0x0000000064067221 */ /* 0x000fe20000010000 */
[----:B------:R-:W-:-:S02]  /*19fc0*/  MOV R100, R213 ;  /* 0x000000d500647202 */ /* 0x000fc40000000f00 */
[----:B------:R-:W-:Y:S02]  /*19fd0*/  MOV R0, 0x2 ;  /* 0x0000000200007802 */ /* 0x000fe40000000f00 */
[----:B------:R-:W-:Y:S02]  /*19fe0*/  MOV R2, 0x1a000 ;  /* 0x0001a00000027802 */ /* 0x000fe40000000f00 */
[----:B------:R-:W-:Y:S05]  /*19ff0*/  CALL.REL.NOINC `($__internal_36_$__cuda_sm70_shflsync_bfly_p) ;  /* 0x0000119000007944 */ /* 0x000fea0003c00000 */
[----:B------:R-:W-:Y:S01]  /*1a000*/  FADD.FTZ R5, R213, R0 ;  /* 0x00000000d5057221 */ /* 0x000fe20000010000 */
[----:B------:R-:W-:Y:S02]  /*1a010*/  MOV R0, 0x1 ;  /* 0x0000000100007802 */ /* 0x000fe40000000f00 */
[----:B------:R-:W-:Y:S02]  /*1a020*/  MOV R2, 0x1a050 ;  /* 0x0001a05000027802 */ /* 0x000fe40000000f00 */
[----:B------:R-:W-:Y:S02]  /*1a030*/  MOV R100, R5 ;  /* 0x0000000500647202 */ /* 0x000fe40000000f00 */
[----:B------:R-:W-:Y:S05]  /*1a040*/  CALL.REL.NOINC `($__internal_36_$__cuda_sm70_shflsync_bfly_p) ;  /* 0x0000114000007944 */ /* 0x000fea0003c00000 */
[----:B------:R-:W-:Y:S01]  /*1a050*/  FADD.FTZ R5, R5, R0 ;  /* 0x0000000005057221 */ /* 0x000fe20000010000 */
[----:B------:R-:W-:Y:S02]  /*1a060*/  MOV R100, R214 ;  /* 0x000000d600647202 */ /* 0x000fe40000000f00 */
[----:B------:R-:W-:-:S02]  /*1a070*/  MOV R0, 0x2 ;  /* 0x0000000200007802 */ /* 0x000fc40000000f00 */
[----:B------:R-:W-:Y:S02]  /*1a080*/  MOV R2, 0x1a0a0 ;  /* 0x0001a0a000027802 */ /* 0x000fe40000000f00 */
[----:B------:R-:W-:Y:S05]  /*1a090*/  CALL.REL.NOINC `($__internal_36_$__cuda_sm70_shflsync_bfly_p) ;  /* 0x000010f000007944 */ /* 0x000fea0003c00000 */
[----:B------:R-:W-:Y:S01]  /*1a0a0*/  FADD.FTZ R4, R214, R0 ;  /* 0x00000000d6047221 */ /* 0x000fe20000010000 */
[----:B------:R-:W-:Y:S02]  /*1a0b0*/  MOV R0, 0x1 ;  /* 0x0000000100007802 */ /* 0x000fe40000000f00 */
[----:B------:R-:W-:Y:S02]  /*1a0c0*/  MOV R2, 0x1a0f0 ;  /* 0x0001a0f000027802 */ /* 0x000fe40000000f00 */
[----:B------:R-:W-:Y:S02]  /*1a0d0*/  MOV R100, R4 ;  /* 0x0000000400647202 */ /* 0x000fe40000000f00 */
[----:B------:R-:W-:Y:S05]  /*1a0e0*/  CALL.REL.NOINC `($__internal_36_$__cuda_sm70_shflsync_bfly_p) ;  /* 0x000010a000007944 */ /* 0x000fea0003c00000 */
[----:B------:R-:W-:Y:S01]  /*1a0f0*/  MOV R8, R0 ;  /* 0x0000000000087202 */ /* 0x000fe20000000f00 */
[----:B------:R-:W-:Y:S05]  /*1a100*/  BRA `(.L_x_2642) ;  /* 0xffff864000007947 */ /* 0x000fea000383ffff */
.L_x_2528:
[----:B-1234-:R-:W-:Y:S01]  /*1a110*/  IMAD.MOV.U32 R109, RZ, RZ, R10 ;  /* 0x000000ffff6d7224 */ /* 0x01efe200078e000a */
[----:B------:R-:W-:Y:S01]  /*1a120*/  MOV R2, RZ ;  /* 0x000000ff00027202 */ /* 0x000fe20000000f00 */
[----:B------:R-:W-:Y:S01]  /*1a130*/  IMAD.MOV.U32 R204, RZ, RZ, 0x1c1f ;  /* 0x00001c1fffcc7424 */ /* 0x000fe200078e00ff */
[----:B------:R-:W-:Y:S02]  /*1a140*/  MOV R3, 0x1a160 ;  /* 0x0001a16000037802 */ /* 0x000fe40000000f00 */
[----:B------:R-:W-:Y:S05]  /*1a150*/  CALL.REL.NOINC `($__internal_37_$__cuda_sm70_shflsync_idx_p) ;  /* 0x0000109000007944 */ /* 0x000fea0003c00000 */
[----:B------:R-:W-:Y:S01]  /*1a160*/  MOV R5, R204 ;  /* 0x000000cc00057202 */ /* 0x000fe20000000f00 */
[----:B------:R-:W-:Y:S05]  /*1a170*/  BRA `(.L_x_2643) ;  /* 0xffff9fd000007947 */ /* 0x000fea000383ffff */
.L_x_2529:
[----:B------:R-:W-:Y:S01]  /*1a180*/  IMAD.MOV.U32 R109, RZ, RZ, R12 ;  /* 0x000000ffff6d7224 */ /* 0x000fe200078e000c */
[----:B------:R-:W-:Y:S01]  /*1a190*/  MOV R2, RZ ;  /* 0x000000ff00027202 */ /* 0x000fe20000000f00 */
[----:B------:R-:W-:Y:S01]  /*1a1a0*/  IMAD.MOV.U32 R204, RZ, RZ, 0x1c1f ;  /* 0x00001c1fffcc7424 */ /* 0x000fe200078e00ff */
[----:B------:R-:W-:-:S02]  /*1a1b0*/  MOV R3, 0x1a1d0 ;  /* 0x0001a1d000037802 */ /* 0x000fc40000000f00 */
[----:B-12---:R-:W-:Y:S05]  /*1a1c0*/  CALL.REL.NOINC `($__internal_37_$__cuda_sm70_shflsync_idx_p) ;  /* 0x0000102000007944 */ /* 0x006fea0003c00000 */
[----:B------:R-:W-:Y:S01]  /*1a1d0*/  MOV R0, R204 ;  /* 0x000000cc00007202 */ /* 0x000fe20000000f00 */
[----:B------:R-:W-:Y:S05]  /*1a1e0*/  BRA `(.L_x_2644) ;  /* 0xffff9f8000007947 */ /* 0x000fea000383ffff */
.L_x_2532:
[----:B------:R-:W-:Y:S01]  /*1a1f0*/  IMAD.MOV.U32 R109, RZ, RZ, R10 ;  /* 0x000000ffff6d7224 */ /* 0x000fe200078e000a */
[----:B--2---:R-:W-:Y:S01]  /*1a200*/  MOV R2, 0x1 ;  /* 0x0000000100027802 */ /* 0x004fe20000000f00 */
[----:B------:R-:W-:Y:S01]  /*1a210*/  IMAD.MOV.U32 R204, RZ, RZ, 0x1c1f ;  /* 0x00001c1fffcc7424 */ /* 0x000fe200078e00ff */
[----:B------:R-:W-:-:S02]  /*1a220*/  MOV R3, 0x1a240 ;  /* 0x0001a24000037802 */ /* 0x000fc40000000f00 */
[----:B-1-34-:R-:W-:Y:S05]  /*1a230*/  CALL.REL.NOINC `($__internal_37_$__cuda_sm70_shflsync_idx_p) ;  /* 0x00000fb000007944 */ /* 0x01afea0003c00000 */
        /* <DEDUP_REMOVED lines=8> */
.L_x_2535:
[----:B------:R-:W-:Y:S01]  /*1a2c0*/  IMAD.MOV.U32 R109, RZ, RZ, R10 ;  /* 0x000000ffff6d7224 */ /* 0x000fe200078e000a */
[----:B-1----:R-:W-:Y:S01]  /*1a2d0*/  MOV R2, 0x2 ;  /* 0x0000000200027802 */ /* 0x002fe20000000f00 */
[----:B------:R-:W-:Y:S01]  /*1a2e0*/  IMAD.MOV.U32 R204, RZ, RZ, 0x1c1f ;  /* 0x00001c1fffcc7424 */ /* 0x000fe200078e00ff */
[----:B------:R-:W-:Y:S02]  /*1a2f0*/  MOV R3, 0x1a310 ;  /* 0x0001a31000037802 */ /* 0x000fe40000000f00 */
[----:B--234-:R-:W-:Y:S05]  /*1a300*/  CALL.REL.NOINC `($__internal_37_$__cuda_sm70_shflsync_idx_p) ;  /* 0x00000ee000007944 */ /* 0x01cfea0003c00000 */
[----:B------:R-:W-:Y:S01]  /*1a310*/  MOV R5, R204 ;  /* 0x000000cc00057202 */ /* 0x000fe20000000f00 */
[----:B------:R-:W-:Y:S05]  /*1a320*/  BRA `(.L_x_2646) ;  /* 0xffffa11000007947 */ /* 0x000fea000383ffff */
.L_x_2536:
[----:B------:R-:W-:Y:S01]  /*1a330*/  IMAD.MOV.U32 R109, RZ, RZ, R12 ;  /* 0x000000ffff6d7224 */ /* 0x000fe200078e000c */
[----:B------:R-:W-:Y:S01]  /*1a340*/  MOV R2, 0x2 ;  /* 0x0000000200027802 */ /* 0x000fe20000000f00 */
[----:B------:R-:W-:Y:S01]  /*1a350*/  IMAD.MOV.U32 R204, RZ, RZ, 0x1c1f ;  /* 0x00001c1fffcc7424 */ /* 0x000fe200078e00ff */
[----:B------:R-:W-:Y:S02]  /*1a360*/  MOV R3, 0x1a380 ;  /* 0x0001a38000037802 */ /* 0x000fe40000000f00 */
[----:B-1234-:R-:W-:Y:S05]  /*1a370*/  CALL.REL.NOINC `($__internal_37_$__cuda_sm70_shflsync_idx_p) ;  /* 0x00000e7000007944 */ /* 0x01efea0003c00000 */
[----:B------:R-:W-:Y:S01]  /*1a380*/  MOV R0, R204 ;  /* 0x000000cc00007202 */ /* 0x000fe20000000f00 */
[----:B------:R-:W-:Y:S05]  /*1a390*/  BRA `(.L_x_2647) ;  /* 0xffffa0c000007947 */ /* 0x000fea000383ffff */
.L_x_2539:
[----:B------:R-:W-:Y:S01]  /*1a3a0*/  IMAD.MOV.U32 R109, RZ, RZ, R10 ;  /* 0x000000ffff6d7224 */ /* 0x000fe200078e000a */
[----:B-1----:R-:W-:Y:S01]  /*1a3b0*/  MOV R2, 0x3 ;  /* 0x0000000300027802 */ /* 0x002fe20000000f00 */
[----:B------:R-:W-:Y:S01]  /*1a3c0*/  IMAD.MOV.U32 R204, RZ, RZ, 0x1c1f ;  /* 0x00001c1fffcc7424 */ /* 0x000fe200078e00ff */
[----:B------:R-:W-:-:S02]  /*1a3d0*/  MOV R3, 0x1a3f0 ;  /* 0x0001a3f000037802 */ /* 0x000fc40000000f00 */
[----:B--234-:R-:W-:Y:S05]  /*1a3e0*/  CALL.REL.NOINC `($__internal_37_$__cuda_sm70_shflsync_idx_p) ;  /* 0x00000e0000007944 */ /* 0x01cfea0003c00000 */
        /* <DEDUP_REMOVED lines=8> */
.L_x_2541:
[----:B------:R-:W-:Y:S01]  /*1a470*/  IMAD.MOV.U32 R109, RZ, RZ, R5 ;  /* 0x000000ffff6d7224 */ /* 0x000fe200078e0005 */
[----:B------:R-:W-:Y:S01]  /*1a480*/  MOV R2, RZ ;  /* 0x000000ff00027202 */ /* 0x000fe20000000f00 */
[----:B------:R-:W-:Y:S01]  /*1a490*/  IMAD.MOV.U32 R204, RZ, RZ, 0x1c1f ;  /* 0x00001c1fffcc7424 */ /* 0x000fe200078e00ff */
[----:B------:R-:W-:Y:S02]  /*1a4a0*/  MOV R3, 0x1a4c0 ;  /* 0x0001a4c000037802 */ /* 0x000fe40000000f00 */
[----:B------:R-:W-:Y:S05]  /*1a4b0*/  CALL.REL.NOINC `($__internal_37_$__cuda_sm70_shflsync_idx_p) ;  /* 0x00000d3000007944 */ /* 0x000fea0003c00000 */
[----:B------:R-:W-:Y:S01]  /*1a4c0*/  MOV R4, R204 ;  /* 0x000000cc00047202 */ /* 0x000fe20000000f00 */
[----:B------:R-:W-:Y:S05]  /*1a4d0*/  BRA `(.L_x_2649) ;  /* 0xffffa44000007947 */ /* 0x000fea000383ffff */
.L_x_2542:
[----:B------:R-:W-:Y:S01]  /*1a4e0*/  IMAD.MOV.U32 R109, RZ, RZ, R12 ;  /* 0x000000ffff6d7224 */ /* 0x000fe200078e000c */
[----:B------:R-:W-:Y:S01]  /*1a4f0*/  MOV R2, RZ ;  /* 0x000000ff00027202 */ /* 0x000fe20000000f00 */
[----:B------:R-:W-:Y:S01]  /*1a500*/  IMAD.MOV.U32 R204, RZ, RZ, 0x1c1f ;  /* 0x00001c1fffcc7424 */ /* 0x000fe200078e00ff */
[----:B------:R-:W-:Y:S02]  /*1a510*/  MOV R3, 0x1a530 ;  /* 0x0001a53000037802 */ /* 0x000fe40000000f00 */
[----:B-12---:R-:W-:Y:S05]  /*1a520*/  CALL.REL.NOINC `($__internal_37_$__cuda_sm70_shflsync_idx_p) ;  /* 0x00000cc000007944 */ /* 0x006fea0003c00000 */
[----:B------:R-:W-:Y:S01]  /*1a530*/  MOV R0, R204 ;  /* 0x000000cc00007202 */ /* 0x000fe20000000f00 */
[----:B------:R-:W-:Y:S05]  /*1a540*/  BRA `(.L_x_2650) ;  /* 0xffffa3f000007947 */ /* 0x000fea000383ffff */
.L_x_2545:
[----:B------:R-:W-:Y:S01]  /*1a550*/  IMAD.MOV.U32 R109, RZ, RZ, R5 ;  /* 0x000000ffff6d7224 */ /* 0x000fe200078e0005 */
[----:B----4-:R-:W-:Y:S01]  /*1a560*/  MOV R2, 0x1 ;  /* 0x0000000100027802 */ /* 0x010fe20000000f00 */
[----:B------:R-:W-:Y:S01]  /*1a570*/  IMAD.MOV.U32 R204, RZ, RZ, 0x1c1f ;  /* 0x00001c1fffcc7424 */ /* 0x000fe200078e00ff */
[----:B------:R-:W-:-:S02]  /*1a580*/  MOV R3, 0x1a5a0 ;  /* 0x0001a5a000037802 */ /* 0x000fc40000000f00 */
        /* <DEDUP_REMOVED lines=9> */
.L_x_2548:
[----:B------:R-:W-:Y:S01]  /*1a620*/  IMAD.MOV.U32 R109, RZ, RZ, R5 ;  /* 0x000000ffff6d7224 */ /* 0x000fe200078e0005 */
[----:B----4-:R-:W-:Y:S01]  /*1a630*/  MOV R2, 0x2 ;  /* 0x0000000200027802 */ /* 0x010fe20000000f00 */
[----:B------:R-:W-:Y:S01]  /*1a640*/  IMAD.MOV.U32 R204, RZ, RZ, 0x1c1f ;  /* 0x00001c1fffcc7424 */ /* 0x000fe200078e00ff */
[----:B------:R-:W-:Y:S02]  /*1a650*/  MOV R3, 0x1a670 ;  /* 0x0001a67000037802 */ /* 0x000fe40000000f00 */
[----:B-123--:R-:W-:Y:S05]  /*1a660*/  CALL.REL.NOINC `($__internal_37_$__cuda_sm70_shflsync_idx_p) ;  /* 0x00000b8000007944 */ /* 0x00efea0003c00000 */
[----:B------:R-:W-:Y:S01]  /*1a670*/  MOV R4, R204 ;  /* 0x000000cc00047202 */ /* 0x000fe20000000f00 */
[----:B------:R-:W-:Y:S05]  /*1a680*/  BRA `(.L_x_2652) ;  /* 0xffffada000007947 */ /* 0x000fea000383ffff */
.L_x_2549:
[----:B------:R-:W-:Y:S01]  /*1a690*/  IMAD.MOV.U32 R109, RZ, RZ, R12 ;  /* 0x000000ffff6d7224 */ /* 0x000fe200078e000c */
[----:B----4-:R-:W-:Y:S01]  /*1a6a0*/  MOV R2, 0x2 ;  /* 0x0000000200027802 */ /* 0x010fe20000000f00 */
[----:B------:R-:W-:Y:S01]  /*1a6b0*/  IMAD.MOV.U32 R204, RZ, RZ, 0x1c1f ;  /* 0x00001c1fffcc7424 */ /* 0x000fe200078e00ff */
[----:B------:R-:W-:Y:S02]  /*1a6c0*/  MOV R3, 0x1a6e0 ;  /* 0x0001a6e000037802 */ /* 0x000fe40000000f00 */
[----:B-123--:R-:W-:Y:S05]  /*1a6d0*/  CALL.REL.NOINC `($__internal_37_$__cuda_sm70_shflsync_idx_p) ;  /* 0x00000b1000007944 */ /* 0x00efea0003c00000 */
[----:B------:R-:W-:Y:S01]  /*1a6e0*/  MOV R0, R204 ;  /* 0x000000cc00007202 */ /* 0x000fe20000000f00 */
[----:B------:R-:W-:Y:S05]  /*1a6f0*/  BRA `(.L_x_2653) ;  /* 0xffffad5000007947 */ /* 0x000fea000383ffff */
.L_x_2552:
[----:B------:R-:W-:Y:S01]  /*1a700*/  IMAD.MOV.U32 R109, RZ, RZ, R5 ;  /* 0x000000ffff6d7224 */ /* 0x000fe200078e0005 */
[----:B---3--:R-:W-:Y:S01]  /*1a710*/  MOV R2, 0x3 ;  /* 0x0000000300027802 */ /* 0x008fe20000000f00 */
        /* <DEDUP_REMOVED lines=11> */
.L_x_2556:
[----:B------:R-:W-:Y:S01]  /*1a7d0*/  IMAD.MOV.U32 R109, RZ, RZ, R5 ;  /* 0x000000ffff6d7224 */ /* 0x000fe200078e0005 */
[----:B------:R-:W-:Y:S01]  /*1a7e0*/  MOV R2, RZ ;  /* 0x000000ff00027202 */ /* 0x000fe20000000f00 */
[----:B------:R-:W-:Y:S01]  /*1a7f0*/  IMAD.MOV.U32 R204, RZ, RZ, 0x1c1f ;  /* 0x00001c1fffcc7424 */ /* 0x000fe200078e00ff */
[----:B------:R-:W-:Y:S02]  /*1a800*/  MOV R3, 0x1a820 ;  /* 0x0001a82000037802 */ /* 0x000fe40000000f00 */
[----:B------:R-:W-:Y:S05]  /*1a810*/  CALL.REL.NOINC `($__internal_37_$__cuda_sm70_shflsync_idx_p) ;  /* 0x000009d000007944 */ /* 0x000fea0003c00000 */
[----:B------:R-:W-:Y:S01]  /*1a820*/  MOV R4, R204 ;  /* 0x000000cc00047202 */ /* 0x000fe20000000f00 */
[----:B------:R-:W-:Y:S05]  /*1a830*/  BRA `(.L_x_2655) ;  /* 0xffffbe5000007947 */ /* 0x000fea000383ffff */
.L_x_2557:
[----:B------:R-:W-:Y:S01]  /*1a840*/  IMAD.MOV.U32 R109, RZ, RZ, R12 ;  /* 0x000000ffff6d7224 */ /* 0x000fe200078e000c */
[----:B------:R-:W-:Y:S01]  /*1a850*/  MOV R2, RZ ;  /* 0x000000ff00027202 */ /* 0x000fe20000000f00 */
[----:B------:R-:W-:Y:S01]  /*1a860*/  IMAD.MOV.U32 R204, RZ, RZ, 0x1c1f ;  /* 0x00001c1fffcc7424 */ /* 0x000fe200078e00ff */
[----:B------:R-:W-:Y:S02]  /*1a870*/  MOV R3, 0x1a890 ;  /* 0x0001a89000037802 */ /* 0x000fe40000000f00 */
[----:B-12---:R-:W-:Y:S05]  /*1a880*/  CALL.REL.NOINC `($__internal_37_$__cuda_sm70_shflsync_idx_p) ;  /* 0x0000096000007944 */ /* 0x006fea0003c00000 */
[----:B------:R-:W-:Y:S01]  /*1a890*/  MOV R0, R204 ;  /* 0x000000cc00007202 */ /* 0x000fe20000000f00 */
[----:B------:R-:W-:Y:S05]  /*1a8a0*/  BRA `(.L_x_2656) ;  /* 0xffffbe0000007947 */ /* 0x000fea000383ffff */
.L_x_2560:
        /* <DEDUP_REMOVED lines=13> */
.L_x_2563:
[----:B------:R-:W-:Y:S01]  /*1a980*/  IMAD.MOV.U32 R109, RZ, RZ, R5 ;  /* 0x000000ffff6d7224 */ /* 0x000fe200078e0005 */
[----:B-1----:R-:W-:Y:S01]  /*1a990*/  MOV R2, 0x2 ;  /* 0x0000000200027802 */ /* 0x002fe20000000f00 */
[----:B------:R-:W-:Y:S01]  /*1a9a0*/  IMAD.MOV.U32 R204, RZ, RZ, 0x1c1f ;  /* 0x00001c1fffcc7424 */ /* 0x000fe200078e00ff */
[----:B------:R-:W-:Y:S02]  /*1a9b0*/  MOV R3, 0x1a9d0 ;  /* 0x0001a9d000037802 */ /* 0x000fe40000000f00 */
[----:B--234-:R-:W-:Y:S05]  /*1a9c0*/  CALL.REL.NOINC `($__internal_37_$__cuda_sm70_shflsync_idx_p) ;  /* 0x0000082000007944 */ /* 0x01cfea0003c00000 */
[----:B------:R-:W-:Y:S01]  /*1a9d0*/  MOV R4, R204 ;  /* 0x000000cc00047202 */ /* 0x000fe20000000f00 */
[----:B------:R-:W-:Y:S05]  /*1a9e0*/  BRA `(.L_x_2658) ;  /* 0xffffbfa000007947 */ /* 0x000fea000383ffff */
.L_x_2564:
[----:B------:R-:W-:Y:S01]  /*1a9f0*/  IMAD.MOV.U32 R109, RZ, RZ, R12 ;  /* 0x000000ffff6d7224 */ /* 0x000fe200078e000c */
[----:B------:R-:W-:Y:S01]  /*1aa00*/  MOV R2, 0x2 ;  /* 0x0000000200027802 */ /* 0x000fe20000000f00 */
[----:B------:R-:W-:Y:S01]  /*1aa10*/  IMAD.MOV.U32 R204, RZ, RZ, 0x1c1f ;  /* 0x00001c1fffcc7424 */ /* 0x000fe200078e00ff */
[----:B------:R-:W-:Y:S02]  /*1aa20*/  MOV R3, 0x1aa40 ;  /* 0x0001aa4000037802 */ /* 0x000fe40000000f00 */
[----:B-1234-:R-:W-:Y:S05]  /*1aa30*/  CALL.REL.NOINC `($__internal_37_$__cuda_sm70_shflsync_idx_p) ;  /* 0x000007b000007944 */ /* 0x01efea0003c00000 */
[----:B------:R-:W-:Y:S01]  /*1aa40*/  MOV R0, R204 ;  /* 0x000000cc00007202 */ /* 0x000fe20000000f00 */
[----:B------:R-:W-:Y:S05]  /*1aa50*/  BRA `(.L_x_2659) ;  /* 0xffffbf5000007947 */ /* 0x000fea000383ffff */
.L_x_2567:
        /* <DEDUP_REMOVED lines=13> */
.L_x_2569:
[----:B------:R-:W-:Y:S01]  /*1ab30*/  IMAD.MOV.U32 R109, RZ, RZ, R74 ;  /* 0x000000ffff6d7224 */ /* 0x000fe200078e004a */
[----:B------:R-:W-:Y:S01]  /*1ab40*/  MOV R2, RZ ;  /* 0x000000ff00027202 */ /* 0x000fe20000000f00 */
[----:B------:R-:W-:Y:S01]  /*1ab50*/  IMAD.MOV.U32 R204, RZ, RZ, 0x1f ;  /* 0x0000001fffcc7424 */ /* 0x000fe200078e00ff */
[----:B------:R-:W-:Y:S02]  /*1ab60*/  MOV R3, 0x1ab80 ;  /* 0x0001ab8000037802 */ /* 0x000fe40000000f00 */
[----:B------:R-:W-:Y:S05]  /*1ab70*/  CALL.REL.NOINC `($__internal_37_$__cuda_sm70_shflsync_idx_p) ;  /* 0x0000067000007944 */ /* 0x000fea0003c00000 */
[----:B------:R-:W-:Y:S01]  /*1ab80*/  MOV R9, R204 ;  /* 0x000000cc00097202 */ /* 0x000fe20000000f00 */
[----:B------:R-:W-:Y:S05]  /*1ab90*/  BRA `(.L_x_2661) ;  /* 0xffffc1a000007947 */ /* 0x000fea000383ffff */
.L_x_2570:
[----:B------:R-:W-:Y:S01]  /*1aba0*/  IMAD.MOV.U32 R109, RZ, RZ, R74 ;  /* 0x000000ffff6d7224 */ /* 0x000fe200078e004a */
[----:B------:R-:W-:Y:S01]  /*1abb0*/  MOV R2, 0x1 ;  /* 0x0000000100027802 */ /* 0x000fe20000000f00 */
[----:B------:R-:W-:Y:S01]  /*1abc0*/  IMAD.MOV.U32 R204, RZ, RZ, 0x1f ;  /* 0x0000001fffcc7424 */ /* 0x000fe200078e00ff */
[----:B------:R-:W-:Y:S02]  /*1abd0*/  MOV R3, 0x1abf0 ;  /* 0x0001abf000037802 */ /* 0x000fe40000000f00 */
[----:B-12---:R-:W-:Y:S05]  /*1abe0*/  CALL.REL.NOINC `($__internal_37_$__cuda_sm70_shflsync_idx_p) ;  /* 0x0000060000007944 */ /* 0x006fea0003c00000 */
[----:B------:R-:W-:Y:S01]  /*1abf0*/  MOV R8, R204 ;  /* 0x000000cc00087202 */ /* 0x000fe20000000f00 */
[----:B------:R-:W-:Y:S05]  /*1ac00*/  BRA `(.L_x_2662) ;  /* 0xffffc15000007947 */ /* 0x000fea000383ffff */
.L_x_2571:
[----:B------:R-:W-:Y:S02]  /*1ac10*/  MOV R2, 0x1 ;  /* 0x0000000100027802 */ /* 0x000fe40000000f00 */
[----:B------:R-:W-:-:S02]  /*1ac20*/  MOV R3, 0x1ac40 ;  /* 0x0001ac4000037802 */ /* 0x000fc40000000f00 */
[----:B-1234-:R-:W-:Y:S05]  /*1ac30*/  CALL.REL.NOINC `($__internal_38_$__cuda_sm70_shflsync_up_p) ;  /* 0x0000061000007944 */ /* 0x01efea0003c00000 */
[----:B------:R-:W-:Y:S05]  /*1ac40*/  BRA `(.L_x_2663) ;  /* 0xffffc24000007947 */ /* 0x000fea000383ffff */
.L_x_2572:
[----:B------:R-:W-:Y:S02]  /*1ac50*/  MOV R2, 0x2 ;  /* 0x0000000200027802 */ /* 0x000fe40000000f00 */
[----:B------:R-:W-:-:S02]  /*1ac60*/  MOV R3, 0x1ac80 ;  /* 0x0001ac8000037802 */ /* 0x000fc40000000f00 */
[----:B--2-4-:R-:W-:Y:S05]  /*1ac70*/  CALL.REL.NOINC `($__internal_38_$__cuda_sm70_shflsync_up_p) ;  /* 0x000005d000007944 */ /* 0x014fea0003c00000 */
        /* <DEDUP_REMOVED lines=24> */
.L_x_2576:
[----:B------:R-:W-:Y:S02]  /*1ae00*/  MOV R2, 0x1 ;  /* 0x0000000100027802 */ /* 0x000fe40000000f00 */
[----:B------:R-:W-:Y:S02]  /*1ae10*/  MOV R3, 0x1ae30 ;  /* 0x0001ae3000037802 */ /* 0x000fe40000000f00 */
[----:B------:R-:W-:Y:S05]  /*1ae20*/  CALL.REL.NOINC `($__internal_38_$__cuda_sm70_shflsync_up_p) ;  /* 0x0000042000007944 */ /* 0x000fea0003c00000 */
[----:B------:R-:W-:Y:S01]  /*1ae30*/  MOV R2, R4 ;  /* 0x0000000400027202 */ /* 0x000fe20000000f00 */
[----:B------:R-:W-:Y:S05]  /*1ae40*/  BRA `(.L_x_2665) ;  /* 0xffffc2a000007947 */ /* 0x000fea000383ffff */
.L_x_2577:
        /* <DEDUP_REMOVED lines=27> */
.L_x_2579:
[----:B------:R-:W-:Y:S02]  /*1b000*/  SEL R0, RZ, 0x1, P0 ;  /* 0x00000001ff007807 */ /* 0x000fe40000000000 */
[----:B------:R-:W-:Y:S02]  /*1b010*/  MOV R2, 0x1b030 ;  /* 0x0001b03000027802 */ /* 0x000fe40000000f00 */
[----:B-1----:R-:W-:Y:S05]  /*1b020*/  CALL.REL.NOINC `($__internal_39_$__cuda_sm70_votesync_ballot) ;  /* 0x0000029000007944 */ /* 0x002fea0003c00000 */
[----:B------:R-:W-:Y:S01]  /*1b030*/  MOV R10, R0 ;  /* 0x00000000000a7202 */ /* 0x000fe20000000f00 */
[----:B------:R-:W-:Y:S05]  /*1b040*/  BRA `(.L_x_2667) ;  /* 0xffffc23000007947 */ /* 0x000fea000383ffff */
.L_x_2580:
[----:B------:R-:W-:Y:S01]  /*1b050*/  IMAD.MOV.U32 R109, RZ, RZ, R6 ;  /* 0x000000ffff6d7224 */ /* 0x000fe200078e0006 */
[----:B--2---:R-:W-:Y:S01]  /*1b060*/  MOV R2, R0 ;  /* 0x0000000000027202 */ /* 0x004fe20000000f00 */
[----:B------:R-:W-:Y:S01]  /*1b070*/  IMAD.MOV.U32 R204, RZ, RZ, 0x1f ;  /* 0x0000001fffcc7424 */ /* 0x000fe200078e00ff */
[----:B------:R-:W-:Y:S02]  /*1b080*/  MOV R3, 0x1b0a0 ;  /* 0x0001b0a000037802 */ /* 0x000fe40000000f00 */
[----:B-1----:R-:W-:Y:S05]  /*1b090*/  CALL.REL.NOINC `($__internal_37_$__cuda_sm70_shflsync_idx_p) ;  /* 0x0000015000007944 */ /* 0x002fea0003c00000 */
[----:B------:R-:W-:Y:S01]  /*1b0a0*/  IMAD.MOV.U32 R8, RZ, RZ, R204 ;  /* 0x000000ffff087224 */ /* 0x000fe200078e00cc */
[----:B------:R-:W-:Y:S01]  /*1b0b0*/  MOV R2, R0 ;  /* 0x0000000000027202 */ /* 0x000fe20000000f00 */
[----:B------:R-:W-:Y:S01]  /*1b0c0*/  IMAD.MOV.U32 R109, RZ, RZ, R7 ;  /* 0x000000ffff6d7224 */ /* 0x000fe200078e0007 */
[----:B------:R-:W-:-:S02]  /*1b0d0*/  MOV R204, 0x1f ;  /* 0x0000001f00cc7802 */ /* 0x000fc40000000f00 */
[----:B------:R-:W-:Y:S02]  /*1b0e0*/  MOV R3, 0x1b100 ;  /* 0x0001b10000037802 */ /* 0x000fe40000000f00 */
[----:B------:R-:W-:Y:S05]  /*1b0f0*/  CALL.REL.NOINC `($__internal_37_$__cuda_sm70_shflsync_idx_p) ;  /* 0x000000f000007944 */ /* 0x000fea0003c00000 */
[----:B------:R-:W-:Y:S01]  /*1b100*/  MOV R7, R204 ;  /* 0x000000cc00077202 */ /* 0x000fe20000000f00 */
[----:B------:R-:W-:Y:S05]  /*1b110*/  BRA `(.L_x_2668) ;  /* 0xffffc1d000007947 */ /* 0x000fea000383ffff */
.L_x_2583:
[----:B------:R-:W-:Y:S01]  /*1b120*/  IMAD.MOV.U32 R109, RZ, RZ, R4 ;  /* 0x000000ffff6d7224 */ /* 0x000fe200078e0004 */
[----:B--2---:R-:W-:Y:S01]  /*1b130*/  MOV R2, R0 ;  /* 0x0000000000027202 */ /* 0x004fe20000000f00 */
[----:B------:R-:W-:Y:S01]  /*1b140*/  IMAD.MOV.U32 R204, RZ, RZ, 0x1f ;  /* 0x0000001fffcc7424 */ /* 0x000fe200078e00ff */
[----:B------:R-:W-:Y:S02]  /*1b150*/  MOV R3, 0x1b170 ;  /* 0x0001b17000037802 */ /* 0x000fe40000000f00 */
[----:B-1--4-:R-:W-:Y:S05]  /*1b160*/  CALL.REL.NOINC `($__internal_37_$__cuda_sm70_shflsync_idx_p) ;  /* 0x0000008000007944 */ /* 0x012fea0003c00000 */
[----:B------:R-:W-:Y:S01]  /*1b170*/  MOV R11, R204 ;  /* 0x000000cc000b7202 */ /* 0x000fe20000000f00 */
[----:B------:R-:W-:Y:S05]  /*1b180*/  BRA `(.L_x_2582) ;  /* 0xffffc1c000007947 */ /* 0x000fea000383ffff */
        .weak           $__internal_36_$__cuda_sm70_shflsync_bfly_p
        .type           $__internal_36_$__cuda_sm70_shflsync_bfly_p,@function
        .size           $__internal_36_$__cuda_sm70_shflsync_bfly_p,($__internal_37_$__cuda_sm70_shflsync_idx_p - $__internal_36_$__cuda_sm70_shflsync_bfly_p)
$__internal_36_$__cuda_sm70_shflsync_bfly_p:
[----:B------:R-:W-:Y:S02]  /*1b190*/  MOV R110, 0xffffffff ;  /* 0xffffffff006e7802 */ /* 0x000fe40000000f00 */
[----:B------:R-:W-:Y:S02]  /*1b1a0*/  MOV R3, 0x1f ;  /* 0x0000001f00037802 */ /* 0x000fe40000000f00 */
[----:B------:R-:W-:Y:S04]  /*1b1b0*/  WARPSYNC R110 ;  /* 0x0000006e00007348 */ /* 0x000fe80003800000 */
[----:B------:R1:W2:Y:S02]  /*1b1c0*/  SHFL.BFLY PT, R0, R100, R0, R3 ;  /* 0x0c00000064007389 */ /* 0x0002a400000e0003 */
[----:B-1----:R-:W-:-:S04]  /*1b1d0*/  MOV R3, 0x0 ;  /* 0x0000000000037802 */ /* 0x002fc80000000f00 */
[----:B--2---:R-:W-:Y:S05]  /*1b1e0*/  RET.REL.NODEC R2 `(_ZN7cutlass13device_kernelIN5flash19enable_sm80_to_sm89INS1_16FlashAttnFwdSm80INS1_25CollectiveMainloopFwdSm80ILi4ELi1ELb0EN4cute5tupleIJNS5_1CILi128EEENS7_ILi48EEENS7_ILi96EEEEEELi96ENS_10bfloat16_tEfNS_4arch4Sm80ELb0ELb1ELb0ELb1ELb1ELb0ELb1ELb1EEENS1_21CollectiveEpilogueFwdINS6_IJS8_SA_S9_EEENS6_IJNS7_ILi1EEESI_SI_EEESC_SE_Li128ELb1ELb1ELb1ELb0EEENS1_36VarlenDynamicPersistentTileSchedulerILi128ELi48ELi128ELi128ELb1ELb1ELb0ELb1ELb0ELb1EEEEEEEEEvNT_6ParamsE) ;  /* 0xfffe4e1002007950 */ /* 0x004fea0003c3ffff */
        .weak           $__internal_37_$__cuda_sm70_shflsync_idx_p
        .type           $__internal_37_$__cuda_sm70_shflsync_idx_p,@function
        .size           $__internal_37_$__cuda_sm70_shflsync_idx_p,($__internal_38_$__cuda_sm70_shflsync_up_p - $__internal_37_$__cuda_sm70_shflsync_idx_p)
$__internal_37_$__cuda_sm70_shflsync_idx_p:
[----:B------:R-:W-:-:S04]  /*1b1f0*/  MOV R205, 0xffffffff ;  /* 0xffffffff00cd7802 */ /* 0x000fc80000000f00 */
[----:B------:R-:W-:Y:S04]  /*1b200*/  WARPSYNC R205 ;  /* 0x000000cd00007348 */ /* 0x000fe80003800000 */
[----:B------:R1:W2:Y:S02]  /*1b210*/  SHFL.IDX PT, R204, R109, R2, R204 ;  /* 0x000000026dcc7389 */ /* 0x0002a400000e00cc */
[----:B-1----:R-:W-:Y:S02]  /*1b220*/  MOV R2, R3 ;  /* 0x0000000300027202 */ /* 0x002fe40000000f00 */
[----:B------:R-:W-:-:S04]  /*1b230*/  MOV R3, 0x0 ;  /* 0x0000000000037802 */ /* 0x000fc80000000f00 */
[----:B--2---:R-:W-:Y:S05]  /*1b240*/  RET.REL.NODEC R2 `(_ZN7cutlass13device_kernelIN5flash19enable_sm80_to_sm89INS1_16FlashAttnFwdSm80INS1_25CollectiveMainloopFwdSm80ILi4ELi1ELb0EN4cute5tupleIJNS5_1CILi128EEENS7_ILi48EEENS7_ILi96EEEEEELi96ENS_10bfloat16_tEfNS_4arch4Sm80ELb0ELb1ELb0ELb1ELb1ELb0ELb1ELb1EEENS1_21CollectiveEpilogueFwdINS6_IJS8_SA_S9_EEENS6_IJNS7_ILi1EEESI_SI_EEESC_SE_Li128ELb1ELb1ELb1ELb0EEENS1_36VarlenDynamicPersistentTileSchedulerILi128ELi48ELi128ELi128ELb1ELb1ELb0ELb1ELb0ELb1EEEEEEEEEvNT_6ParamsE) ;  /* 0xfffe4db002007950 */ /* 0x004fea0003c3ffff */
        .weak           $__internal_38_$__cuda_sm70_shflsync_up_p
        .type           $__internal_38_$__cuda_sm70_shflsync_up_p,@function
        .size           $__internal_38_$__cuda_sm70_shflsync_up_p,($__internal_39_$__cuda_sm70_votesync_ballot - $__internal_38_$__cuda_sm70_shflsync_up_p)
$__internal_38_$__cuda_sm70_shflsync_up_p:
[----:B------:R-:W-:Y:S02]  /*1b250*/  IMAD.MOV.U32 R4, RZ, RZ, RZ ;  /* 0x000000ffff047224 */ /* 0x000fe400078e00ff */
[----:B------:R-:W-:-:S04]  /*1b260*/  IMAD.MOV.U32 R10, RZ, RZ, -0x1 ;  /* 0xffffffffff0a7424 */ /* 0x000fc800078e00ff */
[----:B------:R-:W-:Y:S04]  /*1b270*/  WARPSYNC R10 ;  /* 0x0000000a00007348 */ /* 0x000fe80003800000 */
[----:B------:R1:W2:Y:S02]  /*1b280*/  SHFL.UP PT, R4, R0, R2, R4 ;  /* 0x0400000200047389 */ /* 0x0002a400000e0004 */
[----:B-1----:R-:W-:Y:S02]  /*1b290*/  MOV R2, R3 ;  /* 0x0000000300027202 */ /* 0x002fe40000000f00 */
[----:B------:R-:W-:-:S04]  /*1b2a0*/  MOV R3, 0x0 ;  /* 0x0000000000037802 */ /* 0x000fc80000000f00 */
[----:B--2---:R-:W-:Y:S05]  /*1b2b0*/  RET.REL.NODEC R2 `(_ZN7cutlass13device_kernelIN5flash19enable_sm80_to_sm89INS1_16FlashAttnFwdSm80INS1_25CollectiveMainloopFwdSm80ILi4ELi1ELb0EN4cute5tupleIJNS5_1CILi128EEENS7_ILi48EEENS7_ILi96EEEEEELi96ENS_10bfloat16_tEfNS_4arch4Sm80ELb0ELb1ELb0ELb1ELb1ELb0ELb1ELb1EEENS1_21CollectiveEpilogueFwdINS6_IJS8_SA_S9_EEENS6_IJNS7_ILi1EEESI_SI_EEESC_SE_Li128ELb1ELb1ELb1ELb0EEENS1_36VarlenDynamicPersistentTileSchedulerILi128ELi48ELi128ELi128ELb1ELb1ELb0ELb1ELb0ELb1EEEEEEEEEvNT_6ParamsE) ;  /* 0xfffe4d4002007950 */ /* 0x004fea0003c3ffff */
        .weak           $__internal_39_$__cuda_sm70_votesync_ballot
        .type           $__internal_39_$__cuda_sm70_votesync_ballot,@function
        .size           $__internal_39_$__cuda_sm70_votesync_ballot,(.L_x_3677 - $__internal_39_$__cuda_sm70_votesync_ballot)
$__internal_39_$__cuda_sm70_votesync_ballot:
[----:B------:R-:W-:Y:S01]  /*1b2c0*/  ISETP.NE.U32.AND P0, PT, R0, 0x1, PT ;  /* 0x000000010000780c */ /* 0x000fe20003f05070 */
[----:B------:R-:W-:-:S04]  /*1b2d0*/  IMAD.MOV.U32 R3, RZ, RZ, -0x1 ;  /* 0xffffffffff037424 */ /* 0x000fc800078e00ff */
[----:B------:R-:W-:Y:S08]  /*1b2e0*/  WARPSYNC R3 ;  /* 0x0000000300007348 */ /* 0x000ff00003800000 */
[----:B------:R-:W-:-:S04]  /*1b2f0*/  VOTE.ANY R0, PT, !P0 ;  /* 0x0000000000007806 */ /* 0x000fc800040e0100 */
[----:B------:R-:W-:Y:S01]  /*1b300*/  LOP3.LUT R0, R0, R3, RZ, 0xc0, !PT ;  /* 0x0000000300007212 */ /* 0x000fe200078ec0ff */
[----:B------:R-:W-:-:S04]  /*1b310*/  IMAD.MOV.U32 R3, RZ, RZ, 0x0 ;  /* 0x00000000ff037424 */ /* 0x000fc800078e00ff */
[----:B------:R-:W-:Y:S05]  /*1b320*/  RET.REL.NODEC R2 `(_ZN7cutlass13device_kernelIN5flash19enable_sm80_to_sm89INS1_16FlashAttnFwdSm80INS1_25CollectiveMainloopFwdSm80ILi4ELi1ELb0EN4cute5tupleIJNS5_1CILi128EEENS7_ILi48EEENS7_ILi96EEEEEELi96ENS_10bfloat16_tEfNS_4arch4Sm80ELb0ELb1ELb0ELb1ELb1ELb0ELb1ELb1EEENS1_21CollectiveEpilogueFwdINS6_IJS8_SA_S9_EEENS6_IJNS7_ILi1EEESI_SI_EEESC_SE_Li128ELb1ELb1ELb1ELb0EEENS1_36VarlenDynamicPersistentTileSchedulerILi128ELi48ELi128ELi128ELb1ELb1ELb0ELb1ELb0ELb1EEEEEEEEEvNT_6ParamsE) ;  /* 0xfffe4cd002007950 */ /* 0x000fea0003c3ffff */
.L_x_2669:
        /* <DEDUP_REMOVED lines=13> */
.L_x_3677:


//--------------------- .text._ZN7cutlass13device_kernelIN5flash19enable_sm80_to_sm89INS1_16FlashAttnFwdSm80INS1_25CollectiveMainloopFwdSm80ILi4ELi1ELb0EN4cute5tupleIJNS5_1CILi128EEENS7_ILi48EEENS7_ILi96EEEEEELi96ENS_10bfloat16_tEfNS_4arch4Sm80ELb0ELb1ELb0ELb1ELb1ELb1ELb1ELb1EEENS1_21CollectiveEpilogueFwdINS6_IJS8_SA_S9_EEENS6_IJNS7_ILi1EEESI_SI_EEESC_SE_Li128ELb1ELb1ELb1ELb0EEENS1_36VarlenDynamicPersistentTileSchedulerILi128ELi48ELi128ELi128ELb1ELb1ELb0ELb1ELb0ELb1EEEEEEEEEvNT_6ParamsE --------------------------
	.section	.text._ZN7cutlass13device_kernelIN5flash19enable_sm80_to_sm89INS1_16FlashAttnFwdSm80INS1_25CollectiveMainloopFwdSm80ILi4ELi1ELb0EN4cute5tupleIJNS5_1CILi128EEENS7_ILi48EEENS7_ILi96EEEEEELi96ENS_10bfloat16_tEfNS_4arch4Sm80ELb0ELb1ELb0ELb1ELb1ELb1ELb1ELb1EEENS1_21CollectiveEpilogueFwdINS6_IJS8_SA_S9_EEENS6_IJNS7_ILi1EEESI_SI_EEESC_SE_Li128ELb1ELb1ELb1ELb0EEENS1_36VarlenDynamicPersistentTileSchedulerILi128ELi48ELi128ELi128ELb1ELb1ELb0ELb1ELb0ELb1EEEEEEEEEvNT_6ParamsE,"ax",@progbits
	.sectioninfo	@"SHI_REGISTERS=255"
	.align	128
.text._ZN7cutlass13device_kernelIN5flash19enable_sm80_to_sm89INS1_16FlashAttnFwdSm80INS1_25CollectiveMainloopFwdSm80ILi4ELi1ELb0EN4cute5tupleIJNS5_1CILi128EEENS7_ILi48EEENS7_ILi96EEEEEELi96ENS_10bfloat16_tEfNS_4arch4Sm80ELb0ELb1ELb0ELb1ELb1ELb1ELb1ELb1EEENS1_21CollectiveEpilogueFwdINS6_IJS8_SA_S9_EEENS6_IJNS7_ILi1EEESI_SI_EEESC_SE_Li128ELb1ELb1ELb1ELb0EEENS1_36VarlenDynamicPersistentTileSchedulerILi128ELi48ELi128ELi128ELb1ELb1ELb0ELb1ELb0ELb1EEEEEEEEEvNT_6ParamsE:
        .type           _ZN7cutlass13device_kernelIN5flash19enable_sm80_to_sm89INS1_16FlashAttnFwdSm80INS1_25CollectiveMainloopFwdSm80ILi4ELi1ELb0EN4cute5tupleIJNS5_1CILi128EEENS7_ILi48EEENS7_ILi96EEEEEELi96ENS_10bfloat16_tEfNS_4arch4Sm80ELb0ELb1ELb0ELb1ELb1ELb1ELb1ELb1EEENS1_21CollectiveEpilogueFwdINS6_IJS8_SA_S9_EEENS6_IJNS7_ILi1EEESI_SI_EEESC_SE_Li128ELb1ELb1ELb1ELb0EEENS1_36VarlenDynamicPersistentTileSchedulerILi128ELi48ELi128ELi128ELb1ELb1ELb0ELb1ELb0ELb1EEEEEEEEEvNT_6ParamsE,@function
        .size           _ZN7cutlass13device_kernelIN5flash19enable_sm80_to_sm89INS1_16FlashAttnFwdSm80INS1_25CollectiveMainloopFwdSm80ILi4ELi1ELb0EN4cute5tupleIJNS5_1CILi128EEENS7_ILi48EEENS7_ILi96EEEEEELi96ENS_10bfloat16_tEfNS_4arch4Sm80ELb0ELb1ELb0ELb1ELb1ELb1ELb1ELb1EEENS1_21CollectiveEpilogueFwdINS6_IJS8_SA_S9_EEENS6_IJNS7_ILi1EEESI_SI_EEESC_SE_Li128ELb1ELb1ELb1ELb0EEENS1_36VarlenDynamicPersistentTileSchedulerILi128ELi48ELi128ELi128ELb1ELb1ELb0ELb1ELb0ELb1EEEEEEEEEvNT_6ParamsE,(.L_x_3682 - _ZN7cutlass13device_kernelIN5flash19enable_sm80_to_sm89INS1_16FlashAttnFwdSm80INS1_25CollectiveMainloopFwdSm80ILi4ELi1ELb0EN4cute5tupleIJNS5_1CILi128EEENS7_ILi48EEENS7_ILi96EEEEEELi96ENS_10bfloat16_tEfNS_4arch4Sm80ELb0ELb1ELb0ELb1ELb1ELb1ELb1ELb1EEENS1_21CollectiveEpilogueFwdINS6_IJS8_SA_S9_EEENS6_IJNS7_ILi1EEESI_SI_EEESC_SE_Li128ELb1ELb1ELb1ELb0EEENS1_36VarlenDynamicPersistentTileSchedulerILi128ELi48ELi128ELi128ELb1ELb1ELb0ELb1ELb0ELb1EEEEEEEEEvNT_6ParamsE)
        .other          _ZN7cutlass13device_kernelIN5flash19enable_sm80_to_sm89INS1_16FlashAttnFwdSm80INS1_25CollectiveMainloopFwdSm80ILi4ELi1ELb0EN4cute5tupleIJNS5_1CILi128EEENS7_ILi48EEENS7_ILi96EEEEEELi96ENS_10bfloat16_tEfNS_4arch4Sm80ELb0ELb1ELb0ELb1ELb1ELb1ELb1ELb1EEENS1_21CollectiveEpilogueFwdINS6_IJS8_SA_S9_EEENS6_IJNS7_ILi1EEESI_SI_EEESC_SE_Li128ELb1ELb1ELb1ELb0EEENS1_36VarlenDynamicPersistentTileSchedulerILi128ELi48ELi128ELi128ELb1ELb1ELb0ELb1ELb0ELb1EEEEEEEEEvNT_6ParamsE,@"STO_CUDA_ENTRY STV_DEFAULT"
_ZN7cutlass13device_kernelIN5flash19enable_sm80_to_sm89INS1_16FlashAttnFwdSm80INS1_25CollectiveMainloopFwdSm80ILi4ELi1ELb0EN4cute5tupleIJNS5_1CILi128EEENS7_ILi48EEENS7_ILi96EEEEEELi96ENS_10bfloat16_tEfNS_4arch4Sm80ELb0ELb1ELb0ELb1ELb1ELb1ELb1ELb1EEENS1_21CollectiveEpilogueFwdINS6_IJS8_SA_S9_EEENS6_IJNS7_ILi1EEESI_SI_EEESC_SE_Li128ELb1ELb1ELb1ELb0EEENS1_36VarlenDynamicPersistentTileSchedulerILi128ELi48ELi128ELi128ELb1ELb1ELb0ELb1ELb0ELb1EEEEEEEEEvNT_6ParamsE:
        /* <DEDUP_REMOVED lines=54> */
.L_x_2675:
        /* <DEDUP_REMOVED lines=16> */
.L_x_2984:
        /* <DEDUP_REMOVED lines=16> */
.L_x_2985:
[----:B--2---:R-:W-:-:S05]  /*0560*/  IMAD R0, R0, c[0x0][0x538], RZ ;  /* 0x00014e0000007a24 */ /* 0x004fca00078e02ff */
[----:B------:R-:W-:-:S04]  /*0570*/  IADD3 R7, R0, R7, RZ ;  /* 0x0000000700077210 */ /* 0x000fc80007ffe0ff */
[----:B------:R-:W-:-:S13]  /*0580*/  ISETP.GT.AND P0, PT, R7, UR4, PT ;  /* 0x0000000407007c0c */ /* 0x000fda000bf04270 */
[----:B-1----:R-:W-:Y:S05]  /*0590*/  @!P0 BRA `(.L_x_2675) ;  /* 0xfffffdc000008947 */ /* 0x002fea000383ffff */
.L_x_2671:
[----:B------:R-:W-:-:S05]  /*05a0*/  IADD3 R10, -R0, R7, RZ ;  /* 0x00000007000a7210 */ /* 0x000fca0007ffe1ff */
[----:B------:R-:W-:-:S05]  /*05b0*/  IMAD R0, R4, c[0x0][0x538], R10 ;  /* 0x00014e0004007a24 */ /* 0x000fca00078e020a */
[----:B------:R-:W-:Y:S01]  /*05c0*/  ISETP.GT.AND P0, PT, R0, UR4, PT ;  /* 0x0000000400007c0c */ /* 0x000fe2000bf04270 */
[----:B------:R-:W-:-:S12]  /*05d0*/  BRA.DIV ~URZ, `(.L_x_2676) ;  /* 0x000253a27f007947 */ /* 0x000fd8000b800000 */
[----:B------:R-:W-:-:S04]  /*05e0*/  VOTE.ANY R7, PT, !P0 ;  /* 0x0000000000077806 */ /* 0x000fc800040e0100 */
.L_x_2986:
[----:B------:R-:W1:Y:S02]  /*05f0*/  POPC R0, R7 ;  /* 0x0000000700007309 */ /* 0x000e640000000000 */
[----:B-1----:R-:W-:-:S05]  /*0600*/  IADD3 R2, R0, R6, RZ ;  /* 0x0000000600027210 */ /* 0x002fca0007ffe0ff */
[----:B------:R1:W-:Y:S01]  /*0610*/  STL [R1+0x8c], R2 ;  /* 0x00008c0201007387 */ /* 0x0003e20000100800 */
[----:B------:R-:W-:Y:S05]  /*0620*/  BRA.DIV ~URZ, `(.L_x_2677) ;  /* 0x000253a27f007947 */ /* 0x000fea000b800000 */
[----:B------:R2:W3:Y:S01]  /*0630*/  SHFL.IDX PT, R12, R9, R0, 0x1f ;  /* 0x00001f00090c7589 */ /* 0x0004e200000e0000 */
[----:B------:R-:W-:-:S03]  /*0640*/  MOV R5, RZ ;  /* 0x000000ff00057202 */ /* 0x000fc60000000f00 */
[----:B------:R2:W4:Y:S04]  /*0650*/  SHFL.IDX PT, R9, R8, R0, 0x1f ;  /* 0x00001f0008097589 */ /* 0x00052800000e0000 */
.L_x_2987:
[----:B------:R-:W-:Y:S01]  /*0660*/  ISETP.NE.AND P0, PT, R7, RZ, PT ;  /* 0x000000ff0700720c */ /* 0x000fe20003f05270 */
[----:B------:R-:W-:-:S12]  /*0670*/  BSSY B0, `(.L_x_2678) ;  /* 0x0000005000007945 */ /* 0x000fd80003800000 */
[----:B------:R-:W-:Y:S05]  /*0680*/  @!P0 BRA `(.L_x_2679) ;  /* 0x0000003000008947 */ /* 0x000fea0003800000 */
[----:B--2---:R-:W-:Y:S01]  /*0690*/  IADD3 R0, R0, -0x1, RZ ;  /* 0xffffffff00007810 */ /* 0x004fe20007ffe0ff */
[----:B------:R-:W-:Y:S05]  /*06a0*/  BRA.DIV ~URZ, `(.L_x_2680) ;  /* 0x000254027f007947 */ /* 0x000fea000b800000 */
[----:B------:R2:W1:Y:S02]  /*06b0*/  SHFL.IDX PT, R5, R4, R0, 0x1f ;  /* 0x00001f0004057589 */ /* 0x00046400000e0000 */
.L_x_2679:
[----:B------:R-:W-:Y:S05]  /*06c0*/  BSYNC B0 ;  /* 0x0000000000007941 */ /* 0x000fea0003800000 */
.L_x_2678:
        /* <DEDUP_REMOVED lines=69> */
.L_x_2682:
        /* <DEDUP_REMOVED lines=70> */
.L_x_2683:
[----:B------:R-:W-:Y:S05]  /*0f80*/  BSYNC B0 ;  /* 0x0000000000007941 */ /* 0x000fea0003800000 */
.L_x_2681:
[----:B------:R-:W-:-:S04]  /*0f90*/  LOP3.LUT R0, RZ, R0, RZ, 0x33, !PT ;  /* 0x00000000ff007212 */ /* 0x000fc800078e33ff */
[----:B------:R-:W-:-:S05]  /*0fa0*/  IADD3 R0, R0, R12, RZ ;  /* 0x0000000c00007210 */ /* 0x000fca0007ffe0ff */
[----:B------:R2:W-:Y:S01]  /*0fb0*/  STL [R1+0x84], R0 ;  /* 0x0000840001007387 */ /* 0x0005e20000100800 */
[----:B------:R-:W-:Y:S05]  /*0fc0*/  BRA `(.L_x_2684) ;  /* 0x0000006000007947 */ /* 0x000fea0003800000 */
.L_x_2672:
[----:B------:R-:W-:Y:S01]  /*0fd0*/  MOV R0, UR4 ;  /* 0x0000000400007c02 */ /* 0x000fe20008000f00 */
[----:B------:R-:W-:Y:S04]  /*0fe0*/  STL [R1+0x84], RZ ;  /* 0x000084ff01007387 */ /* 0x000fe80000100800 */
[----:B------:R-:W-:Y:S04]  /*0ff0*/  STL [R1+0x88], RZ ;  /* 0x000088ff01007387 */ /* 0x000fe80000100800 */
[----:B------:R1:W-:Y:S02]  /*1000*/  STL [R1+0x80], R0 ;  /* 0x0000800001007387 */ /* 0x0003e40000100800 */
[----:B-1----:R-:W-:-:S05]  /*1010*/  MOV R0, c[0x0][0x53c] ;  /* 0x00014f0000007a02 */ /* 0x002fca0000000f00 */
[----:B------:R1:W-:Y:S02]  /*1020*/  STL [R1+0x8c], R0 ;  /* 0x00008c0001007387 */ /* 0x0003e40000100800 */
.L_x_2684:
        /* <DEDUP_REMOVED lines=8> */
.L_x_2670:
        /* <DEDUP_REMOVED lines=79> */
[----:B-1----:R-:W-:-:S04]  /*15a0*/  SHF.R.S32.HI R5, RZ, 0x1f, R23 ;  /* 0x0000001fff057819 */ /* 0x002fc80000011417 */
        /* <DEDUP_REMOVED lines=84> */
[----:B------:R-:W-:Y:S02]  /*1af0*/  LOP3.LUT R4, R28, 0x18, R6, 0xf8, !PT ;  /* 0x000000181c047812 */ /* 0x000fe400078ef806 */
[----:B------:R-:W-:Y:S01]  /*1b00*/  LOP3.LUT R0, R0, 0xfffff000, RZ, 0xc0, !PT ;  /* 0xfffff00000007812 */ /* 0x000fe200078ec0ff */
[----:B------:R-:W-:Y:S01]  /*1b10*/  STL [R1+0x94], R21 ;  /* 0x0000941501007387 */ /* 0x000fe20000100800 */
        /* <DEDUP_REMOVED lines=16> */
[----:B------:R-:W-:Y:S01]  /*1c20*/  SHF.R.S32.HI R5, RZ, 0x1f, R166 ;  /* 0x0000001fff057819 */ /* 0x000fe200000114a6 */
[----:B------:R1:W-:Y:S01]  /*1c30*/  STL [R1+0x24], R3 ;  /* 0x0000240301007387 */ /* 0x0003e20000100800 */
[C---:B------:R-:W-:Y:S02]  /*1c40*/  IADD3 R168, R164.reuse, 0x18, RZ ;  /* 0x00000018a4a87810 */ /* 0x040fe40007ffe0ff */
[----:B------:R-:W-:Y:S02]  /*1c50*/  IADD3 R167, R164, 0x28, RZ ;  /* 0x00000028a4a77810 */ /* 0x000fe40007ffe0ff */
[----:B------:R-:W-:-:S02]  /*1c60*/  LEA R171, R2, 0x3c80, 0x1 ;  /* 0x00003c8002ab7811 */ /* 0x000fc400078e08ff */
[----:B------:R-:W-:Y:S02]  /*1c70*/  SHF.R.S32.HI R13, RZ, 0x1f, R167 ;  /* 0x0000001fff0d7819 */ /* 0x000fe400000114a7 */
[----:B------:R-:W-:Y:S02]  /*1c80*/  LEA R2, R17, 0x6080, 0x1 ;  /* 0x0000608011027811 */ /* 0x000fe400078e08ff */
[----:B------:R-:W-:Y:S02]  /*1c90*/  LEA R10, R10, 0x6080, 0x1 ;  /* 0x000060800a0a7811 */ /* 0x000fe400078e08ff */
[----:B------:R-:W-:Y:S02]  /*1ca0*/  LEA R198, R0, 0x6080, 0x1 ;  /* 0x0000608000c67811 */ /* 0x000fe400078e08ff */
[----:B------:R-:W-:Y:S02]  /*1cb0*/  IADD3 R200, R171, 0x20, RZ ;  /* 0x00000020abc87810 */ /* 0x000fe40007ffe0ff */
[----:B------:R-:W-:-:S02]  /*1cc0*/  LEA R196, R4, 0x1880, 0x1 ;  /* 0x0000188004c47811 */ /* 0x000fc400078e08ff */
[----:B------:R-:W-:Y:S02]  /*1cd0*/  @P3 IADD3 R200, R171, -0x20, RZ ;  /* 0xffffffe0abc83810 */ /* 0x000fe40007ffe0ff */
[----:B------:R-:W-:Y:S02]  /*1ce0*/  SHF.R.S32.HI R111, RZ, 0x1f, R110 ;  /* 0x0000001fff6f7819 */ /* 0x000fe4000001146e */
[----:B------:R-:W-:Y:S02]  /*1cf0*/  IADD3 R208, R200, 0x400, RZ ;  /* 0x00000400c8d07810 */ /* 0x000fe40007ffe0ff */
        /* <DEDUP_REMOVED lines=10> */
[----:B------:R-:W-:-:S03]  /*1da0*/  IADD3 R201, R200, 0x2000, RZ ;  /* 0x00002000c8c97810 */ /* 0x000fc60007ffe0ff */
[----:B------:R-:W-:Y:S04]  /*1db0*/  STL [R1+0x10], R15 ;  /* 0x0000100f01007387 */ /* 0x000fe80000100800 */
[----:B------:R3:W-:Y:S01]  /*1dc0*/  STL [R1+0xc0], R5 ;  /* 0x0000c00501007387 */ /* 0x0007e20000100800 */
[----:B-1----:R-:W-:Y:S02]  /*1dd0*/  SHF.R.S32.HI R16, RZ, 0x1f, R16 ;  /* 0x0000001fff107819 */ /* 0x002fe40000011410 */
[----:B--2---:R-:W-:-:S05]  /*1de0*/  SHF.R.S32.HI R8, RZ, 0x1f, R168 ;  /* 0x0000001fff087819 */ /* 0x004fca00000114a8 */
[----:B------:R1:W-:Y:S01]  /*1df0*/  STL [R1+0xbc], R8 ;  /* 0x0000bc0801007387 */ /* 0x0003e20000100800 */
[----:B---3--:R-:W-:-:S05]  /*1e00*/  SHF.R.S32.HI R5, RZ, 0x1f, R139 ;  /* 0x0000001fff057819 */ /* 0x008fca000001148b */
[----:B------:R2:W-:Y:S04]  /*1e10*/  STL [R1+0xb8], R5 ;  /* 0x0000b80501007387 */ /* 0x0005e80000100800 */
[----:B------:R3:W-:Y:S01]  /*1e20*/  STL [R1+0xb4], R13 ;  /* 0x0000b40d01007387 */ /* 0x0007e20000100800 */
[----:B-1----:R-:W-:-:S05]  /*1e30*/  IADD3 R8, R250, 0x20, RZ ;  /* 0x00000020fa087810 */ /* 0x002fca0007ffe0ff */
[----:B------:R1:W-:Y:S01]  /*1e40*/  STL [R1], R8 ;  /* 0x0000000801007387 */ /* 0x0003e20000100800 */
[----:B--2---:R-:W-:Y:S02]  /*1e50*/  IADD3 R5, R250, 0x40, RZ ;  /* 0x00000040fa057810 */ /* 0x004fe40007ffe0ff */
[----:B---3--:R-:W-:Y:S02]  /*1e60*/  SHF.R.S32.HI R13, RZ, 0x1f, R3 ;  /* 0x0000001fff0d7819 */ /* 0x008fe40000011403 */
        /* <DEDUP_REMOVED lines=9> */
[----:B-1----:R-:W-:Y:S02]  /*1f00*/  SHF.R.S32.HI R8, RZ, 0x1f, R8 ;  /* 0x0000001fff087819 */ /* 0x002fe40000011408 */
[----:B------:R-:W-:Y:S02]  /*1f10*/  LOP3.LUT R9, R9, R24, RZ, 0x3c, !PT ;  /* 0x0000001809097212 */ /* 0x000fe400078e3cff */
[----:B------:R-:W-:-:S03]  /*1f20*/  IADD3 R19, R252, 0x38, RZ ;  /* 0x00000038fc137810 */ /* 0x000fc60007ffe0ff */
[----:B------:R-:W-:Y:S01]  /*1f30*/  IMAD.IADD R9, R7, 0x1, R9 ;  /* 0x0000000107097824 */ /* 0x000fe200078e0209 */
[----:B--2---:R-:W-:Y:S02]  /*1f40*/  SHF.R.S32.HI R13, RZ, 0x1f, R15 ;  /* 0x0000001fff0d7819 */ /* 0x004fe4000001140f */
[----:B------:R-:W-:-:S03]  /*1f50*/  IADD3 R15, R252, 0x50, RZ ;  /* 0x00000050fc0f7810 */ /* 0x000fc60007ffe0ff */
[----:B------:R1:W-:Y:S01]  /*1f60*/  STL [R1+0x6c], R13 ;  /* 0x00006c0d01007387 */ /* 0x0003e20000100800 */
[----:B---3--:R-:W-:-:S03]  /*1f70*/  IADD3 R16, R252, 0x48, RZ ;  /* 0x00000048fc107810 */ /* 0x008fc60007ffe0ff */
[----:B------:R2:W-:Y:S01]  /*1f80*/  STL [R1+0x90], R8 ;  /* 0x0000900801007387 */ /* 0x0005e20000100800 */
[----:B------:R-:W-:Y:S02]  /*1f90*/  SHF.R.S32.HI R16, RZ, 0x1f, R16 ;  /* 0x0000001fff107819 */ /* 0x000fe40000011410 */
        /* <DEDUP_REMOVED lines=8> */
[----:B------:R3:W-:Y:S01]  /*2020*/  STL [R1+0x60], R3 ;  /* 0x0000600301007387 */ /* 0x0007e20000100800 */
[----:B-1----:R-:W-:-:S02]  /*2030*/  IADD3 R13, R252, 0x58, RZ ;  /* 0x00000058fc0d7810 */ /* 0x002fc40007ffe0ff */
[----:B--2---:R-:W-:Y:S02]  /*2040*/  LOP3.LUT R8, R26, 0x8, R110, 0xf8, !PT ;  /* 0x000000081a087812 */ /* 0x004fe400078ef86e */
[----:B------:R-:W-:Y:S02]  /*2050*/  IADD3 R26, R252, 0x10, RZ ;  /* 0x00000010fc1a7810 */ /* 0x000fe40007ffe0ff */
[----:B---3--:R-:W-:Y:S02]  /*2060*/  LOP3.LUT R3, R5, R25, RZ, 0x3c, !PT ;  /* 0x0000001905037212 */ /* 0x008fe400078e3cff */
[----:B------:R-:W-:Y:S02]  /*2070*/  SHF.R.S32.HI R5, RZ, 0x3, R6 ;  /* 0x00000003ff057819 */ /* 0x000fe40000011406 */
[----:B------:R-:W-:Y:S01]  /*2080*/  LOP3.LUT R8, R8, R24, RZ, 0x3c, !PT ;  /* 0x0000001808087212 */ /* 0x000fe200078e3cff */
[----:B------:R-:W-:Y:S01]  /*2090*/  IMAD.IADD R6, R23, 0x1, R3 ;  /* 0x0000000117067824 */ /* 0x000fe200078e0203 */
[----:B------:R-:W-:Y:S01]  /*20a0*/  IADD3 R23, R252, 0x28, RZ ;  /* 0x00000028fc177810 */ /* 0x000fe20007ffe0ff */
[----:B------:R1:W-:Y:S01]  /*20b0*/  STL [R1+0x5c], R5 ;  /* 0x00005c0501007387 */ /* 0x0003e20000100800 */
        /* <DEDUP_REMOVED lines=11> */
[----:B------:R-:W-:Y:S02]  /*2170*/  IADD3 R24, R252, 0x20, RZ ;  /* 0x00000020fc187810 */ /* 0x000fe40007ffe0ff */
[----:B------:R-:W-:Y:S01]  /*2180*/  SEL R3, R12, 0xffffffe0, !P4 ;  /* 0xffffffe00c037807 */ /* 0x000fe20006000000 */
[----:B------:R3:W-:Y:S01]  /*2190*/  STL [R1+0xd4], R8 ;  /* 0x0000d40801007387 */ /* 0x0007e20000100800 */
[----:B------:R-:W-:-:S03]  /*21a0*/  IADD3 R25, R252, 0x18, RZ ;  /* 0x00000018fc197810 */ /* 0x000fc60007ffe0ff */
[----:B------:R-:W-:Y:S01]  /*21b0*/  STL [R1+0x8], R6 ;  /* 0x0000080601007387 */ /* 0x000fe20000100800 */
[----:B-1----:R-:W-:Y:S01]  /*21c0*/  SEL R5, R12, 0xffffffe0, !P0 ;  /* 0xffffffe00c057807 */ /* 0x002fe20004000000 */
[----:B------:R-:W-:Y:S01]  /*21d0*/  IMAD.IADD R199, R198, 0x1, R3 ;  /* 0x00000001c6c77824 */ /* 0x000fe200078e0203 */
[----:B------:R-:W-:Y:S01]  /*21e0*/  SHF.R.S32.HI R12, RZ, 0x1f, R27 ;  /* 0x0000001fff0c7819 */ /* 0x000fe2000001141b */
[----:B------:R-:W-:Y:S01]  /*21f0*/  IMAD.IADD R197, R3, 0x1, R196 ;  /* 0x0000000103c57824 */ /* 0x000fe200078e02c4 */
[----:B------:R-:W-:Y:S01]  /*2200*/  SHF.R.S32.HI R12, RZ, 0x1f, R24 ;  /* 0x0000001fff0c7819 */ /* 0x000fe20000011418 */
[----:B------:R-:W-:Y:S01]  /*2210*/  IMAD.IADD R0, R5, 0x1, R20 ;  /* 0x0000000105007824 */ /* 0x000fe200078e0214 */
[----:B------:R-:W-:Y:S02]  /*2220*/  SHF.R.S32.HI R12, RZ, 0x1f, R19 ;  /* 0x0000001fff0c7819 */ /* 0x000fe40000011413 */
[----:B------:R-:W-:Y:S02]  /*2230*/  SHF.R.S32.HI R25, RZ, 0x1f, R25 ;  /* 0x0000001fff197819 */ /* 0x000fe40000011419 */
[----:B------:R-:W-:-:S02]  /*2240*/  SHF.R.S32.HI R12, RZ, 0x1f, R15 ;  /* 0x0000001fff0c7819 */ /* 0x000fc4000001140f */
[----:B--2---:R-:W-:-:S05]  /*2250*/  LEA R2, R11, 0x6080, 0x1 ;  /* 0x000060800b027811 */ /* 0x004fca00078e08ff */
[----:B------:R1:W-:Y:S01]  /*2260*/  STL [R1+0xd0], R2 ;  /* 0x0000d00201007387 */ /* 0x0003e20000100800 */
[----:B---3--:R-:W-:-:S03]  /*2270*/  LEA R8, R9, 0x6080, 0x1 ;  /* 0x0000608009087811 */ /* 0x008fc600078e08ff */
        /* <DEDUP_REMOVED lines=8> */
.L_x_2983:
        /* <DEDUP_REMOVED lines=33> */
.L_x_2685:
[----:B------:R-:W-:-:S04]  /*2510*/  ISETP.NE.U32.AND P0, PT, RZ, c[0x0][0x368], PT ;  /* 0x0000da00ff007a0c */ /* 0x000fc80003f05070 */
[----:B------:R-:W-:-:S13]  /*2520*/  ISETP.NE.AND.EX P0, PT, RZ, c[0x0][0x36c], PT, P0 ;  /* 0x0000db00ff007a0c */ /* 0x000fda0003f05300 */
[----:B------:R-:W-:Y:S05]  /*2530*/  @!P0 BRA `(.L_x_2686) ;  /* 0x0000003000008947 */ /* 0x000fea0003800000 */
[----:B---3--:R-:W-:-:S05]  /*2540*/  IMAD.WIDE R4, R19, R18, c[0x0][0x368] ;  /* 0x0000da0013047625 */ /* 0x008fca00078e0212 */
[----:B------:R1:W5:Y:S01]  /*2550*/  LDG.E R14, [R4.64] ;  /* 0x00000008040e7981 */ /* 0x000362000c1e1900 */
[----:B------:R-:W-:Y:S05]  /*2560*/  BRA `(.L_x_2687) ;  /* 0x0000005000007947 */ /* 0x000fea0003800000 */
.L_x_2686:
[----:B------:R-:W-:Y:S01]  /*2570*/  MOV R14, UR6 ;  /* 0x00000006000e7c02 */ /* 0x000fe20008000f00 */
[----:B------:R-:W-:Y:S05]  /*2580*/  @!P3 BRA `(.L_x_2687) ;  /* 0x000000300000b947 */ /* 0x000fea0003800000 */
[----:B------:R-:W2:Y:S04]  /*2590*/  LDG.E R6, [R4.64] ;  /* 0x0000000804067981 */ /* 0x000ea8000c1e1900 */
[----:B------:R-:W2:Y:S02]  /*25a0*/  LDG.E R0, [R4.64+0x4] ;  /* 0x0000040804007981 */ /* 0x000ea4000c1e1900 */
[----:B--2---:R-:W-:Y:S02]  /*25b0*/  IADD3 R14, -R6, R0, RZ ;  /* 0x00000000060e7210 */ /* 0x004fe40007ffe1ff */
.L_x_2687:
        /* <DEDUP_REMOVED lines=43> */
.L_x_2690:
[----:B------:R-:W-:-:S13]  /*2870*/  ISETP.NE.AND P0, PT, R6, 0x1, PT ;  /* 0x000000010600780c */ /* 0x000fda0003f05270 */
[----:B------:R-:W-:-:S05]  /*2880*/  @P0 IMAD.HI.U32 R0, R3, c[0x0][0x330], RZ ;  /* 0x0000cc0003000a27 */ /* 0x000fca00078e00ff */
[----:B------:R-:W-:Y:S02]  /*2890*/  @P0 SHF.R.U32.HI R3, RZ, c[0x0][0x334], R0 ;  /* 0x0000cd00ff030a19 */ /* 0x000fe40000011600 */
.L_x_2691:
[----:B------:R-:W-:Y:S05]  /*28a0*/  BSYNC B0 ;  /* 0x0000000000007941 */ /* 0x000fea0003800000 */
.L_x_2689:
[----:B------:R-:W-:-:S05]  /*28b0*/  IMAD R3, R3, R6, c[0x0][0x32c] ;  /* 0x0000cb0003037624 */ /* 0x000fca00078e0206 */
[----:B------:R-:W-:-:S04]  /*28c0*/  IMNMX R4, R4, R3, PT ;  /* 0x0000000304047217 */ /* 0x000fc80003800200 */
.L_x_2688:
        /* <DEDUP_REMOVED lines=21> */
.L_x_2694:
[----:B------:R-:W-:-:S13]  /*2a20*/  ISETP.NE.AND P0, PT, R6, 0x1, PT ;  /* 0x000000010600780c */ /* 0x000fda0003f05270 */
[----:B------:R-:W-:-:S05]  /*2a30*/  @P0 IMAD.HI.U32 R4, R0, c[0x0][0x330], RZ ;  /* 0x0000cc0000040a27 */ /* 0x000fca00078e00ff */
[----:B------:R-:W-:Y:S02]  /*2a40*/  @P0 SHF.R.U32.HI R0, RZ, c[0x0][0x334], R4 ;  /* 0x0000cd00ff000a19 */ /* 0x000fe40000011604 */
.L_x_2695:
[----:B------:R-:W-:Y:S05]  /*2a50*/  BSYNC B0 ;  /* 0x0000000000007941 */ /* 0x000fea0003800000 */
.L_x_2693:
[----:B------:R-:W-:-:S05]  /*2a60*/  IMAD R0, R0, c[0x0][0x32c], RZ ;  /* 0x0000cb0000007a24 */ /* 0x000fca00078e02ff */
[----:B------:R-:W-:-:S04]  /*2a70*/  IMNMX R3, R3, R0, !PT ;  /* 0x0000000003037217 */ /* 0x000fc80007800200 */
.L_x_2692:
        /* <DEDUP_REMOVED lines=48> */
.L_x_2697:
[----:B------:R-:W-:Y:S05]  /*2d80*/  BSYNC B0 ;  /* 0x0000000000007941 */ /* 0x000fea0003800000 */
.L_x_2696:
        /* <DEDUP_REMOVED lines=17> */
[----:B------:R-:W2:Y:S01]  /*2ea0*/  S2R R10, SR_TID.X ;  /* 0x00000000000a7919 */ /* 0x000ea20000002100 */
[----:B------:R-:W-:Y:S02]  /*2eb0*/  SHF.R.S32.HI R3, RZ, 0x1f, R15 ;  /* 0x0000001fff037819 */ /* 0x000fe4000001140f */
[----:B------:R-:W-:Y:S01]  /*2ec0*/  LOP3.LUT R26, R16, 0xffff, RZ, 0xc0, !PT ;  /* 0x0000ffff101a7812 */ /* 0x000fe200078ec0ff */
[----:B------:R-:W3:Y:S04]  /*2ed0*/  LDL R13, [R1+0x4] ;  /* 0x00000400010d7983 */ /* 0x000ee80000100800 */
[----:B------:R-:W4:Y:S01]  /*2ee0*/  LDL R11, [R1+0x38] ;  /* 0x00003800010b7983 */ /* 0x000f220000100800 */
[----:B-12---:R-:W-:-:S04]  /*2ef0*/  SHF.R.S32.HI R9, RZ, 0x1f, R10 ;  /* 0x0000001fff097819 */ /* 0x006fc8000001140a */
[----:B------:R-:W-:-:S04]  /*2f00*/  LEA.HI R9, R9, R10, RZ, 0x2 ;  /* 0x0000000a09097211 */ /* 0x000fc800078f10ff */
[----:B------:R-:W-:-:S04]  /*2f10*/  SHF.R.S32.HI R9, RZ, 0x2, R9 ;  /* 0x00000002ff097819 */ /* 0x000fc80000011409 */
[C---:B------:R-:W-:Y:S02]  /*2f20*/  IADD3 R88, P0, R9.reuse, R15, RZ ;  /* 0x0000000f09587210 */ /* 0x040fe40007f1e0ff */
[----:B------:R-:W2:Y:S02]  /*2f30*/  LDL R15, [R1] ;  /* 0x00000000010f7983 */ /* 0x000ea40000100800 */
[----:B------:R-:W-:Y:S01]  /*2f40*/  LEA.HI.X.SX32 R89, R9, R3, 0x1, P0 ;  /* 0x0000000309597211 */ /* 0x000fe200000f0eff */
[----:B------:R-:W-:-:S04]  /*2f50*/  IMAD.WIDE.U32 R4, R88, c[0x0][0x238], R250 ;  /* 0x00008e0058047a25 */ /* 0x000fc800078e00fa */
[----:B------:R-:W-:Y:S01]  /*2f60*/  IMAD R3, R89, c[0x0][0x238], RZ ;  /* 0x00008e0059037a24 */ /* 0x000fe200078e02ff */
[----:B------:R-:W-:Y:S02]  /*2f70*/  IADD3 R31, R0, -0x1, RZ ;  /* 0xffffffff001f7810 */ /* 0x000fe40007ffe0ff */
[----:B------:R-:W-:Y:S01]  /*2f80*/  SHF.R.S32.HI R10, RZ, 0x1f, R19 ;  /* 0x0000001fff0a7819 */ /* 0x000fe20000011413 */
[----:B------:R-:W-:-:S03]  /*2f90*/  IMAD R3, R88, c[0x0][0x23c], R3 ;  /* 0x00008f0058037a24 */ /* 0x000fc600078e0203 */
[----:B------:R-:W-:Y:S01]  /*2fa0*/  SEL R12, R10, RZ, !P4 ;  /* 0x000000ff0a0c7207 */ /* 0x000fe20006000000 */
[----:B------:R-:W-:Y:S02]  /*2fb0*/  IMAD.IADD R5, R5, 0x1, R3 ;  /* 0x0000000105057824 */ /* 0x000fe400078e0203 */
[----:B------:R-:W-:Y:S01]  /*2fc0*/  IMAD R3, R31, -0x30, R2 ;  /* 0xffffffd01f037824 */ /* 0x000fe200078e0202 */
[----:B------:R-:W-:Y:S01]  /*2fd0*/  SEL R16, R19, RZ, !P4 ;  /* 0x000000ff13107207 */ /* 0x000fe20006000000 */
[----:B------:R-:W-:-:S03]  /*2fe0*/  IMAD R0, R12, c[0x0][0x248], RZ ;  /* 0x000092000c007a24 */ /* 0x000fc600078e02ff */
[----:B------:R-:W-:Y:S01]  /*2ff0*/  IMNMX R3, R3, 0x30, PT ;  /* 0x0000003003037817 */ /* 0x000fe20003800200 */
[----:B------:R-:W-:Y:S02]  /*3000*/  IMAD.MOV.U32 R128, RZ, RZ, 0x30 ;  /* 0x00000030ff807424 */ /* 0x000fe400078e00ff */
[----:B------:R-:W-:-:S04]  /*3010*/  IMAD.WIDE.U32 R4, R26, c[0x0][0x240], R4 ;  /* 0x000090001a047a25 */ /* 0x000fc800078e0004 */
[----:B------:R-:W-:Y:S02]  /*3020*/  IMAD R6, R16, c[0x0][0x24c], R0 ;  /* 0x0000930010067a24 */ /* 0x000fe400078e0200 */
[----:B------:R-:W-:Y:S02]  /*3030*/  IMAD.IADD R0, R3, 0x1, -R9 ;  /* 0x0000000103007824 */ /* 0x000fe400078e0a09 */
[----:B------:R-:W-:Y:S02]  /*3040*/  IMAD R142, R128, c[0x0][0x23c], RZ ;  /* 0x00008f00808e7a24 */ /* 0x000fe400078e02ff */
[----:B------:R-:W-:Y:S02]  /*3050*/  IMAD R5, R26, c[0x0][0x244], R5 ;  /* 0x000091001a057a24 */ /* 0x000fe400078e0205 */
[----:B------:R-:W-:Y:S01]  /*3060*/  IMAD.WIDE.U32 R132, R128, c[0x0][0x238], RZ ;  /* 0x00008e0080847a25 */ /* 0x000fe200078e00ff */
[----:B------:R-:W-:-:S03]  /*3070*/  ISETP.GE.AND P1, PT, R0, 0x1, PT ;  /* 0x000000010000780c */ /* 0x000fc60003f26270 */
[----:B------:R-:W-:Y:S02]  /*3080*/  IMAD.IADD R142, R133, 0x1, R142 ;  /* 0x00000001858e7824 */ /* 0x000fe400078e028e */
[----:B------:R-:W-:Y:S01]  /*3090*/  IMAD.WIDE.U32 R92, R16, c[0x0][0x248], R4 ;  /* 0x00009200105c7a25 */ /* 0x000fe200078e0004 */
[----:B------:R-:W-:-:S03]  /*30a0*/  SHF.R.S32.HI R4, RZ, 0x1f, R31 ;  /* 0x0000001fff047819 */ /* 0x000fc6000001141f */
[----:B------:R-:W-:Y:S02]  /*30b0*/  IMAD R3, R142, R31, RZ ;  /* 0x0000001f8e037224 */ /* 0x000fe400078e02ff */
[----:B------:R-:W-:Y:S02]  /*30c0*/  IMAD.IADD R91, R93, 0x1, R6 ;  /* 0x000000015d5b7824 */ /* 0x000fe400078e0206 */
[----:B------:R-:W-:Y:S02]  /*30d0*/  IMAD.MOV.U32 R90, RZ, RZ, R92 ;  /* 0x000000ffff5a7224 */ /* 0x000fe400078e005c */
[-C--:B------:R-:W-:Y:S02]  /*30e0*/  IMAD R3, R4, R132.reuse, R3 ;  /* 0x0000008404037224 */ /* 0x080fe400078e0203 */
[----:B------:R-:W-:Y:S01]  /*30f0*/  IMAD.WIDE.U32 R8, R31, R132, R90 ;  /* 0x000000841f087225 */ /* 0x000fe200078e005a */
[----:B------:R-:W-:-:S03]  /*3100*/  ISETP.GE.AND P5, PT, R250, c[0x0][0x1d4], PT ;  /* 0x00007500fa007a0c */ /* 0x000fc60003fa6270 */
[----:B------:R-:W-:Y:S01]  /*3110*/  IMAD.IADD R3, R9, 0x1, R3 ;  /* 0x0000000109037824 */ /* 0x000fe200078e0203 */
[----:B------:R-:W-:Y:S01]  /*3120*/  @P1 LEA R4, P0, R8, c[0x0][0x220], 0x1 ;  /* 0x0000880008041a11 */ /* 0x000fe200078008ff */
[----:B------:R-:W-:-:S03]  /*3130*/  IMAD.MOV.U32 R143, RZ, RZ, c[0x0][0x238] ;  /* 0x00008e00ff8f7624 */ /* 0x000fc600078e00ff */
[----:B------:R-:W-:Y:S02]  /*3140*/  @P1 LEA.HI.X R5, R8, c[0x0][0x224], R3, 0x1, P0 ;  /* 0x0000890008051a11 */ /* 0x000fe400000f0c03 */
[----:B------:R-:W-:Y:S01]  /*3150*/  ISETP.GT.AND P0, PT, R0, 0x20, PT ;  /* 0x000000200000780c */ /* 0x000fe20003f04270 */
[----:B------:R-:W-:-:S05]  /*3160*/  IMAD.MOV.U32 R141, RZ, RZ, 0x5 ;  /* 0x00000005ff8d7424 */ /* 0x000fca00078e00ff */
[C---:B------:R-:W-:Y:S01]  /*3170*/  SHF.L.U64.HI R141, R143.reuse, R141, c[0x0][0x23c] ;  /* 0x00008f008f8d7619 */ /* 0x040fe2000001028d */
[----:B------:R-:W-:Y:S01]  /*3180*/  IMAD.SHL.U32 R143, R143, 0x20, RZ ;  /* 0x000000208f8f7824 */ /* 0x000fe200078e00ff */
[----:B---3--:R-:W-:Y:S01]  /*3190*/  ISETP.GE.AND P2, PT, R13, c[0x0][0x1d4], PT ;  /* 0x000075000d007a0c */ /* 0x008fe20003f46270 */
[----:B----4-:R-:W-:-:S05]  /*31a0*/  @P1 IMAD.SHL.U32 R0, R11, 0x2, RZ ;  /* 0x000000020b001824 */ /* 0x010fca00078e00ff */
[----:B------:R-:W-:Y:S01]  /*31b0*/  @!PT LDS RZ, [RZ] ;  /* 0x00000000fffff984 */ /* 0x000fe20000000800 */
[----:B------:R-:W-:Y:S01]  /*31c0*/  @!PT LDS RZ, [RZ] ;  /* 0x00000000fffff984 */ /* 0x000fe20000000800 */
[----:B------:R-:W-:Y:S01]  /*31d0*/  @!PT LDS RZ, [RZ] ;  /* 0x00000000fffff984 */ /* 0x000fe20000000800 */
[----:B------:R1:W-:Y:S01]  /*31e0*/  @P1 LDGSTS.E.BYPASS.LTC128B.128 [R0+0x3c80], [R4.64], !P5 ;  /* 0x03c8000004001fae */ /* 0x0003e2000e901d48 */
[----:B--2---:R-:W-:-:S13]  /*31f0*/  ISETP.GE.AND P3, PT, R15, c[0x0][0x1d4], PT ;  /* 0x000075000f007a0c */ /* 0x004fda0003f66270 */
        /* <DEDUP_REMOVED lines=32> */
[----:B------:R-:W2:Y:S04]  /*3400*/  LDL R21, [R1+0x64] ;  /* 0x0000640001157983 */ /* 0x000ea80000100800 */
[----:B------:R-:W3:Y:S01]  /*3410*/  LDL R27, [R1+0x68] ;  /* 0x00006800011b7983 */ /* 0x000ee20000100800 */
[----:B------:R-:W-:Y:S01]  /*3420*/  IMAD R0, R13, c[0x0][0x280], RZ ;  /* 0x0000a0000d007a24 */ /* 0x000fe200078e02ff */
[----:B------:R-:W-:Y:S01]  /*3430*/  ISETP.GE.AND P1, PT, R137, c[0x0][0x27c], PT ;  /* 0x00009f0089007a0c */ /* 0x000fe20003f26270 */
[----:B------:R-:W-:Y:S01]  /*3440*/  IMAD R6, R12, c[0x0][0x268], RZ ;  /* 0x00009a000c067a24 */ /* 0x000fe200078e02ff */
[----:B------:R-:W-:Y:S01]  /*3450*/  ISETP.GE.AND P3, PT, R136, c[0x0][0x27c], PT ;  /* 0x00009f0088007a0c */ /* 0x000fe20003f66270 */
[----:B------:R-:W-:Y:S01]  /*3460*/  IMAD R3, R13, c[0x0][0x290], RZ ;  /* 0x0000a4000d037a24 */ /* 0x000fe200078e02ff */
[----:B------:R-:W-:Y:S01]  /*3470*/  MOV R144, c[0x0][0x27c] ;  /* 0x00009f0000907a02 */ /* 0x000fe20000000f00 */
[C---:B------:R-:W-:Y:S01]  /*3480*/  IMAD R0, R138.reuse, c[0x0][0x284], R0 ;  /* 0x0000a1008a007a24 */ /* 0x040fe200078e0200 */
[----:B------:R-:W-:Y:S01]  /*3490*/  LOP3.LUT R209, R209, 0xffffffef, RZ, 0xc0, !PT ;  /* 0xffffffefd1d17812 */ /* 0x000fe200078ec0ff */
[----:B------:R-:W-:Y:S01]  /*34a0*/  IMAD.WIDE.U32 R12, R138, c[0x0][0x280], R110 ;  /* 0x0000a0008a0c7a25 */ /* 0x000fe200078e006e */
[----:B------:R-:W-:Y:S01]  /*34b0*/  ISETP.GE.AND P0, PT, R144, 0x1, PT ;  /* 0x000000019000780c */ /* 0x000fe20003f06270 */
[----:B------:R-:W-:Y:S01]  /*34c0*/  ULDC.U8 UR5, c[0x0][0x298] ;  /* 0x0000a60000057ab9 */ /* 0x000fe20000000000 */
[----:B------:R-:W-:Y:S01]  /*34d0*/  LOP3.LUT R209, R209, 0xfffffff7, RZ, 0xc0, !PT ;  /* 0xfffffff7d1d17812 */ /* 0x000fe200078ec0ff */
[----:B------:R-:W-:Y:S01]  /*34e0*/  IMAD.WIDE.U32 R4, R26, c[0x0][0x260], R250 ;  /* 0x000098001a047a25 */ /* 0x000fe200078e00fa */
[----:B------:R-:W-:-:S03]  /*34f0*/  IADD3 R13, R0, R13, RZ ;  /* 0x0000000d000d7210 */ /* 0x000fc60007ffe0ff */
[----:B------:R-:W-:-:S04]  /*3500*/  IMAD.WIDE.U32 R10, R138, c[0x0][0x280], R164 ;  /* 0x0000a0008a0a7a25 */ /* 0x000fc800078e00a4 */
[----:B------:R-:W-:Y:S02]  /*3510*/  IMAD.IADD R124, R14, 0x1, R17 ;  /* 0x000000010e7c7824 */ /* 0x000fe400078e0211 */
[----:B------:R-:W-:Y:S02]  /*3520*/  IMAD R5, R26, c[0x0][0x264], R5 ;  /* 0x000099001a057a24 */ /* 0x000fe400078e0205 */
[----:B------:R-:W-:Y:S01]  /*3530*/  IMAD.IADD R17, R11, 0x1, R0 ;  /* 0x000000010b117824 */ /* 0x000fe200078e0200 */
[----:B------:R-:W-:Y:S01]  /*3540*/  SEL R0, RZ, c[0x0][0x27c], !P2 ;  /* 0x00009f00ff007a07 */ /* 0x000fe20005000000 */
[C---:B------:R-:W-:Y:S01]  /*3550*/  IMAD R25, R16.reuse, c[0x0][0x26c], R6 ;  /* 0x00009b0010197a24 */ /* 0x040fe200078e0206 */
[----:B------:R-:W-:Y:S01]  /*3560*/  SEL R6, RZ, c[0x0][0x27c], !P3 ;  /* 0x00009f00ff067a07 */ /* 0x000fe20005800000 */
[----:B------:R-:W-:Y:S01]  /*3570*/  IMAD.WIDE.U32 R82, R16, c[0x0][0x268], R4 ;  /* 0x00009a0010527a25 */ /* 0x000fe200078e0004 */
[----:B------:R-:W-:Y:S02]  /*3580*/  MOV R16, R10 ;  /* 0x0000000a00107202 */ /* 0x000fe40000000f00 */
[----:B------:R-:W-:Y:S01]  /*3590*/  SEL R10, RZ, c[0x0][0x27c], !P1 ;  /* 0x00009f00ff0a7a07 */ /* 0x000fe20004800000 */
[----:B------:R-:W-:-:S02]  /*35a0*/  IMAD R3, R138, c[0x0][0x294], R3 ;  /* 0x0000a5008a037a24 */ /* 0x000fc400078e0203 */
[----:B------:R-:W-:-:S04]  /*35b0*/  IMAD.WIDE.U32 R4, R138, c[0x0][0x290], R110 ;  /* 0x0000a4008a047a25 */ /* 0x000fc800078e006e */
[----:B------:R-:W-:Y:S01]  /*35c0*/  IMAD.WIDE.U32 R14, R138, c[0x0][0x290], R164 ;  /* 0x0000a4008a0e7a25 */ /* 0x000fe200078e00a4 */
[----:B------:R-:W-:-:S03]  /*35d0*/  IADD3 R11, R3, R5, RZ ;  /* 0x00000005030b7210 */ /* 0x000fc60007ffe0ff */
[----:B------:R-:W-:Y:S02]  /*35e0*/  IMAD.IADD R0, R110, 0x1, R0 ;  /* 0x000000016e007824 */ /* 0x000fe400078e0200 */
[----:B------:R-:W-:Y:S02]  /*35f0*/  IMAD.IADD R15, R15, 0x1, R3 ;  /* 0x000000010f0f7824 */ /* 0x000fe400078e0203 */
[----:B------:R-:W-:Y:S01]  /*3600*/  IMAD.IADD R3, R137, 0x1, R10 ;  /* 0x0000000189037824 */ /* 0x000fe200078e020a */
[----:B------:R-:W-:Y:S01]  /*3610*/  SHF.R.S32.HI R5, RZ, 0x1f, R0 ;  /* 0x0000001fff057819 */ /* 0x000fe20000011400 */
[----:B------:R-:W-:Y:S01]  /*3620*/  IMAD.IADD R6, R136, 0x1, R6 ;  /* 0x0000000188067824 */ /* 0x000fe200078e0206 */
[----:B------:R-:W-:Y:S01]  /*3630*/  MOV R10, R4 ;  /* 0x00000004000a7202 */ /* 0x000fe20000000f00 */
[----:B------:R-:W-:Y:S01]  /*3640*/  IMAD.MOV.U32 R145, RZ, RZ, c[0x0][0x2b8] ;  /* 0x0000ae00ff917624 */ /* 0x000fe200078e00ff */
[----:B------:R-:W-:Y:S01]  /*3650*/  LEA.HI R4, R5, R0, RZ, 0x5 ;  /* 0x0000000005047211 */ /* 0x000fe200078f28ff */
[----:B------:R-:W-:Y:S01]  /*3660*/  IMAD.WIDE.U32 R106, R8, c[0x0][0x2b0], RZ ;  /* 0x0000ac00086a7a25 */ /* 0x000fe200078e00ff */
[----:B------:R-:W-:-:S02]  /*3670*/  SHF.R.S32.HI R18, RZ, 0x1f, R3 ;  /* 0x0000001fff127819 */ /* 0x000fc40000011403 */
[----:B------:R-:W-:Y:S01]  /*3680*/  LEA.HI R5, R5, R0, RZ, 0x3 ;  /* 0x0000000005057211 */ /* 0x000fe200078f18ff */
[C---:B------:R-:W-:Y:S01]  /*3690*/  IMAD R134, R128.reuse, c[0x0][0x284], RZ ;  /* 0x0000a10080867a24 */ /* 0x040fe200078e02ff */
[----:B------:R-:W-:Y:S01]  /*36a0*/  SHF.R.S32.HI R0, RZ, 0x1f, R6 ;  /* 0x0000001fff007819 */ /* 0x000fe20000011406 */
[C---:B------:R-:W-:Y:S01]  /*36b0*/  IMAD R135, R128.reuse, c[0x0][0x294], RZ ;  /* 0x0000a50080877a24 */ /* 0x040fe200078e02ff */
[----:B------:R-:W-:Y:S01]  /*36c0*/  SHF.R.S32.HI R20, RZ, 0x5, R4 ;  /* 0x00000005ff147819 */ /* 0x000fe20000011404 */
[----:B------:R-:W-:Y:S01]  /*36d0*/  IMAD.WIDE.U32 R130, R128, c[0x0][0x280], RZ ;  /* 0x0000a00080827a25 */ /* 0x000fe200078e00ff */
[CC--:B------:R-:W-:Y:S02]  /*36e0*/  LEA.HI R4, R18.reuse, R3.reuse, RZ, 0x3 ;  /* 0x0000000312047211 */ /* 0x0c0fe400078f18ff */
[----:B------:R-:W-:Y:S01]  /*36f0*/  LEA.HI R18, R18, R3, RZ, 0x5 ;  /* 0x0000000312127211 */ /* 0x000fe200078f28ff */
[----:B------:R-:W-:Y:S01]  /*3700*/  IMAD R23, R20, 0x600, R7 ;  /* 0x0000060014177824 */ /* 0x000fe200078e0207 */
[-C--:B------:R-:W-:Y:S01]  /*3710*/  LEA.HI R3, R0, R6.reuse, RZ, 0x3 ;  /* 0x0000000600037211 */ /* 0x080fe200078f18ff */
[----:B------:R-:W-:Y:S01]  /*3720*/  IMAD.WIDE.U32 R100, R126, c[0x0][0x280], R16 ;  /* 0x0000a0007e647a25 */ /* 0x000fe200078e0010 */
[----:B------:R-:W-:-:S02]  /*3730*/  LEA.HI R0, R0, R6, RZ, 0x5 ;  /* 0x0000000600007211 */ /* 0x000fc400078f28ff */
[----:B------:R-:W-:Y:S01]  /*3740*/  SHF.R.S32.HI R18, RZ, 0x5, R18 ;  /* 0x00000005ff127819 */ /* 0x000fe20000011412 */
[----:B------:R-:W-:Y:S01]  /*3750*/  IMAD.WIDE.U32 R98, R126, c[0x0][0x290], R14 ;  /* 0x0000a4007e627a25 */ /* 0x000fe200078e000e */
[----:B------:R-:W-:Y:S02]  /*3760*/  SHF.R.S32.HI R0, RZ, 0x5, R0 ;  /* 0x00000005ff007819 */ /* 0x000fe40000011400 */
[----:B------:R-:W-:Y:S01]  /*3770*/  ISETP.NE.AND P4, PT, R145, 0x1, PT ;  /* 0x000000019100780c */ /* 0x000fe20003f85270 */
[----:B------:R-:W-:Y:S01]  /*3780*/  IMAD.WIDE.U32 R128, R128, c[0x0][0x290], RZ ;  /* 0x0000a40080807a25 */ /* 0x000fe200078e00ff */
[----:B------:R-:W-:Y:S02]  /*3790*/  LOP3.LUT R87, R5, 0xfffffff8, RZ, 0xc0, !PT ;  /* 0xfffffff805577812 */ /* 0x000fe400078ec0ff */
[----:B------:R-:W-:Y:S01]  /*37a0*/  LOP3.LUT R86, R4, 0xfffffff8, RZ, 0xc0, !PT ;  /* 0xfffffff804567812 */ /* 0x000fe200078ec0ff */
[----:B------:R-:W-:Y:S01]  /*37b0*/  IMAD.WIDE.U32 R104, R26, c[0x0][0x1e8], RZ ;  /* 0x00007a001a687a25 */ /* 0x000fe200078e00ff */
[----:B------:R-:W-:-:S02]  /*37c0*/  LOP3.LUT R85, R3, 0xfffffff8, RZ, 0xc0, !PT ;  /* 0xfffffff803557812 */ /* 0x000fc400078ec0ff */
[----:B------:R-:W-:Y:S01]  /*37d0*/  IADD3 R134, R131, R134, RZ ;  /* 0x0000008683867210 */ /* 0x000fe20007ffe0ff */
[----:B------:R-:W-:Y:S01]  /*37e0*/  IMAD.WIDE.U32 R102, R26, c[0x0][0x210], RZ ;  /* 0x000084001a667a25 */ /* 0x000fe200078e00ff */
[----:B------:R-:W-:Y:S02]  /*37f0*/  SHF.R.S32.HI R63, RZ, 0x3, R5 ;  /* 0x00000003ff3f7819 */ /* 0x000fe40000011405 */
[----:B------:R-:W-:Y:S01]  /*3800*/  SHF.R.S32.HI R62, RZ, 0x3, R4 ;  /* 0x00000003ff3e7819 */ /* 0x000fe20000011404 */
[C---:B------:R-:W-:Y:S01]  /*3810*/  IMAD.WIDE.U32 R96, R126.reuse, c[0x0][0x280], R12 ;  /* 0x0000a0007e607a25 */ /* 0x040fe200078e000c */
[----:B------:R-:W-:Y:S02]  /*3820*/  @P4 LOP3.LUT R209, R209, 0x8, RZ, 0xfc, !PT ;  /* 0x00000008d1d14812 */ /* 0x000fe400078efcff */
[----:B------:R-:W-:Y:S01]  /*3830*/  SHF.R.S32.HI R61, RZ, 0x3, R3 ;  /* 0x00000003ff3d7819 */ /* 0x000fe20000011403 */
[----:B------:R-:W-:Y:S01]  /*3840*/  IMAD.WIDE.U32 R94, R126, c[0x0][0x290], R10 ;  /* 0x0000a4007e5e7a25 */ /* 0x000fe200078e000a */
[----:B------:R-:W-:-:S02]  /*3850*/  SHF.R.S32.HI R117, RZ, 0x1f, R87 ;  /* 0x0000001fff757819 */ /* 0x000fc40000011457 */
[----:B------:R-:W-:Y:S01]  /*3860*/  SHF.R.S32.HI R116, RZ, 0x1f, R86 ;  /* 0x0000001fff747819 */ /* 0x000fe20000011456 */
[----:B------:R-:W-:Y:S01]  /*3870*/  IMAD.IADD R135, R129, 0x1, R135 ;  /* 0x0000000181877824 */ /* 0x000fe200078e0287 */
[----:B------:R-:W-:Y:S01]  /*3880*/  SHF.R.S32.HI R115, RZ, 0x1f, R85 ;  /* 0x0000001fff737819 */ /* 0x000fe20000011455 */
[C---:B------:R-:W-:Y:S01]  /*3890*/  IMAD R123, R26.reuse, c[0x0][0x1ec], R105 ;  /* 0x00007b001a7b7a24 */ /* 0x040fe200078e0269 */
[----:B------:R-:W-:Y:S01]  /*38a0*/  @P0 LOP3.LUT R209, R209, 0x10, RZ, 0xfc, !PT ;  /* 0x00000010d1d10812 */ /* 0x000fe200078efcff */
[----:B------:R-:W-:Y:S02]  /*38b0*/  IMAD R122, R26, c[0x0][0x214], R103 ;  /* 0x000085001a7a7a24 */ /* 0x000fe400078e0267 */
[----:B------:R-:W-:Y:S01]  /*38c0*/  IMAD.IADD R84, R83, 0x1, R25 ;  /* 0x0000000153547824 */ /* 0x000fe200078e0219 */
[C---:B--2---:R-:W-:Y:S02]  /*38d0*/  LOP3.LUT R19, R21.reuse, 0x18, R5, 0xf8, !PT ;  /* 0x0000001815137812 */ /* 0x044fe400078ef805 */
[----:B------:R-:W-:-:S02]  /*38e0*/  LOP3.LUT R6, R21, 0x18, R4, 0xf8, !PT ;  /* 0x0000001815067812 */ /* 0x000fc400078ef804 */
[-C--:B---3--:R-:W-:Y:S02]  /*38f0*/  LOP3.LUT R22, R19, R27.reuse, RZ, 0x3c, !PT ;  /* 0x0000001b13167212 */ /* 0x088fe400078e3cff */
[----:B------:R-:W-:Y:S01]  /*3900*/  LOP3.LUT R19, R21, 0x18, R3, 0xf8, !PT ;  /* 0x0000001815137812 */ /* 0x000fe200078ef803 */
[--C-:B------:R-:W-:Y:S01]  /*3910*/  IMAD R21, R18, 0x600, R7.reuse ;  /* 0x0000060012157824 */ /* 0x100fe200078e0207 */
[-C--:B------:R-:W-:Y:S01]  /*3920*/  LOP3.LUT R20, R6, R27.reuse, RZ, 0x3c, !PT ;  /* 0x0000001b06147212 */ /* 0x080fe200078e3cff */
[----:B------:R-:W-:Y:S01]  /*3930*/  IMAD R18, R0, 0x600, R7 ;  /* 0x0000060000127824 */ /* 0x000fe200078e0207 */
[----:B------:R-:W-:Y:S01]  /*3940*/  LOP3.LUT R6, R19, R27, RZ, 0x3c, !PT ;  /* 0x0000001b13067212 */ /* 0x000fe200078e3cff */
[----:B------:R-:W-:Y:S01]  /*3950*/  IMAD R0, R9, c[0x0][0x2b0], RZ ;  /* 0x0000ac0009007a24 */ /* 0x000fe200078e02ff */
[----:B------:R-:W-:Y:S01]  /*3960*/  IADD3 R22, R23, R22, RZ ;  /* 0x0000001617167210 */ /* 0x000fe20007ffe0ff */
[----:B------:R-:W-:Y:S01]  /*3970*/  IMAD R9, R24, c[0x0][0x290], RZ ;  /* 0x0000a40018097a24 */ /* 0x000fe200078e02ff */
[----:B------:R-:W-:Y:S01]  /*3980*/  IADD3 R19, R18, R6, RZ ;  /* 0x0000000612137210 */ /* 0x000fe20007ffe0ff */
[----:B------:R-:W-:Y:S01]  /*3990*/  IMAD R6, R24, c[0x0][0x280], RZ ;  /* 0x0000a00018067a24 */ /* 0x000fe200078e02ff */
[----:B------:R-:W-:Y:S01]  /*39a0*/  SHF.L.U32 R113, R22, 0x1, RZ ;  /* 0x0000000116717819 */ /* 0x000fe200000006ff */
[----:B------:R-:W-:Y:S01]  /*39b0*/  IMAD R18, R8, c[0x0][0x2b4], R0 ;  /* 0x0000ad0008127a24 */ /* 0x000fe200078e0200 */
[----:B------:R-:W-:Y:S01]  /*39c0*/  SHF.L.U32 R109, R19, 0x1, RZ ;  /* 0x00000001136d7819 */ /* 0x000fe200000006ff */
[----:B------:R-:W-:-:S02]  /*39d0*/  IMAD R8, R126, c[0x0][0x284], R6 ;  /* 0x0000a1007e087a24 */ /* 0x000fc400078e0206 */
[----:B------:R-:W-:Y:S01]  /*39e0*/  IMAD R6, R126, c[0x0][0x294], R9 ;  /* 0x0000a5007e067a24 */ /* 0x000fe200078e0209 */
[----:B------:R-:W-:Y:S01]  /*39f0*/  IADD3 R121, R107, R18, RZ ;  /* 0x000000126b797210 */ /* 0x000fe20007ffe0ff */
[----:B------:R-:W-:Y:S01]  /*3a00*/  IMAD.IADD R20, R21, 0x1, R20 ;  /* 0x0000000115147824 */ /* 0x000fe200078e0214 */
[----:B------:R-:W-:Y:S01]  /*3a10*/  IADD3 R120, R101, R8, RZ ;  /* 0x0000000865787210 */ /* 0x000fe20007ffe0ff */
[----:B------:R-:W-:Y:S01]  /*3a20*/  IMAD R0, R170, 0x40, R138 ;  /* 0x00000040aa007824 */ /* 0x000fe200078e028a */
[----:B------:R-:W-:Y:S01]  /*3a30*/  IADD3 R119, R99, R6, RZ ;  /* 0x0000000663777210 */ /* 0x000fe20007ffe0ff */
[----:B------:R-:W-:Y:S02]  /*3a40*/  IMAD.IADD R118, R8, 0x1, R97 ;  /* 0x0000000108767824 */ /* 0x000fe400078e0261 */
[----:B------:R-:W-:Y:S02]  /*3a50*/  IMAD.IADD R114, R6, 0x1, R95 ;  /* 0x0000000106727824 */ /* 0x000fe400078e025f */
[----:B------:R-:W-:Y:S01]  /*3a60*/  IMAD.SHL.U32 R112, R20, 0x2, RZ ;  /* 0x0000000214707824 */ /* 0x000fe200078e00ff */
[----:B------:R-:W-:Y:S06]  /*3a70*/  BAR.SYNC.DEFER_BLOCKING 0x0 ;  /* 0x0000000000007b1d */ /* 0x000fec0000010000 */
.L_x_2725:
        /* <DEDUP_REMOVED lines=107> */
.L_x_2703:
[----:B------:R-:W-:Y:S05]  /*4130*/  BSYNC B0 ;  /* 0x0000000000007941 */ /* 0x000fea0003800000 */
.L_x_2702:
        /* <DEDUP_REMOVED lines=95> */
.L_x_2706:
[----:B------:R-:W-:Y:S05]  /*4730*/  BSYNC B0 ;  /* 0x0000000000007941 */ /* 0x000fea0003800000 */
.L_x_2705:
        /* <DEDUP_REMOVED lines=61> */
.L_x_2708:
[----:B------:R-:W-:Y:S05]  /*4b10*/  BSYNC B0 ;  /* 0x0000000000007941 */ /* 0x000fea0003800000 */
.L_x_2707:
        /* <DEDUP_REMOVED lines=64> */
.L_x_2710:
[----:B------:R-:W-:Y:S05]  /*4f20*/  BSYNC B0 ;  /* 0x0000000000007941 */ /* 0x000fea0003800000 */
.L_x_2709:
        /* <DEDUP_REMOVED lines=61> */
.L_x_2712:
[----:B------:R-:W-:Y:S05]  /*5300*/  BSYNC B0 ;  /* 0x0000000000007941 */ /* 0x000fea0003800000 */
.L_x_2711:
        /* <DEDUP_REMOVED lines=61> */
.L_x_2714:
[----:B------:R-:W-:Y:S05]  /*56e0*/  BSYNC B0 ;  /* 0x0000000000007941 */ /* 0x000fea0003800000 */
.L_x_2713:
        /* <DEDUP_REMOVED lines=61> */
.L_x_2701:
        /* <DEDUP_REMOVED lines=47> */
.L_x_2716:
[----:B------:R-:W-:Y:S05]  /*5db0*/  BSYNC B0 ;  /* 0x0000000000007941 */ /* 0x000fea0003800000 */
.L_x_2715:
        /* <DEDUP_REMOVED lines=159> */
.L_x_2718:
[----:B------:R-:W-:Y:S05]  /*67b0*/  BSYNC B0 ;  /* 0x0000000000007941 */ /* 0x000fea0003800000 */
.L_x_2717:
        /* <DEDUP_REMOVED lines=122> */
.L_x_2720:
[----:B------:R-:W-:Y:S05]  /*6f60*/  BSYNC B0 ;  /* 0x0000000000007941 */ /* 0x000fea0003800000 */
.L_x_2719:
        /* <DEDUP_REMOVED lines=125> */
.L_x_2700:
        /* <DEDUP_REMOVED lines=51> */
.L_x_2704:
[----:B------:R-:W-:Y:S05]  /*7a70*/  BSYNC B1 ;  /* 0x0000000000017941 */ /* 0x000fea0003800000 */
.L_x_2699:
        /* <DEDUP_REMOVED lines=110> */
.L_x_2722:
[----:B------:R-:W-:Y:S05]  /*8160*/  BSYNC B0 ;  /* 0x0000000000007941 */ /* 0x000fea0003800000 */
.L_x_2721:
        /* <DEDUP_REMOVED lines=43> */
.L_x_2724:
[----:B------:R-:W-:Y:S05]  /*8420*/  BSYNC B0 ;  /* 0x0000000000007941 */ /* 0x000fea0003800000 */
.L_x_2723:
[----:B------:R-:W0:Y:S01]  /*8430*/  LDGDEPBAR ;  /* 0x00000000000079af */ /* 0x000e220000000000 */
[----:B------:R-:W-:Y:S01]  /*8440*/  IADD3 R31, R31, -0x1, RZ ;  /* 0xffffffff1f1f7810 */ /* 0x000fe20007ffe0ff */
[----:B------:R-:W-:-:S05]  /*8450*/  @P5 BRA `(.L_x_2725) ;  /* 0xffffb62000005947 */ /* 0x000fca000383ffff */
[----:B------:R-:W-:Y:S01]  /*8460*/  WARPSYNC 0xffffffff ;  /* 0xffffffff00007948 */ /* 0x000fe20003800000 */
[----:B------:R-:W-:Y:S06]  /*8470*/  BAR.SYNC.DEFER_BLOCKING 0x0 ;  /* 0x0000000000007b1d */ /* 0x000fec0000010000 */
.L_x_2698:
        /* <DEDUP_REMOVED lines=23> */
.L_x_2728:
[----:B------:R-:W-:-:S13]  /*85f0*/  ISETP.NE.AND P0, PT, R4, 0x1, PT ;  /* 0x000000010400780c */ /* 0x000fda0003f05270 */
[----:B------:R-:W-:-:S05]  /*8600*/  @P0 IMAD.HI.U32 R0, R2, c[0x0][0x330], RZ ;  /* 0x0000cc0002000a27 */ /* 0x000fca00078e00ff */
[----:B------:R-:W-:Y:S02]  /*8610*/  @P0 SHF.R.U32.HI R2, RZ, c[0x0][0x334], R0 ;  /* 0x0000cd00ff020a19 */ /* 0x000fe40000011600 */
.L_x_2729:
[----:B------:R-:W-:Y:S05]  /*8620*/  BSYNC B0 ;  /* 0x0000000000007941 */ /* 0x000fea0003800000 */
.L_x_2727:
[----:B------:R-:W-:-:S05]  /*8630*/  IMAD R2, R2, R4, c[0x0][0x32c] ;  /* 0x0000cb0002027624 */ /* 0x000fca00078e0204 */
[----:B------:R-:W-:-:S04]  /*8640*/  IMNMX R3, R3, R2, PT ;  /* 0x0000000203037217 */ /* 0x000fc80003800200 */
.L_x_2726:
        /* <DEDUP_REMOVED lines=21> */
.L_x_2732:
[----:B------:R-:W-:-:S04]  /*87a0*/  MOV R3, c[0x0][0x32c] ;  /* 0x0000cb0000037a02 */ /* 0x000fc80000000f00 */
[----:B------:R-:W-:-:S13]  /*87b0*/  ISETP.NE.AND P0, PT, R3, 0x1, PT ;  /* 0x000000010300780c */ /* 0x000fda0003f05270 */
[----:B------:R-:W-:-:S05]  /*87c0*/  @P0 IMAD.HI.U32 R3, R0, c[0x0][0x330], RZ ;  /* 0x0000cc0000030a27 */ /* 0x000fca00078e00ff */
[----:B------:R-:W-:Y:S02]  /*87d0*/  @P0 SHF.R.U32.HI R0, RZ, c[0x0][0x334], R3 ;  /* 0x0000cd00ff000a19 */ /* 0x000fe40000011603 */
.L_x_2733:
[----:B------:R-:W-:Y:S05]  /*87e0*/  BSYNC B0 ;  /* 0x0000000000007941 */ /* 0x000fea0003800000 */
.L_x_2731:
[----:B------:R-:W-:-:S05]  /*87f0*/  IMAD R0, R0, c[0x0][0x32c], RZ ;  /* 0x0000cb0000007a24 */ /* 0x000fca00078e02ff */
[----:B------:R-:W-:-:S05]  /*8800*/  IMNMX R2, R2, R0, !PT ;  /* 0x0000000002027217 */ /* 0x000fca0007800200 */
.L_x_2730:
        /* <DEDUP_REMOVED lines=37> */
.L_x_2735:
[----:B------:R-:W-:Y:S05]  /*8a60*/  BSYNC B0 ;  /* 0x0000000000007941 */ /* 0x000fea0003800000 */
.L_x_2734:
        /* <DEDUP_REMOVED lines=62> */
[----:B------:R-:W3:Y:S01]  /*8e50*/  LDL R10, [R1] ;  /* 0x00000000010a7983 */ /* 0x000ee20000100800 */
        /* <DEDUP_REMOVED lines=34> */
[----:B------:R-:W-:Y:S02]  /*9080*/  ISETP.GE.AND P3, PT, R10, c[0x0][0x198], PT ;  /* 0x000066000a007a0c */ /* 0x000fe40003f66270 */
[----:B--2---:R-:W-:Y:S01]  /*9090*/  SHF.R.S32.HI R10, RZ, 0x1f, R15 ;  /* 0x0000001fff0a7819 */ /* 0x004fe2000001140f */
[----:B------:R-:W-:Y:S02]  /*90a0*/  IMAD R0, R5, c[0x0][0x1a8], RZ ;  /* 0x00006a0005007a24 */ /* 0x000fe400078e02ff */
[----:B------:R-:W-:Y:S01]  /*90b0*/  IMAD.IADD R3, R3, 0x1, R6 ;  /* 0x0000000103037824 */ /* 0x000fe200078e0206 */
[----:B------:R-:W-:Y:S01]  /*90c0*/  LEA.HI R10, R10, R15, RZ, 0x2 ;  /* 0x0000000f0a0a7211 */ /* 0x000fe200078f10ff */
[----:B------:R-:W-:-:S02]  /*90d0*/  IMAD R0, R4, c[0x0][0x1ac], R0 ;  /* 0x00006b0004007a24 */ /* 0x000fc400078e0200 */
[----:B------:R-:W-:Y:S01]  /*90e0*/  IMAD.WIDE.U32 R2, R4, c[0x0][0x1a8], R2 ;  /* 0x00006a0004027a25 */ /* 0x000fe200078e0002 */
[----:B------:R-:W-:-:S04]  /*90f0*/  SHF.R.S32.HI R10, RZ, 0x2, R10 ;  /* 0x00000002ff0a7819 */ /* 0x000fc8000001140a */
[----:B------:R-:W-:Y:S02]  /*9100*/  IADD3 R0, R3, R0, RZ ;  /* 0x0000000003007210 */ /* 0x000fe40007ffe0ff */
[----:B------:R-:W-:Y:S01]  /*9110*/  LEA R12, P0, R2, c[0x0][0x160], 0x1 ;  /* 0x00005800020c7a11 */ /* 0x000fe200078008ff */
[----:B------:R-:W-:Y:S01]  /*9120*/  IMAD.IADD R5, R10, 0x1, R14 ;  /* 0x000000010a057824 */ /* 0x000fe200078e020e */
[----:B------:R-:W-:Y:S02]  /*9130*/  ISETP.GE.AND P4, PT, R250, c[0x0][0x198], PT ;  /* 0x00006600fa007a0c */ /* 0x000fe40003f86270 */
[----:B------:R-:W-:Y:S02]  /*9140*/  ISETP.GE.AND P2, PT, R11, c[0x0][0x198], PT ;  /* 0x000066000b007a0c */ /* 0x000fe40003f46270 */
[----:B------:R-:W-:Y:S02]  /*9150*/  LEA.HI.X R6, R2, c[0x0][0x164], R0, 0x1, P0 ;  /* 0x0000590002067a11 */ /* 0x000fe400000f0c00 */
[----:B------:R-:W-:-:S02]  /*9160*/  IADD3 R125, R212, -0x1, RZ ;  /* 0xffffffffd47d7810 */ /* 0x000fc40007ffe0ff */
[----:B------:R-:W-:Y:S01]  /*9170*/  @!P1 MOV R13, R9 ;  /* 0x00000009000d9202 */ /* 0x000fe20000000f00 */
[----:B------:R-:W-:Y:S05]  /*9180*/  BRA.DIV ~URZ, `(.L_x_2737) ;  /* 0x0001c9927f007947 */ /* 0x000fea000b800000 */
[----:B------:R1:W2:Y:S02]  /*9190*/  SHFL.IDX PT, R4, R6, RZ, 0x1c1f ;  /* 0x001c1fff06047589 */ /* 0x0002a400000e0000 */
.L_x_2988:
[----:B------:R-:W-:Y:S05]  /*91a0*/  BRA.DIV ~URZ, `(.L_x_2738) ;  /* 0x0001c9e27f007947 */ /* 0x000fea000b800000 */
[----:B------:R3:W4:Y:S02]  /*91b0*/  SHFL.IDX PT, R0, R12, RZ, 0x1c1f ;  /* 0x001c1fff0c007589 */ /* 0x00072400000e0000 */
.L_x_2989:
[----:B------:R-:W-:Y:S01]  /*91c0*/  IMAD R34, R248, c[0x0][0x2c4], RZ ;  /* 0x0000b100f8227a24 */ /* 0x000fe200078e02ff */
[----:B------:R-:W-:Y:S04]  /*91d0*/  BSSY B0, `(.L_x_2739) ;  /* 0x0000015000007945 */ /* 0x000fe80003800000 */
[----:B------:R-:W-:-:S13]  /*91e0*/  ISETP.GE.AND P0, PT, R5, R34, PT ;  /* 0x000000220500720c */ /* 0x000fda0003f06270 */
[----:B------:R-:W-:Y:S05]  /*91f0*/  @P0 BRA `(.L_x_2740) ;  /* 0x0000012000000947 */ /* 0x000fea0003800000 */
[----:B---3--:R-:W3:Y:S04]  /*9200*/  LDL R17, [R1] ;  /* 0x0000000001117983 */ /* 0x008ee80000100800 */
[----:B----4-:R-:W4:Y:S04]  /*9210*/  LDL R15, [R1+0x4] ;  /* 0x00000400010f7983 */ /* 0x010f280000100800 */
[----:B--2---:R-:W2:Y:S04]  /*9220*/  LDL R14, [R1+0x38] ;  /* 0x00003800010e7983 */ /* 0x004ea80000100800 */
[----:B------:R-:W2:Y:S04]  /*9230*/  LDL R18, [R1+0x90] ;  /* 0x0000900001127983 */ /* 0x000ea80000100800 */
[----:B------:R-:W2:Y:S01]  /*9240*/  LDL R16, [R1+0x7c] ;  /* 0x00007c0001107983 */ /* 0x000ea20000100800 */
[----:B------:R-:W-:-:S04]  /*9250*/  LEA R10, P0, R250, R0, 0x1 ;  /* 0x00000000fa0a7211 */ /* 0x000fc800078008ff */
[----:B------:R-:W-:Y:S02]  /*9260*/  LEA.HI.X R11, R250, R4, R251, 0x1, P0 ;  /* 0x00000004fa0b7211 */ /* 0x000fe400000f0cfb */
[-C--:B---3--:R-:W-:Y:S02]  /*9270*/  LEA R8, P1, R17, R0.reuse, 0x1 ;  /* 0x0000000011087211 */ /* 0x088fe400078208ff */
        /* <DEDUP_REMOVED lines=10> */
.L_x_2740:
[----:B------:R-:W-:Y:S05]  /*9320*/  BSYNC B0 ;  /* 0x0000000000007941 */ /* 0x000fea0003800000 */
.L_x_2739:
[----:B------:R-:W-:Y:S05]  /*9330*/  BRA.DIV ~URZ, `(.L_x_2741) ;  /* 0x0001c8c27f007947 */ /* 0x000fea000b800000 */
[----:B--2---:R2:W1:Y:S04]  /*9340*/  SHFL.IDX PT, R4, R6, 0x1, 0x1c1f ;  /* 0x003c1f0006047f89 */ /* 0x00446800000e0000 */
[----:B----4-:R2:W4:Y:S02]  /*9350*/  SHFL.IDX PT, R0, R12, 0x1, 0x1c1f ;  /* 0x003c1f000c007f89 */ /* 0x01052400000e0000 */
.L_x_2990:
[----:B------:R-:W-:Y:S01]  /*9360*/  IADD3 R2, R5, 0x20, RZ ;  /* 0x0000002005027810 */ /* 0x000fe20007ffe0ff */
[----:B------:R-:W-:Y:S03]  /*9370*/  BSSY B0, `(.L_x_2742) ;  /* 0x0000015000007945 */ /* 0x000fe60003800000 */
[----:B------:R-:W-:-:S13]  /*9380*/  ISETP.GE.AND P0, PT, R2, R34, PT ;  /* 0x000000220200720c */ /* 0x000fda0003f06270 */
[----:B------:R-:W-:Y:S05]  /*9390*/  @P0 BRA `(.L_x_2743) ;  /* 0x0000012000000947 */ /* 0x000fea0003800000 */
[----:B--2---:R-:W2:Y:S04]  /*93a0*/  LDL R17, [R1] ;  /* 0x0000000001117983 */ /* 0x004ea80000100800 */
[----:B---3--:R-:W3:Y:S04]  /*93b0*/  LDL R15, [R1+0x4] ;  /* 0x00000400010f7983 */ /* 0x008ee80000100800 */
[----:B----4-:R-:W4:Y:S04]  /*93c0*/  LDL R14, [R1+0x38] ;  /* 0x00003800010e7983 */ /* 0x010f280000100800 */
[----:B------:R-:W4:Y:S04]  /*93d0*/  LDL R18, [R1+0x90] ;  /* 0x0000900001127983 */ /* 0x000f280000100800 */
[----:B------:R-:W4:Y:S01]  /*93e0*/  LDL R16, [R1+0x7c] ;  /* 0x00007c0001107983 */ /* 0x000f220000100800 */
[----:B------:R-:W-:-:S04]  /*93f0*/  LEA R10, P0, R250, R0, 0x1 ;  /* 0x00000000fa0a7211 */ /* 0x000fc800078008ff */
[----:B-1----:R-:W-:Y:S02]  /*9400*/  LEA.HI.X R11, R250, R4, R251, 0x1, P0 ;  /* 0x00000004fa0b7211 */ /* 0x002fe400000f0cfb */
[-C--:B--2---:R-:W-:Y:S02]  /*9410*/  LEA R8, P1, R17, R0.reuse, 0x1 ;  /* 0x0000000011087211 */ /* 0x084fe400078208ff */
        /* <DEDUP_REMOVED lines=10> */
.L_x_2743:
[----:B------:R-:W-:Y:S05]  /*94c0*/  BSYNC B0 ;  /* 0x0000000000007941 */ /* 0x000fea0003800000 */
.L_x_2742:
[----:B------:R-:W-:Y:S05]  /*94d0*/  BRA.DIV ~URZ, `(.L_x_2744) ;  /* 0x0001c7f27f007947 */ /* 0x000fea000b800000 */
[----:B-1----:R1:W2:Y:S02]  /*94e0*/  SHFL.IDX PT, R4, R6, 0x2, 0x1c1f ;  /* 0x005c1f0006047f89 */ /* 0x0022a400000e0000 */
.L_x_2991:
[----:B------:R-:W-:Y:S05]  /*94f0*/  BRA.DIV ~URZ, `(.L_x_2745) ;  /* 0x0001c8427f007947 */ /* 0x000fea000b800000 */
[----:B----4-:R4:W1:Y:S02]  /*9500*/  SHFL.IDX PT, R0, R12, 0x2, 0x1c1f ;  /* 0x005c1f000c007f89 */ /* 0x01086400000e0000 */
.L_x_2992:
[----:B------:R-:W-:Y:S01]  /*9510*/  IADD3 R2, R5, 0x40, RZ ;  /* 0x0000004005027810 */ /* 0x000fe20007ffe0ff */
[----:B------:R-:W-:Y:S03]  /*9520*/  BSSY B0, `(.L_x_2746) ;  /* 0x0000015000007945 */ /* 0x000fe60003800000 */
[----:B------:R-:W-:-:S13]  /*9530*/  ISETP.GE.AND P0, PT, R2, R34, PT ;  /* 0x000000220200720c */ /* 0x000fda0003f06270 */
[----:B------:R-:W-:Y:S05]  /*9540*/  @P0 BRA `(.L_x_2747) ;  /* 0x0000012000000947 */ /* 0x000fea0003800000 */
[----:B---3--:R-:W3:Y:S04]  /*9550*/  LDL R17, [R1] ;  /* 0x0000000001117983 */ /* 0x008ee80000100800 */
[----:B----4-:R-:W4:Y:S04]  /*9560*/  LDL R15, [R1+0x4] ;  /* 0x00000400010f7983 */ /* 0x010f280000100800 */
[----:B--2---:R-:W2:Y:S04]  /*9570*/  LDL R14, [R1+0x38] ;  /* 0x00003800010e7983 */ /* 0x004ea80000100800 */
[----:B------:R-:W2:Y:S04]  /*9580*/  LDL R18, [R1+0x90] ;  /* 0x0000900001127983 */ /* 0x000ea80000100800 */
[----:B------:R-:W2:Y:S01]  /*9590*/  LDL R16, [R1+0x7c] ;  /* 0x00007c0001107983 */ /* 0x000ea20000100800 */
[----:B-1----:R-:W-:-:S04]  /*95a0*/  LEA R10, P0, R250, R0, 0x1 ;  /* 0x00000000fa0a7211 */ /* 0x002fc800078008ff */
        /* <DEDUP_REMOVED lines=12> */
.L_x_2747:
[----:B------:R-:W-:Y:S05]  /*9670*/  BSYNC B0 ;  /* 0x0000000000007941 */ /* 0x000fea0003800000 */
.L_x_2746:
[----:B------:R-:W-:Y:S05]  /*9680*/  BRA.DIV ~URZ, `(.L_x_2748) ;  /* 0x0001c7227f007947 */ /* 0x000fea000b800000 */
[----:B--2---:R2:W3:Y:S04]  /*9690*/  SHFL.IDX PT, R4, R6, 0x3, 0x1c1f ;  /* 0x007c1f0006047f89 */ /* 0x0044e800000e0000 */
[----:B-1----:R2:W1:Y:S02]  /*96a0*/  SHFL.IDX PT, R0, R12, 0x3, 0x1c1f ;  /* 0x007c1f000c007f89 */ /* 0x00246400000e0000 */
.L_x_2993:
[----:B--2---:R-:W2:Y:S04]  /*96b0*/  LDL R101, [R1] ;  /* 0x0000000001657983 */ /* 0x004ea80000100800 */
[----:B----4-:R-:W4:Y:S04]  /*96c0*/  LDL R102, [R1+0x90] ;  /* 0x0000900001667983 */ /* 0x010f280000100800 */
[----:B---3--:R-:W3:Y:S04]  /*96d0*/  LDL R99, [R1+0x4] ;  /* 0x0000040001637983 */ /* 0x008ee80000100800 */
[----:B------:R-:W3:Y:S04]  /*96e0*/  LDL R104, [R1+0x38] ;  /* 0x0000380001687983 */ /* 0x000ee80000100800 */
[----:B------:R-:W3:Y:S01]  /*96f0*/  LDL R100, [R1+0x7c] ;  /* 0x00007c0001647983 */ /* 0x000ee20000100800 */
[----:B------:R-:W-:-:S04]  /*9700*/  IADD3 R2, R5, 0x60, RZ ;  /* 0x0000006005027810 */ /* 0x000fc80007ffe0ff */
[----:B------:R-:W-:-:S13]  /*9710*/  ISETP.GE.AND P0, PT, R2, R34, PT ;  /* 0x000000220200720c */ /* 0x000fda0003f06270 */
[----:B-1----:R-:W-:-:S04]  /*9720*/  @!P0 LEA R10, P1, R250, R0, 0x1 ;  /* 0x00000000fa0a8211 */ /* 0x002fc800078208ff */
[----:B------:R-:W-:Y:S01]  /*9730*/  @!P0 LEA.HI.X R11, R250, R4, R251, 0x1, P1 ;  /* 0x00000004fa0b8211 */ /* 0x000fe200008f0cfb */
[----:B-----5:R-:W-:-:S05]  /*9740*/  IMAD.WIDE.U32 R16, R13, c[0x0][0x2b0], RZ ;  /* 0x0000ac000d107a25 */ /* 0x020fca00078e00ff */
[----:B------:R1:W-:Y:S01]  /*9750*/  STL.64 [R1+0x48], R16 ;  /* 0x0000481001007387 */ /* 0x0003e20000100a00 */
[----:B--2---:R-:W-:-:S04]  /*9760*/  @!P0 LEA R8, P1, R101, R0, 0x1 ;  /* 0x0000000065088211 */ /* 0x004fc800078208ff */
        /* <DEDUP_REMOVED lines=11> */
[----:B--2---:R-:W-:-:S05]  /*9820*/  SHF.R.S32.HI R0, RZ, 0x1f, R13 ;  /* 0x0000001fff007819 */ /* 0x004fca000001140d */
        /* <DEDUP_REMOVED lines=94> */
.L_x_2749:
        /* <DEDUP_REMOVED lines=123> */
.L_x_2753:
[----:B--2---:R-:W-:Y:S05]  /*a5c0*/  BSYNC B0 ;  /* 0x0000000000007941 */ /* 0x004fea0003800000 */
.L_x_2752:
        /* <DEDUP_REMOVED lines=117> */
.L_x_2755:
[----:B---34-:R-:W-:Y:S05]  /*ad20*/  BSYNC B0 ;  /* 0x0000000000007941 */ /* 0x018fea0003800000 */
.L_x_2754:
        /* <DEDUP_REMOVED lines=97> */
.L_x_2759:
[----:B------:R-:W-:Y:S05]  /*b340*/  BSYNC B0 ;  /* 0x0000000000007941 */ /* 0x000fea0003800000 */
.L_x_2758:
        /* <DEDUP_REMOVED lines=50> */
.L_x_2761:
[----:B------:R-:W-:Y:S05]  /*b670*/  BSYNC B0 ;  /* 0x0000000000007941 */ /* 0x000fea0003800000 */
.L_x_2760:
        /* <DEDUP_REMOVED lines=50> */
.L_x_2763:
[----:B------:R-:W-:Y:S05]  /*b9a0*/  BSYNC B0 ;  /* 0x0000000000007941 */ /* 0x000fea0003800000 */
.L_x_2762:
        /* <DEDUP_REMOVED lines=50> */
.L_x_2765:
[----:B------:R-:W-:Y:S05]  /*bcd0*/  BSYNC B0 ;  /* 0x0000000000007941 */ /* 0x000fea0003800000 */
.L_x_2764:
        /* <DEDUP_REMOVED lines=50> */
.L_x_2767:
[----:B------:R-:W-:Y:S05]  /*c000*/  BSYNC B0 ;  /* 0x0000000000007941 */ /* 0x000fea0003800000 */
.L_x_2766:
        /* <DEDUP_REMOVED lines=49> */
.L_x_2757:
[----:B------:R-:W-:Y:S05]  /*c320*/  BSYNC B1 ;  /* 0x0000000000017941 */ /* 0x000fea0003800000 */
.L_x_2756:
        /* <DEDUP_REMOVED lines=53> */
.L_x_2770:
[----:B------:R-:W-:Y:S05]  /*c680*/  BSYNC B0 ;  /* 0x0000000000007941 */ /* 0x000fea0003800000 */
.L_x_2769:
        /* <DEDUP_REMOVED lines=50> */
.L_x_2772:
[----:B------:R-:W-:Y:S05]  /*c9b0*/  BSYNC B0 ;  /* 0x0000000000007941 */ /* 0x000fea0003800000 */
.L_x_2771:
        /* <DEDUP_REMOVED lines=50> */
.L_x_2774:
[----:B------:R-:W-:Y:S05]  /*cce0*/  BSYNC B0 ;  /* 0x0000000000007941 */ /* 0x000fea0003800000 */
.L_x_2773:
        /* <DEDUP_REMOVED lines=50> */
.L_x_2776:
[----:B------:R-:W-:Y:S05]  /*d010*/  BSYNC B0 ;  /* 0x0000000000007941 */ /* 0x000fea0003800000 */
.L_x_2775:
        /* <DEDUP_REMOVED lines=50> */
.L_x_2778:
[----:B------:R-:W-:Y:S05]  /*d340*/  BSYNC B0 ;  /* 0x0000000000007941 */ /* 0x000fea0003800000 */
.L_x_2777:
        /* <DEDUP_REMOVED lines=50> */
.L_x_2751:
        /* <DEDUP_REMOVED lines=75> */
.L_x_2780:
[----:B--2---:R-:W-:Y:S05]  /*db20*/  BSYNC B0 ;  /* 0x0000000000007941 */ /* 0x004fea0003800000 */
.L_x_2779:
        /* <DEDUP_REMOVED lines=90> */
.L_x_2782:
[----:B---3--:R-:W-:Y:S05]  /*e0d0*/  BSYNC B0 ;  /* 0x0000000000007941 */ /* 0x008fea0003800000 */
.L_x_2781:
        /* <DEDUP_REMOVED lines=156> */
.L_x_2786:
[----:B------:R-:W-:Y:S05]  /*eaa0*/  BSYNC B0 ;  /* 0x0000000000007941 */ /* 0x000fea0003800000 */
.L_x_2785:
        /* <DEDUP_REMOVED lines=108> */
.L_x_2788:
[----:B------:R-:W-:Y:S05]  /*f170*/  BSYNC B0 ;  /* 0x0000000000007941 */ /* 0x000fea0003800000 */
.L_x_2787:
        /* <DEDUP_REMOVED lines=107> */
.L_x_2784:
[----:B------:R-:W-:Y:S05]  /*f830*/  BSYNC B1 ;  /* 0x0000000000017941 */ /* 0x000fea0003800000 */
.L_x_2783:
        /* <DEDUP_REMOVED lines=113> */
.L_x_2790:
[----:B------:R-:W-:Y:S05]  /*ff50*/  BSYNC B0 ;  /* 0x0000000000007941 */ /* 0x000fea0003800000 */
.L_x_2789:
        /* <DEDUP_REMOVED lines=108> */
.L_x_2792:
[----:B------:R-:W-:Y:S05]  /*10620*/  BSYNC B0 ;  /* 0x0000000000007941 */ /* 0x000fea0003800000 */
.L_x_2791:
        /* <DEDUP_REMOVED lines=107> */
.L_x_2768:
[----:B------:R-:W-:Y:S05]  /*10ce0*/  BSYNC B2 ;  /* 0x0000000000027941 */ /* 0x000fea0003800000 */
.L_x_2750:
[----:B---3--:R-:W-:Y:S01]  /*10cf0*/  IMAD R0, R97, c[0x0][0x208], RZ ;  /* 0x0000820061007a24 */ /* 0x008fe200078e02ff */
[----:B------:R-:W-:-:S04]  /*10d00*/  DEPBAR.LE SB0, 0x0 ;  /* 0x000080000000791a */ /* 0x000fc80000000000 */
[C---:B------:R-:W-:Y:S01]  /*10d10*/  IMAD.WIDE.U32 R2, R213.reuse, c[0x0][0x208], RZ ;  /* 0x00008200d5027a25 */ /* 0x040fe200078e00ff */
[----:B------:R-:W-:Y:S01]  /*10d20*/  BAR.SYNC.DEFER_BLOCKING 0x0 ;  /* 0x0000000000007b1d */ /* 0x000fe20000010000 */
[C---:B------:R-:W-:Y:S02]  /*10d30*/  ISETP.GE.AND P3, PT, R250.reuse, c[0x0][0x1d4], PT ;  /* 0x00007500fa007a0c */ /* 0x040fe40003f66270 */
        /* <DEDUP_REMOVED lines=10> */
[----:B------:R-:W-:Y:S01]  /*10de0*/  IMAD.WIDE.U32 R2, R211, c[0x0][0x218], R2 ;  /* 0x00008600d3027a25 */ /* 0x000fe200078e0002 */
        /* <DEDUP_REMOVED lines=8> */
[----:B------:R-:W-:Y:S01]  /*10e70*/  STL [R1+0x28], R5 ;  /* 0x0000280501007387 */ /* 0x000fe20000100800 */
[----:B------:R-:W-:Y:S01]  /*10e80*/  LEA R26, P0, R0, c[0x0][0x1f8], 0x1 ;  /* 0x00007e00001a7a11 */ /* 0x000fe200078008ff */
[----:B------:R-:W-:Y:S02]  /*10e90*/  IMAD.SHL.U32 R210, R104, 0x2, RZ ;  /* 0x0000000268d27824 */ /* 0x000fe400078e00ff */
[----:B------:R-:W-:Y:S01]  /*10ea0*/  LDSM.16.M88.4 R16, [R198] ;  /* 0x00000000c610783b */ /* 0x000fe20000000200 */
[----:B------:R-:W-:Y:S01]  /*10eb0*/  LEA.HI.X R6, R0, c[0x0][0x1fc], R2, 0x1, P0 ;  /* 0x00007f0000067a11 */ /* 0x000fe200000f0c02 */
[----:B------:R-:W-:Y:S01]  /*10ec0*/  IMAD.IADD R0, R109, 0x1, -R103 ;  /* 0x000000016d007824 */ /* 0x000fe200078e0a67 */
[----:B-1----:R-:W-:Y:S01]  /*10ed0*/  ISETP.GT.AND P4, PT, R27, 0x3f, PT ;  /* 0x0000003f1b00780c */ /* 0x002fe20003f84270 */
[----:B------:R-:W1:Y:S01]  /*10ee0*/  SHFL.IDX PT, R2, R26, RZ, 0x1c1f ;  /* 0x001c1fff1a027589 */ /* 0x000e6200000e0000 */
[----:B------:R-:W-:-:S02]  /*10ef0*/  IMAD.SHL.U32 R227, R99, 0x2, RZ ;  /* 0x0000000263e37824 */ /* 0x000fc400078e00ff */
[----:B------:R-:W-:Y:S01]  /*10f00*/  ISETP.LT.OR P1, PT, R0, 0x1, P3 ;  /* 0x000000010000780c */ /* 0x000fe20001f21670 */
[----:B------:R-:W2:Y:S04]  /*10f10*/  SHFL.IDX PT, R3, R6, RZ, 0x1c1f ;  /* 0x001c1fff06037589 */ /* 0x000ea800000e0000 */
[----:B------:R3:W4:Y:S04]  /*10f20*/  LDSM.16.M88.4 R12, [R198+0x1000] ;  /* 0x00100000c60c783b */ /* 0x0007280000000200 */
[----:B-----5:R3:W3:Y:S01]  /*10f30*/  LDSM.16.M88.4 R36, [R171] ;  /* 0x00000000ab24783b */ /* 0x0206e20000000200 */
[----:B------:R-:W-:-:S03]  /*10f40*/  @P4 LOP3.LUT R209, R209, 0x100000, RZ, 0xfc, !PT ;  /* 0x00100000d1d14812 */ /* 0x000fc600078efcff */
[----:B------:R3:W3:Y:S04]  /*10f50*/  LDSM.16.M88.4 R32, [R171+0x400] ;  /* 0x00040000ab20783b */ /* 0x0006e80000000200 */
[----:B----4-:R4:W3:Y:S01]  /*10f60*/  LDSM.16.M88.4 R28, [R171+0x800] ;  /* 0x00080000ab1c783b */ /* 0x0108e20000000200 */
[----:B-1----:R-:W-:-:S03]  /*10f70*/  IADD3 R4, P0, R2, R229, RZ ;  /* 0x000000e502047210 */ /* 0x002fc60007f1e0ff */
[----:B------:R4:W1:Y:S02]  /*10f80*/  LDSM.16.M88.4 R20, [R199] ;  /* 0x00000000c714783b */ /* 0x0008640000000200 */
[----:B--2---:R-:W-:Y:S02]  /*10f90*/  IMAD.X R5, R3, 0x1, R228, P0 ;  /* 0x0000000103057824 */ /* 0x004fe400000e06e4 */
[----:B------:R4:W2:Y:S01]  /*10fa0*/  LDSM.16.M88.4 R8, [R199+0x1000] ;  /* 0x00100000c708783b */ /* 0x0008a20000000200 */
[----:B------:R-:W-:-:S03]  /*10fb0*/  IADD3 R24, P0, R2, R231, RZ ;  /* 0x000000e702187210 */ /* 0x000fc60007f1e0ff */
[----:B------:R4:W1:Y:S02]  /*10fc0*/  LDSM.16.M88.4 R40, [R200] ;  /* 0x00000000c828783b */ /* 0x0008640000000200 */
[----:B------:R-:W-:Y:S02]  /*10fd0*/  IMAD.X R25, R3, 0x1, R230, P0 ;  /* 0x0000000103197824 */ /* 0x000fe400000e06e6 */
[----:B------:R4:W1:Y:S04]  /*10fe0*/  LDSM.16.M88.4 R44, [R208] ;  /* 0x00000000d02c783b */ /* 0x0008680000000200 */
[----:B------:R4:W1:Y:S04]  /*10ff0*/  LDSM.16.M88.4 R60, [R207] ;  /* 0x00000000cf3c783b */ /* 0x0008680000000200 */
[----:B------:R-:W-:Y:S01]  /*11000*/  @!PT LDS RZ, [RZ] ;  /* 0x00000000fffff984 */ /* 0x000fe20000000800 */
[----:B------:R-:W-:Y:S01]  /*11010*/  @!PT LDS RZ, [RZ] ;  /* 0x00000000fffff984 */ /* 0x000fe20000000800 */
[----:B------:R-:W-:Y:S01]  /*11020*/  @!PT LDS RZ, [RZ] ;  /* 0x00000000fffff984 */ /* 0x000fe20000000800 */
[----:B------:R4:W-:Y:S01]  /*11030*/  LDGSTS.E.BYPASS.LTC128B.128 [R210+0x1880], [R4.64], !P1 ;  /* 0x0188000004d27fae */ /* 0x0009e2000c901d48 */
[----:B------:R-:W-:-:S04]  /*11040*/  ISETP.GE.AND P1, PT, R101, c[0x0][0x1d4], PT ;  /* 0x0000750065007a0c */ /* 0x000fc80003f26270 */
[----:B------:R-:W-:-:S13]  /*11050*/  ISETP.LT.OR P0, PT, R0, 0x1, P1 ;  /* 0x000000010000780c */ /* 0x000fda0000f01670 */
[----:B------:R4:W-:Y:S01]  /*11060*/  LDGSTS.E.BYPASS.LTC128B.128 [R210+0x2480], [R24.64], !P0 ;  /* 0x0248000018d27fae */ /* 0x0009e2000c101d48 */
[----:B------:R-:W-:-:S05]  /*11070*/  IADD3 R2, P0, R2, R227, RZ ;  /* 0x000000e302027210 */ /* 0x000fca0007f1e0ff */
[----:B------:R-:W-:Y:S01]  /*11080*/  IMAD.X R3, R3, 0x1, R226, P0 ;  /* 0x0000000103037824 */ /* 0x000fe200000e06e2 */
[----:B------:R-:W-:-:S13]  /*11090*/  ISETP.LT.OR P0, PT, R0, 0x1, P2 ;  /* 0x000000010000780c */ /* 0x000fda0001701670 */
[----:B------:R4:W-:Y:S01]  /*110a0*/  LDGSTS.E.BYPASS.LTC128B.128 [R210+0x3080], [R2.64], !P0 ;  /* 0x0308000002d27fae */ /* 0x0009e2000c101d48 */
[----:B------:R-:W-:Y:S05]  /*110b0*/  @P4 BRA `(.L_x_2794) ;  /* 0x0000012000004947 */ /* 0x000fea0003800000 */
[----:B-123--:R-:W-:Y:S05]  /*110c0*/  BRA.DIV ~URZ, `(.L_x_2795) ;  /* 0x00014db27f007947 */ /* 0x00efea000b800000 */
[----:B----4-:R1:W2:Y:S04]  /*110d0*/  SHFL.IDX PT, R4, R6, 0x1, 0x1c1f ;  /* 0x003c1f0006047f89 */ /* 0x0102a800000e0000 */
[----:B------:R1:W3:Y:S02]  /*110e0*/  SHFL.IDX PT, R2, R26, 0x1, 0x1c1f ;  /* 0x003c1f001a027f89 */ /* 0x0002e400000e0000 */
.L_x_2994:
        /* <DEDUP_REMOVED lines=15> */
.L_x_2794:
[----:B-123--:R-:W-:Y:S05]  /*111e0*/  BSYNC B0 ;  /* 0x0000000000007941 */ /* 0x00efea0003800000 */
.L_x_2793:
[----:B------:R-:W2:Y:S04]  /*111f0*/  LDL R0, [R1+0x1c] ;  /* 0x00001c0001007983 */ /* 0x000ea80000100800 */
[----:B------:R-:W0:Y:S01]  /*11200*/  LDGDEPBAR ;  /* 0x00000000000079af */ /* 0x000e220000000000 */
[----:B------:R-:W-:Y:S01]  /*11210*/  WARPSYNC 0xffffffff ;  /* 0xffffffff00007948 */ /* 0x000fe20003800000 */
[C---:B------:R-:W-:Y:S01]  /*11220*/  HMMA.16816.F32.BF16 R64, R12.reuse, R36, RZ ;  /* 0x000000240c40723c */ /* 0x040fe200000418ff */
[----:B------:R-:W-:Y:S07]  /*11230*/  BSSY B1, `(.L_x_2796) ;  /* 0x00000b8000017945 */ /* 0x000fee0003800000 */
[C---:B------:R-:W-:Y:S08]  /*11240*/  HMMA.16816.F32.BF16 R52, R12.reuse, R32, RZ ;  /* 0x000000200c34723c */ /* 0x040ff000000418ff */
[C---:B----4-:R-:W-:Y:S08]  /*11250*/  HMMA.16816.F32.BF16 R24, R12.reuse, R28, RZ ;  /* 0x0000001c0c18723c */ /* 0x050ff000000418ff */
        /* <DEDUP_REMOVED lines=12> */
[C---:B------:R-:W-:Y:S08]  /*11320*/  HMMA.16816.F32.BF16 R112, R8.reuse, R40, R64 ;  /* 0x000000280870723c */ /* 0x040ff00000041840 */
[C---:B------:R-:W-:Y:S01]  /*11330*/  HMMA.16816.F32.BF16 R104, R8.reuse, R44, R52 ;  /* 0x0000002c0868723c */ /* 0x040fe20000041834 */
[----:B------:R-:W-:Y:S07]  /*11340*/  LDSM.16.M88.4 R52, [R205] ;  /* 0x00000000cd34783b */ /* 0x000fee0000000200 */
[C---:B------:R-:W-:Y:S01]  /*11350*/  HMMA.16816.F32.BF16 R100, R8.reuse, R60, R24 ;  /* 0x0000003c0864723c */ /* 0x040fe20000041818 */
[----:B------:R-:W-:Y:S07]  /*11360*/  LDSM.16.M88.4 R24, [R199+0x3000] ;  /* 0x00300000c718783b */ /* 0x000fee0000000200 */
[C---:B------:R-:W-:Y:S01]  /*11370*/  HMMA.16816.F32.BF16 R96, R8.reuse, R42, R56 ;  /* 0x0000002a0860723c */ /* 0x040fe20000041838 */
[----:B------:R-:W-:Y:S07]  /*11380*/  LDSM.16.M88.4 R56, [R206] ;  /* 0x00000000ce38783b */ /* 0x000fee0000000200 */
[C---:B------:R-:W-:Y:S08]  /*11390*/  HMMA.16816.F32.BF16 R92, R8.reuse, R46, R48 ;  /* 0x0000002e085c723c */ /* 0x040ff00000041830 */
[----:B------:R-:W-:Y:S01]  /*113a0*/  HMMA.16816.F32.BF16 R76, R8, R62, R12 ;  /* 0x0000003e084c723c */ /* 0x000fe2000004180c */
[----:B------:R-:W1:Y:S04]  /*113b0*/  LDSM.16.M88.4 R8, [R198+0x3000] ;  /* 0x00300000c608783b */ /* 0x000e680000000200 */
[----:B------:R-:W3:Y:S03]  /*113c0*/  LDSM.16.M88.4 R12, [R198+0x2000] ;  /* 0x00200000c60c783b */ /* 0x000ee60000000200 */
[C---:B------:R-:W-:Y:S08]  /*113d0*/  HMMA.16816.F32.BF16 R68, R20.reuse, R40, R68 ;  /* 0x000000281444723c */ /* 0x040ff00000041844 */
[C---:B------:R-:W-:Y:S08]  /*113e0*/  HMMA.16816.F32.BF16 R40, R20.reuse, R42, R84 ;  /* 0x0000002a1428723c */ /* 0x040ff00000041854 */
[C---:B------:R-:W-:Y:S08]  /*113f0*/  HMMA.16816.F32.BF16 R48, R20.reuse, R44, R72 ;  /* 0x0000002c1430723c */ /* 0x040ff00000041848 */
[C---:B------:R-:W-:Y:S08]  /*11400*/  HMMA.16816.F32.BF16 R64, R20.reuse, R60, R80 ;  /* 0x0000003c1440723c */ /* 0x040ff00000041850 */
[C---:B------:R-:W-:Y:S08]  /*11410*/  HMMA.16816.F32.BF16 R44, R20.reuse, R46, R88 ;  /* 0x0000002e142c723c */ /* 0x040ff00000041858 */
[----:B------:R-:W-:Y:S01]  /*11420*/  HMMA.16816.F32.BF16 R20, R20, R62, R28 ;  /* 0x0000003e1414723c */ /* 0x000fe2000004181c */
[----:B------:R-:W4:Y:S04]  /*11430*/  LDSM.16.M88.4 R60, [R204] ;  /* 0x00000000cc3c783b */ /* 0x000f280000000200 */
[----:B------:R-:W5:Y:S03]  /*11440*/  LDSM.16.M88.4 R28, [R199+0x2000] ;  /* 0x00200000c71c783b */ /* 0x000f660000000200 */
[C---:B-1----:R-:W-:Y:S08]  /*11450*/  HMMA.16816.F32.BF16 R84, R8.reuse, R18, R76 ;  /* 0x000000120854723c */ /* 0x042ff0000004184c */
[C---:B------:R-:W-:Y:S08]  /*11460*/  HMMA.16816.F32.BF16 R80, R8.reuse, R36, R112 ;  /* 0x000000240850723c */ /* 0x040ff00000041870 */
[C---:B------:R-:W-:Y:S08]  /*11470*/  HMMA.16816.F32.BF16 R104, R8.reuse, R32, R104 ;  /* 0x000000200868723c */ /* 0x040ff00000041868 */
[C---:B------:R-:W-:Y:S08]  /*11480*/  HMMA.16816.F32.BF16 R100, R8.reuse, R16, R100 ;  /* 0x000000100864723c */ /* 0x040ff00000041864 */
[C---:B------:R-:W-:Y:S08]  /*11490*/  HMMA.16816.F32.BF16 R96, R8.reuse, R38, R96 ;  /* 0x000000260860723c */ /* 0x040ff00000041860 */
[----:B------:R-:W-:Y:S08]  /*114a0*/  HMMA.16816.F32.BF16 R92, R8, R34, R92 ;  /* 0x00000022085c723c */ /* 0x000ff0000004185c */
[C---:B---3--:R-:W-:Y:S08]  /*114b0*/  HMMA.16816.F32.BF16 R76, R12.reuse, R36, R68 ;  /* 0x000000240c4c723c */ /* 0x048ff00000041844 */
        /* <DEDUP_REMOVED lines=13> */
[C---:B------:R-:W-:Y:S08]  /*11590*/  HMMA.16816.F32.BF16 R116, R24.reuse, R52, R104 ;  /* 0x000000341874723c */ /* 0x040ff00000041868 */
[C---:B------:R-:W-:Y:S08]  /*115a0*/  HMMA.16816.F32.BF16 R112, R24.reuse, R54, R92 ;  /* 0x000000361870723c */ /* 0x040ff0000004185c */
[C---:B----4-:R-:W-:Y:S08]  /*115b0*/  HMMA.16816.F32.BF16 R120, R24.reuse, R60, R100 ;  /* 0x0000003c1878723c */ /* 0x050ff00000041864 */
        /* <DEDUP_REMOVED lines=28> */
[----:B------:R-:W-:Y:S08]  /*11780*/  HMMA.16816.F32.BF16 R64, R8, R34, R64 ;  /* 0x000000220840723c */ /* 0x000ff00000041840 */
[C---:B----4-:R-:W-:Y:S08]  /*11790*/  HMMA.16816.F32.BF16 R52, R12.reuse, R36, R52 ;  /* 0x000000240c34723c */ /* 0x050ff00000041834 */
[C---:B------:R-:W-:Y:S08]  /*117a0*/  HMMA.16816.F32.BF16 R48, R12.reuse, R38, R48 ;  /* 0x000000260c30723c */ /* 0x040ff00000041830 */
        /* <DEDUP_REMOVED lines=9> */
[----:B------:R-:W2:Y:S04]  /*11840*/  LDL R2, [R1+0x58] ;  /* 0x0000580001027983 */ /* 0x000ea80000100800 */
        /* <DEDUP_REMOVED lines=42> */
.L_x_2995:
[----:B------:R-:W-:Y:S05]  /*11af0*/  BRA.DIV ~URZ, `(.L_x_2799) ;  /* 0x000144c27f007947 */ /* 0x000fea000b800000 */
[----:B------:R3:W4:Y:S02]  /*11b00*/  SHFL.IDX PT, R0, R6, RZ, 0x1c1f ;  /* 0x001c1fff06007589 */ /* 0x00072400000e0000 */
.L_x_2996:
[----:B------:R-:W-:Y:S01]  /*11b10*/  BSSY B0, `(.L_x_2800) ;  /* 0x0000013000007945 */ /* 0x000fe20003800000 */
[----:B------:R-:W-:Y:S05]  /*11b20*/  @!P1 BRA `(.L_x_2801) ;  /* 0x0000011000009947 */ /* 0x000fea0003800000 */
[----:B------:R-:W5:Y:S04]  /*11b30*/  LDL R12, [R1] ;  /* 0x00000000010c7983 */ /* 0x000f680000100800 */
[----:B---3--:R-:W3:Y:S01]  /*11b40*/  LDL R11, [R1+0x4] ;  /* 0x00000400010b7983 */ /* 0x008ee20000100800 */
[----:B------:R-:W-:Y:S02]  /*11b50*/  ISETP.GE.AND P0, PT, R250, c[0x0][0x1d4], PT ;  /* 0x00007500fa007a0c */ /* 0x000fe40003f06270 */
        /* <DEDUP_REMOVED lines=8> */
[----:B--2---:R-:W-:-:S05]  /*11be0*/  IADD3 R2, P0, R0, R227, RZ ;  /* 0x000000e300027210 */ /* 0x004fca0007f1e0ff */
[----:B------:R-:W-:Y:S01]  /*11bf0*/  IMAD.X R3, R4, 0x1, R226, P0 ;  /* 0x0000000104037824 */ /* 0x000fe200000e06e2 */
[----:B-----5:R-:W-:Y:S02]  /*11c00*/  ISETP.GE.AND P1, PT, R12, c[0x0][0x1d4], PT ;  /* 0x000075000c007a0c */ /* 0x020fe40003f26270 */
[----:B---3--:R-:W-:-:S11]  /*11c10*/  ISETP.GE.AND P0, PT, R11, c[0x0][0x1d4], PT ;  /* 0x000075000b007a0c */ /* 0x008fd60003f06270 */
[----:B------:R2:W-:Y:S04]  /*11c20*/  LDGSTS.E.BYPASS.LTC128B.128 [R210+0x4880], [R8.64], !P1 ;  /* 0x0488000008d27fae */ /* 0x0005e8000c901d48 */
[----:B------:R2:W-:Y:S02]  /*11c30*/  LDGSTS.E.BYPASS.LTC128B.128 [R210+0x5480], [R2.64], !P0 ;  /* 0x0548000002d27fae */ /* 0x0005e4000c101d48 */
.L_x_2801:
[----:B------:R-:W-:Y:S05]  /*11c40*/  BSYNC B0 ;  /* 0x0000000000007941 */ /* 0x000fea0003800000 */
.L_x_2800:
[----:B------:R-:W-:Y:S01]  /*11c50*/  ISETP.GE.AND P0, PT, R10, 0x21, PT ;  /* 0x000000210a00780c */ /* 0x000fe20003f06270 */
[----:B------:R-:W-:Y:S06]  /*11c60*/  BRA.DIV ~URZ, `(.L_x_2802) ;  /* 0x000143c27f007947 */ /* 0x000fec000b800000 */
[----:B--2---:R2:W1:Y:S04]  /*11c70*/  SHFL.IDX PT, R4, R5, 0x1, 0x1c1f ;  /* 0x003c1f0005047f89 */ /* 0x00446800000e0000 */
[----:B----4-:R2:W4:Y:S02]  /*11c80*/  SHFL.IDX PT, R0, R6, 0x1, 0x1c1f ;  /* 0x003c1f0006007f89 */ /* 0x01052400000e0000 */
.L_x_2997:
[----:B------:R-:W-:Y:S05]  /*11c90*/  @!P0 BRA `(.L_x_2797) ;  /* 0x0000011000008947 */ /* 0x000fea0003800000 */
[----:B--23--:R-:W2:Y:S04]  /*11ca0*/  LDL R6, [R1] ;  /* 0x0000000001067983 */ /* 0x00cea80000100800 */
[----:B-1----:R-:W3:Y:S01]  /*11cb0*/  LDL R5, [R1+0x4] ;  /* 0x0000040001057983 */ /* 0x002ee20000100800 */
[----:B------:R-:W-:-:S02]  /*11cc0*/  ISETP.GE.AND P0, PT, R250, c[0x0][0x1d4], PT ;  /* 0x00007500fa007a0c */ /* 0x000fc40003f06270 */
        /* <DEDUP_REMOVED lines=8> */
[----:B-1----:R-:W-:-:S05]  /*11d50*/  IADD3 R2, P0, R0, R227, RZ ;  /* 0x000000e300027210 */ /* 0x002fca0007f1e0ff */
[----:B------:R-:W-:Y:S01]  /*11d60*/  IMAD.X R3, R4, 0x1, R226, P0 ;  /* 0x0000000104037824 */ /* 0x000fe200000e06e2 */
[----:B--2---:R-:W-:Y:S02]  /*11d70*/  ISETP.GE.AND P1, PT, R6, c[0x0][0x1d4], PT ;  /* 0x0000750006007a0c */ /* 0x004fe40003f26270 */
[----:B---3--:R-:W-:-:S11]  /*11d80*/  ISETP.GE.AND P0, PT, R5, c[0x0][0x1d4], PT ;  /* 0x0000750005007a0c */ /* 0x008fd60003f06270 */
[----:B------:R1:W-:Y:S04]  /*11d90*/  LDGSTS.E.BYPASS.LTC128B.128 [R210+0x5080], [R8.64], !P1 ;  /* 0x0508000008d27fae */ /* 0x0003e8000c901d48 */
[----:B------:R1:W-:Y:S02]  /*11da0*/  LDGSTS.E.BYPASS.LTC128B.128 [R210+0x5c80], [R2.64], !P0 ;  /* 0x05c8000002d27fae */ /* 0x0003e4000c101d48 */
.L_x_2797:
[----:B------:R-:W-:Y:S05]  /*11db0*/  BSYNC B1 ;  /* 0x0000000000017941 */ /* 0x000fea0003800000 */
.L_x_2796:
[----:B-1----:R-:W5:Y:S01]  /*11dc0*/  LDL R2, [R1+0x54] ;  /* 0x0000540001027983 */ /* 0x002f620000100800 */
[----:B------:R-:W-:-:S03]  /*11dd0*/  IMAD.MOV.U32 R3, RZ, RZ, c[0x0][0x2c4] ;  /* 0x0000b100ff037624 */ /* 0x000fc600078e00ff */
[----:B----4-:R-:W5:Y:S02]  /*11de0*/  LDL R0, [R1+0x78] ;  /* 0x0000780001007983 */ /* 0x010f640000100800 */
[----:B------:R-:W-:Y:S01]  /*11df0*/  ISETP.NE.AND P0, PT, R3, 0x1, PT ;  /* 0x000000010300780c */ /* 0x000fe20003f05270 */
[----:B------:R-:W-:Y:S01]  /*11e00*/  ULDC UR4, c[0x0][0x324] ;  /* 0x0000c90000047ab9 */ /* 0x000fe20000000800 */
[----:B------:R-:W0:Y:S01]  /*11e10*/  LDGDEPBAR ;  /* 0x00000000000079af */ /* 0x000e220000000000 */
[----:B------:R-:W-:Y:S01]  /*11e20*/  ULOP3.LUT UR4, URZ, UR4, URZ, 0x33, !UPT ;  /* 0x000000043f047292 */ /* 0x000fe2000f8e333f */
[----:B------:R-:W-:Y:S01]  /*11e30*/  IMAD.IADD R11, R109, 0x1, -R252 ;  /* 0x000000016d0b7824 */ /* 0x000fe200078e0afc */
[----:B------:R-:W-:Y:S01]  /*11e40*/  IADD3 R12, -R252, R108, RZ ;  /* 0x0000006cfc0c7210 */ /* 0x000fe20007ffe1ff */
[----:B-----5:R-:W-:Y:S01]  /*11e50*/  IMAD.IADD R0, R0, 0x1, R2 ;  /* 0x0000000100007824 */ /* 0x020fe200078e0202 */
        /* <DEDUP_REMOVED lines=8> */
[----:B------:R1:W4:Y:S02]  /*11ee0*/  SHFL.IDX PT, R2, R8, RZ, 0x1c1f ;  /* 0x001c1fff08027589 */ /* 0x00032400000e0000 */
.L_x_2998:
        /* <DEDUP_REMOVED lines=17> */
.L_x_2806:
[----:B------:R-:W-:-:S04]  /*12000*/  MOV R3, 0x1 ;  /* 0x0000000100037802 */ /* 0x000fc80000000f00 */
[----:B------:R-:W-:-:S13]  /*12010*/  ISETP.NE.AND P0, PT, R3, c[0x0][0x32c], PT ;  /* 0x0000cb0003007a0c */ /* 0x000fda0003f05270 */
[----:B------:R-:W-:-:S05]  /*12020*/  @P0 IMAD.HI.U32 R3, R2, c[0x0][0x330], RZ ;  /* 0x0000cc0002030a27 */ /* 0x000fca00078e00ff */
[----:B------:R-:W-:Y:S02]  /*12030*/  @P0 SHF.R.U32.HI R2, RZ, c[0x0][0x334], R3 ;  /* 0x0000cd00ff020a19 */ /* 0x000fe40000011603 */
.L_x_2807:
[----:B------:R-:W-:Y:S05]  /*12040*/  BSYNC B0 ;  /* 0x0000000000007941 */ /* 0x000fea0003800000 */
.L_x_2805:
[----:B------:R-:W-:-:S05]  /*12050*/  IMAD R2, R2, c[0x0][0x32c], R12 ;  /* 0x0000cb0002027a24 */ /* 0x000fca00078e020c */
[----:B------:R-:W-:Y:S02]  /*12060*/  IADD3 R3, R2, c[0x0][0x32c], RZ ;  /* 0x0000cb0002037a10 */ /* 0x000fe40007ffe0ff */
[----:B------:R-:W-:Y:S02]  /*12070*/  IMNMX R0, R0, R2, !PT ;  /* 0x0000000200007217 */ /* 0x000fe40007800200 */
[----:B------:R-:W-:Y:S02]  /*12080*/  IMNMX R4, R4, R3, PT ;  /* 0x0000000304047217 */ /* 0x000fe40003800200 */
.L_x_2804:
[----:B------:R-:W-:Y:S05]  /*12090*/  BRA.DIV ~URZ, `(.L_x_2808) ;  /* 0x000140d27f007947 */ /* 0x000fea000b800000 */
[----:B------:R4:W1:Y:S02]  /*120a0*/  SHFL.IDX PT, R2, R8, 0x1, 0x1c1f ;  /* 0x003c1f0008027f89 */ /* 0x00086400000e0000 */
.L_x_2999:
[----:B------:R-:W-:Y:S02]  /*120b0*/  IMAD.MOV.U32 R3, RZ, RZ, c[0x0][0x32c] ;  /* 0x0000cb00ff037624 */ /* 0x000fe400078e00ff */
[----:B-12---:R-:W-:-:S03]  /*120c0*/  IMAD.IADD R5, R10, 0x1, R2 ;  /* 0x000000010a057824 */ /* 0x006fc600078e0202 */
[----:B------:R-:W-:Y:S02]  /*120d0*/  ISETP.GE.AND P0, PT, R3, 0x1, PT ;  /* 0x000000010300780c */ /* 0x000fe40003f06270 */
[----:B------:R-:W-:-:S04]  /*120e0*/  IADD3 R3, R9, R2, RZ ;  /* 0x0000000209037210 */ /* 0x000fc80007ffe0ff */
[----:B---3--:R-:W-:-:S07]  /*120f0*/  IMNMX R6, R11, R3, PT ;  /* 0x000000030b067217 */ /* 0x008fce0003800200 */
        /* <DEDUP_REMOVED lines=12> */
.L_x_2811:
[----:B------:R-:W-:-:S04]  /*121c0*/  MOV R3, 0x1 ;  /* 0x0000000100037802 */ /* 0x000fc80000000f00 */
[----:B------:R-:W-:-:S13]  /*121d0*/  ISETP.NE.AND P0, PT, R3, c[0x0][0x32c], PT ;  /* 0x0000cb0003007a0c */ /* 0x000fda0003f05270 */
[----:B------:R-:W-:-:S05]  /*121e0*/  @P0 IMAD.HI.U32 R3, R2, c[0x0][0x330], RZ ;  /* 0x0000cc0002030a27 */ /* 0x000fca00078e00ff */
[----:B------:R-:W-:Y:S02]  /*121f0*/  @P0 SHF.R.U32.HI R2, RZ, c[0x0][0x334], R3 ;  /* 0x0000cd00ff020a19 */ /* 0x000fe40000011603 */
.L_x_2812:
[----:B------:R-:W-:Y:S05]  /*12200*/  BSYNC B0 ;  /* 0x0000000000007941 */ /* 0x000fea0003800000 */
.L_x_2810:
[----:B------:R-:W-:-:S05]  /*12210*/  IMAD R2, R2, c[0x0][0x32c], R12 ;  /* 0x0000cb0002027a24 */ /* 0x000fca00078e020c */
[----:B------:R-:W-:Y:S02]  /*12220*/  IADD3 R3, R2, c[0x0][0x32c], RZ ;  /* 0x0000cb0002037a10 */ /* 0x000fe40007ffe0ff */
[----:B------:R-:W-:Y:S02]  /*12230*/  IMNMX R5, R5, R2, !PT ;  /* 0x0000000205057217 */ /* 0x000fe40007800200 */
[----:B------:R-:W-:Y:S02]  /*12240*/  IMNMX R6, R6, R3, PT ;  /* 0x0000000306067217 */ /* 0x000fe40003800200 */
.L_x_2809:
        /* <DEDUP_REMOVED lines=61> */
[----:B------:R1:W2:Y:S02]  /*12620*/  SHFL.IDX PT, R3, R8, 0x2, 0x1c1f ;  /* 0x005c1f0008037f89 */ /* 0x0002a400000e0000 */
.L_x_3000:
        /* <DEDUP_REMOVED lines=17> */
.L_x_2816:
[----:B------:R-:W-:-:S04]  /*12740*/  MOV R4, 0x1 ;  /* 0x0000000100047802 */ /* 0x000fc80000000f00 */
[----:B------:R-:W-:-:S13]  /*12750*/  ISETP.NE.AND P0, PT, R4, c[0x0][0x32c], PT ;  /* 0x0000cb0004007a0c */ /* 0x000fda0003f05270 */
[----:B------:R-:W-:-:S05]  /*12760*/  @P0 IMAD.HI.U32 R4, R3, c[0x0][0x330], RZ ;  /* 0x0000cc0003040a27 */ /* 0x000fca00078e00ff */
[----:B------:R-:W-:Y:S02]  /*12770*/  @P0 SHF.R.U32.HI R3, RZ, c[0x0][0x334], R4 ;  /* 0x0000cd00ff030a19 */ /* 0x000fe40000011604 */
.L_x_2817:
[----:B------:R-:W-:Y:S05]  /*12780*/  BSYNC B0 ;  /* 0x0000000000007941 */ /* 0x000fea0003800000 */
.L_x_2815:
[----:B------:R-:W-:-:S05]  /*12790*/  IMAD R3, R3, c[0x0][0x32c], R12 ;  /* 0x0000cb0003037a24 */ /* 0x000fca00078e020c */
[----:B------:R-:W-:Y:S02]  /*127a0*/  IADD3 R4, R3, c[0x0][0x32c], RZ ;  /* 0x0000cb0003047a10 */ /* 0x000fe40007ffe0ff */
[----:B------:R-:W-:Y:S02]  /*127b0*/  IMNMX R0, R0, R3, !PT ;  /* 0x0000000300007217 */ /* 0x000fe40007800200 */
[----:B------:R-:W-:Y:S02]  /*127c0*/  IMNMX R2, R2, R4, PT ;  /* 0x0000000402027217 */ /* 0x000fe40003800200 */
.L_x_2814:
        /* <DEDUP_REMOVED lines=86> */
[----:B------:R2:W3:Y:S02]  /*12d30*/  SHFL.IDX PT, R3, R8, 0x3, 0x1c1f ;  /* 0x007c1f0008037f89 */ /* 0x0004e400000e0000 */
.L_x_3001:
        /* <DEDUP_REMOVED lines=17> */
.L_x_2821:
[----:B------:R-:W-:-:S04]  /*12e50*/  MOV R4, 0x1 ;  /* 0x0000000100047802 */ /* 0x000fc80000000f00 */
[----:B------:R-:W-:-:S13]  /*12e60*/  ISETP.NE.AND P0, PT, R4, c[0x0][0x32c], PT ;  /* 0x0000cb0004007a0c */ /* 0x000fda0003f05270 */
[----:B------:R-:W-:-:S05]  /*12e70*/  @P0 IMAD.HI.U32 R4, R3, c[0x0][0x330], RZ ;  /* 0x0000cc0003040a27 */ /* 0x000fca00078e00ff */
[----:B------:R-:W-:Y:S02]  /*12e80*/  @P0 SHF.R.U32.HI R3, RZ, c[0x0][0x334], R4 ;  /* 0x0000cd00ff030a19 */ /* 0x000fe40000011604 */
.L_x_2822:
[----:B------:R-:W-:Y:S05]  /*12e90*/  BSYNC B0 ;  /* 0x0000000000007941 */ /* 0x000fea0003800000 */
.L_x_2820:
[----:B------:R-:W-:-:S05]  /*12ea0*/  IMAD R3, R3, c[0x0][0x32c], R12 ;  /* 0x0000cb0003037a24 */ /* 0x000fca00078e020c */
[----:B------:R-:W-:Y:S02]  /*12eb0*/  IADD3 R4, R3, c[0x0][0x32c], RZ ;  /* 0x0000cb0003047a10 */ /* 0x000fe40007ffe0ff */
[----:B------:R-:W-:Y:S02]  /*12ec0*/  IMNMX R0, R0, R3, !PT ;  /* 0x0000000300007217 */ /* 0x000fe40007800200 */
[----:B------:R-:W-:Y:S02]  /*12ed0*/  IMNMX R2, R2, R4, PT ;  /* 0x0000000402027217 */ /* 0x000fe40003800200 */
.L_x_2819:
        /* <DEDUP_REMOVED lines=45> */
[----:B------:R-:W-:Y:S02]  /*131b0*/  FMNMX.FTZ R5, R10, R11, !PT ;  /* 0x0000000b0a057209 */ /* 0x000fe40007810000 */
        /* <DEDUP_REMOVED lines=35> */
[----:B-12-4-:R-:W-:Y:S02]  /*133f0*/  FMNMX.FTZ R8, R79, R5, !PT ;  /* 0x000000054f087209 */ /* 0x016fe40007810000 */
[----:B------:R-:W-:Y:S02]  /*13400*/  FMNMX.FTZ R4, R88, R3, !PT ;  /* 0x0000000358047209 */ /* 0x000fe40007810000 */
[----:B------:R-:W-:Y:S02]  /*13410*/  FMNMX.FTZ R5, R81, R2, !PT ;  /* 0x0000000251057209 */ /* 0x000fe40007810000 */
[----:B------:R-:W-:-:S02]  /*13420*/  FMNMX.FTZ R6, R82, R0, !PT ;  /* 0x0000000052067209 */ /* 0x000fc40007810000 */
[----:B------:R-:W-:Y:S01]  /*13430*/  FMNMX.FTZ R8, R77, R8, !PT ;  /* 0x000000084d087209 */ /* 0x000fe20007810000 */
[----:B------:R-:W-:Y:S05]  /*13440*/  BRA.DIV ~URZ, `(.L_x_2823) ;  /* 0x00012e727f007947 */ /* 0x000fea000b800000 */
[----:B------:R1:W2:Y:S02]  /*13450*/  SHFL.BFLY PT, R0, R4, 0x2, 0x1f ;  /* 0x0c401f0004007f89 */ /* 0x0002a400000e0000 */
.L_x_3002:
        /* <DEDUP_REMOVED lines=15> */
.L_x_3003:
        /* <DEDUP_REMOVED lines=27> */
[----:B------:R3:W3:Y:S01]  /*13700*/  MUFU.EX2 R107, R0 ;  /* 0x00000000006b7308 */ /* 0x0006e20000000800 */
        /* <DEDUP_REMOVED lines=9> */
[----:B---3--:R-:W-:Y:S01]  /*137a0*/  FFMA.FTZ R0, R20, c[0x0][0x2d0], -R4 ;  /* 0x0000b40014007a23 */ /* 0x008fe20000010804 */
[----:B------:R-:W-:-:S06]  /*137b0*/  F2FP.BF16.PACK_AB R20, R107, R108 ;  /* 0x0000006c6b14723e */ /* 0x000fcc00000010ff */
        /* <DEDUP_REMOVED lines=29> */
[C---:B-----5:R-:W-:Y:S08]  /*13990*/  HMMA.16816.F32.BF16 R36, R20.reuse, R68, RZ ;  /* 0x000000441424723c */ /* 0x060ff000000418ff */
[----:B------:R-:W-:Y:S01]  /*139a0*/  HMMA.16816.F32.BF16 R72, R20, R64, RZ ;  /* 0x000000401448723c */ /* 0x000fe200000418ff */
[----:B-1----:R-:W-:-:S04]  /*139b0*/  FFMA.FTZ R0, R24, c[0x0][0x2d0], -R2 ;  /* 0x0000b40018007a23 */ /* 0x002fc80000010802 */
        /* <DEDUP_REMOVED lines=11> */
[----:B-1----:R-:W-:-:S05]  /*13a70*/  FMUL.FTZ R0, R5, c[0x0][0x2d0] ;  /* 0x0000b40005007a20 */ /* 0x002fca0000410000 */
[----:B------:R-:W-:-:S05]  /*13a80*/  FSEL R0, R0, RZ, P0 ;  /* 0x000000ff00007208 */ /* 0x000fca0000000000 */
[----:B------:R-:W-:Y:S01]  /*13a90*/  FFMA.FTZ R8, R10, c[0x0][0x2d0], -R0 ;  /* 0x0000b4000a087a23 */ /* 0x000fe20000010800 */
[----:B------:R-:W-:-:S03]  /*13aa0*/  F2FP.BF16.PACK_AB R10, R130, R129 ;  /* 0x00000081820a723e */ /* 0x000fc600000010ff */
[----:B------:R1:W-:Y:S02]  /*13ab0*/  MUFU.EX2 R93, R8 ;  /* 0x00000008005d7308 */ /* 0x0003e40000000800 */
[----:B-1----:R-:W-:-:S06]  /*13ac0*/  FFMA.FTZ R8, R11, c[0x0][0x2d0], -R0 ;  /* 0x0000b4000b087a23 */ /* 0x002fcc0000010800 */
[----:B------:R1:W3:Y:S02]  /*13ad0*/  MUFU.EX2 R92, R8 ;  /* 0x00000008005c7308 */ /* 0x0002e40000000800 */
[----:B-1----:R-:W-:Y:S01]  /*13ae0*/  FFMA.FTZ R8, R12, c[0x0][0x2d0], -R0 ;  /* 0x0000b4000c087a23 */ /* 0x002fe20000010800 */
[----:B---3--:R-:W-:Y:S02]  /*13af0*/  F2FP.BF16.PACK_AB R17, R92, R93 ;  /* 0x0000005d5c11723e */ /* 0x008fe400000010ff */
[----:B------:R-:W-:-:S03]  /*13b00*/  F2FP.BF16.PACK_AB R12, R131, R128 ;  /* 0x00000080830c723e */ /* 0x000fc600000010ff */
[----:B------:R1:W-:Y:S04]  /*13b10*/  MUFU.EX2 R94, R8 ;  /* 0x00000008005e7308 */ /* 0x0003e80000000800 */
[C---:B------:R-:W-:Y:S01]  /*13b20*/  HMMA.16816.F32.BF16 R140, R12.reuse, R52, R36 ;  /* 0x000000340c8c723c */ /* 0x040fe20000041824 */
[----:B------:R-:W-:Y:S07]  /*13b30*/  LDSM.16.MT88.4 R36, [R196+0x1800] ;  /* 0x00180000c424783b */ /* 0x000fee0000004200 */
[----:B------:R-:W-:Y:S01]  /*13b40*/  HMMA.16816.F32.BF16 R148, R12, R48, R72 ;  /* 0x000000300c94723c */ /* 0x000fe20000041848 */
[----:B-1----:R-:W-:-:S04]  /*13b50*/  FFMA.FTZ R8, R35, c[0x0][0x2d0], -R0 ;  /* 0x0000b40023087a23 */ /* 0x002fc80000010800 */
        /* <DEDUP_REMOVED lines=194> */
.L_x_2827:
[----:B------:R-:W-:-:S04]  /*14780*/  MOV R0, 0x1 ;  /* 0x0000000100007802 */ /* 0x000fc80000000f00 */
[----:B------:R-:W-:-:S13]  /*14790*/  ISETP.NE.AND P0, PT, R0, c[0x0][0x32c], PT ;  /* 0x0000cb0000007a0c */ /* 0x000fda0003f05270 */
[----:B------:R-:W-:-:S05]  /*147a0*/  @P0 IMAD.HI.U32 R0, R2, c[0x0][0x330], RZ ;  /* 0x0000cc0002000a27 */ /* 0x000fca00078e00ff */
[----:B------:R-:W-:Y:S02]  /*147b0*/  @P0 SHF.R.U32.HI R2, RZ, c[0x0][0x334], R0 ;  /* 0x0000cd00ff020a19 */ /* 0x000fe40000011600 */
.L_x_2828:
[----:B------:R-:W-:Y:S05]  /*147c0*/  BSYNC B0 ;  /* 0x0000000000007941 */ /* 0x000fea0003800000 */
.L_x_2826:
[----:B------:R-:W-:-:S05]  /*147d0*/  MOV R0, c[0x0][0x32c] ;  /* 0x0000cb0000007a02 */ /* 0x000fca0000000f00 */
[----:B------:R-:W-:-:S05]  /*147e0*/  IMAD R2, R2, R0, c[0x0][0x32c] ;  /* 0x0000cb0002027624 */ /* 0x000fca00078e0200 */
[----:B------:R-:W-:-:S04]  /*147f0*/  IMNMX R3, R3, R2, PT ;  /* 0x0000000203037217 */ /* 0x000fc80003800200 */
.L_x_2825:
[----:B------:R-:W2:Y:S01]  /*14800*/  LDL R2, [R1+0x1c] ;  /* 0x00001c0001027983 */ /* 0x000ea20000100800 */
[----:B------:R-:W-:-:S05]  /*14810*/  IMAD.HI R3, R3, 0x2aaaaaab, RZ ;  /* 0x2aaaaaab03037827 */ /* 0x000fca00078e02ff */
[----:B------:R-:W-:-:S04]  /*14820*/  SHF.R.U32.HI R0, RZ, 0x1f, R3 ;  /* 0x0000001fff007819 */ /* 0x000fc80000011603 */
[----:B------:R-:W-:-:S04]  /*14830*/  LEA.HI.SX32 R3, R3, R0, 0x1d ;  /* 0x0000000003037211 */ /* 0x000fc800078feaff */
[----:B--2---:R-:W-:-:S04]  /*14840*/  IMNMX R247, R2, R3, !PT ;  /* 0x0000000302f77217 */ /* 0x004fc80007800200 */
[----:B------:R-:W-:-:S13]  /*14850*/  ISETP.GE.AND P0, PT, R212, R247, PT ;  /* 0x000000f7d400720c */ /* 0x000fda0003f06270 */
[----:B------:R-:W-:Y:S05]  /*14860*/  @!P0 BRA `(.L_x_2829) ;  /* 0x0000443000008947 */ /* 0x000fea0003800000 */
[----:B------:R-:W-:Y:S01]  /*14870*/  IMAD.MOV.U32 R107, RZ, RZ, R104 ;  /* 0x000000ffff6b7224 */ /* 0x000fe200078e0068 */
[----:B------:R-:W-:Y:S01]  /*14880*/  MOV R109, R5 ;  /* 0x00000005006d7202 */ /* 0x000fe20000000f00 */
[----:B------:R-:W-:Y:S01]  /*14890*/  IMAD.MOV.U32 R106, RZ, RZ, R105 ;  /* 0x000000ffff6a7224 */ /* 0x000fe200078e0069 */
[----:B------:R-:W-:Y:S02]  /*148a0*/  MOV R108, R6 ;  /* 0x00000006006c7202 */ /* 0x000fe40000000f00 */
.L_x_2862:
        /* <DEDUP_REMOVED lines=35> */
.L_x_3004:
[----:B------:R-:W-:-:S05]  /*14ae0*/  BRA.DIV ~URZ, `(.L_x_2833) ;  /* 0x00011ab27f007947 */ /* 0x000fca000b800000 */
[----:B------:R3:W4:Y:S02]  /*14af0*/  SHFL.IDX PT, R0, R6, RZ, 0x1c1f ;  /* 0x001c1fff06007589 */ /* 0x00072400000e0000 */
.L_x_3005:
[----:B------:R-:W5:Y:S01]  /*14b00*/  LDL R10, [R1] ;  /* 0x00000000010a7983 */ /* 0x000f620000100800 */
[----:B------:R-:W-:Y:S02]  /*14b10*/  ISETP.GE.AND P3, PT, R250, c[0x0][0x1d4], PT ;  /* 0x00007500fa007a0c */ /* 0x000fe40003f66270 */
[----:B----4-:R-:W-:Y:S01]  /*14b20*/  IADD3 R2, P0, R0, R229, RZ ;  /* 0x000000e500027210 */ /* 0x010fe20007f1e0ff */
[----:B------:R-:W4:Y:S04]  /*14b30*/  LDL R8, [R1+0x4] ;  /* 0x0000040001087983 */ /* 0x000f280000100800 */
[----:B------:R-:W1:Y:S01]  /*14b40*/  S2R R9, SR_TID.X ;  /* 0x0000000000097919 */ /* 0x000e620000002100 */
[----:B--2---:R-:W-:Y:S05]  /*14b50*/  IMAD.X R3, R4, 0x1, R228, P0 ;  /* 0x0000000104037824 */ /* 0x004fea00000e06e4 */
[----:B------:R-:W-:Y:S01]  /*14b60*/  @!PT LDS RZ, [RZ] ;  /* 0x00000000fffff984 */ /* 0x000fe20000000800 */
[----:B------:R-:W-:Y:S01]  /*14b70*/  @!PT LDS RZ, [RZ] ;  /* 0x00000000fffff984 */ /* 0x000fe20000000800 */
[----:B------:R-:W-:Y:S01]  /*14b80*/  @!PT LDS RZ, [RZ] ;  /* 0x00000000fffff984 */ /* 0x000fe20000000800 */
[----:B------:R2:W-:Y:S01]  /*14b90*/  LDGSTS.E.BYPASS.LTC128B.128 [R210+0x1880], [R2.64], !P3 ;  /* 0x0188000002d27fae */ /* 0x0005e2000d901d48 */
[----:B-1----:R-:W-:Y:S02]  /*14ba0*/  ISETP.GT.AND P4, PT, R9, 0x3f, PT ;  /* 0x0000003f0900780c */ /* 0x002fe40003f84270 */
[----:B--2---:R-:W-:Y:S05]  /*14bb0*/  IADD3 R2, P0, R0, R231, RZ ;  /* 0x000000e700027210 */ /* 0x004fea0007f1e0ff */
[----:B------:R-:W-:Y:S01]  /*14bc0*/  IMAD.X R3, R4, 0x1, R230, P0 ;  /* 0x0000000104037824 */ /* 0x000fe200000e06e6 */
[----:B-----5:R-:W-:Y:S02]  /*14bd0*/  ISETP.GE.AND P2, PT, R10, c[0x0][0x1d4], PT ;  /* 0x000075000a007a0c */ /* 0x020fe40003f46270 */
[----:B----4-:R-:W-:Y:S11]  /*14be0*/  ISETP.GE.AND P1, PT, R8, c[0x0][0x1d4], PT ;  /* 0x0000750008007a0c */ /* 0x010ff60003f26270 */
[----:B------:R1:W-:Y:S02]  /*14bf0*/  LDGSTS.E.BYPASS.LTC128B.128 [R210+0x2480], [R2.64], !P2 ;  /* 0x0248000002d27fae */ /* 0x0003e4000d101d48 */
[----:B-1----:R-:W-:Y:S05]  /*14c00*/  IADD3 R2, P0, R0, R227, RZ ;  /* 0x000000e300027210 */ /* 0x002fea0007f1e0ff */
[----:B------:R-:W-:Y:S05]  /*14c10*/  IMAD.X R3, R4, 0x1, R226, P0 ;  /* 0x0000000104037824 */ /* 0x000fea00000e06e2 */
[----:B------:R1:W-:Y:S01]  /*14c20*/  LDGSTS.E.BYPASS.LTC128B.128 [R210+0x3080], [R2.64], !P1 ;  /* 0x0308000002d27fae */ /* 0x0003e2000c901d48 */
[----:B------:R-:W-:-:S05]  /*14c30*/  @P4 BRA `(.L_x_2831) ;  /* 0x000000f000004947 */ /* 0x000fca0003800000 */
[----:B------:R-:W-:-:S05]  /*14c40*/  BRA.DIV ~URZ, `(.L_x_2834) ;  /* 0x000119c27f007947 */ /* 0x000fca000b800000 */
[----:B------:R2:W4:Y:S04]  /*14c50*/  SHFL.IDX PT, R4, R5, 0x1, 0x1c1f ;  /* 0x003c1f0005047f89 */ /* 0x00052800000e0000 */
[----:B------:R2:W1:Y:S02]  /*14c60*/  SHFL.IDX PT, R0, R6, 0x1, 0x1c1f ;  /* 0x003c1f0006007f89 */ /* 0x00046400000e0000 */
.L_x_3006:
[----:B-1----:R-:W-:Y:S05]  /*14c70*/  IADD3 R2, P0, R0, R229, RZ ;  /* 0x000000e500027210 */ /* 0x002fea0007f1e0ff */
[----:B----4-:R-:W-:Y:S05]  /*14c80*/  IMAD.X R3, R4, 0x1, R228, P0 ;  /* 0x0000000104037824 */ /* 0x010fea00000e06e4 */
        /* <DEDUP_REMOVED lines=10> */
.L_x_2831:
[----:B-1-34-:R-:W-:Y:S05]  /*14d30*/  BSYNC B0 ;  /* 0x0000000000007941 */ /* 0x01afea0003800000 */
.L_x_2830:
        /* <DEDUP_REMOVED lines=32> */
[----:B------:R-:W5:Y:S07]  /*14f40*/  LDSM.16.M88.4 R176, [R171+0x1000] ;  /* 0x00100000abb0783b */ /* 0x000f6e0000000200 */
        /* <DEDUP_REMOVED lines=13> */
[----:B------:R-:W4:Y:S07]  /*15020*/  LDSM.16.M88.4 R184, [R199+0x3000] ;  /* 0x00300000c7b8783b */ /* 0x000f2e0000000200 */
[----:B------:R-:W-:Y:S01]  /*15030*/  HMMA.16816.F32.BF16 R52, R172, R190, R52 ;  /* 0x000000beac34723c */ /* 0x000fe20000041834 */
[----:B------:R-:W5:Y:S07]  /*15040*/  LDSM.16.M88.4 R172, [R205] ;  /* 0x00000000cdac783b */ /* 0x000f6e0000000200 */
[-C--:B-1----:R-:W-:Y:S01]  /*15050*/  HMMA.16816.F32.BF16 R8, R176, R180.reuse, R8 ;  /* 0x000000b4b008723c */ /* 0x082fe20000041808 */
[----:B------:R-:W1:Y:S04]  /*15060*/  LDSM.16.M88.4 R188, [R204] ;  /* 0x00000000ccbc783b */ /* 0x000e680000000200 */
[----:B---3--:R-:W-:Y:S03]  /*15070*/  ISETP.GT.AND P0, PT, R212, R0, PT ;  /* 0x00000000d400720c */ /* 0x008fe60003f04270 */
        /* <DEDUP_REMOVED lines=30> */
[----:B------:R-:W-:Y:S01]  /*15260*/  HMMA.16816.F32.BF16 R52, R172, R190, R52 ;  /* 0x000000beac34723c */ /* 0x000fe20000041834 */
[----:B------:R-:W4:Y:S07]  /*15270*/  LDSM.16.M88.4 R172, [R202] ;  /* 0x00000000caac783b */ /* 0x000f2e0000000200 */
[-C--:B-1----:R-:W-:Y:S01]  /*15280*/  HMMA.16816.F32.BF16 R8, R176, R180.reuse, R8 ;  /* 0x000000b4b008723c */ /* 0x082fe20000041808 */
[----:B------:R-:W1:Y:S01]  /*15290*/  LDSM.16.M88.4 R188, [R201] ;  /* 0x00000000c9bc783b */ /* 0x000e620000000200 */
[----:B------:R-:W-:Y:S07]  /*152a0*/  DEPBAR.LE SB0, 0x0 ;  /* 0x000080000000791a */ /* 0x000fee0000000000 */
[----:B------:R-:W-:Y:S01]  /*152b0*/  BAR.SYNC.DEFER_BLOCKING 0x0 ;  /* 0x0000000000007b1d */ /* 0x000fe20000010000 */
[C---:B---3--:R-:W-:Y:S08]  /*152c0*/  HMMA.16816.F32.BF16 R12, R184.reuse, R180, R12 ;  /* 0x000000b4b80c723c */ /* 0x048ff0000004180c */
[-C--:B------:R-:W-:Y:S08]  /*152d0*/  HMMA.16816.F32.BF16 R16, R184, R182.reuse, R16 ;  /* 0x000000b6b810723c */ /* 0x080ff00000041810 */
[C---:B------:R-:W-:Y:S08]  /*152e0*/  HMMA.16816.F32.BF16 R20, R176.reuse, R182, R20 ;  /* 0x000000b6b014723c */ /* 0x040ff00000041814 */
[-C--:B----4-:R-:W-:Y:S08]  /*152f0*/  HMMA.16816.F32.BF16 R24, R176, R172.reuse, R24 ;  /* 0x000000acb018723c */ /* 0x090ff00000041818 */
        /* <DEDUP_REMOVED lines=9> */
[----:B------:R-:W3:Y:S01]  /*15390*/  LDL R2, [R1+0x58] ;  /* 0x0000580001027983 */ /* 0x000ee20000100800 */
[----:B------:R-:W-:Y:S02]  /*153a0*/  IMAD.MOV.U32 R3, RZ, RZ, c[0x0][0x2b8] ;  /* 0x0000ae00ff037624 */ /* 0x000fe400078e00ff */
[----:B------:R-:W-:Y:S01]  /*153b0*/  IMAD.MOV.U32 R211, RZ, RZ, RZ ;  /* 0x000000ffffd37224 */ /* 0x000fe200078e00ff */
[----:B------:R-:W4:Y:S02]  /*153c0*/  LDL R0, [R1+0x24] ;  /* 0x0000240001007983 */ /* 0x000f240000100800 */
[----:B------:R-:W-:Y:S02]  /*153d0*/  ISETP.NE.AND P2, PT, R3, 0x1, PT ;  /* 0x000000010300780c */ /* 0x000fe40003f45270 */
[----:B------:R-:W5:Y:S04]  /*153e0*/  LDL.64 R104, [R1+0x48] ;  /* 0x0000480001687983 */ /* 0x000f680000100a00 */
[----:B--2---:R-:W2:Y:S04]  /*153f0*/  LDL R5, [R1+0x50] ;  /* 0x0000500001057983 */ /* 0x004ea80000100800 */
[----:B------:R-:W2:Y:S04]  /*15400*/  LDL.64 R216, [R1+0x40] ;  /* 0x0000400001d87983 */ /* 0x000ea80000100a00 */
[----:B------:R-:W2:Y:S01]  /*15410*/  LDL R6, [R1+0x3c] ;  /* 0x00003c0001067983 */ /* 0x000ea20000100800 */
[----:B----4-:R-:W-:Y:S01]  /*15420*/  ISETP.GT.AND P1, PT, R0, 0x2f, PT ;  /* 0x0000002f0000780c */ /* 0x010fe20003f24270 */
[----:B---3--:R-:W-:Y:S05]  /*15430*/  IMAD R2, R212, 0x30, R2 ;  /* 0x00000030d4027824 */ /* 0x008fea00078e0202 */
[----:B------:R-:W-:Y:S05]  /*15440*/  IADD3 R2, R2, -0x30, R0 ;  /* 0xffffffd002027810 */ /* 0x000fea0007ffe000 */
[----:B------:R-:W-:Y:S04]  /*15450*/  @P2 IMAD.HI.U32 R3, R2, c[0x0][0x2bc], RZ ;  /* 0x0000af0002032a27 */ /* 0x000fe800078e00ff */
[----:B------:R-:W-:Y:S01]  /*15460*/  IMAD.MOV.U32 R0, RZ, RZ, R2 ;  /* 0x000000ffff007224 */ /* 0x000fe200078e0002 */
[----:B------:R-:W-:Y:S04]  /*15470*/  @P2 SHF.R.U32.HI R0, RZ, c[0x0][0x2c0], R3 ;  /* 0x0000b000ff002a19 */ /* 0x000fe80000011603 */
[C---:B-----5:R-:W-:Y:S01]  /*15480*/  @!P1 IADD3 R3, P0, R0.reuse, R104, RZ ;  /* 0x0000006800039210 */ /* 0x060fe20007f1e0ff */
[----:B------:R-:W-:Y:S01]  /*15490*/  IMAD.MOV R4, RZ, RZ, -R0 ;  /* 0x000000ffff047224 */ /* 0x000fe200078e0a00 */
[----:B------:R-:W1:Y:S02]  /*154a0*/  S2R R104, SR_TID.X ;  /* 0x0000000000687919 */ /* 0x000e640000002100 */
[----:B--2---:R-:W-:Y:S01]  /*154b0*/  @!P1 LEA.HI.X.SX32 R0, R0, R5, 0x1, P0 ;  /* 0x0000000500009211 */ /* 0x004fe200000f0eff */
        /* <DEDUP_REMOVED lines=24> */
.L_x_3007:
[----:B------:R-:W-:-:S05]  /*15640*/  BRA.DIV ~URZ, `(.L_x_2838) ;  /* 0x000111027f007947 */ /* 0x000fca000b800000 */
[----:B------:R3:W4:Y:S02]  /*15650*/  SHFL.IDX PT, R0, R104, RZ, 0x1c1f ;  /* 0x001c1fff68007589 */ /* 0x00072400000e0000 */
.L_x_3008:
[----:B------:R-:W5:Y:S01]  /*15660*/  LDL R172, [R1] ;  /* 0x0000000001ac7983 */ /* 0x000f620000100800 */
[----:B----4-:R-:W-:Y:S03]  /*15670*/  @P0 IADD3 R2, P1, R0, R229, RZ ;  /* 0x000000e500020210 */ /* 0x010fe60007f3e0ff */
[----:B------:R-:W4:Y:S02]  /*15680*/  LDL R105, [R1+0x4] ;  /* 0x0000040001697983 */ /* 0x000f240000100800 */
[----:B--2---:R-:W-:Y:S01]  /*15690*/  @P0 IMAD.X R3, R4, 0x1, R228, P1 ;  /* 0x0000000104030824 */ /* 0x004fe200008e06e4 */
[----:B------:R-:W-:Y:S11]  /*156a0*/  @P0 ISETP.GE.AND P1, PT, R250, c[0x0][0x1d4], PT ;  /* 0x00007500fa000a0c */ /* 0x000ff60003f26270 */
[----:B------:R-:W-:Y:S02]  /*156b0*/  @!UPT UIADD3 URZ, URZ, URZ, URZ ;  /* 0x0000003f3f3ff290 */ /* 0x000fe4000fffe03f */
[----:B------:R-:W-:Y:S01]  /*156c0*/  @!PT LDS RZ, [RZ] ;  /* 0x00000000fffff984 */ /* 0x000fe20000000800 */
[----:B------:R-:W-:Y:S01]  /*156d0*/  @!PT LDS RZ, [RZ] ;  /* 0x00000000fffff984 */ /* 0x000fe20000000800 */
[----:B------:R-:W-:Y:S01]  /*156e0*/  @!PT LDS RZ, [RZ] ;  /* 0x00000000fffff984 */ /* 0x000fe20000000800 */
[----:B------:R2:W-:Y:S02]  /*156f0*/  @P0 LDGSTS.E.BYPASS.LTC128B.128 [R210+0x3c80], [R2.64], !P1 ;  /* 0x03c8000002d20fae */ /* 0x0005e4000c901d48 */
[----:B--2---:R-:W-:Y:S05]  /*15700*/  @P0 IADD3 R2, P1, R0, R231, RZ ;  /* 0x000000e700020210 */ /* 0x004fea0007f3e0ff */
[----:B------:R-:W-:Y:S01]  /*15710*/  @P0 IMAD.X R3, R4, 0x1, R230, P1 ;  /* 0x0000000104030824 */ /* 0x000fe200008e06e6 */
[----:B-----5:R-:W-:Y:S11]  /*15720*/  @P0 ISETP.GE.AND P1, PT, R172, c[0x0][0x1d4], PT ;  /* 0x00007500ac000a0c */ /* 0x020ff60003f26270 */
        /* <DEDUP_REMOVED lines=11> */
.L_x_3009:
[----:B-1--4-:R-:W4:Y:S01]  /*157e0*/  LDL R6, [R1] ;  /* 0x0000000001067983 */ /* 0x012f220000100800 */
[----:B--2---:R-:W-:Y:S03]  /*157f0*/  @P0 IADD3 R2, P1, R0, R229, RZ ;  /* 0x000000e500020210 */ /* 0x004fe60007f3e0ff */
[----:B------:R-:W2:Y:S02]  /*15800*/  LDL R5, [R1+0x4] ;  /* 0x0000040001057983 */ /* 0x000ea40000100800 */
[----:B------:R-:W-:Y:S01]  /*15810*/  @P0 IMAD.X R3, R4, 0x1, R228, P1 ;  /* 0x0000000104030824 */ /* 0x000fe200008e06e4 */
[----:B------:R-:W-:Y:S11]  /*15820*/  @P0 ISETP.GE.AND P1, PT, R250, c[0x0][0x1d4], PT ;  /* 0x00007500fa000a0c */ /* 0x000ff60003f26270 */
[----:B------:R-:W-:Y:S02]  /*15830*/  @!UPT UIADD3 URZ, URZ, URZ, URZ ;  /* 0x0000003f3f3ff290 */ /* 0x000fe4000fffe03f */
[----:B------:R-:W-:Y:S01]  /*15840*/  @!PT LDS RZ, [RZ] ;  /* 0x00000000fffff984 */ /* 0x000fe20000000800 */
[----:B------:R-:W-:Y:S01]  /*15850*/  @!PT LDS RZ, [RZ] ;  /* 0x00000000fffff984 */ /* 0x000fe20000000800 */
[----:B------:R-:W-:Y:S01]  /*15860*/  @!PT LDS RZ, [RZ] ;  /* 0x00000000fffff984 */ /* 0x000fe20000000800 */
[----:B------:R1:W-:Y:S02]  /*15870*/  @P0 LDGSTS.E.BYPASS.LTC128B.128 [R210+0x4480], [R2.64], !P1 ;  /* 0x0448000002d20fae */ /* 0x0003e4000c901d48 */
[----:B-1----:R-:W-:Y:S05]  /*15880*/  @P0 IADD3 R2, P1, R0, R231, RZ ;  /* 0x000000e700020210 */ /* 0x002fea0007f3e0ff */
[----:B------:R-:W-:Y:S01]  /*15890*/  @P0 IMAD.X R3, R4, 0x1, R230, P1 ;  /* 0x0000000104030824 */ /* 0x000fe200008e06e6 */
[----:B----4-:R-:W-:Y:S11]  /*158a0*/  @P0 ISETP.GE.AND P1, PT, R6, c[0x0][0x1d4], PT ;  /* 0x0000750006000a0c */ /* 0x010ff60003f26270 */
[----:B------:R-:W-:Y:S02]  /*158b0*/  @!UPT UIADD3 URZ, URZ, URZ, URZ ;  /* 0x0000003f3f3ff290 */ /* 0x000fe4000fffe03f */
[----:B------:R1:W-:Y:S02]  /*158c0*/  @P0 LDGSTS.E.BYPASS.LTC128B.128 [R210+0x5080], [R2.64], !P1 ;  /* 0x0508000002d20fae */ /* 0x0003e4000c901d48 */
[----:B-1----:R-:W-:Y:S05]  /*158d0*/  @P0 IADD3 R2, P1, R0, R227, RZ ;  /* 0x000000e300020210 */ /* 0x002fea0007f3e0ff */
[----:B------:R-:W-:Y:S01]  /*158e0*/  @P0 IMAD.X R3, R4, 0x1, R226, P1 ;  /* 0x0000000104030824 */ /* 0x000fe200008e06e2 */
[----:B--2---:R-:W-:Y:S11]  /*158f0*/  @P0 ISETP.GE.AND P1, PT, R5, c[0x0][0x1d4], PT ;  /* 0x0000750005000a0c */ /* 0x004ff60003f26270 */
[----:B------:R-:W-:Y:S02]  /*15900*/  @!UPT UIADD3 URZ, URZ, URZ, URZ ;  /* 0x0000003f3f3ff290 */ /* 0x000fe4000fffe03f */
[----:B------:R1:W-:Y:S02]  /*15910*/  @P0 LDGSTS.E.BYPASS.LTC128B.128 [R210+0x5c80], [R2.64], !P1 ;  /* 0x05c8000002d20fae */ /* 0x0003e4000c901d48 */
.L_x_2836:
[----:B------:R-:W-:Y:S05]  /*15920*/  BSYNC B0 ;  /* 0x0000000000007941 */ /* 0x000fea0003800000 */
.L_x_2835:
[----:B------:R-:W-:Y:S01]  /*15930*/  LOP3.LUT R174, RZ, c[0x0][0x324], RZ, 0x33, !PT ;  /* 0x0000c900ffae7a12 */ /* 0x000fe200078e33ff */
[----:B-1----:R-:W4:Y:S01]  /*15940*/  LDL R2, [R1+0x54] ;  /* 0x0000540001027983 */ /* 0x002f220000100800 */
[----:B------:R-:W-:Y:S02]  /*15950*/  IMAD.MOV.U32 R3, RZ, RZ, c[0x0][0x2c4] ;  /* 0x0000b100ff037624 */ /* 0x000fe400078e00ff */
[----:B------:R-:W-:Y:S01]  /*15960*/  IMAD R4, R212, -0x30, RZ ;  /* 0xffffffd0d4047824 */ /* 0x000fe200078e02ff */
[----:B------:R-:W4:Y:S02]  /*15970*/  LDL R0, [R1+0x78] ;  /* 0x0000780001007983 */ /* 0x000f240000100800 */
[----:B------:R-:W-:Y:S02]  /*15980*/  ISETP.NE.AND P0, PT, R3, 0x1, PT ;  /* 0x000000010300780c */ /* 0x000fe40003f05270 */
[----:B------:R-:W0:Y:S01]  /*15990*/  LDGDEPBAR ;  /* 0x00000000000079af */ /* 0x000e220000000000 */
[----:B----4-:R-:W-:Y:S10]  /*159a0*/  IMAD.IADD R172, R0, 0x1, R2 ;  /* 0x0000000100ac7824 */ /* 0x010ff400078e0202 */
[----:B------:R-:W-:Y:S05]  /*159b0*/  @P0 IMAD.HI.U32 R0, R172, c[0x0][0x2c8], RZ ;  /* 0x0000b200ac000a27 */ /* 0x000fea00078e00ff */
[----:B------:R-:W-:Y:S02]  /*159c0*/  @P0 SHF.R.U32.HI R172, RZ, c[0x0][0x2cc], R0 ;  /* 0x0000b300ffac0a19 */ /* 0x000fe40000011600 */
[----:B------:R-:W-:Y:S04]  /*159d0*/  IADD3 R0, -R252, 0x1, R4 ;  /* 0x00000001fc007810 */ /* 0x000fe80007ffe104 */
[----:B--2---:R-:W-:Y:S04]  /*159e0*/  IADD3 R5, -R248, R0, R249 ;  /* 0x00000000f8057210 */ /* 0x004fe80007ffe1f9 */
[----:B------:R-:W-:Y:S01]  /*159f0*/  IADD3 R173, R5, c[0x0][0x328], RZ ;  /* 0x0000ca0005ad7a10 */ /* 0x000fe20007ffe0ff */
[----:B------:R-:W-:-:S05]  /*15a00*/  BRA.DIV ~URZ, `(.L_x_2840) ;  /* 0x00010e827f007947 */ /* 0x000fca000b800000 */
[----:B------:R1:W2:Y:S02]  /*15a10*/  SHFL.IDX PT, R0, R172, RZ, 0x1c1f ;  /* 0x001c1fffac007589 */ /* 0x0002a400000e0000 */
.L_x_3010:
[-C--:B--23--:R-:W-:Y:S01]  /*15a20*/  IADD3 R104, R173, R0.reuse, RZ ;  /* 0x00000000ad687210 */ /* 0x08cfe20007ffe0ff */
        /* <DEDUP_REMOVED lines=18> */
.L_x_2843:
[----:B------:R-:W-:Y:S04]  /*15b50*/  MOV R2, c[0x0][0x32c] ;  /* 0x0000cb0000027a02 */ /* 0x000fe80000000f00 */
[----:B------:R-:W-:Y:S11]  /*15b60*/  ISETP.NE.AND P0, PT, R2, 0x1, PT ;  /* 0x000000010200780c */ /* 0x000ff60003f05270 */
[----:B------:R-:W-:Y:S02]  /*15b70*/  @!UPT UIADD3 URZ, URZ, URZ, URZ ;  /* 0x0000003f3f3ff290 */ /* 0x000fe4000fffe03f */
[----:B------:R-:W-:Y:S05]  /*15b80*/  @P0 IMAD.HI.U32 R2, R0, c[0x0][0x330], RZ ;  /* 0x0000cc0000020a27 */ /* 0x000fea00078e00ff */
[----:B------:R-:W-:Y:S02]  /*15b90*/  @P0 SHF.R.U32.HI R0, RZ, c[0x0][0x334], R2 ;  /* 0x0000cd00ff000a19 */ /* 0x000fe40000011602 */
.L_x_2844:
[----:B------:R-:W-:Y:S05]  /*15ba0*/  BSYNC B0 ;  /* 0x0000000000007941 */ /* 0x000fea0003800000 */
.L_x_2842:
[----:B------:R-:W-:Y:S04]  /*15bb0*/  IMAD.IADD R2, R4, 0x1, -R252 ;  /* 0x0000000104027824 */ /* 0x000fe800078e0afc */
[----:B------:R-:W-:Y:S05]  /*15bc0*/  IMAD R0, R0, c[0x0][0x32c], R2 ;  /* 0x0000cb0000007a24 */ /* 0x000fea00078e0202 */
[----:B------:R-:W-:Y:S02]  /*15bd0*/  IMNMX R5, R5, R0, !PT ;  /* 0x0000000005057217 */ /* 0x000fe40007800200 */
[----:B------:R-:W-:Y:S04]  /*15be0*/  IADD3 R0, R0, c[0x0][0x32c], RZ ;  /* 0x0000cb0000007a10 */ /* 0x000fe80007ffe0ff */
[----:B------:R-:W-:Y:S02]  /*15bf0*/  IMNMX R104, R104, R0, PT ;  /* 0x0000000068687217 */ /* 0x000fe40003800200 */
.L_x_2841:
[----:B------:R-:W-:-:S05]  /*15c00*/  BRA.DIV ~URZ, `(.L_x_2845) ;  /* 0x00010cf27f007947 */ /* 0x000fca000b800000 */
[----:B------:R2:W3:Y:S02]  /*15c10*/  SHFL.IDX PT, R2, R172, 0x1, 0x1c1f ;  /* 0x003c1f00ac027f89 */ /* 0x0004e400000e0000 */
.L_x_3011:
        /* <DEDUP_REMOVED lines=19> */
.L_x_2848:
[----:B------:R-:W-:Y:S04]  /*15d50*/  MOV R3, c[0x0][0x32c] ;  /* 0x0000cb0000037a02 */ /* 0x000fe80000000f00 */
[----:B------:R-:W-:Y:S11]  /*15d60*/  ISETP.NE.AND P0, PT, R3, 0x1, PT ;  /* 0x000000010300780c */ /* 0x000ff60003f05270 */
[----:B------:R-:W-:Y:S02]  /*15d70*/  @!UPT UIADD3 URZ, URZ, URZ, URZ ;  /* 0x0000003f3f3ff290 */ /* 0x000fe4000fffe03f */
[----:B------:R-:W-:Y:S05]  /*15d80*/  @P0 IMAD.HI.U32 R3, R2, c[0x0][0x330], RZ ;  /* 0x0000cc0002030a27 */ /* 0x000fea00078e00ff */
[----:B------:R-:W-:Y:S02]  /*15d90*/  @P0 SHF.R.U32.HI R2, RZ, c[0x0][0x334], R3 ;  /* 0x0000cd00ff020a19 */ /* 0x000fe40000011603 */
.L_x_2849:
[----:B------:R-:W-:Y:S05]  /*15da0*/  BSYNC B0 ;  /* 0x0000000000007941 */ /* 0x000fea0003800000 */
.L_x_2847:
[----:B------:R-:W-:Y:S04]  /*15db0*/  IMAD.IADD R3, R4, 0x1, -R252 ;  /* 0x0000000104037824 */ /* 0x000fe800078e0afc */
[----:B------:R-:W-:Y:S05]  /*15dc0*/  IMAD R2, R2, c[0x0][0x32c], R3 ;  /* 0x0000cb0002027a24 */ /* 0x000fea00078e0203 */
[----:B------:R-:W-:Y:S02]  /*15dd0*/  IMNMX R0, R0, R2, !PT ;  /* 0x0000000200007217 */ /* 0x000fe40007800200 */
[----:B------:R-:W-:Y:S04]  /*15de0*/  IADD3 R2, R2, c[0x0][0x32c], RZ ;  /* 0x0000cb0002027a10 */ /* 0x000fe80007ffe0ff */
[----:B------:R-:W-:Y:S02]  /*15df0*/  IMNMX R6, R6, R2, PT ;  /* 0x0000000206067217 */ /* 0x000fe40003800200 */
.L_x_2846:
[----:B------:R-:W-:-:S05]  /*15e00*/  BRA.DIV ~URZ, `(.L_x_2850) ;  /* 0x00010b627f007947 */ /* 0x000fca000b800000 */
[----:B------:R3:W4:Y:S02]  /*15e10*/  SHFL.IDX PT, R105, R172, 0x2, 0x1c1f ;  /* 0x005c1f00ac697f89 */ /* 0x00072400000e0000 */
.L_x_3012:
        /* <DEDUP_REMOVED lines=19> */
.L_x_2853:
[----:B------:R-:W-:Y:S04]  /*15f50*/  MOV R175, c[0x0][0x32c] ;  /* 0x0000cb0000af7a02 */ /* 0x000fe80000000f00 */
[----:B------:R-:W-:Y:S11]  /*15f60*/  ISETP.NE.AND P0, PT, R175, 0x1, PT ;  /* 0x00000001af00780c */ /* 0x000ff60003f05270 */
[----:B------:R-:W-:Y:S02]  /*15f70*/  @!UPT UIADD3 URZ, URZ, URZ, URZ ;  /* 0x0000003f3f3ff290 */ /* 0x000fe4000fffe03f */
[----:B------:R-:W-:Y:S05]  /*15f80*/  @P0 IMAD.HI.U32 R175, R105, c[0x0][0x330], RZ ;  /* 0x0000cc0069af0a27 */ /* 0x000fea00078e00ff */
[----:B------:R-:W-:Y:S02]  /*15f90*/  @P0 SHF.R.U32.HI R105, RZ, c[0x0][0x334], R175 ;  /* 0x0000cd00ff690a19 */ /* 0x000fe400000116af */
.L_x_2854:
[----:B------:R-:W-:Y:S05]  /*15fa0*/  BSYNC B0 ;  /* 0x0000000000007941 */ /* 0x000fea0003800000 */
.L_x_2852:
[----:B------:R-:W-:Y:S04]  /*15fb0*/  IMAD.IADD R175, R4, 0x1, -R252 ;  /* 0x0000000104af7824 */ /* 0x000fe800078e0afc */
[----:B------:R-:W-:Y:S05]  /*15fc0*/  IMAD R105, R105, c[0x0][0x32c], R175 ;  /* 0x0000cb0069697a24 */ /* 0x000fea00078e02af */
[----:B------:R-:W-:Y:S02]  /*15fd0*/  IMNMX R2, R2, R105, !PT ;  /* 0x0000006902027217 */ /* 0x000fe40007800200 */
[----:B------:R-:W-:Y:S04]  /*15fe0*/  IADD3 R105, R105, c[0x0][0x32c], RZ ;  /* 0x0000cb0069697a10 */ /* 0x000fe80007ffe0ff */
[----:B------:R-:W-:Y:S02]  /*15ff0*/  IMNMX R3, R3, R105, PT ;  /* 0x0000006903037217 */ /* 0x000fe40003800200 */
.L_x_2851:
[C---:B------:R-:W-:Y:S02]  /*16000*/  ISETP.GE.AND P0, PT, R4.reuse, 0x9, PT ;  /* 0x000000090400780c */ /* 0x040fe40003f06270 */
[C---:B------:R-:W-:Y:S02]  /*16010*/  ISETP.GE.AND P1, PT, R4.reuse, 0xa, PT ;  /* 0x0000000a0400780c */ /* 0x040fe40003f26270 */
        /* <DEDUP_REMOVED lines=11> */
[C---:B------:R-:W-:Y:S02]  /*160d0*/  ISETP.LT.OR P0, PT, R104.reuse, 0xa, P0 ;  /* 0x0000000a6800780c */ /* 0x040fe40000701670 */
        /* <DEDUP_REMOVED lines=21> */
[C---:B------:R-:W-:Y:S02]  /*16230*/  ISETP.LT.OR P3, PT, R104.reuse, 0x1a, P0 ;  /* 0x0000001a6800780c */ /* 0x040fe40000761670 */
        /* <DEDUP_REMOVED lines=12> */
[C---:B------:R-:W-:Y:S02]  /*16300*/  ISETP.GE.AND P5, PT, R4.reuse, 0x1, PT ;  /* 0x000000010400780c */ /* 0x040fe40003fa6270 */
[----:B------:R-:W-:Y:S02]  /*16310*/  LOP3.LUT R209, R209, 0xfffffdff, RZ, 0xc0, !PT ;  /* 0xfffffdffd1d17812 */ /* 0x000fe400078ec0ff */
[----:B------:R-:W-:Y:S07]  /*16320*/  ISETP.GT.AND P0, PT, R5, RZ, !P5 ;  /* 0x000000ff0500720c */ /* 0x000fee0006f04270 */
[----:B------:R-:W-:Y:S02]  /*16330*/  @P6 LOP3.LUT R209, R209, 0x200, RZ, 0xfc, !PT ;  /* 0x00000200d1d16812 */ /* 0x000fe400078efcff */
[----:B------:R-:W-:Y:S02]  /*16340*/  ISETP.GE.AND P6, PT, R4, 0x2, PT ;  /* 0x000000020400780c */ /* 0x000fe40003fc6270 */
[----:B------:R-:W-:Y:S04]  /*16350*/  LOP3.LUT R209, R209, 0xffbfffff, RZ, 0xc0, !PT ;  /* 0xffbfffffd1d17812 */ /* 0x000fe800078ec0ff */
[----:B------:R-:W-:Y:S02]  /*16360*/  @P5 LOP3.LUT R209, R209, 0x400000, RZ, 0xfc, !PT ;  /* 0x00400000d1d15812 */ /* 0x000fe400078efcff */
[C---:B------:R-:W-:Y:S02]  /*16370*/  ISETP.LT.OR P5, PT, R104.reuse, 0x1, P0 ;  /* 0x000000016800780c */ /* 0x040fe400007a1670 */
        /* <DEDUP_REMOVED lines=25> */
[C---:B------:R-:W-:Y:S02]  /*16510*/  LOP3.LUT P2, RZ, R209.reuse, 0x1000, RZ, 0xc0, !PT ;  /* 0x00001000d1ff7812 */ /* 0x040fe4000784c0ff */
[----:B------:R-:W-:Y:S02]  /*16520*/  ISETP.GT.AND P0, PT, R0, 0x9, !P0 ;  /* 0x000000090000780c */ /* 0x000fe40004704270 */
[----:B------:R-:W-:Y:S02]  /*16530*/  LOP3.LUT P5, RZ, R209, 0x400, RZ, 0xc0, !PT ;  /* 0x00000400d1ff7812 */ /* 0x000fe400078ac0ff */
[----:B------:R-:W-:Y:S04]  /*16540*/  ISETP.LT.OR P0, PT, R6, 0xa, P0 ;  /* 0x0000000a0600780c */ /* 0x000fe80000701670 */
[----:B------:R-:W-:Y:S02]  /*16550*/  FSEL R188, R23, -INF , !P0 ;  /* 0xff80000017bc7808 */ /* 0x000fe40004000000 */
[C---:B------:R-:W-:Y:S02]  /*16560*/  LOP3.LUT P0, RZ, R209.reuse, 0x1, RZ, 0xc0, !PT ;  /* 0x00000001d1ff7812 */ /* 0x040fe4000780c0ff */
[----:B------:R-:W-:Y:S02]  /*16570*/  LOP3.LUT R209, R209, 0xffdfffff, RZ, 0xc0, !PT ;  /* 0xffdfffffd1d17812 */ /* 0x000fe400078ec0ff */
[----:B------:R-:W-:Y:S02]  /*16580*/  ISETP.GT.AND P0, PT, R0, 0x10, !P0 ;  /* 0x000000100000780c */ /* 0x000fe40004704270 */
[----:B------:R-:W-:Y:S02]  /*16590*/  @P2 LOP3.LUT R209, R209, 0x200000, RZ, 0xfc, !PT ;  /* 0x00200000d1d12812 */ /* 0x000fe400078efcff */
[----:B------:R-:W-:Y:S02]  /*165a0*/  ISETP.LT.OR P0, PT, R6, 0x11, P0 ;  /* 0x000000110600780c */ /* 0x000fe40000701670 */
[C---:B------:R-:W-:Y:S02]  /*165b0*/  LOP3.LUT P3, RZ, R209.reuse, 0x80, RZ, 0xc0, !PT ;  /* 0x00000080d1ff7812 */ /* 0x040fe4000786c0ff */
[----:B------:R-:W-:Y:S02]  /*165c0*/  FSEL R187, R26, -INF , !P0 ;  /* 0xff8000001abb7808 */ /* 0x000fe40004000000 */
[C---:B------:R-:W-:Y:S02]  /*165d0*/  LOP3.LUT P0, RZ, R209.reuse, 0x8, RZ, 0xc0, !PT ;  /* 0x00000008d1ff7812 */ /* 0x040fe4000780c0ff */
[C---:B------:R-:W-:Y:S02]  /*165e0*/  LOP3.LUT P4, RZ, R209.reuse, 0x100, RZ, 0xc0, !PT ;  /* 0x00000100d1ff7812 */ /* 0x040fe4000788c0ff */
[----:B------:R-:W-:Y:S02]  /*165f0*/  ISETP.GT.AND P0, PT, R0, 0x11, !P0 ;  /* 0x000000110000780c */ /* 0x000fe40004704270 */
[C---:B------:R-:W-:Y:S02]  /*16600*/  LOP3.LUT P1, RZ, R209.reuse, 0x40, RZ, 0xc0, !PT ;  /* 0x00000040d1ff7812 */ /* 0x040fe4000782c0ff */
[----:B------:R-:W-:Y:S02]  /*16610*/  ISETP.LT.OR P0, PT, R6, 0x12, P0 ;  /* 0x000000120600780c */ /* 0x000fe40000701670 */
[----:B------:R-:W-:Y:S02]  /*16620*/  LOP3.LUT P2, RZ, R209, 0x8000, RZ, 0xc0, !PT ;  /* 0x00008000d1ff7812 */ /* 0x000fe4000784c0ff */
[----:B------:R-:W-:Y:S02]  /*16630*/  FSEL R186, R27, -INF , !P0 ;  /* 0xff8000001bba7808 */ /* 0x000fe40004000000 */
[C---:B------:R-:W-:Y:S02]  /*16640*/  LOP3.LUT P0, RZ, R209.reuse, 0x10, RZ, 0xc0, !PT ;  /* 0x00000010d1ff7812 */ /* 0x040fe4000780c0ff */
[----:B------:R-:W-:Y:S02]  /*16650*/  FSEL R27, R52, -INF , !P2 ;  /* 0xff800000341b7808 */ /* 0x000fe40005000000 */
[----:B------:R-:W-:Y:S02]  /*16660*/  ISETP.GT.AND P0, PT, R0, 0x18, !P0 ;  /* 0x000000180000780c */ /* 0x000fe40004704270 */
[C---:B------:R-:W-:Y:S02]  /*16670*/  LOP3.LUT P2, RZ, R209.reuse, 0x200000, RZ, 0xc0, !PT ;  /* 0x00200000d1ff7812 */ /* 0x040fe4000784c0ff */
[----:B------:R-:W-:Y:S04]  /*16680*/  ISETP.LT.OR P0, PT, R6, 0x19, P0 ;  /* 0x000000190600780c */ /* 0x000fe80000701670 */
[----:B------:R-:W-:Y:S02]  /*16690*/  FSEL R185, R38, -INF , !P0 ;  /* 0xff80000026b97808 */ /* 0x000fe40004000000 */
[----:B------:R-:W-:Y:S04]  /*166a0*/  LOP3.LUT P0, RZ, R209, 0x20, RZ, 0xc0, !PT ;  /* 0x00000020d1ff7812 */ /* 0x000fe8000780c0ff */
[----:B------:R-:W-:Y:S04]  /*166b0*/  ISETP.GT.AND P0, PT, R0, 0x19, !P0 ;  /* 0x000000190000780c */ /* 0x000fe80004704270 */
[----:B------:R-:W-:Y:S04]  /*166c0*/  ISETP.LT.OR P0, PT, R6, 0x1a, P0 ;  /* 0x0000001a0600780c */ /* 0x000fe80000701670 */
[----:B------:R-:W-:Y:S02]  /*166d0*/  FSEL R184, R39, -INF , !P0 ;  /* 0xff80000027b87808 */ /* 0x000fe40004000000 */
[----:B------:R-:W-:Y:S02]  /*166e0*/  LOP3.LUT P0, RZ, R209, 0x200, RZ, 0xc0, !PT ;  /* 0x00000200d1ff7812 */ /* 0x000fe4000780c0ff */
[----:B------:R-:W-:Y:S02]  /*166f0*/  FSEL R39, R40, -INF , !P5 ;  /* 0xff80000028277808 */ /* 0x000fe40006800000 */
[----:B------:R-:W-:Y:S02]  /*16700*/  FSEL R38, R41, -INF , !P0 ;  /* 0xff80000029267808 */ /* 0x000fe40004000000 */
[----:B------:R-:W-:Y:S02]  /*16710*/  ISETP.GT.AND P0, PT, R0, 0x20, !P3 ;  /* 0x000000200000780c */ /* 0x000fe40005f04270 */
[C---:B------:R-:W-:Y:S02]  /*16720*/  LOP3.LUT P5, RZ, R209.reuse, 0x800000, RZ, 0xc0, !PT ;  /* 0x00800000d1ff7812 */ /* 0x040fe400078ac0ff */
[----:B------:R-:W-:Y:S02]  /*16730*/  ISETP.LT.OR P0, PT, R6, 0x21, P0 ;  /* 0x000000210600780c */ /* 0x000fe40000701670 */
[----:B------:R-:W-:Y:S02]  /*16740*/  FSEL R23, R8, -INF , !P5 ;  /* 0xff80000008177808 */ /* 0x000fe40006800000 */
        /* <DEDUP_REMOVED lines=21> */
[C---:B------:R-:W-:Y:S04]  /*168a0*/  ISETP.GT.AND P0, PT, R2.reuse, 0x1, !P6 ;  /* 0x000000010200780c */ /* 0x040fe80007704270 */
        /* <DEDUP_REMOVED lines=43> */
.L_x_3013:
        /* <DEDUP_REMOVED lines=19> */
.L_x_2858:
[----:B------:R-:W-:Y:S04]  /*16c90*/  MOV R5, c[0x0][0x32c] ;  /* 0x0000cb0000057a02 */ /* 0x000fe80000000f00 */
[----:B------:R-:W-:Y:S11]  /*16ca0*/  ISETP.NE.AND P0, PT, R5, 0x1, PT ;  /* 0x000000010500780c */ /* 0x000ff60003f05270 */
[----:B------:R-:W-:Y:S02]  /*16cb0*/  @!UPT UIADD3 URZ, URZ, URZ, URZ ;  /* 0x0000003f3f3ff290 */ /* 0x000fe4000fffe03f */
[----:B------:R-:W-:Y:S05]  /*16cc0*/  @P0 IMAD.HI.U32 R5, R3, c[0x0][0x330], RZ ;  /* 0x0000cc0003050a27 */ /* 0x000fea00078e00ff */
[----:B------:R-:W-:Y:S02]  /*16cd0*/  @P0 SHF.R.U32.HI R3, RZ, c[0x0][0x334], R5 ;  /* 0x0000cd00ff030a19 */ /* 0x000fe40000011605 */
.L_x_2859:
[----:B------:R-:W-:Y:S05]  /*16ce0*/  BSYNC B0 ;  /* 0x0000000000007941 */ /* 0x000fea0003800000 */
.L_x_2857:
[----:B------:R-:W-:Y:S04]  /*16cf0*/  IMAD.IADD R4, R4, 0x1, -R252 ;  /* 0x0000000104047824 */ /* 0x000fe800078e0afc */
[----:B------:R-:W-:Y:S05]  /*16d00*/  IMAD R3, R3, c[0x0][0x32c], R4 ;  /* 0x0000cb0003037a24 */ /* 0x000fea00078e0204 */
[----:B------:R-:W-:Y:S02]  /*16d10*/  IMNMX R0, R0, R3, !PT ;  /* 0x0000000300007217 */ /* 0x000fe40007800200 */
[----:B------:R-:W-:Y:S04]  /*16d20*/  IADD3 R3, R3, c[0x0][0x32c], RZ ;  /* 0x0000cb0003037a10 */ /* 0x000fe80007ffe0ff */
[----:B------:R-:W-:Y:S02]  /*16d30*/  IMNMX R2, R2, R3, PT ;  /* 0x0000000302027217 */ /* 0x000fe40003800200 */
.L_x_2856:
[----:B------:R-:W-:Y:S02]  /*16d40*/  ISETP.GT.AND P0, PT, R0, RZ, !P5 ;  /* 0x000000ff0000720c */ /* 0x000fe40006f04270 */
[C---:B------:R-:W-:Y:S02]  /*16d50*/  LOP3.LUT P3, RZ, R209.reuse, 0x4, RZ, 0xc0, !PT ;  /* 0x00000004d1ff7812 */ /* 0x040fe4000786c0ff */
[----:B------:R-:W-:Y:S02]  /*16d60*/  ISETP.LT.OR P0, PT, R2, 0x1, P0 ;  /* 0x000000010200780c */ /* 0x000fe40000701670 */
[C---:B------:R-:W-:Y:S02]  /*16d70*/  LOP3.LUT P2, RZ, R209.reuse, 0x2, RZ, 0xc0, !PT ;  /* 0x00000002d1ff7812 */ /* 0x040fe4000784c0ff */
[----:B------:R-:W-:Y:S02]  /*16d80*/  FSEL R17, R14, -INF , !P0 ;  /* 0xff8000000e117808 */ /* 0x000fe40004000000 */
[----:B------:R-:W-:Y:S02]  /*16d90*/  ISETP.GT.AND P0, PT, R0, 0x1, !P6 ;  /* 0x000000010000780c */ /* 0x000fe40007704270 */
[C---:B------:R-:W-:Y:S02]  /*16da0*/  LOP3.LUT P1, RZ, R209.reuse, 0x1, RZ, 0xc0, !PT ;  /* 0x00000001d1ff7812 */ /* 0x040fe4000782c0ff */
[----:B------:R-:W-:Y:S02]  /*16db0*/  ISETP.LT.OR P0, PT, R2, 0x2, P0 ;  /* 0x000000020200780c */ /* 0x000fe40000701670 */
[----:B------:R-:W-:Y:S02]  /*16dc0*/  LOP3.LUT P6, RZ, R209, 0x10, RZ, 0xc0, !PT ;  /* 0x00000010d1ff7812 */ /* 0x000fe400078cc0ff */
[----:B------:R-:W-:Y:S02]  /*16dd0*/  FSEL R22, R15, -INF , !P0 ;  /* 0xff8000000f167808 */ /* 0x000fe40004000000 */
[----:B------:R-:W-:Y:S02]  /*16de0*/  ISETP.GT.AND P0, PT, R0, 0x8, !P3 ;  /* 0x000000080000780c */ /* 0x000fe40005f04270 */
        /* <DEDUP_REMOVED lines=85> */
.L_x_3014:
        /* <DEDUP_REMOVED lines=15> */
.L_x_3015:
        /* <DEDUP_REMOVED lines=24> */
[----:B------:R-:W1:Y:S02]  /*175b0*/  MUFU.EX2 R2, R8 ;  /* 0x0000000800027308 */ /* 0x000e640000000800 */
[----:B-1-34-:R-:W-:Y:S01]  /*175c0*/  F2FP.BF16.PACK_AB R172, R2, R3 ;  /* 0x0000000302ac723e */ /* 0x01afe200000010ff */
        /* <DEDUP_REMOVED lines=35> */
[----:B------:R3:W-:Y:S01]  /*17800*/  MUFU.EX2 R235, R39 ;  /* 0x0000002700eb7308 */ /* 0x0007e20000000800 */
[----:B------:R-:W-:Y:S02]  /*17810*/  FMUL.FTZ R89, R4, R89 ;  /* 0x0000005904597220 */ /* 0x000fe40000410000 */
[C---:B-1----:R-:W-:Y:S02]  /*17820*/  FFMA.FTZ R0, R3.reuse, R214, R26 ;  /* 0x000000d603007223 */ /* 0x042fe4000001001a */
[C---:B------:R-:W-:Y:S02]  /*17830*/  FMUL.FTZ R58, R3.reuse, R58 ;  /* 0x0000003a033a7220 */ /* 0x040fe40000410000 */
[C---:B------:R-:W-:Y:S02]  /*17840*/  FMUL.FTZ R59, R3.reuse, R59 ;  /* 0x0000003b033b7220 */ /* 0x040fe40000410000 */
[C---:B------:R-:W-:Y:S01]  /*17850*/  FMUL.FTZ R70, R3.reuse, R70 ;  /* 0x0000004603467220 */ /* 0x040fe20000410000 */
[----:B------:R-:W-:Y:S01]  /*17860*/  MUFU.EX2 R239, R187 ;  /* 0x000000bb00ef7308 */ /* 0x000fe20000000800 */
[C---:B------:R-:W-:Y:S02]  /*17870*/  FMUL.FTZ R71, R3.reuse, R71 ;  /* 0x0000004703477220 */ /* 0x040fe40000410000 */
        /* <DEDUP_REMOVED lines=8> */
[----:B------:R1:W-:Y:S01]  /*17900*/  MUFU.EX2 R26, R9 ;  /* 0x00000009001a7308 */ /* 0x0003e20000000800 */
[----:B------:R-:W-:Y:S01]  /*17910*/  FSETP.NEU.FTZ.AND P0, PT, R5, -INF , PT ;  /* 0xff8000000500780b */ /* 0x000fe20003f1d000 */
[----:B---3--:R-:W-:Y:S02]  /*17920*/  FMUL.FTZ R39, R3, R155 ;  /* 0x0000009b03277220 */ /* 0x008fe40000410000 */
[--C-:B------:R-:W-:Y:S02]  /*17930*/  FFMA.FTZ R8, R25, c[0x0][0x2d0], -R2.reuse ;  /* 0x0000b40019087a23 */ /* 0x100fe40000010802 */
[----:B------:R-:W-:Y:S02]  /*17940*/  FMUL.FTZ R0, R0, c[0x0][0x2d0] ;  /* 0x0000b40000007a20 */ /* 0x000fe40000410000 */
[--C-:B------:R-:W-:Y:S02]  /*17950*/  FFMA.FTZ R177, R40, c[0x0][0x2d0], -R2.reuse ;  /* 0x0000b40028b17a23 */ /* 0x100fe40000010802 */
[----:B------:R2:W-:Y:S01]  /*17960*/  MUFU.EX2 R41, R8 ;  /* 0x0000000800297308 */ /* 0x0005e20000000800 */
        /* <DEDUP_REMOVED lines=8> */
[--C-:B-1----:R-:W-:Y:S02]  /*179f0*/  FFMA.FTZ R9, R55, c[0x0][0x2d0], -R2.reuse ;  /* 0x0000b40037097a23 */ /* 0x102fe40000010802 */
[--C-:B------:R-:W-:Y:S02]  /*17a00*/  FFMA.FTZ R36, R53, c[0x0][0x2d0], -R2.reuse ;  /* 0x0000b40035247a23 */ /* 0x100fe40000010802 */
[----:B------:R-:W-:Y:S01]  /*17a10*/  FFMA.FTZ R182, R52, c[0x0][0x2d0], -R2 ;  /* 0x0000b40034b67a23 */ /* 0x000fe20000010802 */
[----:B------:R-:W1:Y:S01]  /*17a20*/  MUFU.EX2 R40, R13 ;  /* 0x0000000d00287308 */ /* 0x000e620000000800 */
[C---:B------:R-:W-:Y:S01]  /*17a30*/  FSEL R2, R5.reuse, RZ, P0 ;  /* 0x000000ff05027208 */ /* 0x040fe20000000000 */
[----:B------:R-:W-:Y:S02]  /*17a40*/  FMUL.FTZ R52, R4, R160 ;  /* 0x000000a004347220 */ /* 0x000fe40000410000 */
[----:B--2---:R-:W-:Y:S02]  /*17a50*/  FMUL.FTZ R8, R5, c[0x0][0x2d0] ;  /* 0x0000b40005087a20 */ /* 0x004fe40000410000 */
[----:B------:R-:W-:Y:S02]  /*17a60*/  FADD.FTZ R2, -R2, R109 ;  /* 0x0000006d02027221 */ /* 0x000fe40000010100 */
[----:B------:R-:W-:Y:S01]  /*17a70*/  FMUL.FTZ R53, R4, R161 ;  /* 0x000000a104357220 */ /* 0x000fe20000410000 */
[----:B------:R-:W-:Y:S01]  /*17a80*/  FSEL R8, R8, RZ, P0 ;  /* 0x000000ff08087208 */ /* 0x000fe20000000000 */
[----:B------:R-:W2:Y:S01]  /*17a90*/  MUFU.EX2 R0, R0 ;  /* 0x0000000000007308 */ /* 0x000ea20000000800 */
[----:B------:R-:W-:Y:S01]  /*17aa0*/  FMUL.FTZ R2, R2, c[0x0][0x2d0] ;  /* 0x0000b40002027a20 */ /* 0x000fe20000410000 */
[C---:B------:R-:W-:Y:S01]  /*17ab0*/  ISETP.GT.AND P0, PT, R212.reuse, R247, PT ;  /* 0x000000f7d400720c */ /* 0x040fe20003f04270 */
[----:B------:R-:W-:Y:S01]  /*17ac0*/  FMUL.FTZ R54, R3, R162 ;  /* 0x000000a203367220 */ /* 0x000fe20000410000 */
[----:B---3--:R-:W-:Y:S01]  /*17ad0*/  F2FP.BF16.PACK_AB R174, R25, R26 ;  /* 0x0000001a19ae723e */ /* 0x008fe200000010ff */
[--C-:B------:R-:W-:Y:S01]  /*17ae0*/  FFMA.FTZ R24, R17, c[0x0][0x2d0], -R8.reuse ;  /* 0x0000b40011187a23 */ /* 0x100fe20000010808 */
[----:B------:R-:W-:Y:S01]  /*17af0*/  IADD3 R212, R212, -0x1, RZ ;  /* 0xffffffffd4d47810 */ /* 0x000fe20007ffe0ff */
[--C-:B------:R-:W-:Y:S02]  /*17b00*/  FFMA.FTZ R22, R22, c[0x0][0x2d0], -R8.reuse ;  /* 0x0000b40016167a23 */ /* 0x100fe40000010808 */
[--C-:B------:R-:W-:Y:S01]  /*17b10*/  FFMA.FTZ R21, R21, c[0x0][0x2d0], -R8.reuse ;  /* 0x0000b40015157a23 */ /* 0x100fe20000010808 */
[----:B------:R-:W3:Y:S01]  /*17b20*/  MUFU.EX2 R27, R9 ;  /* 0x00000009001b7308 */ /* 0x000ee20000000800 */
[--C-:B------:R-:W-:Y:S02]  /*17b30*/  FFMA.FTZ R20, R20, c[0x0][0x2d0], -R8.reuse ;  /* 0x0000b40014147a23 */ /* 0x100fe40000010808 */
[--C-:B------:R-:W-:Y:S01]  /*17b40*/  FFMA.FTZ R176, R19, c[0x0][0x2d0], -R8.reuse ;  /* 0x0000b40013b07a23 */ /* 0x100fe20000010808 */
[----:B-1----:R-:W-:Y:S01]  /*17b50*/  F2FP.BF16.PACK_AB R175, R235, R40 ;  /* 0x00000028ebaf723e */ /* 0x002fe200000010ff */
[--C-:B------:R-:W-:Y:S02]  /*17b60*/  FFMA.FTZ R178, R18, c[0x0][0x2d0], -R8.reuse ;  /* 0x0000b40012b27a23 */ /* 0x100fe40000010808 */
[--C-:B------:R-:W-:Y:S02]  /*17b70*/  FFMA.FTZ R183, R16, c[0x0][0x2d0], -R8.reuse ;  /* 0x0000b40010b77a23 */ /* 0x100fe40000010808 */
[--C-:B------:R-:W-:Y:S01]  /*17b80*/  FFMA.FTZ R184, R15, c[0x0][0x2d0], -R8.reuse ;  /* 0x0000b4000fb87a23 */ /* 0x100fe20000010808 */
[----:B------:R-:W1:Y:S01]  /*17b90*/  MUFU.EX2 R2, R2 ;  /* 0x0000000200027308 */ /* 0x000e620000000800 */
[--C-:B------:R-:W-:Y:S02]  /*17ba0*/  FFMA.FTZ R193, R14, c[0x0][0x2d0], -R8.reuse ;  /* 0x0000b4000ec17a23 */ /* 0x100fe40000010808 */
[--C-:B------:R-:W-:Y:S02]  /*17bb0*/  FFMA.FTZ R214, R12, c[0x0][0x2d0], -R8.reuse ;  /* 0x0000b4000cd67a23 */ /* 0x100fe40000010808 */
[C---:B--2---:R-:W-:Y:S02]  /*17bc0*/  FMUL.FTZ R16, R0.reuse, R128 ;  /* 0x0000008000107220 */ /* 0x044fe40000410000 */
        /* <DEDUP_REMOVED lines=9> */
[--C-:B------:R-:W-:Y:S02]  /*17c60*/  FFMA.FTZ R216, R11, c[0x0][0x2d0], -R8.reuse ;  /* 0x0000b4000bd87a23 */ /* 0x100fe40000010808 */
[----:B------:R-:W-:Y:S02]  /*17c70*/  FFMA.FTZ R217, R10, c[0x0][0x2d0], -R8 ;  /* 0x0000b4000ad97a23 */ /* 0x000fe40000010808 */
[C---:B------:R-:W-:Y:S02]  /*17c80*/  FFMA.FTZ R8, R0.reuse, R232, R41 ;  /* 0x000000e800087223 */ /* 0x040fe40000010029 */
[C---:B------:R-:W-:Y:S02]  /*17c90*/  FMUL.FTZ R12, R0.reuse, R132 ;  /* 0x00000084000c7220 */ /* 0x040fe40000410000 */
[C---:B------:R-:W-:Y:S01]  /*17ca0*/  FMUL.FTZ R13, R0.reuse, R133 ;  /* 0x00000085000d7220 */ /* 0x040fe20000410000 */
[----:B------:R-:W-:Y:S01]  /*17cb0*/  MUFU.EX2 R232, R22 ;  /* 0x0000001600e87308 */ /* 0x000fe20000000800 */
[C---:B------:R-:W-:Y:S01]  /*17cc0*/  FMUL.FTZ R48, R0.reuse, R112 ;  /* 0x0000007000307220 */ /* 0x040fe20000410000 */
[C---:B---3--:R-:W-:Y:S01]  /*17cd0*/  F2FP.BF16.PACK_AB R112, R27.reuse, R41 ;  /* 0x000000291b70723e */ /* 0x048fe200000010ff */
        /* <DEDUP_REMOVED lines=15> */
[----:B------:R-:W-:Y:S01]  /*17dd0*/  FADD.FTZ R9, R26, R23 ;  /* 0x000000171a097221 */ /* 0x000fe20000010000 */
[----:B------:R3:W4:Y:S01]  /*17de0*/  MUFU.EX2 R0, R24 ;  /* 0x0000001800007308 */ /* 0x0007220000000800 */
[----:B------:R-:W-:Y:S02]  /*17df0*/  FADD.FTZ R133, R27, R8 ;  /* 0x000000081b857221 */ /* 0x000fe40000010000 */
[----:B------:R-:W-:Y:S02]  /*17e00*/  FADD.FTZ R181, R25, R9 ;  /* 0x0000000919b57221 */ /* 0x000fe40000010000 */
[C---:B------:R-:W-:Y:S02]  /*17e10*/  FMUL.FTZ R8, R4.reuse, R140 ;  /* 0x0000008c04087220 */ /* 0x040fe40000410000 */
[----:B------:R-:W-:Y:S02]  /*17e20*/  FMUL.FTZ R9, R4, R141 ;  /* 0x0000008d04097220 */ /* 0x000fe40000410000 */
[C---:B------:R-:W-:Y:S01]  /*17e30*/  FMUL.FTZ R10, R3.reuse, R142 ;  /* 0x0000008e030a7220 */ /* 0x040fe20000410000 */
[----:B------:R-:W-:Y:S01]  /*17e40*/  MUFU.EX2 R242, R186 ;  /* 0x000000ba00f27308 */ /* 0x000fe20000000800 */
[----:B------:R-:W-:Y:S02]  /*17e50*/  FMUL.FTZ R11, R3, R143 ;  /* 0x0000008f030b7220 */ /* 0x000fe40000410000 */
[----:B------:R-:W-:Y:S02]  /*17e60*/  FADD.FTZ R109, R40, R38 ;  /* 0x00000026286d7221 */ /* 0x000fe40000010000 */
[----:B------:R-:W-:Y:S01]  /*17e70*/  LDSM.16.MT88.4 R40, [R197] ;  /* 0x00000000c528783b */ /* 0x000fe20000004200 */
[C---:B-1----:R-:W-:Y:S01]  /*17e80*/  FMUL.FTZ R50, R2.reuse, R114 ;  /* 0x0000007202327220 */ /* 0x042fe20000410000 */
[----:B--2---:R-:W-:Y:S01]  /*17e90*/  F2FP.BF16.PACK_AB R114, R245, R234 ;  /* 0x000000eaf572723e */ /* 0x004fe200000010ff */
[C---:B------:R-:W-:Y:S02]  /*17ea0*/  FMUL.FTZ R51, R2.reuse, R115 ;  /* 0x0000007302337220 */ /* 0x040fe40000410000 */
[C---:B------:R-:W-:Y:S01]  /*17eb0*/  FMUL.FTZ R14, R2.reuse, R134 ;  /* 0x00000086020e7220 */ /* 0x040fe20000410000 */
[----:B------:R-:W-:Y:S01]  /*17ec0*/  MUFU.EX2 R243, R185 ;  /* 0x000000b900f37308 */ /* 0x000fe20000000800 */
[C---:B------:R-:W-:Y:S01]  /*17ed0*/  FMUL.FTZ R15, R2.reuse, R135 ;  /* 0x00000087020f7220 */ /* 0x040fe20000410000 */
[----:B---3--:R-:W1:Y:S01]  /*17ee0*/  LDSM.16.MT88.4 R24, [R196] ;  /* 0x00000000c418783b */ /* 0x008e620000004200 */
[----:B----4-:R-:W-:Y:S01]  /*17ef0*/  FFMA.FTZ R132, R2, R233, R0 ;  /* 0x000000e902847223 */ /* 0x010fe20000010000 */
[----:B------:R-:W-:Y:S01]  /*17f00*/  F2FP.BF16.PACK_AB R113, R232, R0 ;  /* 0x00000000e871723e */ /* 0x000fe200000010ff */
[C---:B------:R-:W-:Y:S02]  /*17f10*/  FMUL.FTZ R18, R2.reuse, R130 ;  /* 0x0000008202127220 */ /* 0x040fe40000410000 */
[----:B------:R-:W-:Y:S03]  /*17f20*/  FMUL.FTZ R19, R2, R131 ;  /* 0x0000008302137220 */ /* 0x000fe60000410000 */
[----:B------:R-:W2:Y:S01]  /*17f30*/  MUFU.EX2 R233, R21 ;  /* 0x0000001500e97308 */ /* 0x000ea20000000800 */
[----:B------:R-:W-:Y:S01]  /*17f40*/  LDSM.16.MT88.4 R128, [R196+0x1000] ;  /* 0x00100000c480783b */ /* 0x000fe20000004200 */
[----:B------:R-:W-:Y:S02]  /*17f50*/  FMUL.FTZ R20, R4, R144 ;  /* 0x0000009004147220 */ /* 0x000fe40000410000 */
[C---:B------:R-:W-:Y:S02]  /*17f60*/  FMUL.FTZ R22, R3.reuse, R146 ;  /* 0x0000009203167220 */ /* 0x040fe40000410000 */
[C---:B------:R-:W-:Y:S02]  /*17f70*/  FMUL.FTZ R23, R3.reuse, R147 ;  /* 0x0000009303177220 */ /* 0x040fe40000410000 */
[C---:B------:R-:W-:Y:S02]  /*17f80*/  FMUL.FTZ R46, R2.reuse, R118 ;  /* 0x00000076022e7220 */ /* 0x040fe40000410000 */
[C---:B------:R-:W-:Y:S01]  /*17f90*/  FMUL.FTZ R47, R2.reuse, R119 ;  /* 0x00000077022f7220 */ /* 0x040fe20000410000 */
[----:B------:R-:W-:Y:S01]  /*17fa0*/  MUFU.EX2 R135, R188 ;  /* 0x000000bc00877308 */ /* 0x000fe20000000800 */
[----:B------:R-:W3:Y:S01]  /*17fb0*/  LDSM.16.MT88.4 R116, [R196+0xc00] ;  /* 0x000c0000c474783b */ /* 0x000ee20000004200 */
[C---:B------:R-:W-:Y:S02]  /*17fc0*/  FMUL.FTZ R30, R2.reuse, R126 ;  /* 0x0000007e021e7220 */ /* 0x040fe40000410000 */
[C---:B------:R-:W-:Y:S02]  /*17fd0*/  FMUL.FTZ R31, R2.reuse, R127 ;  /* 0x0000007f021f7220 */ /* 0x040fe40000410000 */
[C---:B------:R-:W-:Y:S02]  /*17fe0*/  FMUL.FTZ R34, R2.reuse, R122 ;  /* 0x0000007a02227220 */ /* 0x040fe40000410000 */
[----:B------:R-:W-:Y:S01]  /*17ff0*/  FMUL.FTZ R35, R2, R123 ;  /* 0x0000007b02237220 */ /* 0x000fe20000410000 */
[----:B------:R-:W-:Y:S01]  /*18000*/  LDSM.16.MT88.4 R124, [R197+0x400] ;  /* 0x00040000c57c783b */ /* 0x000fe20000004200 */
[C---:B------:R-:W-:Y:S01]  /*18010*/  FMUL.FTZ R36, R4.reuse, R152 ;  /* 0x0000009804247220 */ /* 0x040fe20000410000 */
[----:B------:R-:W-:Y:S01]  /*18020*/  MUFU.EX2 R134, R182 ;  /* 0x000000b600867308 */ /* 0x000fe20000000800 */
[----:B------:R-:W-:Y:S01]  /*18030*/  FMUL.FTZ R37, R4, R153 ;  /* 0x0000009904257220 */ /* 0x000fe20000410000 */
[----:B--2---:R-:W-:Y:S01]  /*18040*/  F2FP.BF16.PACK_AB R115, R246, R233 ;  /* 0x000000e9f673723e */ /* 0x004fe200000010ff */
[----:B------:R-:W-:Y:S02]  /*18050*/  FMUL.FTZ R21, R4, R145 ;  /* 0x0000009104157220 */ /* 0x000fe40000410000 */
[C---:B------:R-:W-:Y:S01]  /*18060*/  FMUL.FTZ R38, R3.reuse, R154 ;  /* 0x0000009a03267220 */ /* 0x040fe20000410000 */
[----:B------:R-:W-:Y:S01]  /*18070*/  LDSM.16.MT88.4 R120, [R196+0x400] ;  /* 0x00040000c478783b */ /* 0x000fe20000004200 */
[C---:B------:R-:W-:Y:S02]  /*18080*/  FMUL.FTZ R55, R3.reuse, R163 ;  /* 0x000000a303377220 */ /* 0x040fe40000410000 */
[C---:B------:R-:W-:Y:S01]  /*18090*/  FMUL.FTZ R62, R2.reuse, R62 ;  /* 0x0000003e023e7220 */ /* 0x040fe20000410000 */
[----:B------:R-:W-:Y:S01]  /*180a0*/  MUFU.EX2 R240, R180 ;  /* 0x000000b400f07308 */ /* 0x000fe20000000800 */
[-C--:B-1----:R-:W-:Y:S03]  /*180b0*/  HMMA.16816.F32.BF16 R8, R172, R24.reuse, R8 ;  /* 0x00000018ac08723c */ /* 0x082fe60000041808 */
[----:B------:R-:W-:Y:S02]  /*180c0*/  LDSM.16.MT88.4 R144, [R196+0x800] ;  /* 0x00080000c490783b */ /* 0x000fe40000004200 */
[C---:B------:R-:W-:Y:S02]  /*180d0*/  FMUL.FTZ R63, R2.reuse, R63 ;  /* 0x0000003f023f7220 */ /* 0x040fe40000410000 */
[C---:B------:R-:W-:Y:S01]  /*180e0*/  FMUL.FTZ R66, R2.reuse, R66 ;  /* 0x0000004202427220 */ /* 0x040fe20000410000 */
[C---:B------:R-:W-:Y:S01]  /*180f0*/  HMMA.16816.F32.BF16 R12, R112.reuse, R24, R12 ;  /* 0x00000018700c723c */ /* 0x040fe2000004180c */
[----:B------:R-:W-:Y:S02]  /*18100*/  MUFU.EX2 R241, R179 ;  /* 0x000000b300f17308 */ /* 0x000fe40000000800 */
[----:B------:R-:W-:Y:S01]  /*18110*/  LDSM.16.MT88.4 R152, [R197+0x800] ;  /* 0x00080000c598783b */ /* 0x000fe20000004200 */
[C---:B------:R-:W-:Y:S02]  /*18120*/  FMUL.FTZ R67, R2.reuse, R67 ;  /* 0x0000004302437220 */ /* 0x040fe40000410000 */
[C---:B------:R-:W-:Y:S02]  /*18130*/  FMUL.FTZ R78, R2.reuse, R78 ;  /* 0x0000004e024e7220 */ /* 0x040fe40000410000 */
[-C--:B------:R-:W-:Y:S03]  /*18140*/  HMMA.16816.F32.BF16 R16, R112, R26.reuse, R16 ;  /* 0x0000001a7010723c */ /* 0x080fe60000041810 */
[----:B------:R-:W-:Y:S01]  /*18150*/  LDSM.16.MT88.4 R160, [R196+0x1400] ;  /* 0x00140000c4a0783b */ /* 0x000fe20000004200 */
[C---:B------:R-:W-:Y:S01]  /*18160*/  FMUL.FTZ R79, R2.reuse, R79 ;  /* 0x0000004f024f7220 */ /* 0x040fe20000410000 */
[----:B------:R-:W-:Y:S01]  /*18170*/  MUFU.EX2 R244, R177 ;  /* 0x000000b100f47308 */ /* 0x000fe20000000800 */
[----:B------:R-:W-:Y:S02]  /*18180*/  FMUL.FTZ R82, R2, R82 ;  /* 0x0000005202527220 */ /* 0x000fe40000410000 */
[C---:B------:R-:W-:Y:S04]  /*18190*/  HMMA.16816.F32.BF16 R20, R172.reuse, R26, R20 ;  /* 0x0000001aac14723c */ /* 0x040fe80000041814 */
[C---:B------:R-:W-:Y:S02]  /*181a0*/  FMUL.FTZ R24, R4.reuse, R148 ;  /* 0x0000009404187220 */ /* 0x040fe40000410000 */
[----:B------:R-:W-:Y:S01]  /*181b0*/  FMUL.FTZ R25, R4, R149 ;  /* 0x0000009504197220 */ /* 0x000fe20000410000 */
[----:B------:R-:W-:Y:S01]  /*181c0*/  MUFU.EX2 R238, R176 ;  /* 0x000000b000ee7308 */ /* 0x000fe20000000800 */
[C---:B------:R-:W-:Y:S04]  /*181d0*/  FMUL.FTZ R26, R3.reuse, R150 ;  /* 0x00000096031a7220 */ /* 0x040fe80000410000 */
[C---:B------:R-:W-:Y:S02]  /*181e0*/  FMUL.FTZ R27, R3.reuse, R151 ;  /* 0x00000097031b7220 */ /* 0x040fe40000410000 */
[C---:B------:R-:W-:Y:S02]  /*181f0*/  FMUL.FTZ R83, R2.reuse, R83 ;  /* 0x0000005302537220 */ /* 0x040fe40000410000 */
[C---:B------:R-:W-:Y:S01]  /*18200*/  FMUL.FTZ R86, R3.reuse, R86 ;  /* 0x0000005603567220 */ /* 0x040fe20000410000 */
[----:B------:R-:W-:Y:S01]  /*18210*/  MUFU.EX2 R237, R178 ;  /* 0x000000b200ed7308 */ /* 0x000fe20000000800 */
[C---:B------:R-:W-:Y:S01]  /*18220*/  FMUL.FTZ R87, R3.reuse, R87 ;  /* 0x0000005703577220 */ /* 0x040fe20000410000 */
[-C--:B------:R-:W-:Y:S03]  /*18230*/  HMMA.16816.F32.BF16 R24, R172, R40.reuse, R24 ;  /* 0x00000028ac18723c */ /* 0x080fe60000041818 */
[C---:B------:R-:W-:Y:S02]  /*18240*/  FMUL.FTZ R90, R3.reuse, R90 ;  /* 0x0000005a035a7220 */ /* 0x040fe40000410000 */
[C---:B------:R-:W-:Y:S02]  /*18250*/  FMUL.FTZ R91, R3.reuse, R91 ;  /* 0x0000005b035b7220 */ /* 0x040fe40000410000 */
[C---:B------:R-:W-:Y:S01]  /*18260*/  FMUL.FTZ R102, R3.reuse, R102 ;  /* 0x0000006603667220 */ /* 0x040fe20000410000 */
[C---:B------:R-:W-:Y:S01]  /*18270*/  HMMA.16816.F32.BF16 R28, R112.reuse, R40, R28 ;  /* 0x00000028701c723c */ /* 0x040fe2000004181c */
[----:B------:R-:W-:Y:S03]  /*18280*/  MUFU.EX2 R236, R183 ;  /* 0x000000b700ec7308 */ /* 0x000fe60000000800 */
[----:B------:R-:W-:Y:S02]  /*18290*/  FMUL.FTZ R103, R3, R103 ;  /* 0x0000006703677220 */ /* 0x000fe40000410000 */
[----:B------:R-:W-:Y:S02]  /*182a0*/  FMUL.FTZ R94, R2, R94 ;  /* 0x0000005e025e7220 */ /* 0x000fe40000410000 */
[-C--:B------:R-:W-:Y:S03]  /*182b0*/  HMMA.16816.F32.BF16 R32, R112, R42.reuse, R32 ;  /* 0x0000002a7020723c */ /* 0x080fe60000041820 */
[----:B------:R-:W-:Y:S01]  /*182c0*/  MUFU.EX2 R186, R221 ;  /* 0x000000dd00ba7308 */ /* 0x000fe20000000800 */
[C---:B------:R-:W-:Y:S02]  /*182d0*/  FMUL.FTZ R40, R4.reuse, R156 ;  /* 0x0000009c04287220 */ /* 0x040fe40000410000 */
[----:B------:R-:W-:Y:S02]  /*182e0*/  FMUL.FTZ R41, R4, R157 ;  /* 0x0000009d04297220 */ /* 0x000fe40000410000 */
[C---:B------:R-:W-:Y:S04]  /*182f0*/  HMMA.16816.F32.BF16 R36, R172.reuse, R42, R36 ;  /* 0x0000002aac24723c */ /* 0x040fe80000041824 */
[----:B------:R-:W-:Y:S01]  /*18300*/  FADD.FTZ R4, R235, R109 ;  /* 0x0000006deb047221 */ /* 0x000fe20000010000 */
[----:B------:R-:W-:Y:S01]  /*18310*/  MUFU.EX2 R187, R220 ;  /* 0x000000dc00bb7308 */ /* 0x000fe20000000800 */
[----:B------:R-:W-:Y:S02]  /*18320*/  FMUL.FTZ R95, R2, R95 ;  /* 0x0000005f025f7220 */ /* 0x000fe40000410000 */
[C---:B------:R-:W-:Y:S04]  /*18330*/  FMUL.FTZ R42, R3.reuse, R158 ;  /* 0x0000009e032a7220 */ /* 0x040fe80000410000 */
[----:B------:R-:W-:Y:S02]  /*18340*/  FMUL.FTZ R43, R3, R159 ;  /* 0x0000009f032b7220 */ /* 0x000fe40000410000 */
[----:B------:R-:W-:Y:S01]  /*18350*/  FADD.FTZ R3, R234, R133 ;  /* 0x00000085ea037221 */ /* 0x000fe20000010000 */
[----:B------:R-:W-:Y:S01]  /*18360*/  MUFU.EX2 R109, R222 ;  /* 0x000000de006d7308 */ /* 0x000fe20000000800 */
[C---:B------:R-:W-:Y:S02]  /*18370*/  FMUL.FTZ R98, R2.reuse, R98 ;  /* 0x0000006202627220 */ /* 0x040fe40000410000 */
[----:B------:R-:W-:Y:S01]  /*18380*/  FMUL.FTZ R99, R2, R99 ;  /* 0x0000006302637220 */ /* 0x000fe20000410000 */
[-C--:B---3--:R-:W-:Y:S03]  /*18390*/  HMMA.16816.F32.BF16 R40, R172, R116.reuse, R40 ;  /* 0x00000074ac28723c */ /* 0x088fe60000041828 */
[----:B------:R-:W-:Y:S03]  /*183a0*/  FADD.FTZ R0, R106, R181 ;  /* 0x000000b56a007221 */ /* 0x000fe60000010000 */
[----:B------:R-:W1:Y:S02]  /*183b0*/  MUFU.EX2 R2, R192 ;  /* 0x000000c000027308 */ /* 0x000e640000000800 */
[C---:B------:R-:W-:Y:S08]  /*183c0*/  HMMA.16816.F32.BF16 R44, R112.reuse, R116, R44 ;  /* 0x00000074702c723c */ /* 0x040ff0000004182c */
[-C--:B------:R-:W-:Y:S01]  /*183d0*/  HMMA.16816.F32.BF16 R48, R112, R118.reuse, R48 ;  /* 0x000000767030723c */ /* 0x080fe20000041830 */
[----:B------:R-:W-:Y:S07]  /*183e0*/  MUFU.EX2 R192, R184 ;  /* 0x000000b800c07308 */ /* 0x000fee0000000800 */
[C---:B------:R-:W-:Y:S01]  /*183f0*/  HMMA.16816.F32.BF16 R52, R172.reuse, R118, R52 ;  /* 0x00000076ac34723c */ /* 0x040fe20000041834 */
[----:B------:R-:W2:Y:S02]  /*18400*/  LDSM.16.MT88.4 R116, [R197+0xc00] ;  /* 0x000c0000c574783b */ /* 0x000ea40000004200 */
[----:B------:R-:W-:Y:S01]  /*18410*/  MUFU.EX2 R190, R219 ;  /* 0x000000db00be7308 */ /* 0x000fe20000000800 */
[----:B-1----:R-:W-:Y:S04]  /*18420*/  FADD.FTZ R0, R2, R0 ;  /* 0x0000000002007221 */ /* 0x002fe80000010000 */
[----:B------:R-:W-:Y:S05]  /*18430*/  FADD.FTZ R0, R108, R0 ;  /* 0x000000006c007221 */ /* 0x000fea0000010000 */
        /* <DEDUP_REMOVED lines=8> */
[----:B-1----:R-:W-:Y:S06]  /*184c0*/  F2FP.BF16.PACK_AB R176, R188, R185 ;  /* 0x000000b9bcb0723e */ /* 0x002fec00000010ff */
[----:B------:R-:W-:Y:S01]  /*184d0*/  MUFU.EX2 R183, R193 ;  /* 0x000000c100b77308 */ /* 0x000fe20000000800 */
[C---:B------:R-:W-:Y:S01]  /*184e0*/  HMMA.16816.F32.BF16 R68, R172.reuse, R118, R68 ;  /* 0x00000076ac44723c */ /* 0x040fe20000041844 */
[----:B------:R-:W1:Y:S08]  /*184f0*/  LDSM.16.MT88.4 R116, [R196+0x1800] ;  /* 0x00180000c474783b */ /* 0x000e700000004200 */
[----:B------:R-:W3:Y:S03]  /*18500*/  MUFU.EX2 R182, R214 ;  /* 0x000000d600b67308 */ /* 0x000ee60000000800 */
[----:B--2---:R-:W-:Y:S07]  /*18510*/  F2FP.BF16.PACK_AB R178, R184, R189 ;  /* 0x000000bdb8b2723e */ /* 0x004fee00000010ff */
[----:B------:R-:W-:Y:S10]  /*18520*/  MUFU.EX2 R181, R216 ;  /* 0x000000d800b57308 */ /* 0x000ff40000000800 */
[----:B------:R-:W2:Y:S01]  /*18530*/  MUFU.EX2 R180, R217 ;  /* 0x000000d900b47308 */ /* 0x000ea20000000800 */
[----:B---3--:R-:W-:Y:S01]  /*18540*/  F2FP.BF16.PACK_AB R177, R182, R183 ;  /* 0x000000b7b6b1723e */ /* 0x008fe200000010ff */
        /* <DEDUP_REMOVED lines=46> */
[----:B------:R-:W-:Y:S01]  /*18830*/  FADD.FTZ R215, R109, R0 ;  /* 0x000000006dd77221 */ /* 0x000fe20000010000 */
[----:B------:R-:W-:Y:S01]  /*18840*/  MOV R109, R5 ;  /* 0x00000005006d7202 */ /* 0x000fe20000000f00 */
        /* <DEDUP_REMOVED lines=34> */
[----:B------:R-:W-:Y:S04]  /*18a70*/  FADD.FTZ R233, R180, R0 ;  /* 0x00000000b4e97221 */ /* 0x000fe80000010000 */
        /* <DEDUP_REMOVED lines=34> */
.L_x_2829:
[----:B------:R-:W2:Y:S01]  /*18ca0*/  LDL R0, [R1+0x54] ;  /* 0x0000540001007983 */ /* 0x000ea20000100800 */
[----:B------:R-:W-:-:S05]  /*18cb0*/  IMAD.MOV.U32 R2, RZ, RZ, c[0x0][0x2c4] ;  /* 0x0000b100ff027624 */ /* 0x000fca00078e00ff */
        /* <DEDUP_REMOVED lines=20> */
.L_x_2865:
[----:B------:R-:W-:-:S04]  /*18e00*/  MOV R3, 0x1 ;  /* 0x0000000100037802 */ /* 0x000fc80000000f00 */
[----:B------:R-:W-:-:S13]  /*18e10*/  ISETP.NE.AND P0, PT, R3, c[0x0][0x32c], PT ;  /* 0x0000cb0003007a0c */ /* 0x000fda0003f05270 */
[----:B------:R-:W-:-:S05]  /*18e20*/  @P0 IMAD.HI.U32 R3, R0, c[0x0][0x330], RZ ;  /* 0x0000cc0000030a27 */ /* 0x000fca00078e00ff */
[----:B------:R-:W-:Y:S02]  /*18e30*/  @P0 SHF.R.U32.HI R0, RZ, c[0x0][0x334], R3 ;  /* 0x0000cd00ff000a19 */ /* 0x000fe40000011603 */
.L_x_2866:
[----:B------:R-:W-:Y:S05]  /*18e40*/  BSYNC B0 ;  /* 0x0000000000007941 */ /* 0x000fea0003800000 */
.L_x_2864:
[----:B------:R-:W-:-:S05]  /*18e50*/  IMAD R0, R0, c[0x0][0x32c], RZ ;  /* 0x0000cb0000007a24 */ /* 0x000fca00078e02ff */
[----:B------:R-:W-:-:S03]  /*18e60*/  IMNMX R2, R2, R0, !PT ;  /* 0x0000000002027217 */ /* 0x000fc60007800200 */
.L_x_2863:
[----:B------:R-:W2:Y:S01]  /*18e70*/  LDL R3, [R1+0x1c] ;  /* 0x00001c0001037983 */ /* 0x000ea20000100800 */
[----:B------:R-:W-:-:S05]  /*18e80*/  IADD3 R2, R2, 0x2f, RZ ;  /* 0x0000002f02027810 */ /* 0x000fca0007ffe0ff */
[----:B------:R-:W-:-:S05]  /*18e90*/  IMAD.HI R2, R2, 0x2aaaaaab, RZ ;  /* 0x2aaaaaab02027827 */ /* 0x000fca00078e02ff */
[----:B------:R-:W-:-:S04]  /*18ea0*/  SHF.R.U32.HI R0, RZ, 0x1f, R2 ;  /* 0x0000001fff007819 */ /* 0x000fc80000011602 */
[----:B------:R-:W-:-:S04]  /*18eb0*/  LEA.HI.SX32 R0, R2, R0, 0x1d ;  /* 0x0000000002007211 */ /* 0x000fc800078feaff */
[----:B--2---:R-:W-:-:S04]  /*18ec0*/  IMNMX R3, R3, R0, !PT ;  /* 0x0000000003037217 */ /* 0x004fc80007800200 */
[----:B------:R-:W-:Y:S01]  /*18ed0*/  ISETP.GE.AND P0, PT, R212, R3, PT ;  /* 0x00000003d400720c */ /* 0x000fe20003f06270 */
[----:B------:R1:W-:-:S12]  /*18ee0*/  STL [R1+0x20], R3 ;  /* 0x0000200301007387 */ /* 0x0003d80000100800 */
[----:B------:R-:W-:Y:S05]  /*18ef0*/  @!P0 BRA `(.L_x_2867) ;  /* 0x00002c7000008947 */ /* 0x000fea0003800000 */
.L_x_2880:
[----:B------:R-:W2:Y:S01]  /*18f00*/  LDL R0, [R1+0x1c] ;  /* 0x00001c0001007983 */ /* 0x000ea20000100800 */
[----:B------:R-:W-:Y:S04]  /*18f10*/  DEPBAR.LE SB0, 0x0 ;  /* 0x000080000000791a */ /* 0x000fe80000000000 */
[----:B------:R-:W-:Y:S01]  /*18f20*/  WARPSYNC 0xffffffff ;  /* 0xffffffff00007948 */ /* 0x000fe20003800000 */
[----:B------:R-:W-:Y:S01]  /*18f30*/  BAR.SYNC.DEFER_BLOCKING 0x0 ;  /* 0x0000000000007b1d */ /* 0x000fe20000010000 */
[----:B------:R-:W-:Y:S01]  /*18f40*/  IMAD.MOV.U32 R107, RZ, RZ, R105 ;  /* 0x000000ffff6b7224 */ /* 0x000fe200078e0069 */
[----:B------:R-:W-:Y:S01]  /*18f50*/  MOV R108, R104 ;  /* 0x00000068006c7202 */ /* 0x000fe20000000f00 */
[----:B------:R-:W-:Y:S03]  /*18f60*/  IMAD.MOV.U32 R109, RZ, RZ, R6 ;  /* 0x000000ffff6d7224 */ /* 0x000fe600078e0006 */
        /* <DEDUP_REMOVED lines=31> */
.L_x_3016:
[----:B------:R-:W-:-:S05]  /*19160*/  BRA.DIV ~URZ, `(.L_x_2871) ;  /* 0x0000db827f007947 */ /* 0x000fca000b800000 */
[----:B------:R3:W4:Y:S02]  /*19170*/  SHFL.IDX PT, R0, R9, RZ, 0x1c1f ;  /* 0x001c1fff09007589 */ /* 0x00072400000e0000 */
.L_x_3017:
        /* <DEDUP_REMOVED lines=23> */
.L_x_3018:
        /* <DEDUP_REMOVED lines=12> */
.L_x_2869:
[----:B-1-34-:R-:W-:Y:S05]  /*193b0*/  BSYNC B0 ;  /* 0x0000000000007941 */ /* 0x01afea0003800000 */
.L_x_2868:
        /* <DEDUP_REMOVED lines=101> */
[----:B------:R-:W2:Y:S01]  /*19a10*/  LDL R2, [R1+0x58] ;  /* 0x0000580001027983 */ /* 0x000ea20000100800 */
        /* <DEDUP_REMOVED lines=19> */
[C---:B------:R-:W-:Y:S02]  /*19b50*/  @!P1 LEA R2, P0, R3.reuse, c[0x0][0x2a0], 0x2 ;  /* 0x0000a80003029a11 */ /* 0x040fe400078010ff */
[----:B-1----:R-:W-:Y:S02]  /*19b60*/  SHF.R.S32.HI R106, RZ, 0x1f, R173 ;  /* 0x0000001fff6a7819 */ /* 0x002fe400000114ad */
        /* <DEDUP_REMOVED lines=21> */
.L_x_3019:
[----:B------:R-:W-:-:S05]  /*19cc0*/  BRA.DIV ~URZ, `(.L_x_2876) ;  /* 0x0000d1d27f007947 */ /* 0x000fca000b800000 */
[----:B------:R3:W4:Y:S02]  /*19cd0*/  SHFL.IDX PT, R0, R173, RZ, 0x1c1f ;  /* 0x001c1fffad007589 */ /* 0x00072400000e0000 */
.L_x_3020:
        /* <DEDUP_REMOVED lines=24> */
.L_x_3021:
        /* <DEDUP_REMOVED lines=20> */
.L_x_2874:
[----:B------:R-:W-:Y:S05]  /*19fa0*/  BSYNC B0 ;  /* 0x0000000000007941 */ /* 0x000fea0003800000 */
.L_x_2873:
        /* <DEDUP_REMOVED lines=51> */
.L_x_3022:
        /* <DEDUP_REMOVED lines=15> */
.L_x_3023:
[C---:B------:R-:W-:Y:S01]  /*1a3d0*/  FMUL.FTZ R2, R105.reuse, c[0x0][0x2d0] ;  /* 0x0000b40069027a20 */ /* 0x040fe20000410000 */
[----:B--2---:R-:W-:Y:S01]  /*1a3e0*/  FMNMX.FTZ R106, R0, R4, !PT ;  /* 0x00000004006a7209 */ /* 0x004fe20007810000 */
        /* <DEDUP_REMOVED lines=17> */
[----:B------:R1:W2:Y:S10]  /*1a500*/  MUFU.EX2 R2, R8 ;  /* 0x0000000800027308 */ /* 0x0002b40000000800 */
[----:B------:R-:W-:Y:S01]  /*1a510*/  MUFU.EX2 R107, R107 ;  /* 0x0000006b006b7308 */ /* 0x000fe20000000800 */
[----:B-1----:R-:W-:Y:S04]  /*1a520*/  FMUL.FTZ R8, R6, c[0x0][0x2d0] ;  /* 0x0000b40006087a20 */ /* 0x002fe80000410000 */
[--C-:B------:R-:W-:Y:S02]  /*1a530*/  FFMA.FTZ R180, R28, c[0x0][0x2d0], -R8.reuse ;  /* 0x0000b4001cb47a23 */ /* 0x100fe40000010808 */
[--C-:B------:R-:W-:Y:S02]  /*1a540*/  FFMA.FTZ R179, R29, c[0x0][0x2d0], -R8.reuse ;  /* 0x0000b4001db37a23 */ /* 0x100fe40000010808 */
[----:B------:R-:W-:Y:S02]  /*1a550*/  FFMA.FTZ R178, R32, c[0x0][0x2d0], -R8 ;  /* 0x0000b40020b27a23 */ /* 0x000fe40000010808 */
[----:B--2---:R-:W-:Y:S01]  /*1a560*/  FFMA.FTZ R0, R4, R215, R2 ;  /* 0x000000d704007223 */ /* 0x004fe20000010002 */
[C---:B------:R-:W-:Y:S01]  /*1a570*/  F2FP.BF16.PACK_AB R172, R3.reuse, R2 ;  /* 0x0000000203ac723e */ /* 0x040fe200000010ff */
[C---:B------:R-:W-:Y:S01]  /*1a580*/  FMUL.FTZ R2, R104.reuse, c[0x0][0x2d0] ;  /* 0x0000b40068027a20 */ /* 0x040fe20000410000 */
        /* <DEDUP_REMOVED lines=19> */
[----:B------:R-:W2:Y:S01]  /*1a6c0*/  MUFU.EX2 R10, R10 ;  /* 0x0000000a000a7308 */ /* 0x000ea20000000800 */
[--C-:B------:R-:W-:Y:S02]  /*1a6d0*/  FFMA.FTZ R23, R16, c[0x0][0x2d0], -R8.reuse ;  /* 0x0000b40010177a23 */ /* 0x100fe40000010808 */
[--C-:B------:R-:W-:Y:S02]  /*1a6e0*/  FFMA.FTZ R22, R17, c[0x0][0x2d0], -R8.reuse ;  /* 0x0000b40011167a23 */ /* 0x100fe40000010808 */
[--C-:B------:R-:W-:Y:S02]  /*1a6f0*/  FFMA.FTZ R176, R33, c[0x0][0x2d0], -R8.reuse ;  /* 0x0000b40021b07a23 */ /* 0x100fe40000010808 */
[--C-:B------:R-:W-:Y:S02]  /*1a700*/  FFMA.FTZ R194, R44, c[0x0][0x2d0], -R8.reuse ;  /* 0x0000b4002cc27a23 */ /* 0x100fe40000010808 */
[--C-:B------:R-:W-:Y:S01]  /*1a710*/  FFMA.FTZ R193, R45, c[0x0][0x2d0], -R8.reuse ;  /* 0x0000b4002dc17a23 */ /* 0x100fe20000010808 */
[----:B------:R-:W4:Y:S01]  /*1a720*/  MUFU.EX2 R2, R11 ;  /* 0x0000000b00027308 */ /* 0x000f220000000800 */
[----:B------:R-:W-:Y:S02]  /*1a730*/  FFMA.FTZ R192, R48, c[0x0][0x2d0], -R8 ;  /* 0x0000b40030c07a23 */ /* 0x000fe40000010808 */
[C---:B------:R-:W-:Y:S02]  /*1a740*/  FMUL.FTZ R52, R4.reuse, R160 ;  /* 0x000000a004347220 */ /* 0x040fe40000410000 */
[C---:B-1----:R-:W-:Y:S02]  /*1a750*/  FMUL.FTZ R39, R3.reuse, R155 ;  /* 0x0000009b03277220 */ /* 0x042fe40000410000 */
[C---:B------:R-:W-:Y:S02]  /*1a760*/  FMUL.FTZ R53, R4.reuse, R161 ;  /* 0x000000a104357220 */ /* 0x040fe40000410000 */
[C---:B------:R-:W-:Y:S01]  /*1a770*/  FMUL.FTZ R54, R3.reuse, R162 ;  /* 0x000000a203367220 */ /* 0x040fe20000410000 */
[----:B------:R1:W-:Y:S01]  /*1a780*/  MUFU.EX2 R26, R9 ;  /* 0x00000009001a7308 */ /* 0x0003e20000000800 */
[C---:B------:R-:W-:Y:S02]  /*1a790*/  FMUL.FTZ R55, R3.reuse, R163 ;  /* 0x000000a303377220 */ /* 0x040fe40000410000 */
[----:B------:R-:W-:Y:S01]  /*1a7a0*/  LDSM.16.MT88.4 R160, [R196+0x1400] ;  /* 0x00140000c4a0783b */ /* 0x000fe20000004200 */
[----:B--2---:R-:W-:Y:S02]  /*1a7b0*/  FFMA.FTZ R0, R3, R214, R10 ;  /* 0x000000d603007223 */ /* 0x004fe4000001000a */
[----:B------:R-:W-:Y:S02]  /*1a7c0*/  FFMA.FTZ R214, R49, c[0x0][0x2d0], -R8 ;  /* 0x0000b40031d67a23 */ /* 0x000fe40000010808 */
[C---:B------:R-:W-:Y:S02]  /*1a7d0*/  FMUL.FTZ R56, R4.reuse, R56 ;  /* 0x0000003804387220 */ /* 0x040fe40000410000 */
[----:B------:R-:W2:Y:S01]  /*1a7e0*/  MUFU.EX2 R27, R20 ;  /* 0x00000014001b7308 */ /* 0x000ea20000000800 */
[----:B------:R-:W-:Y:S02]  /*1a7f0*/  FMUL.FTZ R57, R4, R57 ;  /* 0x0000003904397220 */ /* 0x000fe40000410000 */
[C---:B------:R-:W-:Y:S01]  /*1a800*/  FMUL.FTZ R58, R3.reuse, R58 ;  /* 0x0000003a033a7220 */ /* 0x040fe20000410000 */
[C---:B---34-:R-:W-:Y:S01]  /*1a810*/  F2FP.BF16.PACK_AB R173, R2.reuse, R10 ;  /* 0x0000000a02ad723e */ /* 0x058fe200000010ff */
[----:B------:R-:W-:Y:S02]  /*1a820*/  FADD.FTZ R37, R2, R0 ;  /* 0x0000000002257221 */ /* 0x000fe40000010000 */
[----:B------:R-:W-:Y:S02]  /*1a830*/  FADD.FTZ R0, -R6, R109 ;  /* 0x0000006d06007221 */ /* 0x000fe40000010100 */
[--C-:B------:R-:W-:Y:S01]  /*1a840*/  FFMA.FTZ R10, R12, c[0x0][0x2d0], -R8.reuse ;  /* 0x0000b4000c0a7a23 */ /* 0x100fe20000010808 */
[----:B------:R3:W-:Y:S01]  /*1a850*/  MUFU.EX2 R235, R36 ;  /* 0x0000002400eb7308 */ /* 0x0007e20000000800 */
[----:B------:R-:W-:Y:S02]  /*1a860*/  FMUL.FTZ R0, R0, c[0x0][0x2d0] ;  /* 0x0000b40000007a20 */ /* 0x000fe40000410000 */
[----:B------:R-:W-:Y:S02]  /*1a870*/  FMUL.FTZ R59, R3, R59 ;  /* 0x0000003b033b7220 */ /* 0x000fe40000410000 */
[----:B-1----:R-:W-:Y:S02]  /*1a880*/  FFMA.FTZ R9, R13, c[0x0][0x2d0], -R8 ;  /* 0x0000b4000d097a23 */ /* 0x002fe40000010808 */
[----:B------:R-:W-:Y:S02]  /*1a890*/  FMUL.FTZ R8, R106, c[0x0][0x2d0] ;  /* 0x0000b4006a087a20 */ /* 0x000fe40000410000 */
[----:B------:R-:W-:Y:S01]  /*1a8a0*/  FMUL.FTZ R68, R4, R68 ;  /* 0x0000004404447220 */ /* 0x000fe20000410000 */
[----:B------:R1:W4:Y:S01]  /*1a8b0*/  MUFU.EX2 R2, R0 ;  /* 0x0000000000027308 */ /* 0x0003220000000800 */
[--C-:B------:R-:W-:Y:S02]  /*1a8c0*/  FFMA.FTZ R21, R15, c[0x0][0x2d0], -R8.reuse ;  /* 0x0000b4000f157a23 */ /* 0x100fe40000010808 */
[--C-:B------:R-:W-:Y:S01]  /*1a8d0*/  FFMA.FTZ R11, R19, c[0x0][0x2d0], -R8.reuse ;  /* 0x0000b400130b7a23 */ /* 0x100fe20000010808 */
[----:B--2---:R-:W-:Y:S01]  /*1a8e0*/  F2FP.BF16.PACK_AB R174, R26, R27 ;  /* 0x0000001b1aae723e */ /* 0x004fe200000010ff */
[--C-:B------:R-:W-:Y:S02]  /*1a8f0*/  FFMA.FTZ R20, R18, c[0x0][0x2d0], -R8.reuse ;  /* 0x0000b40012147a23 */ /* 0x100fe40000010808 */
[--C-:B------:R-:W-:Y:S02]  /*1a900*/  FFMA.FTZ R177, R30, c[0x0][0x2d0], -R8.reuse ;  /* 0x0000b4001eb17a23 */ /* 0x100fe40000010808 */
[--C-:B------:R-:W-:Y:S01]  /*1a910*/  FFMA.FTZ R181, R31, c[0x0][0x2d0], -R8.reuse ;  /* 0x0000b4001fb57a23 */ /* 0x100fe20000010808 */
[----:B------:R2:W5:Y:S01]  /*1a920*/  MUFU.EX2 R38, R10 ;  /* 0x0000000a00267308 */ /* 0x0005620000000800 */
[--C-:B------:R-:W-:Y:S02]  /*1a930*/  FFMA.FTZ R182, R34, c[0x0][0x2d0], -R8.reuse ;  /* 0x0000b40022b67a23 */ /* 0x100fe40000010808 */
[--C-:B------:R-:W-:Y:S02]  /*1a940*/  FFMA.FTZ R183, R35, c[0x0][0x2d0], -R8.reuse ;  /* 0x0000b40023b77a23 */ /* 0x100fe40000010808 */
[--C-:B------:R-:W-:Y:S02]  /*1a950*/  FFMA.FTZ R195, R46, c[0x0][0x2d0], -R8.reuse ;  /* 0x0000b4002ec37a23 */ /* 0x100fe40000010808 */
[--C-:B------:R-:W-:Y:S02]  /*1a960*/  FFMA.FTZ R215, R47, c[0x0][0x2d0], -R8.reuse ;  /* 0x0000b4002fd77a23 */ /* 0x100fe40000010808 */
[--C-:B------:R-:W-:Y:S01]  /*1a970*/  FFMA.FTZ R216, R50, c[0x0][0x2d0], -R8.reuse ;  /* 0x0000b40032d87a23 */ /* 0x100fe20000010808 */
[----:B------:R-:W5:Y:S01]  /*1a980*/  MUFU.EX2 R9, R9 ;  /* 0x0000000900097308 */ /* 0x000f620000000800 */
[--C-:B------:R-:W-:Y:S02]  /*1a990*/  FFMA.FTZ R221, R51, c[0x0][0x2d0], -R8.reuse ;  /* 0x0000b40033dd7a23 */ /* 0x100fe40000010808 */
[----:B---3--:R-:W-:Y:S02]  /*1a9a0*/  FMUL.FTZ R36, R4, R152 ;  /* 0x0000009804247220 */ /* 0x008fe40000410000 */
[----:B-1----:R-:W-:Y:S02]  /*1a9b0*/  FADD.FTZ R0, -R106, R5 ;  /* 0x000000056a007221 */ /* 0x002fe40000010100 */
[----:B------:R-:W-:Y:S02]  /*1a9c0*/  FADD.FTZ R5, R27, R25 ;  /* 0x000000191b057221 */ /* 0x000fe40000010000 */
[----:B------:R-:W-:Y:S01]  /*1a9d0*/  FMUL.FTZ R0, R0, c[0x0][0x2d0] ;  /* 0x0000b40000007a20 */ /* 0x000fe20000410000 */
[----:B------:R-:W-:Y:S01]  /*1a9e0*/  MUFU.EX2 R247, R11 ;  /* 0x0000000b00f77308 */ /* 0x000fe20000000800 */
[----:B------:R-:W-:Y:S02]  /*1a9f0*/  FADD.FTZ R188, R26, R5 ;  /* 0x000000051abc7221 */ /* 0x000fe40000010000 */
[----:B----4-:R-:W-:Y:S02]  /*1aa00*/  FMUL.FTZ R16, R2, R128 ;  /* 0x0000008002107220 */ /* 0x010fe40000410000 */
        /* <DEDUP_REMOVED lines=10> */
[C---:B-----5:R-:W-:Y:S02]  /*1aab0*/  FFMA.FTZ R5, R2.reuse, R232, R38 ;  /* 0x000000e802057223 */ /* 0x060fe40000010026 */
[C---:B------:R-:W-:Y:S01]  /*1aac0*/  FMUL.FTZ R48, R2.reuse, R112 ;  /* 0x0000007002307220 */ /* 0x040fe20000410000 */
[C---:B------:R-:W-:Y:S01]  /*1aad0*/  F2FP.BF16.PACK_AB R112, R9.reuse, R38 ;  /* 0x000000260970723e */ /* 0x040fe200000010ff */
        /* <DEDUP_REMOVED lines=32> */
[----:B------:R-:W-:Y:S01]  /*1ace0*/  FMUL.FTZ R50, R0, R114 ;  /* 0x0000007200327220 */ /* 0x000fe20000410000 */
[----:B--2---:R-:W-:Y:S01]  /*1acf0*/  F2FP.BF16.PACK_AB R114, R246, R234 ;  /* 0x000000eaf672723e */ /* 0x004fe200000010ff */
[C---:B------:R-:W-:Y:S01]  /*1ad00*/  FMUL.FTZ R51, R0.reuse, R115 ;  /* 0x0000007300337220 */ /* 0x040fe20000410000 */
[----:B------:R-:W-:Y:S01]  /*1ad10*/  LDSM.16.MT88.4 R116, [R196+0xc00] ;  /* 0x000c0000c474783b */ /* 0x000fe20000004200 */
[C---:B------:R-:W-:Y:S02]  /*1ad20*/  FMUL.FTZ R62, R0.reuse, R62 ;  /* 0x0000003e003e7220 */ /* 0x040fe40000410000 */
[C---:B------:R-:W-:Y:S01]  /*1ad30*/  FMUL.FTZ R63, R0.reuse, R63 ;  /* 0x0000003f003f7220 */ /* 0x040fe20000410000 */
[----:B------:R-:W-:Y:S01]  /*1ad40*/  MUFU.EX2 R135, R187 ;  /* 0x000000bb00877308 */ /* 0x000fe20000000800 */
[----:B------:R-:W-:Y:S01]  /*1ad50*/  FMUL.FTZ R66, R0, R66 ;  /* 0x0000004200427220 */ /* 0x000fe20000410000 */
        /* <DEDUP_REMOVED lines=29> */
[----:B------:R-:W-:Y:S01]  /*1af30*/  FMUL.FTZ R73, R4, R73 ;  /* 0x0000004904497220 */ /* 0x000fe20000410000 */
[----:B------:R-:W4:Y:S01]  /*1af40*/  MUFU.EX2 R5, R191 ;  /* 0x000000bf00057308 */ /* 0x000f220000000800 */
[C---:B------:R-:W-:Y:S02]  /*1af50*/  FMUL.FTZ R74, R3.reuse, R74 ;  /* 0x0000004a034a7220 */ /* 0x040fe40000410000 */
[----:B------:R-:W-:Y:S01]  /*1af60*/  FMUL.FTZ R75, R3, R75 ;  /* 0x0000004b034b7220 */ /* 0x000fe20000410000 */
[----:B-1----:R-:W1:Y:S01]  /*1af70*/  LDSM.16.MT88.4 R24, [R196] ;  /* 0x00000000c418783b */ /* 0x002e620000004200 */
[----:B--2---:R-:W-:Y:S01]  /*1af80*/  F2FP.BF16.PACK_AB R175, R235, R0 ;  /* 0x00000000ebaf723e */ /* 0x004fe200000010ff */
[----:B------:R-:W-:Y:S02]  /*1af90*/  FADD.FTZ R132, R0, R37 ;  /* 0x0000002500847221 */ /* 0x000fe40000010000 */
[C---:B------:R-:W-:Y:S02]  /*1afa0*/  FMUL.FTZ R37, R4.reuse, R153 ;  /* 0x0000009904257220 */ /* 0x040fe40000410000 */
[C---:B------:R-:W-:Y:S01]  /*1afb0*/  FMUL.FTZ R84, R4.reuse, R84 ;  /* 0x0000005404547220 */ /* 0x040fe20000410000 */
        /* <DEDUP_REMOVED lines=9> */
[C---:B------:R-:W-:Y:S02]  /*1b050*/  FMUL.FTZ R100, R4.reuse, R100 ;  /* 0x0000006404647220 */ /* 0x040fe40000410000 */
[C---:B------:R-:W-:Y:S02]  /*1b060*/  FMUL.FTZ R101, R4.reuse, R101 ;  /* 0x0000006504657220 */ /* 0x040fe40000410000 */
[C---:B------:R-:W-:Y:S02]  /*1b070*/  FMUL.FTZ R102, R3.reuse, R102 ;  /* 0x0000006603667220 */ /* 0x040fe40000410000 */
[----:B------:R-:W-:Y:S02]  /*1b080*/  FMUL.FTZ R103, R3, R103 ;  /* 0x0000006703677220 */ /* 0x000fe40000410000 */
[----:B----4-:R-:W-:Y:S01]  /*1b090*/  FADD.FTZ R0, R5, R188 ;  /* 0x000000bc05007221 */ /* 0x010fe20000010000 */
[----:B------:R-:W-:Y:S01]  /*1b0a0*/  MUFU.EX2 R244, R176 ;  /* 0x000000b000f47308 */ /* 0x000fe20000000800 */
[C---:B------:R-:W-:Y:S02]  /*1b0b0*/  FMUL.FTZ R88, R4.reuse, R88 ;  /* 0x0000005804587220 */ /* 0x040fe40000410000 */
[----:B------:R-:W-:Y:S02]  /*1b0c0*/  FMUL.FTZ R89, R4, R89 ;  /* 0x0000005904597220 */ /* 0x000fe40000410000 */
[----:B--2---:R-:W-:Y:S02]  /*1b0d0*/  FADD.FTZ R0, R2, R0 ;  /* 0x0000000002007221 */ /* 0x004fe40000010000 */
[C---:B------:R-:W-:Y:S02]  /*1b0e0*/  FMUL.FTZ R90, R3.reuse, R90 ;  /* 0x0000005a035a7220 */ /* 0x040fe40000410000 */
[----:B------:R-:W-:Y:S01]  /*1b0f0*/  FADD.FTZ R0, R108, R0 ;  /* 0x000000006c007221 */ /* 0x000fe20000010000 */
[----:B------:R-:W-:Y:S01]  /*1b100*/  MUFU.EX2 R239, R177 ;  /* 0x000000b100ef7308 */ /* 0x000fe20000000800 */
[C---:B------:R-:W-:Y:S01]  /*1b110*/  FMUL.FTZ R91, R3.reuse, R91 ;  /* 0x0000005b035b7220 */ /* 0x040fe20000410000 */
[-C--:B-1----:R-:W-:Y:S08]  /*1b120*/  HMMA.16816.F32.BF16 R8, R172, R24.reuse, R8 ;  /* 0x00000018ac08723c */ /* 0x082ff00000041808 */
        /* <DEDUP_REMOVED lines=164> */
.L_x_2867:
[----:B------:R-:W2:Y:S02]  /*1bb70*/  LDL R0, [R1+0x1c] ;  /* 0x00001c0001007983 */ /* 0x000ea40000100800 */
[----:B--2---:R-:W-:-:S13]  /*1bb80*/  ISETP.GE.AND P0, PT, R212, R0, PT ;  /* 0x00000000d400720c */ /* 0x004fda0003f06270 */
[----:B------:R-:W-:Y:S05]  /*1bb90*/  @!P0 BRA `(.L_x_2881) ;  /* 0x0000430000008947 */ /* 0x000fea0003800000 */
[----:B------:R-:W-:Y:S01]  /*1bba0*/  IMAD.MOV.U32 R107, RZ, RZ, R104 ;  /* 0x000000ffff6b7224 */ /* 0x000fe200078e0068 */
[----:B------:R-:W-:Y:S01]  /*1bbb0*/  MOV R109, R5 ;  /* 0x00000005006d7202 */ /* 0x000fe20000000f00 */
[----:B------:R-:W-:Y:S01]  /*1bbc0*/  IMAD.MOV.U32 R106, RZ, RZ, R105 ;  /* 0x000000ffff6a7224 */ /* 0x000fe200078e0069 */
[----:B------:R-:W-:Y:S02]  /*1bbd0*/  MOV R108, R6 ;  /* 0x00000006006c7202 */ /* 0x000fe40000000f00 */
.L_x_2913:
[----:B------:R-:W2:Y:S01]  /*1bbe0*/  LDL.64 R8, [R1+0x30] ;  /* 0x0000300001087983 */ /* 0x000ea20000100a00 */
[----:B------:R-:W-:Y:S04]  /*1bbf0*/  DEPBAR.LE SB0, 0x0 ;  /* 0x000080000000791a */ /* 0x000fe80000000000 */
[----:B------:R-:W3:Y:S01]  /*1bc00*/  LDL R5, [R1+0x28] ;  /* 0x0000280001057983 */ /* 0x000ee20000100800 */
[----:B------:R-:W-:Y:S01]  /*1bc10*/  WARPSYNC 0xffffffff ;  /* 0xffffffff00007948 */ /* 0x000fe20003800000 */
[----:B------:R-:W-:Y:S01]  /*1bc20*/  SHF.R.S32.HI R0, RZ, 0x1f, R213 ;  /* 0x0000001fff007819 */ /* 0x000fe200000114d5 */
[C---:B-1----:R-:W-:Y:S01]  /*1bc30*/  IMAD.WIDE.U32 R2, R213.reuse, c[0x0][0x208], RZ ;  /* 0x00008200d5027a25 */ /* 0x042fe200078e00ff */
[----:B------:R-:W-:Y:S01]  /*1bc40*/  BAR.SYNC.DEFER_BLOCKING 0x0 ;  /* 0x0000000000007b1d */ /* 0x000fe20000010000 */
[----:B------:R-:W-:Y:S02]  /*1bc50*/  SHF.R.S32.HI R4, RZ, 0x1f, R211 ;  /* 0x0000001fff047819 */ /* 0x000fe400000114d3 */
[----:B------:R-:W-:Y:S03]  /*1bc60*/  IMAD R0, R0, c[0x0][0x208], RZ ;  /* 0x0000820000007a24 */ /* 0x000fe600078e02ff */
[----:B------:R-:W-:Y:S02]  /*1bc70*/  IMAD R4, R4, c[0x0][0x218], RZ ;  /* 0x0000860004047a24 */ /* 0x000fe400078e02ff */
[----:B------:R-:W-:Y:S02]  /*1bc80*/  IMAD R0, R213, c[0x0][0x20c], R0 ;  /* 0x00008300d5007a24 */ /* 0x000fe400078e0200 */
[----:B------:R-:W-:Y:S03]  /*1bc90*/  IMAD R4, R211, c[0x0][0x21c], R4 ;  /* 0x00008700d3047a24 */ /* 0x000fe600078e0204 */
        /* <DEDUP_REMOVED lines=18> */
.L_x_3024:
[----:B------:R-:W3:Y:S01]  /*1bdc0*/  LDL R3, [R1] ;  /* 0x0000000001037983 */ /* 0x000ee20000100800 */
[----:B------:R-:W-:Y:S01]  /*1bdd0*/  ISETP.GE.AND P4, PT, R250, c[0x0][0x1d4], PT ;  /* 0x00007500fa007a0c */ /* 0x000fe20003f86270 */
[----:B------:R-:W-:Y:S02]  /*1bde0*/  BSSY B0, `(.L_x_2883) ;  /* 0x0000022000007945 */ /* 0x000fe40003800000 */
[----:B------:R-:W4:Y:S04]  /*1bdf0*/  LDL R9, [R1+0x4] ;  /* 0x0000040001097983 */ /* 0x000f280000100800 */
[----:B------:R-:W5:Y:S04]  /*1be00*/  SHFL.IDX PT, R2, R8, RZ, 0x1c1f ;  /* 0x001c1fff08027589 */ /* 0x000f6800000e0000 */
[----:B------:R-:W1:Y:S01]  /*1be10*/  S2R R10, SR_TID.X ;  /* 0x00000000000a7919 */ /* 0x000e620000002100 */
[----:B----4-:R-:W-:Y:S02]  /*1be20*/  ISETP.GE.AND P2, PT, R9, c[0x0][0x1d4], PT ;  /* 0x0000750009007a0c */ /* 0x010fe40003f46270 */
[----:B-----5:R-:W-:Y:S02]  /*1be30*/  IADD3 R4, P0, R2, R229, RZ ;  /* 0x000000e502047210 */ /* 0x020fe40007f1e0ff */
[----:B---3--:R-:W-:Y:S02]  /*1be40*/  ISETP.GE.AND P3, PT, R3, c[0x0][0x1d4], PT ;  /* 0x0000750003007a0c */ /* 0x008fe40003f66270 */
[----:B-1----:R-:W-:Y:S01]  /*1be50*/  ISETP.GT.AND P1, PT, R10, 0x3f, PT ;  /* 0x0000003f0a00780c */ /* 0x002fe20003f24270 */
[----:B--2---:R-:W-:Y:S05]  /*1be60*/  IMAD.X R5, R0, 0x1, R228, P0 ;  /* 0x0000000100057824 */ /* 0x004fea00000e06e4 */
        /* <DEDUP_REMOVED lines=13> */
.L_x_3025:
        /* <DEDUP_REMOVED lines=12> */
.L_x_2884:
[----:B------:R-:W-:Y:S05]  /*1c000*/  BSYNC B0 ;  /* 0x0000000000007941 */ /* 0x000fea0003800000 */
.L_x_2883:
        /* <DEDUP_REMOVED lines=101> */
[----:B--2---:R-:W2:Y:S01]  /*1c660*/  LDL R2, [R1+0x58] ;  /* 0x0000580001027983 */ /* 0x004ea20000100800 */
[----:B------:R-:W-:Y:S02]  /*1c670*/  IMAD.MOV.U32 R3, RZ, RZ, c[0x0][0x2b8] ;  /* 0x0000ae00ff037624 */ /* 0x000fe400078e00ff */
[----:B------:R-:W-:Y:S01]  /*1c680*/  IMAD.MOV.U32 R211, RZ, RZ, RZ ;  /* 0x000000ffffd37224 */ /* 0x000fe200078e00ff */
[----:B------:R-:W3:Y:S02]  /*1c690*/  LDL R0, [R1+0x24] ;  /* 0x0000240001007983 */ /* 0x000ee40000100800 */
[----:B------:R-:W-:Y:S02]  /*1c6a0*/  ISETP.NE.AND P5, PT, R3, 0x1, PT ;  /* 0x000000010300780c */ /* 0x000fe40003fa5270 */
[----:B------:R-:W4:Y:S04]  /*1c6b0*/  LDL.64 R104, [R1+0x48] ;  /* 0x0000480001687983 */ /* 0x000f280000100a00 */
[----:B------:R-:W5:Y:S04]  /*1c6c0*/  LDL R4, [R1+0x50] ;  /* 0x0000500001047983 */ /* 0x000f680000100800 */
[----:B------:R-:W4:Y:S04]  /*1c6d0*/  LDL.64 R216, [R1+0x40] ;  /* 0x0000400001d87983 */ /* 0x000f280000100a00 */
[----:B------:R-:W4:Y:S01]  /*1c6e0*/  LDL R6, [R1+0x3c] ;  /* 0x00003c0001067983 */ /* 0x000f220000100800 */
[----:B---3--:R-:W-:Y:S01]  /*1c6f0*/  ISETP.GT.AND P1, PT, R0, 0x2f, PT ;  /* 0x0000002f0000780c */ /* 0x008fe20003f24270 */
[----:B--2---:R-:W-:Y:S05]  /*1c700*/  IMAD R2, R212, 0x30, R2 ;  /* 0x00000030d4027824 */ /* 0x004fea00078e0202 */
[----:B------:R-:W-:Y:S05]  /*1c710*/  IADD3 R2, R2, -0x30, R0 ;  /* 0xffffffd002027810 */ /* 0x000fea0007ffe000 */
[----:B------:R-:W-:Y:S04]  /*1c720*/  @P5 IMAD.HI.U32 R3, R2, c[0x0][0x2bc], RZ ;  /* 0x0000af0002035a27 */ /* 0x000fe800078e00ff */
[----:B------:R-:W-:Y:S01]  /*1c730*/  IMAD.MOV.U32 R0, RZ, RZ, R2 ;  /* 0x000000ffff007224 */ /* 0x000fe200078e0002 */
[----:B------:R-:W-:Y:S04]  /*1c740*/  @P5 SHF.R.U32.HI R0, RZ, c[0x0][0x2c0], R3 ;  /* 0x0000b000ff005a19 */ /* 0x000fe80000011603 */
[C---:B----4-:R-:W-:Y:S02]  /*1c750*/  @!P1 IADD3 R3, P0, R0.reuse, R104, RZ ;  /* 0x0000006800039210 */ /* 0x050fe40007f1e0ff */
[----:B------:R-:W1:Y:S02]  /*1c760*/  S2R R104, SR_TID.X ;  /* 0x0000000000687919 */ /* 0x000e640000002100 */
[----:B-----5:R-:W-:Y:S01]  /*1c770*/  @!P1 LEA.HI.X.SX32 R5, R0, R4, 0x1, P0 ;  /* 0x0000000400059211 */ /* 0x020fe200000f0eff */
[----:B------:R-:W-:Y:S01]  /*1c780*/  IMAD.MOV R0, RZ, RZ, -R0 ;  /* 0x000000ffff007224 */ /* 0x000fe200078e0a00 */
[C---:B------:R-:W-:Y:S03]  /*1c790*/  @!P1 LEA R4, P0, R3.reuse, c[0x0][0x2a0], 0x2 ;  /* 0x0000a80003049a11 */ /* 0x040fe600078010ff */
[----:B------:R-:W-:Y:S01]  /*1c7a0*/  IMAD R213, R0, c[0x0][0x2b8], R2 ;  /* 0x0000ae0000d57a24 */ /* 0x000fe200078e0202 */
[----:B------:R-:W-:Y:S03]  /*1c7b0*/  @!P1 LEA.HI.X R5, R3, c[0x0][0x2a4], R5, 0x2, P0 ;  /* 0x0000a90003059a11 */ /* 0x000fe600000f1405 */
[C---:B------:R-:W-:Y:S01]  /*1c7c0*/  IMAD.WIDE.U32 R2, R213.reuse, c[0x0][0x1e0], RZ ;  /* 0x00007800d5027a25 */ /* 0x040fe200078e00ff */
[----:B------:R-:W-:Y:S01]  /*1c7d0*/  SHF.R.S32.HI R0, RZ, 0x1f, R213 ;  /* 0x0000001fff007819 */ /* 0x000fe200000114d5 */
[----:B------:R2:W3:Y:S04]  /*1c7e0*/  @!P1 LDG.E R211, [R4.64] ;  /* 0x0000000804d39981 */ /* 0x0004e8000c1e1900 */
[----:B------:R-:W-:Y:S04]  /*1c7f0*/  IMAD R0, R0, c[0x0][0x1e0], RZ ;  /* 0x0000780000007a24 */ /* 0x000fe800078e02ff */
[----:B------:R-:W-:Y:S01]  /*1c800*/  IMAD R0, R213, c[0x0][0x1e4], R0 ;  /* 0x00007900d5007a24 */ /* 0x000fe200078e0200 */
[----:B-1----:R-:W-:Y:S03]  /*1c810*/  SHF.R.S32.HI R105, RZ, 0x1f, R104 ;  /* 0x0000001fff697819 */ /* 0x002fe60000011468 */
[----:B------:R-:W-:Y:S01]  /*1c820*/  IMAD.IADD R3, R3, 0x1, R0 ;  /* 0x0000000103037824 */ /* 0x000fe200078e0200 */
[----:B------:R-:W-:Y:S04]  /*1c830*/  LEA.HI R105, R105, R104, RZ, 0x2 ;  /* 0x0000006869697211 */ /* 0x000fe800078f10ff */
[----:B------:R-:W-:Y:S04]  /*1c840*/  SHF.R.S32.HI R105, RZ, 0x2, R105 ;  /* 0x00000002ff697819 */ /* 0x000fe80000011469 */
[----:B--2---:R-:W-:Y:S02]  /*1c850*/  IADD3 R5, -R105, 0x30, RZ ;  /* 0x0000003069057810 */ /* 0x004fe40007ffe1ff */
[----:B---3--:R-:W-:Y:S01]  /*1c860*/  SHF.R.S32.HI R0, RZ, 0x1f, R211 ;  /* 0x0000001fff007819 */ /* 0x008fe200000114d3 */
        /* <DEDUP_REMOVED lines=10> */
.L_x_3026:
[----:B------:R-:W-:-:S05]  /*1c910*/  BRA.DIV ~URZ, `(.L_x_2889) ;  /* 0x0000aaa27f007947 */ /* 0x000fca000b800000 */
[----:B------:R3:W4:Y:S02]  /*1c920*/  SHFL.IDX PT, R0, R104, RZ, 0x1c1f ;  /* 0x001c1fff68007589 */ /* 0x00072400000e0000 */
.L_x_3027:
        /* <DEDUP_REMOVED lines=16> */
.L_x_3028:
        /* <DEDUP_REMOVED lines=12> */
.L_x_2887:
[----:B------:R-:W-:Y:S05]  /*1caf0*/  BSYNC B0 ;  /* 0x0000000000007941 */ /* 0x000fea0003800000 */
.L_x_2886:
[----:B------:R-:W-:Y:S01]  /*1cb00*/  LOP3.LUT R174, RZ, c[0x0][0x324], RZ, 0x33, !PT ;  /* 0x0000c900ffae7a12 */ /* 0x000fe200078e33ff */
[----:B-12---:R-:W2:Y:S01]  /*1cb10*/  LDL R2, [R1+0x54] ;  /* 0x0000540001027983 */ /* 0x006ea20000100800 */
[----:B------:R-:W-:Y:S02]  /*1cb20*/  IMAD.MOV.U32 R3, RZ, RZ, c[0x0][0x2c4] ;  /* 0x0000b100ff037624 */ /* 0x000fe400078e00ff */
[----:B------:R-:W-:Y:S01]  /*1cb30*/  IMAD R4, R212, -0x30, RZ ;  /* 0xffffffd0d4047824 */ /* 0x000fe200078e02ff */
[----:B------:R-:W2:Y:S02]  /*1cb40*/  LDL R0, [R1+0x78] ;  /* 0x0000780001007983 */ /* 0x000ea40000100800 */
[----:B------:R-:W-:Y:S02]  /*1cb50*/  ISETP.NE.AND P0, PT, R3, 0x1, PT ;  /* 0x000000010300780c */ /* 0x000fe40003f05270 */
[----:B------:R-:W0:Y:S01]  /*1cb60*/  LDGDEPBAR ;  /* 0x00000000000079af */ /* 0x000e220000000000 */
[----:B--2---:R-:W-:Y:S10]  /*1cb70*/  IMAD.IADD R172, R0, 0x1, R2 ;  /* 0x0000000100ac7824 */ /* 0x004ff400078e0202 */
[----:B------:R-:W-:Y:S05]  /*1cb80*/  @P0 IMAD.HI.U32 R0, R172, c[0x0][0x2c8], RZ ;  /* 0x0000b200ac000a27 */ /* 0x000fea00078e00ff */
[----:B------:R-:W-:Y:S02]  /*1cb90*/  @P0 SHF.R.U32.HI R172, RZ, c[0x0][0x2cc], R0 ;  /* 0x0000b300ffac0a19 */ /* 0x000fe40000011600 */
[----:B------:R-:W-:Y:S04]  /*1cba0*/  IADD3 R0, -R252, 0x1, R4 ;  /* 0x00000001fc007810 */ /* 0x000fe80007ffe104 */
[----:B------:R-:W-:Y:S04]  /*1cbb0*/  IADD3 R5, -R248, R0, R249 ;  /* 0x00000000f8057210 */ /* 0x000fe80007ffe1f9 */
[----:B------:R-:W-:Y:S01]  /*1cbc0*/  IADD3 R173, R5, c[0x0][0x328], RZ ;  /* 0x0000ca0005ad7a10 */ /* 0x000fe20007ffe0ff */
[----:B------:R-:W-:-:S05]  /*1cbd0*/  BRA.DIV ~URZ, `(.L_x_2891) ;  /* 0x0000a9227f007947 */ /* 0x000fca000b800000 */
[----:B------:R1:W2:Y:S02]  /*1cbe0*/  SHFL.IDX PT, R0, R172, RZ, 0x1c1f ;  /* 0x001c1fffac007589 */ /* 0x0002a400000e0000 */
.L_x_3029:
[-C--:B--234-:R-:W-:Y:S01]  /*1cbf0*/  IADD3 R104, R173, R0.reuse, RZ ;  /* 0x00000000ad687210 */ /* 0x09cfe20007ffe0ff */
        /* <DEDUP_REMOVED lines=18> */
.L_x_2894:
[----:B------:R-:W-:Y:S04]  /*1cd20*/  MOV R2, 0x1 ;  /* 0x0000000100027802 */ /* 0x000fe80000000f00 */
[----:B------:R-:W-:Y:S11]  /*1cd30*/  ISETP.NE.AND P0, PT, R2, c[0x0][0x32c], PT ;  /* 0x0000cb0002007a0c */ /* 0x000ff60003f05270 */
[----:B------:R-:W-:Y:S02]  /*1cd40*/  @!UPT UIADD3 URZ, URZ, URZ, URZ ;  /* 0x0000003f3f3ff290 */ /* 0x000fe4000fffe03f */
[----:B------:R-:W-:Y:S05]  /*1cd50*/  @P0 IMAD.HI.U32 R2, R0, c[0x0][0x330], RZ ;  /* 0x0000cc0000020a27 */ /* 0x000fea00078e00ff */
[----:B------:R-:W-:Y:S02]  /*1cd60*/  @P0 SHF.R.U32.HI R0, RZ, c[0x0][0x334], R2 ;  /* 0x0000cd00ff000a19 */ /* 0x000fe40000011602 */
.L_x_2895:
[----:B------:R-:W-:Y:S05]  /*1cd70*/  BSYNC B0 ;  /* 0x0000000000007941 */ /* 0x000fea0003800000 */
.L_x_2893:
[----:B------:R-:W-:Y:S04]  /*1cd80*/  IMAD.IADD R2, R4, 0x1, -R252 ;  /* 0x0000000104027824 */ /* 0x000fe800078e0afc */
[----:B------:R-:W-:Y:S05]  /*1cd90*/  IMAD R0, R0, c[0x0][0x32c], R2 ;  /* 0x0000cb0000007a24 */ /* 0x000fea00078e0202 */
[----:B------:R-:W-:Y:S02]  /*1cda0*/  IMNMX R5, R5, R0, !PT ;  /* 0x0000000005057217 */ /* 0x000fe40007800200 */
[----:B------:R-:W-:Y:S04]  /*1cdb0*/  IADD3 R0, R0, c[0x0][0x32c], RZ ;  /* 0x0000cb0000007a10 */ /* 0x000fe80007ffe0ff */
[----:B------:R-:W-:Y:S02]  /*1cdc0*/  IMNMX R104, R104, R0, PT ;  /* 0x0000000068687217 */ /* 0x000fe40003800200 */
.L_x_2892:
[----:B------:R-:W-:-:S05]  /*1cdd0*/  BRA.DIV ~URZ, `(.L_x_2896) ;  /* 0x0000a7927f007947 */ /* 0x000fca000b800000 */
[----:B------:R2:W3:Y:S02]  /*1cde0*/  SHFL.IDX PT, R2, R172, 0x1, 0x1c1f ;  /* 0x003c1f00ac027f89 */ /* 0x0004e400000e0000 */
.L_x_3030:
        /* <DEDUP_REMOVED lines=19> */
.L_x_2899:
[----:B------:R-:W-:Y:S04]  /*1cf20*/  MOV R3, 0x1 ;  /* 0x0000000100037802 */ /* 0x000fe80000000f00 */
[----:B------:R-:W-:Y:S11]  /*1cf30*/  ISETP.NE.AND P0, PT, R3, c[0x0][0x32c], PT ;  /* 0x0000cb0003007a0c */ /* 0x000ff60003f05270 */
[----:B------:R-:W-:Y:S02]  /*1cf40*/  @!UPT UIADD3 URZ, URZ, URZ, URZ ;  /* 0x0000003f3f3ff290 */ /* 0x000fe4000fffe03f */
[----:B------:R-:W-:Y:S05]  /*1cf50*/  @P0 IMAD.HI.U32 R3, R2, c[0x0][0x330], RZ ;  /* 0x0000cc0002030a27 */ /* 0x000fea00078e00ff */
[----:B------:R-:W-:Y:S02]  /*1cf60*/  @P0 SHF.R.U32.HI R2, RZ, c[0x0][0x334], R3 ;  /* 0x0000cd00ff020a19 */ /* 0x000fe40000011603 */
.L_x_2900:
[----:B------:R-:W-:Y:S05]  /*1cf70*/  BSYNC B0 ;  /* 0x0000000000007941 */ /* 0x000fea0003800000 */
.L_x_2898:
[----:B------:R-:W-:Y:S04]  /*1cf80*/  IMAD.IADD R3, R4, 0x1, -R252 ;  /* 0x0000000104037824 */ /* 0x000fe800078e0afc */
[----:B------:R-:W-:Y:S05]  /*1cf90*/  IMAD R2, R2, c[0x0][0x32c], R3 ;  /* 0x0000cb0002027a24 */ /* 0x000fea00078e0203 */
[----:B------:R-:W-:Y:S02]  /*1cfa0*/  IMNMX R0, R0, R2, !PT ;  /* 0x0000000200007217 */ /* 0x000fe40007800200 */
[----:B------:R-:W-:Y:S04]  /*1cfb0*/  IADD3 R2, R2, c[0x0][0x32c], RZ ;  /* 0x0000cb0002027a10 */ /* 0x000fe80007ffe0ff */
[----:B------:R-:W-:Y:S02]  /*1cfc0*/  IMNMX R6, R6, R2, PT ;  /* 0x0000000206067217 */ /* 0x000fe40003800200 */
.L_x_2897:
[----:B------:R-:W-:-:S05]  /*1cfd0*/  BRA.DIV ~URZ, `(.L_x_2901) ;  /* 0x0000a6027f007947 */ /* 0x000fca000b800000 */
[----:B------:R3:W4:Y:S02]  /*1cfe0*/  SHFL.IDX PT, R105, R172, 0x2, 0x1c1f ;  /* 0x005c1f00ac697f89 */ /* 0x00072400000e0000 */
.L_x_3031:
        /* <DEDUP_REMOVED lines=19> */
.L_x_2904:
[----:B------:R-:W-:Y:S04]  /*1d120*/  MOV R175, 0x1 ;  /* 0x0000000100af7802 */ /* 0x000fe80000000f00 */
[----:B------:R-:W-:Y:S11]  /*1d130*/  ISETP.NE.AND P0, PT, R175, c[0x0][0x32c], PT ;  /* 0x0000cb00af007a0c */ /* 0x000ff60003f05270 */
[----:B------:R-:W-:Y:S02]  /*1d140*/  @!UPT UIADD3 URZ, URZ, URZ, URZ ;  /* 0x0000003f3f3ff290 */ /* 0x000fe4000fffe03f */
[----:B------:R-:W-:Y:S05]  /*1d150*/  @P0 IMAD.HI.U32 R175, R105, c[0x0][0x330], RZ ;  /* 0x0000cc0069af0a27 */ /* 0x000fea00078e00ff */
[----:B------:R-:W-:Y:S02]  /*1d160*/  @P0 SHF.R.U32.HI R105, RZ, c[0x0][0x334], R175 ;  /* 0x0000cd00ff690a19 */ /* 0x000fe400000116af */
.L_x_2905:
[----:B------:R-:W-:Y:S05]  /*1d170*/  BSYNC B0 ;  /* 0x0000000000007941 */ /* 0x000fea0003800000 */
.L_x_2903:
[----:B------:R-:W-:Y:S04]  /*1d180*/  IMAD.IADD R175, R4, 0x1, -R252 ;  /* 0x0000000104af7824 */ /* 0x000fe800078e0afc */
[----:B------:R-:W-:Y:S05]  /*1d190*/  IMAD R105, R105, c[0x0][0x32c], R175 ;  /* 0x0000cb0069697a24 */ /* 0x000fea00078e02af */
[----:B------:R-:W-:Y:S02]  /*1d1a0*/  IMNMX R2, R2, R105, !PT ;  /* 0x0000006902027217 */ /* 0x000fe40007800200 */
[----:B------:R-:W-:Y:S04]  /*1d1b0*/  IADD3 R105, R105, c[0x0][0x32c], RZ ;  /* 0x0000cb0069697a10 */ /* 0x000fe80007ffe0ff */
[----:B------:R-:W-:Y:S02]  /*1d1c0*/  IMNMX R3, R3, R105, PT ;  /* 0x0000006903037217 */ /* 0x000fe40003800200 */
.L_x_2902:
        /* <DEDUP_REMOVED lines=182> */
.L_x_3032:
        /* <DEDUP_REMOVED lines=19> */
.L_x_2909:
[----:B------:R-:W-:Y:S04]  /*1de60*/  MOV R5, 0x1 ;  /* 0x0000000100057802 */ /* 0x000fe80000000f00 */
[----:B------:R-:W-:Y:S11]  /*1de70*/  ISETP.NE.AND P0, PT, R5, c[0x0][0x32c], PT ;  /* 0x0000cb0005007a0c */ /* 0x000ff60003f05270 */
[----:B------:R-:W-:Y:S02]  /*1de80*/  @!UPT UIADD3 URZ, URZ, URZ, URZ ;  /* 0x0000003f3f3ff290 */ /* 0x000fe4000fffe03f */
[----:B------:R-:W-:Y:S05]  /*1de90*/  @P0 IMAD.HI.U32 R5, R3, c[0x0][0x330], RZ ;  /* 0x0000cc0003050a27 */ /* 0x000fea00078e00ff */
[----:B------:R-:W-:Y:S02]  /*1dea0*/  @P0 SHF.R.U32.HI R3, RZ, c[0x0][0x334], R5 ;  /* 0x0000cd00ff030a19 */ /* 0x000fe40000011605 */
.L_x_2910:
[----:B------:R-:W-:Y:S05]  /*1deb0*/  BSYNC B0 ;  /* 0x0000000000007941 */ /* 0x000fea0003800000 */
.L_x_2908:
[----:B------:R-:W-:Y:S04]  /*1dec0*/  IMAD.IADD R4, R4, 0x1, -R252 ;  /* 0x0000000104047824 */ /* 0x000fe800078e0afc */
[----:B------:R-:W-:Y:S05]  /*1ded0*/  IMAD R3, R3, c[0x0][0x32c], R4 ;  /* 0x0000cb0003037a24 */ /* 0x000fea00078e0204 */
[----:B------:R-:W-:Y:S02]  /*1dee0*/  IMNMX R0, R0, R3, !PT ;  /* 0x0000000300007217 */ /* 0x000fe40007800200 */
[----:B------:R-:W-:Y:S04]  /*1def0*/  IADD3 R3, R3, c[0x0][0x32c], RZ ;  /* 0x0000cb0003037a10 */ /* 0x000fe80007ffe0ff */
[----:B------:R-:W-:Y:S02]  /*1df00*/  IMNMX R2, R2, R3, PT ;  /* 0x0000000302027217 */ /* 0x000fe40003800200 */
.L_x_2907:
        /* <DEDUP_REMOVED lines=96> */
.L_x_3033:
        /* <DEDUP_REMOVED lines=15> */
.L_x_3034:
[C---:B------:R-:W-:Y:S01]  /*1e600*/  FSETP.NEU.FTZ.AND P0, PT, R105.reuse, -INF , PT ;  /* 0xff8000006900780b */ /* 0x040fe20003f1d000 */
[C---:B------:R-:W-:Y:S01]  /*1e610*/  FMUL.FTZ R2, R105.reuse, c[0x0][0x2d0] ;  /* 0x0000b40069027a20 */ /* 0x040fe20000410000 */
[----:B--2---:R-:W-:Y:S01]  /*1e620*/  FMNMX.FTZ R5, R0, R4, !PT ;  /* 0x0000000400057209 */ /* 0x004fe20007810000 */
[----:B------:R-:W-:Y:S01]  /*1e630*/  WARPSYNC 0xffffffff ;  /* 0xffffffff00007948 */ /* 0x000fe20003800000 */
[----:B------:R-:W-:Y:S01]  /*1e640*/  FSEL R0, R105, RZ, P0 ;  /* 0x000000ff69007208 */ /* 0x000fe20000000000 */
[----:B------:R-:W2:Y:S01]  /*1e650*/  LDL R247, [R1+0x1c] ;  /* 0x00001c0001f77983 */ /* 0x000ea20000100800 */
[----:B------:R-:W-:Y:S02]  /*1e660*/  FSEL R2, R2, RZ, P0 ;  /* 0x000000ff02027208 */ /* 0x000fe40000000000 */
[----:B------:R-:W-:Y:S01]  /*1e670*/  FSETP.NEU.FTZ.AND P0, PT, R104, -INF , PT ;  /* 0xff8000006800780b */ /* 0x000fe20003f1d000 */
[----:B------:R-:W-:Y:S02]  /*1e680*/  FADD.FTZ R0, -R0, R106 ;  /* 0x0000006a00007221 */ /* 0x000fe40000010100 */
[--C-:B------:R-:W-:Y:S02]  /*1e690*/  FFMA.FTZ R3, R23, c[0x0][0x2d0], -R2.reuse ;  /* 0x0000b40017037a23 */ /* 0x100fe40000010802 */
[----:B------:R-:W-:Y:S02]  /*1e6a0*/  FMUL.FTZ R0, R0, c[0x0][0x2d0] ;  /* 0x0000b40000007a20 */ /* 0x000fe40000410000 */
[--C-:B------:R-:W-:Y:S02]  /*1e6b0*/  FFMA.FTZ R8, R9, c[0x0][0x2d0], -R2.reuse ;  /* 0x0000b40009087a23 */ /* 0x100fe40000010802 */
[----:B-1----:R-:W1:Y:S01]  /*1e6c0*/  MUFU.EX2 R4, R0 ;  /* 0x0000000000047308 */ /* 0x002e620000000800 */
[--C-:B------:R-:W-:Y:S02]  /*1e6d0*/  FFMA.FTZ R9, R183, c[0x0][0x2d0], -R2.reuse ;  /* 0x0000b400b7097a23 */ /* 0x100fe40000010802 */
[--C-:B------:R-:W-:Y:S02]  /*1e6e0*/  FFMA.FTZ R24, R182, c[0x0][0x2d0], -R2.reuse ;  /* 0x0000b400b6187a23 */ /* 0x100fe40000010802 */
[--C-:B------:R-:W-:Y:S02]  /*1e6f0*/  FFMA.FTZ R106, R179, c[0x0][0x2d0], -R2.reuse ;  /* 0x0000b400b36a7a23 */ /* 0x100fe40000010802 */
[--C-:B------:R-:W-:Y:S02]  /*1e700*/  FFMA.FTZ R190, R175, c[0x0][0x2d0], -R2.reuse ;  /* 0x0000b400afbe7a23 */ /* 0x100fe40000010802 */
[--C-:B------:R-:W-:Y:S01]  /*1e710*/  FFMA.FTZ R223, R27, c[0x0][0x2d0], -R2.reuse ;  /* 0x0000b4001bdf7a23 */ /* 0x100fe20000010802 */
[----:B------:R-:W5:Y:S01]  /*1e720*/  MUFU.EX2 R3, R3 ;  /* 0x0000000300037308 */ /* 0x000f620000000800 */
[--C-:B------:R-:W-:Y:S02]  /*1e730*/  FFMA.FTZ R192, R178, c[0x0][0x2d0], -R2.reuse ;  /* 0x0000b400b2c07a23 */ /* 0x100fe40000010802 */
[--C-:B------:R-:W-:Y:S02]  /*1e740*/  FFMA.FTZ R191, R177, c[0x0][0x2d0], -R2.reuse ;  /* 0x0000b400b1bf7a23 */ /* 0x100fe40000010802 */
[--C-:B------:R-:W-:Y:S02]  /*1e750*/  FFMA.FTZ R225, R39, c[0x0][0x2d0], -R2.reuse ;  /* 0x0000b40027e17a23 */ /* 0x100fe40000010802 */
[--C-:B------:R-:W-:Y:S02]  /*1e760*/  FFMA.FTZ R224, R38, c[0x0][0x2d0], -R2.reuse ;  /* 0x0000b40026e07a23 */ /* 0x100fe40000010802 */
[----:B------:R-:W-:Y:S01]  /*1e770*/  FFMA.FTZ R222, R26, c[0x0][0x2d0], -R2 ;  /* 0x0000b4001ade7a23 */ /* 0x000fe20000010802 */
[----:B------:R-:W-:Y:S10]  /*1e780*/  MUFU.EX2 R106, R106 ;  /* 0x0000006a006a7308 */ /* 0x000ff40000000800 */
[----:B------:R-:W3:Y:S01]  /*1e790*/  MUFU.EX2 R2, R8 ;  /* 0x0000000800027308 */ /* 0x000ee20000000800 */
[C---:B-1----:R-:W-:Y:S02]  /*1e7a0*/  FMUL.FTZ R56, R4.reuse, R56 ;  /* 0x0000003804387220 */ /* 0x042fe40000410000 */
[C---:B------:R-:W-:Y:S02]  /*1e7b0*/  FMUL.FTZ R57, R4.reuse, R57 ;  /* 0x0000003904397220 */ /* 0x040fe40000410000 */
[C---:B-----5:R-:W-:Y:S02]  /*1e7c0*/  FFMA.FTZ R0, R4.reuse, R215, R3 ;  /* 0x000000d704007223 */ /* 0x060fe40000010003 */
        /* <DEDUP_REMOVED lines=9> */
[C---:B---34-:R-:W-:Y:S01]  /*1e860*/  F2FP.BF16.PACK_AB R172, R2.reuse, R3 ;  /* 0x0000000302ac723e */ /* 0x058fe200000010ff */
[----:B------:R-:W-:Y:S01]  /*1e870*/  FADD.FTZ R23, R2, R0 ;  /* 0x0000000002177221 */ /* 0x000fe20000010000 */
[C---:B------:R-:W-:Y:S01]  /*1e880*/  FSEL R0, R104.reuse, RZ, P0 ;  /* 0x000000ff68007208 */ /* 0x040fe20000000000 */
[----:B------:R-:W-:Y:S02]  /*1e890*/  FMUL.FTZ R2, R104, c[0x0][0x2d0] ;  /* 0x0000b40068027a20 */ /* 0x000fe40000410000 */
[----:B------:R-:W-:Y:S02]  /*1e8a0*/  FMUL.FTZ R89, R4, R89 ;  /* 0x0000005904597220 */ /* 0x000fe40000410000 */
[----:B------:R-:W-:Y:S01]  /*1e8b0*/  FADD.FTZ R0, -R0, R107 ;  /* 0x0000006b00007221 */ /* 0x000fe20000010100 */
[----:B------:R-:W-:Y:S01]  /*1e8c0*/  FSEL R2, R2, RZ, P0 ;  /* 0x000000ff02027208 */ /* 0x000fe20000000000 */
[----:B------:R-:W-:Y:S01]  /*1e8d0*/  MUFU.EX2 R107, R190 ;  /* 0x000000be006b7308 */ /* 0x000fe20000000800 */
[----:B------:R-:W-:Y:S01]  /*1e8e0*/  FSETP.NEU.FTZ.AND P0, PT, R6, -INF , PT ;  /* 0xff8000000600780b */ /* 0x000fe20003f1d000 */
[----:B------:R-:W-:Y:S02]  /*1e8f0*/  FMUL.FTZ R0, R0, c[0x0][0x2d0] ;  /* 0x0000b40000007a20 */ /* 0x000fe40000410000 */
[--C-:B------:R-:W-:Y:S02]  /*1e900*/  FFMA.FTZ R3, R36, c[0x0][0x2d0], -R2.reuse ;  /* 0x0000b40024037a23 */ /* 0x100fe40000010802 */
        /* <DEDUP_REMOVED lines=12> */
[----:B------:R-:W-:Y:S03]  /*1e9d0*/  FFMA.FTZ R185, R184, c[0x0][0x2d0], -R2 ;  /* 0x0000b400b8b97a23 */ /* 0x000fe60000010802 */
[----:B------:R-:W3:Y:S10]  /*1e9e0*/  MUFU.EX2 R2, R8 ;  /* 0x0000000800027308 */ /* 0x000ef40000000800 */
[----:B------:R4:W-:Y:S01]  /*1e9f0*/  MUFU.EX2 R235, R39 ;  /* 0x0000002700eb7308 */ /* 0x0009e20000000800 */
[C---:B-1----:R-:W-:Y:S02]  /*1ea00*/  FFMA.FTZ R0, R3.reuse, R214, R26 ;  /* 0x000000d603007223 */ /* 0x042fe4000001001a */
[C---:B------:R-:W-:Y:S02]  /*1ea10*/  FMUL.FTZ R58, R3.reuse, R58 ;  /* 0x0000003a033a7220 */ /* 0x040fe40000410000 */
[C---:B------:R-:W-:Y:S02]  /*1ea20*/  FMUL.FTZ R59, R3.reuse, R59 ;  /* 0x0000003b033b7220 */ /* 0x040fe40000410000 */
[C---:B------:R-:W-:Y:S03]  /*1ea30*/  FMUL.FTZ R70, R3.reuse, R70 ;  /* 0x0000004603467220 */ /* 0x040fe60000410000 */
[----:B------:R-:W-:Y:S01]  /*1ea40*/  MUFU.EX2 R239, R187 ;  /* 0x000000bb00ef7308 */ /* 0x000fe20000000800 */
[C---:B------:R-:W-:Y:S02]  /*1ea50*/  FMUL.FTZ R71, R3.reuse, R71 ;  /* 0x0000004703477220 */ /* 0x040fe40000410000 */
[C---:B---3--:R-:W-:Y:S01]  /*1ea60*/  FADD.FTZ R38, R2.reuse, R0 ;  /* 0x0000000002267221 */ /* 0x048fe20000010000 */
        /* <DEDUP_REMOVED lines=9> */
[----:B----4-:R-:W-:Y:S02]  /*1eb00*/  FMUL.FTZ R39, R3, R155 ;  /* 0x0000009b03277220 */ /* 0x010fe40000410000 */
        /* <DEDUP_REMOVED lines=9> */
[----:B------:R-:W4:Y:S01]  /*1eba0*/  MUFU.EX2 R25, R24 ;  /* 0x0000001800197308 */ /* 0x000f220000000800 */
        /* <DEDUP_REMOVED lines=8> */
[----:B---3--:R-:W-:Y:S02]  /*1ec30*/  FMUL.FTZ R8, R5, c[0x0][0x2d0] ;  /* 0x0000b40005087a20 */ /* 0x008fe40000410000 */
[----:B------:R-:W-:Y:S02]  /*1ec40*/  FADD.FTZ R2, -R2, R109 ;  /* 0x0000006d02027221 */ /* 0x000fe40000010100 */
[----:B------:R-:W-:Y:S01]  /*1ec50*/  FMUL.FTZ R53, R4, R161 ;  /* 0x000000a104357220 */ /* 0x000fe20000410000 */
[----:B------:R-:W-:Y:S01]  /*1ec60*/  FSEL R8, R8, RZ, P0 ;  /* 0x000000ff08087208 */ /* 0x000fe20000000000 */
[----:B------:R-:W3:Y:S01]  /*1ec70*/  MUFU.EX2 R0, R0 ;  /* 0x0000000000007308 */ /* 0x000ee20000000800 */
[----:B------:R-:W-:Y:S02]  /*1ec80*/  FMUL.FTZ R2, R2, c[0x0][0x2d0] ;  /* 0x0000b40002027a20 */ /* 0x000fe40000410000 */
[----:B------:R-:W-:Y:S01]  /*1ec90*/  FMUL.FTZ R54, R3, R162 ;  /* 0x000000a203367220 */ /* 0x000fe20000410000 */
[----:B----4-:R-:W-:Y:S01]  /*1eca0*/  F2FP.BF16.PACK_AB R174, R25, R26 ;  /* 0x0000001a19ae723e */ /* 0x010fe200000010ff */
[--C-:B------:R-:W-:Y:S02]  /*1ecb0*/  FFMA.FTZ R24, R17, c[0x0][0x2d0], -R8.reuse ;  /* 0x0000b40011187a23 */ /* 0x100fe40000010808 */
[--C-:B------:R-:W-:Y:S02]  /*1ecc0*/  FFMA.FTZ R22, R22, c[0x0][0x2d0], -R8.reuse ;  /* 0x0000b40016167a23 */ /* 0x100fe40000010808 */
[--C-:B------:R-:W-:Y:S01]  /*1ecd0*/  FFMA.FTZ R21, R21, c[0x0][0x2d0], -R8.reuse ;  /* 0x0000b40015157a23 */ /* 0x100fe20000010808 */
[----:B------:R-:W4:Y:S01]  /*1ece0*/  MUFU.EX2 R27, R9 ;  /* 0x00000009001b7308 */ /* 0x000f220000000800 */
        /* <DEDUP_REMOVED lines=18> */
[----:B------:R-:W3:Y:S01]  /*1ee10*/  MUFU.EX2 R245, R36 ;  /* 0x0000002400f57308 */ /* 0x000ee20000000800 */
[--C-:B------:R-:W-:Y:S02]  /*1ee20*/  FFMA.FTZ R216, R11, c[0x0][0x2d0], -R8.reuse ;  /* 0x0000b4000bd87a23 */ /* 0x100fe40000010808 */
[----:B------:R-:W-:Y:S02]  /*1ee30*/  FFMA.FTZ R217, R10, c[0x0][0x2d0], -R8 ;  /* 0x0000b4000ad97a23 */ /* 0x000fe40000010808 */
[C---:B------:R-:W-:Y:S02]  /*1ee40*/  FFMA.FTZ R8, R0.reuse, R232, R41 ;  /* 0x000000e800087223 */ /* 0x040fe40000010029 */
[C---:B------:R-:W-:Y:S02]  /*1ee50*/  FMUL.FTZ R12, R0.reuse, R132 ;  /* 0x00000084000c7220 */ /* 0x040fe40000410000 */
[C---:B------:R-:W-:Y:S01]  /*1ee60*/  FMUL.FTZ R13, R0.reuse, R133 ;  /* 0x00000085000d7220 */ /* 0x040fe20000410000 */
[----:B------:R-:W-:Y:S01]  /*1ee70*/  MUFU.EX2 R232, R22 ;  /* 0x0000001600e87308 */ /* 0x000fe20000000800 */
[C---:B------:R-:W-:Y:S01]  /*1ee80*/  FMUL.FTZ R48, R0.reuse, R112 ;  /* 0x0000007000307220 */ /* 0x040fe20000410000 */
[C---:B----4-:R-:W-:Y:S01]  /*1ee90*/  F2FP.BF16.PACK_AB R112, R27.reuse, R41 ;  /* 0x000000291b70723e */ /* 0x050fe200000010ff */
        /* <DEDUP_REMOVED lines=16> */
[----:B------:R4:W5:Y:S01]  /*1efa0*/  MUFU.EX2 R0, R24 ;  /* 0x0000001800007308 */ /* 0x0009620000000800 */
        /* <DEDUP_REMOVED lines=10> */
[----:B---3--:R-:W-:Y:S01]  /*1f050*/  F2FP.BF16.PACK_AB R114, R245, R234 ;  /* 0x000000eaf572723e */ /* 0x008fe200000010ff */
[C---:B------:R-:W-:Y:S02]  /*1f060*/  FMUL.FTZ R51, R2.reuse, R115 ;  /* 0x0000007302337220 */ /* 0x040fe40000410000 */
[C---:B------:R-:W-:Y:S01]  /*1f070*/  FMUL.FTZ R14, R2.reuse, R134 ;  /* 0x00000086020e7220 */ /* 0x040fe20000410000 */
[----:B------:R-:W-:Y:S01]  /*1f080*/  MUFU.EX2 R243, R185 ;  /* 0x000000b900f37308 */ /* 0x000fe20000000800 */
[C---:B------:R-:W-:Y:S01]  /*1f090*/  FMUL.FTZ R15, R2.reuse, R135 ;  /* 0x00000087020f7220 */ /* 0x040fe20000410000 */
[----:B----4-:R-:W1:Y:S01]  /*1f0a0*/  LDSM.16.MT88.4 R24, [R196] ;  /* 0x00000000c418783b */ /* 0x010e620000004200 */
[----:B-----5:R-:W-:Y:S01]  /*1f0b0*/  FFMA.FTZ R132, R2, R233, R0 ;  /* 0x000000e902847223 */ /* 0x020fe20000010000 */
[----:B------:R-:W-:Y:S01]  /*1f0c0*/  F2FP.BF16.PACK_AB R113, R232, R0 ;  /* 0x00000000e871723e */ /* 0x000fe200000010ff */
[C---:B------:R-:W-:Y:S02]  /*1f0d0*/  FMUL.FTZ R18, R2.reuse, R130 ;  /* 0x0000008202127220 */ /* 0x040fe40000410000 */
[----:B------:R-:W-:Y:S03]  /*1f0e0*/  FMUL.FTZ R19, R2, R131 ;  /* 0x0000008302137220 */ /* 0x000fe60000410000 */
[----:B------:R-:W3:Y:S01]  /*1f0f0*/  MUFU.EX2 R233, R21 ;  /* 0x0000001500e97308 */ /* 0x000ee20000000800 */
[----:B------:R-:W-:Y:S01]  /*1f100*/  LDSM.16.MT88.4 R128, [R196+0x1000] ;  /* 0x00100000c480783b */ /* 0x000fe20000004200 */
[----:B------:R-:W-:Y:S02]  /*1f110*/  FMUL.FTZ R20, R4, R144 ;  /* 0x0000009004147220 */ /* 0x000fe40000410000 */
[C---:B------:R-:W-:Y:S02]  /*1f120*/  FMUL.FTZ R22, R3.reuse, R146 ;  /* 0x0000009203167220 */ /* 0x040fe40000410000 */
[C---:B------:R-:W-:Y:S02]  /*1f130*/  FMUL.FTZ R23, R3.reuse, R147 ;  /* 0x0000009303177220 */ /* 0x040fe40000410000 */
[C---:B------:R-:W-:Y:S02]  /*1f140*/  FMUL.FTZ R46, R2.reuse, R118 ;  /* 0x00000076022e7220 */ /* 0x040fe40000410000 */
[C---:B------:R-:W-:Y:S01]  /*1f150*/  FMUL.FTZ R47, R2.reuse, R119 ;  /* 0x00000077022f7220 */ /* 0x040fe20000410000 */
[----:B------:R-:W-:Y:S01]  /*1f160*/  MUFU.EX2 R135, R188 ;  /* 0x000000bc00877308 */ /* 0x000fe20000000800 */
[----:B------:R-:W4:Y:S01]  /*1f170*/  LDSM.16.MT88.4 R116, [R196+0xc00] ;  /* 0x000c0000c474783b */ /* 0x000f220000004200 */
[----:B------:R-:W-:Y:S01]  /*1f180*/  FMUL.FTZ R30, R2, R126 ;  /* 0x0000007e021e7220 */ /* 0x000fe20000410000 */
[----:B--2---:R-:W-:Y:S01]  /*1f190*/  ISETP.GT.AND P0, PT, R212, R247, PT ;  /* 0x000000f7d400720c */ /* 0x004fe20003f04270 */
[C---:B------:R-:W-:Y:S02]  /*1f1a0*/  FMUL.FTZ R31, R2.reuse, R127 ;  /* 0x0000007f021f7220 */ /* 0x040fe40000410000 */
[C---:B------:R-:W-:Y:S02]  /*1f1b0*/  FMUL.FTZ R34, R2.reuse, R122 ;  /* 0x0000007a02227220 */ /* 0x040fe40000410000 */
[----:B------:R-:W-:Y:S01]  /*1f1c0*/  FMUL.FTZ R35, R2, R123 ;  /* 0x0000007b02237220 */ /* 0x000fe20000410000 */
[----:B------:R-:W-:Y:S01]  /*1f1d0*/  LDSM.16.MT88.4 R124, [R197+0x400] ;  /* 0x00040000c57c783b */ /* 0x000fe20000004200 */
[C---:B------:R-:W-:Y:S01]  /*1f1e0*/  FMUL.FTZ R36, R4.reuse, R152 ;  /* 0x0000009804247220 */ /* 0x040fe20000410000 */
[----:B------:R-:W-:Y:S01]  /*1f1f0*/  MUFU.EX2 R134, R182 ;  /* 0x000000b600867308 */ /* 0x000fe20000000800 */
[----:B------:R-:W-:Y:S01]  /*1f200*/  FMUL.FTZ R37, R4, R153 ;  /* 0x0000009904257220 */ /* 0x000fe20000410000 */
[----:B---3--:R-:W-:Y:S01]  /*1f210*/  F2FP.BF16.PACK_AB R115, R246, R233 ;  /* 0x000000e9f673723e */ /* 0x008fe200000010ff */
        /* <DEDUP_REMOVED lines=52> */
[-C--:B----4-:R-:W-:Y:S03]  /*1f560*/  HMMA.16816.F32.BF16 R40, R172, R116.reuse, R40 ;  /* 0x00000074ac28723c */ /* 0x090fe60000041828 */
        /* <DEDUP_REMOVED lines=94> */
[----:B------:R-:W-:Y:S04]  /*1fb50*/  FADD.FTZ R4, R183, R2 ;  /* 0x00000002b7047221 */ /* 0x000fe80000010000 */
        /* <DEDUP_REMOVED lines=46> */
[-C--:B---3--:R-:W-:Y:S08]  /*1fe40*/  HMMA.16816.F32.BF16 R88, R172, R16.reuse, R88 ;  /* 0x00000010ac58723c */ /* 0x088ff00000041858 */
[C---:B------:R-:W-:Y:S08]  /*1fe50*/  HMMA.16816.F32.BF16 R92, R176.reuse, R16, R92 ;  /* 0x00000010b05c723c */ /* 0x040ff0000004185c */
[-C--:B------:R-:W-:Y:S08]  /*1fe60*/  HMMA.16816.F32.BF16 R96, R176, R18.reuse, R96 ;  /* 0x00000012b060723c */ /* 0x080ff00000041860 */
[----:B------:R-:W-:Y:S01]  /*1fe70*/  HMMA.16816.F32.BF16 R100, R172, R18, R100 ;  /* 0x00000012ac64723c */ /* 0x000fe20000041864 */
[----:B------:R-:W-:Y:S07]  /*1fe80*/  @!UPT UIADD3 URZ, URZ, URZ, URZ ;  /* 0x0000003f3f3ff290 */ /* 0x000fee000fffe03f */
[----:B------:R-:W-:-:S11]  /*1fe90*/  @P0 BRA `(.L_x_2913) ;  /* 0xffffbd4000000947 */ /* 0x000fd6000383ffff */
.L_x_2881:
[----:B------:R-:W-:Y:S05]  /*1fea0*/  BRA.DIV ~URZ, `(.L_x_2914) ;  /* 0x00007a427f007947 */ /* 0x000fea000b800000 */
[----:B------:R2:W3:Y:S02]  /*1feb0*/  SHFL.BFLY PT, R0, R215, 0x2, 0x1f ;  /* 0x0c401f00d7007f89 */ /* 0x0004e400000e0000 */
.L_x_3035:
[----:B---3--:R-:W-:Y:S01]  /*1fec0*/  FADD.FTZ R4, R0, R215 ;  /* 0x000000d700047221 */ /* 0x008fe20000010000 */
[----:B------:R-:W-:Y:S05]  /*1fed0*/  BRA.DIV ~URZ, `(.L_x_2915) ;  /* 0x00007a627f007947 */ /* 0x000fea000b800000 */
[----:B------:R-:W3:Y:S04]  /*1fee0*/  SHFL.BFLY PT, R2, R214, 0x2, 0x1f ;  /* 0x0c401f00d6027f89 */ /* 0x000ee800000e0000 */
[----:B------:R-:W4:Y:S04]  /*1fef0*/  SHFL.BFLY PT, R0, R232, 0x2, 0x1f ;  /* 0x0c401f00e8007f89 */ /* 0x000f2800000e0000 */
[----:B------:R-:W5:Y:S04]  /*1ff00*/  SHFL.BFLY PT, R11, R233, 0x2, 0x1f ;  /* 0x0c401f00e90b7f89 */ /* 0x000f6800000e0000 */
[----:B-1----:R-:W1:Y:S01]  /*1ff10*/  SHFL.BFLY PT, R3, R4, 0x1, 0x1f ;  /* 0x0c201f0004037f89 */ /* 0x002e6200000e0000 */
        /* <DEDUP_REMOVED lines=9> */
.L_x_3036:
        /* <DEDUP_REMOVED lines=13> */
[----:B------:R-:W-:Y:S01]  /*20080*/  @P2 MUFU.RCP R3, R9 ;  /* 0x0000000900032308 */ /* 0x000fe20000001000 */
[----:B--2---:R-:W-:-:S07]  /*20090*/  FMUL.FTZ R182, R0, R84 ;  /* 0x0000005400b67220 */ /* 0x004fce0000410000 */
[----:B------:R-:W2:Y:S01]  /*200a0*/  @P2 MUFU.LG2 R9, R9 ;  /* 0x0000000900092308 */ /* 0x000ea20000000c00 */
        /* <DEDUP_REMOVED lines=25> */
[----:B------:R3:W4:Y:S01]  /*20240*/  @P1 MUFU.LG2 R0, R8 ;  /* 0x0000000800001308 */ /* 0x0007220000000c00 */
[----:B-12---:R-:W-:-:S02]  /*20250*/  @P2 FMUL.FTZ R11, R9, 0.69314718246459960938 ;  /* 0x3f317218090b2820 */ /* 0x006fc40000410000 */
[C---:B------:R-:W-:Y:S02]  /*20260*/  FMUL.FTZ R144, R3.reuse, R142 ;  /* 0x0000008e03907220 */ /* 0x040fe40000410000 */
[C---:B------:R-:W-:Y:S02]  /*20270*/  FMUL.FTZ R145, R3.reuse, R143 ;  /* 0x0000008f03917220 */ /* 0x040fe40000410000 */
[C---:B------:R-:W-:Y:S02]  /*20280*/  FMUL.FTZ R88, R3.reuse, R154 ;  /* 0x0000009a03587220 */ /* 0x040fe40000410000 */
[C---:B------:R-:W-:Y:S02]  /*20290*/  FMUL.FTZ R89, R3.reuse, R155 ;  /* 0x0000009b03597220 */ /* 0x040fe40000410000 */
[C---:B------:R-:W-:Y:S02]  /*202a0*/  FMUL.FTZ R100, R3.reuse, R158 ;  /* 0x0000009e03647220 */ /* 0x040fe40000410000 */
[----:B------:R-:W-:-:S02]  /*202b0*/  FMUL.FTZ R101, R3, R159 ;  /* 0x0000009f03657220 */ /* 0x000fc40000410000 */
[C---:B------:R-:W-:Y:S01]  /*202c0*/  FMUL.FTZ R142, R3.reuse, R70 ;  /* 0x00000046038e7220 */ /* 0x040fe20000410000 */
[----:B---3--:R-:W-:Y:S01]  /*202d0*/  @P2 MOV R8, 0x3f317218 ;  /* 0x3f31721800082802 */ /* 0x008fe20000000f00 */
[----:B----4-:R-:W-:Y:S01]  /*202e0*/  @P1 FMUL.FTZ R9, R0, 0.69314718246459960938 ;  /* 0x3f31721800091820 */ /* 0x010fe20000410000 */
        /* <DEDUP_REMOVED lines=82> */
.L_x_2736:
        /* <DEDUP_REMOVED lines=19> */
.L_x_2917:
[----:B--2---:R-:W-:Y:S05]  /*20940*/  BSYNC B0 ;  /* 0x0000000000007941 */ /* 0x004fea0003800000 */
.L_x_2916:
        /* <DEDUP_REMOVED lines=128> */
.L_x_2920:
        /* <DEDUP_REMOVED lines=142> */
.L_x_3037:
[----:B------:R-:W-:Y:S05]  /*21a30*/  BRA.DIV ~URZ, `(.L_x_2923) ;  /* 0x000061927f007947 */ /* 0x000fea000b800000 */
[----:B------:R2:W4:Y:S02]  /*21a40*/  SHFL.IDX PT, R2, R12, RZ, 0x1c1f ;  /* 0x001c1fff0c027589 */ /* 0x00052400000e0000 */
.L_x_3038:
[----:B------:R-:W-:Y:S01]  /*21a50*/  ISETP.GE.AND P0, PT, R4, R0, PT ;  /* 0x000000000400720c */ /* 0x000fe20003f06270 */
[----:B------:R-:W-:-:S12]  /*21a60*/  BSSY B0, `(.L_x_2924) ;  /* 0x0000012000007945 */ /* 0x000fd80003800000 */
[----:B------:R-:W-:Y:S05]  /*21a70*/  @P0 BRA `(.L_x_2925) ;  /* 0x0000010000000947 */ /* 0x000fea0003800000 */
[----:B------:R-:W5:Y:S04]  /*21a80*/  LDL R15, [R1] ;  /* 0x00000000010f7983 */ /* 0x000f680000100800 */
[----:B--2---:R-:W2:Y:S04]  /*21a90*/  LDL R13, [R1+0x4] ;  /* 0x00000400010d7983 */ /* 0x004ea80000100800 */
[----:B----4-:R-:W4:Y:S04]  /*21aa0*/  LDL R64, [R1+0x90] ;  /* 0x0000900001407983 */ /* 0x010f280000100800 */
[----:B---3--:R-:W3:Y:S01]  /*21ab0*/  LDL R14, [R1+0x7c] ;  /* 0x00007c00010e7983 */ /* 0x008ee20000100800 */
[----:B------:R-:W-:-:S13]  /*21ac0*/  ISETP.GE.AND P2, PT, R250, c[0x0][0x3c8], PT ;  /* 0x0000f200fa007a0c */ /* 0x000fda0003f46270 */
[----:B------:R-:W-:-:S04]  /*21ad0*/  @!P2 LEA R10, P5, R250, R2, 0x1 ;  /* 0x00000002fa0aa211 */ /* 0x000fc800078a08ff */
[----:B------:R-:W-:-:S05]  /*21ae0*/  @!P2 LEA.HI.X R11, R250, R6, R251, 0x1, P5 ;  /* 0x00000006fa0ba211 */ /* 0x000fca00028f0cfb */
[----:B------:R1:W-:Y:S01]  /*21af0*/  @!P2 ST.E.128 [R10.64], R24 ;  /* 0x000000180a00a985 */ /* 0x0003e2000c101d08 */
[----:B-----5:R-:W-:Y:S02]  /*21b00*/  ISETP.GE.AND P1, PT, R15, c[0x0][0x3c8], PT ;  /* 0x0000f2000f007a0c */ /* 0x020fe40003f26270 */
[----:B--2---:R-:W-:-:S11]  /*21b10*/  ISETP.GE.AND P0, PT, R13, c[0x0][0x3c8], PT ;  /* 0x0000f2000d007a0c */ /* 0x004fd60003f06270 */
[-C--:B------:R-:W-:Y:S02]  /*21b20*/  @!P1 LEA R8, P4, R15, R2.reuse, 0x1 ;  /* 0x000000020f089211 */ /* 0x080fe400078808ff */
[----:B------:R-:W-:Y:S02]  /*21b30*/  @!P0 LEA R2, P3, R13, R2, 0x1 ;  /* 0x000000020d028211 */ /* 0x000fe400078608ff */
[-C--:B-1--4-:R-:W-:Y:S02]  /*21b40*/  @!P1 LEA.HI.X R9, R15, R6.reuse, R64, 0x1, P4 ;  /* 0x000000060f099211 */ /* 0x092fe400020f0c40 */
[----:B---3--:R-:W-:-:S03]  /*21b50*/  @!P0 LEA.HI.X R3, R13, R6, R14, 0x1, P3 ;  /* 0x000000060d038211 */ /* 0x008fc600018f0c0e */
[----:B------:R1:W-:Y:S04]  /*21b60*/  @!P1 ST.E.128 [R8.64], R20 ;  /* 0x0000001408009985 */ /* 0x0003e8000c101d08 */
[----:B------:R1:W-:Y:S02]  /*21b70*/  @!P0 ST.E.128 [R2.64], R16 ;  /* 0x0000001002008985 */ /* 0x0003e4000c101d08 */
.L_x_2925:
[----:B------:R-:W-:Y:S05]  /*21b80*/  BSYNC B0 ;  /* 0x0000000000007941 */ /* 0x000fea0003800000 */
.L_x_2924:
[----:B------:R-:W-:Y:S05]  /*21b90*/  BRA.DIV ~URZ, `(.L_x_2926) ;  /* 0x000060a27f007947 */ /* 0x000fea000b800000 */
[----:B---3--:R3:W2:Y:S04]  /*21ba0*/  SHFL.IDX PT, R6, R5, 0x1, 0x1c1f ;  /* 0x003c1f0005067f89 */ /* 0x0086a800000e0000 */
[----:B-1--4-:R3:W1:Y:S02]  /*21bb0*/  SHFL.IDX PT, R2, R12, 0x1, 0x1c1f ;  /* 0x003c1f000c027f89 */ /* 0x01266400000e0000 */
.L_x_3039:
[----:B------:R-:W-:Y:S01]  /*21bc0*/  IADD3 R3, R4, 0x20, RZ ;  /* 0x0000002004037810 */ /* 0x000fe20007ffe0ff */
[----:B------:R-:W-:Y:S03]  /*21bd0*/  BSSY B0, `(.L_x_2927) ;  /* 0x0000013000007945 */ /* 0x000fe60003800000 */
[----:B------:R-:W-:-:S13]  /*21be0*/  ISETP.GE.AND P0, PT, R3, R0, PT ;  /* 0x000000000300720c */ /* 0x000fda0003f06270 */
[----:B------:R-:W-:Y:S05]  /*21bf0*/  @P0 BRA `(.L_x_2928) ;  /* 0x0000010000000947 */ /* 0x000fea0003800000 */
[----:B------:R-:W4:Y:S04]  /*21c00*/  LDL R15, [R1] ;  /* 0x00000000010f7983 */ /* 0x000f280000100800 */
[----:B------:R-:W5:Y:S04]  /*21c10*/  LDL R13, [R1+0x4] ;  /* 0x00000400010d7983 */ /* 0x000f680000100800 */
[----:B---3--:R-:W3:Y:S04]  /*21c20*/  LDL R16, [R1+0x90] ;  /* 0x0000900001107983 */ /* 0x008ee80000100800 */
[----:B--2---:R-:W2:Y:S01]  /*21c30*/  LDL R14, [R1+0x7c] ;  /* 0x00007c00010e7983 */ /* 0x004ea20000100800 */
[----:B------:R-:W-:-:S13]  /*21c40*/  ISETP.GE.AND P2, PT, R250, c[0x0][0x3c8], PT ;  /* 0x0000f200fa007a0c */ /* 0x000fda0003f46270 */
[----:B-1----:R-:W-:-:S04]  /*21c50*/  @!P2 LEA R10, P5, R250, R2, 0x1 ;  /* 0x00000002fa0aa211 */ /* 0x002fc800078a08ff */
[----:B------:R-:W-:-:S05]  /*21c60*/  @!P2 LEA.HI.X R11, R250, R6, R251, 0x1, P5 ;  /* 0x00000006fa0ba211 */ /* 0x000fca00028f0cfb */
[----:B------:R1:W-:Y:S01]  /*21c70*/  @!P2 ST.E.128 [R10.64], R36 ;  /* 0x000000240a00a985 */ /* 0x0003e2000c101d08 */
[----:B----4-:R-:W-:Y:S02]  /*21c80*/  ISETP.GE.AND P1, PT, R15, c[0x0][0x3c8], PT ;  /* 0x0000f2000f007a0c */ /* 0x010fe40003f26270 */
[----:B-----5:R-:W-:-:S11]  /*21c90*/  ISETP.GE.AND P0, PT, R13, c[0x0][0x3c8], PT ;  /* 0x0000f2000d007a0c */ /* 0x020fd60003f06270 */
[-C--:B------:R-:W-:Y:S02]  /*21ca0*/  @!P1 LEA R8, P4, R15, R2.reuse, 0x1 ;  /* 0x000000020f089211 */ /* 0x080fe400078808ff */
[----:B------:R-:W-:Y:S02]  /*21cb0*/  @!P0 LEA R2, P3, R13, R2, 0x1 ;  /* 0x000000020d028211 */ /* 0x000fe400078608ff */
[-C--:B---3--:R-:W-:Y:S02]  /*21cc0*/  @!P1 LEA.HI.X R9, R15, R6.reuse, R16, 0x1, P4 ;  /* 0x000000060f099211 */ /* 0x088fe400020f0c10 */
[----:B--2---:R-:W-:-:S03]  /*21cd0*/  @!P0 LEA.HI.X R3, R13, R6, R14, 0x1, P3 ;  /* 0x000000060d038211 */ /* 0x004fc600018f0c0e */
[----:B------:R1:W-:Y:S04]  /*21ce0*/  @!P1 ST.E.128 [R8.64], R32 ;  /* 0x0000002008009985 */ /* 0x0003e8000c101d08 */
[----:B------:R1:W-:Y:S02]  /*21cf0*/  @!P0 ST.E.128 [R2.64], R28 ;  /* 0x0000001c02008985 */ /* 0x0003e4000c101d08 */
.L_x_2928:
[----:B------:R-:W-:Y:S05]  /*21d00*/  BSYNC B0 ;  /* 0x0000000000007941 */ /* 0x000fea0003800000 */
.L_x_2927:
[----:B------:R-:W-:Y:S05]  /*21d10*/  BRA.DIV ~URZ, `(.L_x_2929) ;  /* 0x00005ff27f007947 */ /* 0x000fea000b800000 */
[----:B--2---:R2:W4:Y:S02]  /*21d20*/  SHFL.IDX PT, R6, R5, 0x2, 0x1c1f ;  /* 0x005c1f0005067f89 */ /* 0x00452400000e0000 */
.L_x_3040:
[----:B------:R-:W-:Y:S05]  /*21d30*/  BRA.DIV ~URZ, `(.L_x_2930) ;  /* 0x000060427f007947 */ /* 0x000fea000b800000 */
[----:B-1----:R1:W2:Y:S02]  /*21d40*/  SHFL.IDX PT, R2, R12, 0x2, 0x1c1f ;  /* 0x005c1f000c027f89 */ /* 0x0022a400000e0000 */
.L_x_3041:
[----:B------:R-:W-:Y:S01]  /*21d50*/  IADD3 R3, R4, 0x40, RZ ;  /* 0x0000004004037810 */ /* 0x000fe20007ffe0ff */
[----:B------:R-:W-:Y:S03]  /*21d60*/  BSSY B0, `(.L_x_2931) ;  /* 0x0000013000007945 */ /* 0x000fe60003800000 */
[----:B------:R-:W-:-:S13]  /*21d70*/  ISETP.GE.AND P0, PT, R3, R0, PT ;  /* 0x000000000300720c */ /* 0x000fda0003f06270 */
[----:B------:R-:W-:Y:S05]  /*21d80*/  @P0 BRA `(.L_x_2932) ;  /* 0x0000010000000947 */ /* 0x000fea0003800000 */
[----:B------:R-:W5:Y:S04]  /*21d90*/  LDL R15, [R1] ;  /* 0x00000000010f7983 */ /* 0x000f680000100800 */
[----:B---3--:R-:W3:Y:S04]  /*21da0*/  LDL R13, [R1+0x4] ;  /* 0x00000400010d7983 */ /* 0x008ee80000100800 */
[----:B----4-:R-:W4:Y:S04]  /*21db0*/  LDL R16, [R1+0x90] ;  /* 0x0000900001107983 */ /* 0x010f280000100800 */
[----:B--2---:R-:W2:Y:S01]  /*21dc0*/  LDL R14, [R1+0x7c] ;  /* 0x00007c00010e7983 */ /* 0x004ea20000100800 */
[----:B------:R-:W-:-:S13]  /*21dd0*/  ISETP.GE.AND P2, PT, R250, c[0x0][0x3c8], PT ;  /* 0x0000f200fa007a0c */ /* 0x000fda0003f46270 */
[----:B------:R-:W-:-:S04]  /*21de0*/  @!P2 LEA R10, P5, R250, R2, 0x1 ;  /* 0x00000002fa0aa211 */ /* 0x000fc800078a08ff */
[----:B------:R-:W-:-:S05]  /*21df0*/  @!P2 LEA.HI.X R11, R250, R6, R251, 0x1, P5 ;  /* 0x00000006fa0ba211 */ /* 0x000fca00028f0cfb */
[----:B------:R1:W-:Y:S01]  /*21e00*/  @!P2 ST.E.128 [R10.64], R48 ;  /* 0x000000300a00a985 */ /* 0x0003e2000c101d08 */
[----:B-----5:R-:W-:Y:S02]  /*21e10*/  ISETP.GE.AND P1, PT, R15, c[0x0][0x3c8], PT ;  /* 0x0000f2000f007a0c */ /* 0x020fe40003f26270 */
[----:B---3--:R-:W-:-:S11]  /*21e20*/  ISETP.GE.AND P0, PT, R13, c[0x0][0x3c8], PT ;  /* 0x0000f2000d007a0c */ /* 0x008fd60003f06270 */
[-C--:B------:R-:W-:Y:S02]  /*21e30*/  @!P1 LEA R8, P4, R15, R2.reuse, 0x1 ;  /* 0x000000020f089211 */ /* 0x080fe400078808ff */
[----:B------:R-:W-:Y:S02]  /*21e40*/  @!P0 LEA R2, P3, R13, R2, 0x1 ;  /* 0x000000020d028211 */ /* 0x000fe400078608ff */
[-C--:B----4-:R-:W-:Y:S02]  /*21e50*/  @!P1 LEA.HI.X R9, R15, R6.reuse, R16, 0x1, P4 ;  /* 0x000000060f099211 */ /* 0x090fe400020f0c10 */
[----:B--2---:R-:W-:-:S03]  /*21e60*/  @!P0 LEA.HI.X R3, R13, R6, R14, 0x1, P3 ;  /* 0x000000060d038211 */ /* 0x004fc600018f0c0e */
[----:B------:R1:W-:Y:S04]  /*21e70*/  @!P1 ST.E.128 [R8.64], R44 ;  /* 0x0000002c08009985 */ /* 0x0003e8000c101d08 */
[----:B------:R1:W-:Y:S02]  /*21e80*/  @!P0 ST.E.128 [R2.64], R40 ;  /* 0x0000002802008985 */ /* 0x0003e4000c101d08 */
.L_x_2932:
[----:B------:R-:W-:Y:S05]  /*21e90*/  BSYNC B0 ;  /* 0x0000000000007941 */ /* 0x000fea0003800000 */
.L_x_2931:
[----:B------:R-:W-:Y:S05]  /*21ea0*/  BRA.DIV ~URZ, `(.L_x_2933) ;  /* 0x00005f427f007947 */ /* 0x000fea000b800000 */
[----:B--23--:R-:W2:Y:S04]  /*21eb0*/  SHFL.IDX PT, R5, R5, 0x3, 0x1c1f ;  /* 0x007c1f0005057f89 */ /* 0x00cea800000e0000 */
[----:B-1----:R1:W3:Y:S02]  /*21ec0*/  SHFL.IDX PT, R2, R12, 0x3, 0x1c1f ;  /* 0x007c1f000c027f89 */ /* 0x0022e400000e0000 */
.L_x_3042:
[----:B------:R-:W-:-:S04]  /*21ed0*/  IADD3 R3, R4, 0x60, RZ ;  /* 0x0000006004037810 */ /* 0x000fc80007ffe0ff */
[----:B------:R-:W-:-:S13]  /*21ee0*/  ISETP.GE.AND P0, PT, R3, R0, PT ;  /* 0x000000000300720c */ /* 0x000fda0003f06270 */
[----:B------:R-:W-:Y:S05]  /*21ef0*/  @P0 BRA `(.L_x_2934) ;  /* 0x0000272000000947 */ /* 0x000fea0003800000 */
[----:B-1----:R-:W5:Y:S04]  /*21f00*/  LDL R12, [R1] ;  /* 0x00000000010c7983 */ /* 0x002f680000100800 */
[----:B----4-:R-:W4:Y:S04]  /*21f10*/  LDL R13, [R1+0x90] ;  /* 0x00009000010d7983 */ /* 0x010f280000100800 */
[----:B---3--:R-:W3:Y:S01]  /*21f20*/  LDL R6, [R1+0x4] ;  /* 0x0000040001067983 */ /* 0x008ee20000100800 */
[----:B------:R-:W-:-:S13]  /*21f30*/  ISETP.GE.AND P1, PT, R250, c[0x0][0x3c8], PT ;  /* 0x0000f200fa007a0c */ /* 0x000fda0003f26270 */
[----:B------:R-:W-:-:S04]  /*21f40*/  @!P1 LEA R10, P3, R250, R2, 0x1 ;  /* 0x00000002fa0a9211 */ /* 0x000fc800078608ff */
[----:B--2---:R-:W-:-:S05]  /*21f50*/  @!P1 LEA.HI.X R11, R250, R5, R251, 0x1, P3 ;  /* 0x00000005fa0b9211 */ /* 0x004fca00018f0cfb */
[----:B------:R1:W-:Y:S01]  /*21f60*/  @!P1 ST.E.128 [R10.64], R60 ;  /* 0x0000003c0a009985 */ /* 0x0003e2000c101d08 */
[----:B-----5:R-:W-:-:S13]  /*21f70*/  ISETP.GE.AND P0, PT, R12, c[0x0][0x3c8], PT ;  /* 0x0000f2000c007a0c */ /* 0x020fda0003f06270 */
[----:B------:R-:W-:-:S04]  /*21f80*/  @!P0 LEA R8, P2, R12, R2, 0x1 ;  /* 0x000000020c088211 */ /* 0x000fc800078408ff */
[----:B----4-:R-:W-:-:S05]  /*21f90*/  @!P0 LEA.HI.X R9, R12, R5, R13, 0x1, P2 ;  /* 0x000000050c098211 */ /* 0x010fca00010f0c0d */
[----:B------:R1:W-:Y:S01]  /*21fa0*/  @!P0 ST.E.128 [R8.64], R56 ;  /* 0x0000003808008985 */ /* 0x0003e2000c101d08 */
[----:B---3--:R-:W-:-:S13]  /*21fb0*/  ISETP.GE.AND P0, PT, R6, c[0x0][0x3c8], PT ;  /* 0x0000f20006007a0c */ /* 0x008fda0003f06270 */
[----:B------:R-:W-:Y:S05]  /*21fc0*/  @P0 BRA `(.L_x_2934) ;  /* 0x0000265000000947 */ /* 0x000fea0003800000 */
[----:B------:R-:W2:Y:S01]  /*21fd0*/  LDL R12, [R1+0x7c] ;  /* 0x00007c00010c7983 */ /* 0x000ea20000100800 */
[----:B------:R-:W-:-:S04]  /*21fe0*/  LEA R2, P0, R6, R2, 0x1 ;  /* 0x0000000206027211 */ /* 0x000fc800078008ff */
[----:B--2---:R-:W-:-:S05]  /*21ff0*/  LEA.HI.X R3, R6, R5, R12, 0x1, P0 ;  /* 0x0000000506037211 */ /* 0x004fca00000f0c0c */
[----:B------:R2:W-:Y:S01]  /*22000*/  ST.E.128 [R2.64], R52 ;  /* 0x0000003402007985 */ /* 0x0005e2000c101d08 */
[----:B------:R-:W-:Y:S05]  /*22010*/  BRA `(.L_x_2934) ;  /* 0x0000260000007947 */ /* 0x000fea0003800000 */
.L_x_2921:
        /* <DEDUP_REMOVED lines=33> */
.L_x_3043:
[----:B------:R-:W-:Y:S05]  /*22230*/  BRA.DIV ~URZ, `(.L_x_2936) ;  /* 0x00005cf27f007947 */ /* 0x000fea000b800000 */
[----:B------:R3:W4:Y:S02]  /*22240*/  SHFL.IDX PT, R0, R6, RZ, 0x1c1f ;  /* 0x001c1fff06007589 */ /* 0x00072400000e0000 */
.L_x_3044:
        /* <DEDUP_REMOVED lines=73> */
[----:B------:R-:W-:Y:S02]  /*226e0*/  IADD3 R15, R252, 0x50, RZ ;  /* 0x00000050fc0f7810 */ /* 0x000fe40007ffe0ff */
[----:B----4-:R-:W-:Y:S01]  /*226f0*/  @!P2 LEA R8, P0, R14, R0, 0x2 ;  /* 0x000000000e08a211 */ /* 0x010fe200078010ff */
        /* <DEDUP_REMOVED lines=9> */
.L_x_2938:
[----:B------:R-:W-:Y:S05]  /*22790*/  BSYNC B0 ;  /* 0x0000000000007941 */ /* 0x000fea0003800000 */
.L_x_2937:
[----:B------:R-:W-:Y:S05]  /*227a0*/  BRA.DIV ~URZ, `(.L_x_2939) ;  /* 0x000057f27f007947 */ /* 0x000fea000b800000 */
[----:B--2---:R2:W1:Y:S04]  /*227b0*/  SHFL.IDX PT, R4, R5, 0x1, 0x1c1f ;  /* 0x003c1f0005047f89 */ /* 0x00446800000e0000 */
[----:B----4-:R2:W4:Y:S02]  /*227c0*/  SHFL.IDX PT, R0, R6, 0x1, 0x1c1f ;  /* 0x003c1f0006007f89 */ /* 0x01052400000e0000 */
.L_x_3045:
[----:B------:R-:W-:Y:S01]  /*227d0*/  BSSY B0, `(.L_x_2940) ;  /* 0x0000054000007945 */ /* 0x000fe20003800000 */
[----:B------:R-:W-:Y:S05]  /*227e0*/  @P6 BRA `(.L_x_2941) ;  /* 0x0000052000006947 */ /* 0x000fea0003800000 */
[C---:B------:R-:W-:Y:S02]  /*227f0*/  ISETP.GE.AND P1, PT, R252.reuse, c[0x0][0x3c8], PT ;  /* 0x0000f200fc007a0c */ /* 0x040fe40003f26270 */
[C---:B------:R-:W-:Y:S02]  /*22800*/  IADD3 R12, R252.reuse, 0x8, RZ ;  /* 0x00000008fc0c7810 */ /* 0x040fe40007ffe0ff */
[----:B------:R-:W-:Y:S02]  /*22810*/  IADD3 R14, R252, 0x10, RZ ;  /* 0x00000010fc0e7810 */ /* 0x000fe40007ffe0ff */
[----:B------:R-:W-:-:S02]  /*22820*/  ISETP.GE.AND P0, PT, R12, c[0x0][0x3c8], PT ;  /* 0x0000f2000c007a0c */ /* 0x000fc40003f06270 */
[----:B------:R-:W-:Y:S02]  /*22830*/  IADD3 R11, R252, 0x18, RZ ;  /* 0x00000018fc0b7810 */ /* 0x000fe40007ffe0ff */
        /* <DEDUP_REMOVED lines=25> */
[----:B------:R-:W-:Y:S02]  /*229d0*/  IADD3 R17, R252, 0x48, RZ ;  /* 0x00000048fc117810 */ /* 0x000fe40007ffe0ff */
[----:B------:R-:W-:Y:S02]  /*229e0*/  @!P3 LEA.HI.X R3, R14, R4, R15, 0x2, P4 ;  /* 0x000000040e03b211 */ /* 0x000fe400020f140f */
[C---:B------:R-:W-:Y:S02]  /*229f0*/  IADD3 R14, R252.reuse, 0x30, RZ ;  /* 0x00000030fc0e7810 */ /* 0x040fe40007ffe0ff */
[C---:B----4-:R-:W-:Y:S01]  /*22a00*/  @!P5 LEA R8, P0, R11.reuse, R0, 0x2 ;  /* 0x000000000b08d211 */ /* 0x050fe200078010ff */
[----:B------:R1:W-:Y:S01]  /*22a10*/  @!P3 ST.E.64 [R2.64], R150 ;  /* 0x000000960200b985 */ /* 0x0003e2000c101b08 */
[----:B------:R-:W-:Y:S02]  /*22a20*/  IADD3 R15, R252, 0x28, RZ ;  /* 0x00000028fc0f7810 */ /* 0x000fe40007ffe0ff */
[----:B------:R-:W-:-:S02]  /*22a30*/  @!P5 LEA.HI.X R9, R11, R4, R12, 0x2, P0 ;  /* 0x000000040b09d211 */ /* 0x000fc400000f140c */
[----:B------:R-:W-:Y:S02]  /*22a40*/  IADD3 R11, R252, 0x20, RZ ;  /* 0x00000020fc0b7810 */ /* 0x000fe40007ffe0ff */
        /* <DEDUP_REMOVED lines=13> */
[----:B------:R-:W-:Y:S02]  /*22b20*/  IADD3 R15, R252, 0x48, RZ ;  /* 0x00000048fc0f7810 */ /* 0x000fe40007ffe0ff */
[----:B----4-:R-:W-:Y:S01]  /*22b30*/  @!P0 LEA R8, P2, R14, R0, 0x2 ;  /* 0x000000000e088211 */ /* 0x010fe200078410ff */
        /* <DEDUP_REMOVED lines=18> */
[----:B------:R-:W-:Y:S02]  /*22c60*/  IADD3 R17, R252, 0x50, RZ ;  /* 0x00000050fc117810 */ /* 0x000fe40007ffe0ff */
[----:B-----5:R-:W-:Y:S01]  /*22c70*/  @!P2 LEA R8, P0, R16, R0, 0x2 ;  /* 0x000000001008a211 */ /* 0x020fe200078010ff */
        /* <DEDUP_REMOVED lines=9> */
.L_x_2941:
[----:B------:R-:W-:Y:S05]  /*22d10*/  BSYNC B0 ;  /* 0x0000000000007941 */ /* 0x000fea0003800000 */
.L_x_2940:
[----:B------:R-:W-:Y:S05]  /*22d20*/  BRA.DIV ~URZ, `(.L_x_2942) ;  /* 0x000053427f007947 */ /* 0x000fea000b800000 */
[----:B-1----:R1:W2:Y:S02]  /*22d30*/  SHFL.IDX PT, R4, R5, 0x2, 0x1c1f ;  /* 0x005c1f0005047f89 */ /* 0x0022a400000e0000 */
.L_x_3046:
[----:B------:R-:W-:Y:S05]  /*22d40*/  BRA.DIV ~URZ, `(.L_x_2943) ;  /* 0x000053927f007947 */ /* 0x000fea000b800000 */
[----:B----4-:R4:W1:Y:S02]  /*22d50*/  SHFL.IDX PT, R0, R6, 0x2, 0x1c1f ;  /* 0x005c1f0006007f89 */ /* 0x01086400000e0000 */
.L_x_3047:
        /* <DEDUP_REMOVED lines=25> */
[C---:B------:R-:W-:Y:S02]  /*22ef0*/  @!P4 LEA R8, P5, R17.reuse, R0, 0x2 ;  /* 0x000000001108c211 */ /* 0x040fe400078a10ff */
        /* <DEDUP_REMOVED lines=59> */
.L_x_2945:
[----:B------:R-:W-:Y:S05]  /*232b0*/  BSYNC B0 ;  /* 0x0000000000007941 */ /* 0x000fea0003800000 */
.L_x_2944:
[----:B------:R-:W-:Y:S05]  /*232c0*/  BRA.DIV ~URZ, `(.L_x_2946) ;  /* 0x00004e827f007947 */ /* 0x000fea000b800000 */
[----:B--2---:R2:W3:Y:S04]  /*232d0*/  SHFL.IDX PT, R4, R5, 0x3, 0x1c1f ;  /* 0x007c1f0005047f89 */ /* 0x0044e800000e0000 */
[----:B-1----:R2:W1:Y:S02]  /*232e0*/  SHFL.IDX PT, R0, R6, 0x3, 0x1c1f ;  /* 0x007c1f0006007f89 */ /* 0x00246400000e0000 */
.L_x_3048:
        /* <DEDUP_REMOVED lines=10> */
[----:B------:R-:W-:Y:S02]  /*23390*/  IADD3 R11, R252, 0x8, RZ ;  /* 0x00000008fc0b7810 */ /* 0x000fe40007ffe0ff */
[----:B------:R-:W-:Y:S02]  /*233a0*/  ISETP.GE.AND P2, PT, R6, c[0x0][0x3c8], PT ;  /* 0x0000f20006007a0c */ /* 0x000fe40003f46270 */
[----:B------:R-:W-:Y:S02]  /*233b0*/  @!P4 LEA.HI.X R9, R252, R4, R12, 0x2, P6 ;  /* 0x00000004fc09c211 */ /* 0x000fe400030f140c */
[----:B------:R-:W-:-:S02]  /*233c0*/  SHF.R.S32.HI R11, RZ, 0x1f, R11 ;  /* 0x0000001fff0b7819 */ /* 0x000fc4000001140b */
[----:B------:R-:W-:Y:S01]  /*233d0*/  @!P3 LEA R2, P5, R10, R0, 0x2 ;  /* 0x000000000a02b211 */ /* 0x000fe200078a10ff */
        /* <DEDUP_REMOVED lines=8> */
[----:B------:R-:W-:Y:S02]  /*23460*/  IADD3 R15, R252, 0x28, RZ ;  /* 0x00000028fc0f7810 */ /* 0x000fe40007ffe0ff */
[----:B------:R-:W-:Y:S02]  /*23470*/  @!P2 LEA.HI.X R11, R6, R4, R14, 0x2, P3 ;  /* 0x00000004060ba211 */ /* 0x000fe400018f140e */
[C---:B------:R-:W-:Y:S02]  /*23480*/  IADD3 R6, R252.reuse, 0x20, RZ ;  /* 0x00000020fc067810 */ /* 0x040fe40007ffe0ff */
[----:B------:R-:W-:Y:S01]  /*23490*/  IADD3 R14, R252, 0x18, RZ ;  /* 0x00000018fc0e7810 */ /* 0x000fe20007ffe0ff */
[----:B------:R-:W-:Y:S01]  /*234a0*/  @!P2 ST.E.64 [R10.64], R64 ;  /* 0x000000400a00a985 */ /* 0x000fe2000c101b08 */
[----:B------:R-:W-:-:S02]  /*234b0*/  ISETP.GE.AND P5, PT, R15, c[0x0][0x3c8], PT ;  /* 0x0000f2000f007a0c */ /* 0x000fc40003fa6270 */
[C---:B------:R-:W-:Y:S02]  /*234c0*/  IADD3 R12, R252.reuse, 0x30, RZ ;  /* 0x00000030fc0c7810 */ /* 0x040fe40007ffe0ff */
        /* <DEDUP_REMOVED lines=14> */
[----:B------:R-:W-:Y:S01]  /*235b0*/  IADD3 R13, R252, 0x30, RZ ;  /* 0x00000030fc0d7810 */ /* 0x000fe20007ffe0ff */
        /* <DEDUP_REMOVED lines=45> */
.L_x_2919:
        /* <DEDUP_REMOVED lines=20> */
.L_x_2947:
        /* <DEDUP_REMOVED lines=59> */
.L_x_2949:
[----:B------:R-:W-:Y:S05]  /*23d80*/  BSYNC B0 ;  /* 0x0000000000007941 */ /* 0x000fea0003800000 */
.L_x_2948:
        /* <DEDUP_REMOVED lines=43> */
.L_x_3049:
[----:B------:R-:W-:Y:S05]  /*24040*/  BRA.DIV ~URZ, `(.L_x_2951) ;  /* 0x000042427f007947 */ /* 0x000fea000b800000 */
[----:B------:R3:W4:Y:S02]  /*24050*/  SHFL.IDX PT, R0, R13, RZ, 0x1c1f ;  /* 0x001c1fff0d007589 */ /* 0x00072400000e0000 */
.L_x_3050:
[----:B------:R-:W-:Y:S01]  /*24060*/  IMAD R6, R18, c[0x0][0x4e8], RZ ;  /* 0x00013a0012067a24 */ /* 0x000fe200078e02ff */
[----:B------:R-:W-:Y:S04]  /*24070*/  BSSY B0, `(.L_x_2952) ;  /* 0x0000013000007945 */ /* 0x000fe80003800000 */
        /* <DEDUP_REMOVED lines=9> */
[----:B------:R1:W-:Y:S01]  /*24110*/  @!P2 ST.E.128 [R10.64], RZ ;  /* 0x000000ff0a00a985 */ /* 0x0003e2000c101d08 */
[----:B-----5:R-:W-:Y:S02]  /*24120*/  ISETP.GE.AND P1, PT, R16, c[0x0][0x3c8], PT ;  /* 0x0000f20010007a0c */ /* 0x020fe40003f26270 */
[----:B---3--:R-:W-:-:S11]  /*24130*/  ISETP.GE.AND P0, PT, R14, c[0x0][0x3c8], PT ;  /* 0x0000f2000e007a0c */ /* 0x008fd60003f06270 */
[-C--:B------:R-:W-:Y:S02]  /*24140*/  @!P1 LEA R8, P4, R16, R0.reuse, 0x1 ;  /* 0x0000000010089211 */ /* 0x080fe400078808ff */
[----:B------:R-:W-:Y:S02]  /*24150*/  @!P0 LEA R2, P3, R14, R0, 0x1 ;  /* 0x000000000e028211 */ /* 0x000fe400078608ff */
[-C--:B----4-:R-:W-:Y:S02]  /*24160*/  @!P1 LEA.HI.X R9, R16, R4.reuse, R17, 0x1, P4 ;  /* 0x0000000410099211 */ /* 0x090fe400020f0c11 */
[----:B--2---:R-:W-:-:S03]  /*24170*/  @!P0 LEA.HI.X R3, R14, R4, R15, 0x1, P3 ;  /* 0x000000040e038211 */ /* 0x004fc600018f0c0f */
[----:B------:R1:W-:Y:S04]  /*24180*/  @!P1 ST.E.128 [R8.64], RZ ;  /* 0x000000ff08009985 */ /* 0x0003e8000c101d08 */
[----:B------:R1:W-:Y:S02]  /*24190*/  @!P0 ST.E.128 [R2.64], RZ ;  /* 0x000000ff02008985 */ /* 0x0003e4000c101d08 */
.L_x_2953:
[----:B------:R-:W-:Y:S05]  /*241a0*/  BSYNC B0 ;  /* 0x0000000000007941 */ /* 0x000fea0003800000 */
.L_x_2952:
[----:B------:R-:W-:Y:S05]  /*241b0*/  BRA.DIV ~URZ, `(.L_x_2954) ;  /* 0x000041427f007947 */ /* 0x000fea000b800000 */
[----:B--2---:R2:W1:Y:S04]  /*241c0*/  SHFL.IDX PT, R4, R5, 0x1, 0x1c1f ;  /* 0x003c1f0005047f89 */ /* 0x00446800000e0000 */
[----:B----4-:R2:W4:Y:S02]  /*241d0*/  SHFL.IDX PT, R0, R13, 0x1, 0x1c1f ;  /* 0x003c1f000d007f89 */ /* 0x01052400000e0000 */
.L_x_3051:
[----:B-1----:R-:W-:Y:S01]  /*241e0*/  IADD3 R2, R12, 0x20, RZ ;  /* 0x000000200c027810 */ /* 0x002fe20007ffe0ff */
[----:B------:R-:W-:Y:S03]  /*241f0*/  BSSY B0, `(.L_x_2955) ;  /* 0x0000013000007945 */ /* 0x000fe60003800000 */
[----:B------:R-:W-:-:S13]  /*24200*/  ISETP.GE.AND P0, PT, R2, R6, PT ;  /* 0x000000060200720c */ /* 0x000fda0003f06270 */
[----:B------:R-:W-:Y:S05]  /*24210*/  @P0 BRA `(.L_x_2956) ;  /* 0x0000010000000947 */ /* 0x000fea0003800000 */
[----:B------:R-:W5:Y:S04]  /*24220*/  LDL R16, [R1] ;  /* 0x0000000001107983 */ /* 0x000f680000100800 */
[----:B--2---:R-:W2:Y:S04]  /*24230*/  LDL R14, [R1+0x4] ;  /* 0x00000400010e7983 */ /* 0x004ea80000100800 */
[----:B---3--:R-:W3:Y:S04]  /*24240*/  LDL R17, [R1+0x90] ;  /* 0x0000900001117983 */ /* 0x008ee80000100800 */
[----:B----4-:R-:W4:Y:S01]  /*24250*/  LDL R15, [R1+0x7c] ;  /* 0x00007c00010f7983 */ /* 0x010f220000100800 */
[----:B------:R-:W-:-:S13]  /*24260*/  ISETP.GE.AND P2, PT, R250, c[0x0][0x3c8], PT ;  /* 0x0000f200fa007a0c */ /* 0x000fda0003f46270 */
[----:B------:R-:W-:-:S04]  /*24270*/  @!P2 LEA R10, P5, R250, R0, 0x1 ;  /* 0x00000000fa0aa211 */ /* 0x000fc800078a08ff */
[----:B------:R-:W-:-:S05]  /*24280*/  @!P2 LEA.HI.X R11, R250, R4, R251, 0x1, P5 ;  /* 0x00000004fa0ba211 */ /* 0x000fca00028f0cfb */
[----:B------:R1:W-:Y:S01]  /*24290*/  @!P2 ST.E.128 [R10.64], RZ ;  /* 0x000000ff0a00a985 */ /* 0x0003e2000c101d08 */
[----:B-----5:R-:W-:Y:S02]  /*242a0*/  ISETP.GE.AND P1, PT, R16, c[0x0][0x3c8], PT ;  /* 0x0000f20010007a0c */ /* 0x020fe40003f26270 */
[----:B--2---:R-:W-:-:S11]  /*242b0*/  ISETP.GE.AND P0, PT, R14, c[0x0][0x3c8], PT ;  /* 0x0000f2000e007a0c */ /* 0x004fd60003f06270 */
[-C--:B------:R-:W-:Y:S02]  /*242c0*/  @!P1 LEA R8, P4, R16, R0.reuse, 0x1 ;  /* 0x0000000010089211 */ /* 0x080fe400078808ff */
[----:B------:R-:W-:Y:S02]  /*242d0*/  @!P0 LEA R2, P3, R14, R0, 0x1 ;  /* 0x000000000e028211 */ /* 0x000fe400078608ff */
[-C--:B---3--:R-:W-:Y:S02]  /*242e0*/  @!P1 LEA.HI.X R9, R16, R4.reuse, R17, 0x1, P4 ;  /* 0x0000000410099211 */ /* 0x088fe400020f0c11 */
[----:B----4-:R-:W-:-:S03]  /*242f0*/  @!P0 LEA.HI.X R3, R14, R4, R15, 0x1, P3 ;  /* 0x000000040e038211 */ /* 0x010fc600018f0c0f */
[----:B------:R1:W-:Y:S04]  /*24300*/  @!P1 ST.E.128 [R8.64], RZ ;  /* 0x000000ff08009985 */ /* 0x0003e8000c101d08 */
[----:B------:R1:W-:Y:S02]  /*24310*/  @!P0 ST.E.128 [R2.64], RZ ;  /* 0x000000ff02008985 */ /* 0x0003e4000c101d08 */
.L_x_2956:
[----:B------:R-:W-:Y:S05]  /*24320*/  BSYNC B0 ;  /* 0x0000000000007941 */ /* 0x000fea0003800000 */
.L_x_2955:
[----:B------:R-:W-:Y:S05]  /*24330*/  BRA.DIV ~URZ, `(.L_x_2957) ;  /* 0x000040927f007947 */ /* 0x000fea000b800000 */
[----:B------:R1:W2:Y:S02]  /*24340*/  SHFL.IDX PT, R4, R5, 0x2, 0x1c1f ;  /* 0x005c1f0005047f89 */ /* 0x0002a400000e0000 */
.L_x_3052:
[----:B------:R-:W-:Y:S05]  /*24350*/  BRA.DIV ~URZ, `(.L_x_2958) ;  /* 0x000040e27f007947 */ /* 0x000fea000b800000 */
[----:B----4-:R4:W1:Y:S02]  /*24360*/  SHFL.IDX PT, R0, R13, 0x2, 0x1c1f ;  /* 0x005c1f000d007f89 */ /* 0x01086400000e0000 */
.L_x_3053:
[----:B-1----:R-:W-:Y:S01]  /*24370*/  IADD3 R2, R12, 0x40, RZ ;  /* 0x000000400c027810 */ /* 0x002fe20007ffe0ff */
        /* <DEDUP_REMOVED lines=19> */
.L_x_2960:
[----:B------:R-:W-:Y:S05]  /*244b0*/  BSYNC B0 ;  /* 0x0000000000007941 */ /* 0x000fea0003800000 */
.L_x_2959:
[----:B------:R-:W-:Y:S05]  /*244c0*/  BRA.DIV ~URZ, `(.L_x_2961) ;  /* 0x00003fe27f007947 */ /* 0x000fea000b800000 */
[----:B--2---:R2:W1:Y:S04]  /*244d0*/  SHFL.IDX PT, R4, R5, 0x3, 0x1c1f ;  /* 0x007c1f0005047f89 */ /* 0x00446800000e0000 */
[----:B------:R2:W3:Y:S02]  /*244e0*/  SHFL.IDX PT, R0, R13, 0x3, 0x1c1f ;  /* 0x007c1f000d007f89 */ /* 0x0004e400000e0000 */
.L_x_3054:
[----:B------:R-:W-:-:S04]  /*244f0*/  IADD3 R12, R12, 0x60, RZ ;  /* 0x000000600c0c7810 */ /* 0x000fc80007ffe0ff */
[----:B------:R-:W-:-:S13]  /*24500*/  ISETP.GE.AND P0, PT, R12, R6, PT ;  /* 0x000000060c00720c */ /* 0x000fda0003f06270 */
[----:B------:R-:W-:Y:S05]  /*24510*/  @P0 BRA `(.L_x_2934) ;  /* 0x0000010000000947 */ /* 0x000fea0003800000 */
[----:B------:R-:W5:Y:S04]  /*24520*/  LDL R14, [R1] ;  /* 0x00000000010e7983 */ /* 0x000f680000100800 */
[----:B--2---:R-:W2:Y:S04]  /*24530*/  LDL R5, [R1+0x4] ;  /* 0x0000040001057983 */ /* 0x004ea80000100800 */
[----:B----4-:R-:W4:Y:S04]  /*24540*/  LDL R15, [R1+0x90] ;  /* 0x00009000010f7983 */ /* 0x010f280000100800 */
[----:B---3--:R-:W3:Y:S01]  /*24550*/  LDL R13, [R1+0x7c] ;  /* 0x00007c00010d7983 */ /* 0x008ee20000100800 */
[----:B------:R-:W-:-:S13]  /*24560*/  ISETP.GE.AND P2, PT, R250, c[0x0][0x3c8], PT ;  /* 0x0000f200fa007a0c */ /* 0x000fda0003f46270 */
[----:B-1----:R-:W-:-:S04]  /*24570*/  @!P2 LEA R10, P5, R250, R0, 0x1 ;  /* 0x00000000fa0aa211 */ /* 0x002fc800078a08ff */
[----:B------:R-:W-:-:S05]  /*24580*/  @!P2 LEA.HI.X R11, R250, R4, R251, 0x1, P5 ;  /* 0x00000004fa0ba211 */ /* 0x000fca00028f0cfb */
[----:B------:R1:W-:Y:S01]  /*24590*/  @!P2 ST.E.128 [R10.64], RZ ;  /* 0x000000ff0a00a985 */ /* 0x0003e2000c101d08 */
[----:B-----5:R-:W-:Y:S02]  /*245a0*/  ISETP.GE.AND P1, PT, R14, c[0x0][0x3c8], PT ;  /* 0x0000f2000e007a0c */ /* 0x020fe40003f26270 */
[----:B--2---:R-:W-:-:S11]  /*245b0*/  ISETP.GE.AND P0, PT, R5, c[0x0][0x3c8], PT ;  /* 0x0000f20005007a0c */ /* 0x004fd60003f06270 */
[CC--:B------:R-:W-:Y:S02]  /*245c0*/  @!P1 LEA R8, P4, R14.reuse, R0.reuse, 0x1 ;  /* 0x000000000e089211 */ /* 0x0c0fe400078808ff */
[C---:B------:R-:W-:Y:S02]  /*245d0*/  @!P0 LEA R2, P3, R5.reuse, R0, 0x1 ;  /* 0x0000000005028211 */ /* 0x040fe400078608ff */
[-C--:B----4-:R-:W-:Y:S02]  /*245e0*/  @!P1 LEA.HI.X R9, R14, R4.reuse, R15, 0x1, P4 ;  /* 0x000000040e099211 */ /* 0x090fe400020f0c0f */
[----:B---3--:R-:W-:-:S03]  /*245f0*/  @!P0 LEA.HI.X R3, R5, R4, R13, 0x1, P3 ;  /* 0x0000000405038211 */ /* 0x008fc600018f0c0d */
[----:B------:R1:W-:Y:S04]  /*24600*/  @!P1 ST.E.128 [R8.64], RZ ;  /* 0x000000ff08009985 */ /* 0x0003e8000c101d08 */
[----:B------:R1:W-:Y:S02]  /*24610*/  @!P0 ST.E.128 [R2.64], RZ ;  /* 0x000000ff02008985 */ /* 0x0003e4000c101d08 */
.L_x_2934:
[----:B------:R-:W-:Y:S05]  /*24620*/  BSYNC B1 ;  /* 0x0000000000017941 */ /* 0x000fea0003800000 */
.L_x_2918:
        /* <DEDUP_REMOVED lines=15> */
.L_x_3055:
[----:B------:R-:W-:Y:S05]  /*24720*/  BRA.DIV ~URZ, `(.L_x_2964) ;  /* 0x00003ec27f007947 */ /* 0x000fea000b800000 */
[----:B------:R3:W4:Y:S02]  /*24730*/  SHFL.IDX PT, R9, R76, 0x1, 0x1f ;  /* 0x00201f004c097f89 */ /* 0x00072400000e0000 */
.L_x_3056:
        /* <DEDUP_REMOVED lines=19> */
.L_x_3057:
        /* <DEDUP_REMOVED lines=16> */
.L_x_3058:
[----:B---3--:R-:W-:Y:S01]  /*24970*/  IMAD R0, R0, c[0x0][0x538], RZ ;  /* 0x00014e0000007a24 */ /* 0x008fe200078e02ff */
[----:B------:R-:W-:Y:S04]  /*24980*/  BSSY B1, `(.L_x_2967) ;  /* 0x00000cf000017945 */ /* 0x000fe80003800000 */
[----:B----4-:R-:W-:-:S04]  /*24990*/  IADD3 R9, R0, R9, RZ ;  /* 0x0000000900097210 */ /* 0x010fc80007ffe0ff */
[----:B--2---:R-:W-:-:S13]  /*249a0*/  ISETP.GT.AND P0, PT, R9, R10, PT ;  /* 0x0000000a0900720c */ /* 0x004fda0003f04270 */
[----:B------:R-:W-:Y:S05]  /*249b0*/  @P0 BRA `(.L_x_2968) ;  /* 0x0000026000000947 */ /* 0x000fea0003800000 */
.L_x_2972:
        /* <DEDUP_REMOVED lines=18> */
.L_x_3059:
        /* <DEDUP_REMOVED lines=16> */
.L_x_3060:
[----:B--2---:R-:W-:-:S05]  /*24be0*/  IMAD R0, R0, c[0x0][0x538], RZ ;  /* 0x00014e0000007a24 */ /* 0x004fca00078e02ff */
[----:B------:R-:W-:-:S04]  /*24bf0*/  IADD3 R9, R0, R9, RZ ;  /* 0x0000000900097210 */ /* 0x000fc80007ffe0ff */
[----:B------:R-:W-:-:S13]  /*24c00*/  ISETP.GT.AND P0, PT, R9, R10, PT ;  /* 0x0000000a0900720c */ /* 0x000fda0003f04270 */
[----:B-1----:R-:W-:Y:S05]  /*24c10*/  @!P0 BRA `(.L_x_2972) ;  /* 0xfffffda000008947 */ /* 0x002fea000383ffff */
.L_x_2968:
[----:B------:R-:W-:-:S05]  /*24c20*/  IADD3 R9, -R0, R9, RZ ;  /* 0x0000000900097210 */ /* 0x000fca0007ffe1ff */
[----:B------:R-:W-:-:S05]  /*24c30*/  IMAD R0, R4, c[0x0][0x538], R9 ;  /* 0x00014e0004007a24 */ /* 0x000fca00078e0209 */
[----:B------:R-:W-:Y:S01]  /*24c40*/  ISETP.GT.AND P0, PT, R0, R10, PT ;  /* 0x0000000a0000720c */ /* 0x000fe20003f04270 */
[----:B------:R-:W-:-:S12]  /*24c50*/  BRA.DIV ~URZ, `(.L_x_2973) ;  /* 0x00003df27f007947 */ /* 0x000fd8000b800000 */
[----:B------:R-:W-:-:S03]  /*24c60*/  VOTE.ANY R11, PT, !P0 ;  /* 0x00000000000b7806 */ /* 0x000fc600040e0100 */
.L_x_3061:
[----:B------:R-:W2:Y:S01]  /*24c70*/  LDL.LU R0, [R1+0x8c] ;  /* 0x00008c0001007983 */ /* 0x000ea20000300800 */
[----:B------:R-:W2:Y:S02]  /*24c80*/  POPC R5, R11 ;  /* 0x0000000b00057309 */ /* 0x000ea40000000000 */
[----:B--2---:R-:W-:-:S05]  /*24c90*/  IADD3 R0, R5, R0, RZ ;  /* 0x0000000005007210 */ /* 0x004fca0007ffe0ff */
[----:B------:R2:W-:Y:S01]  /*24ca0*/  STL [R1+0x8c], R0 ;  /* 0x00008c0001007387 */ /* 0x0005e20000100800 */
[----:B------:R-:W-:Y:S05]  /*24cb0*/  BRA.DIV ~URZ, `(.L_x_2974) ;  /* 0x00003de27f007947 */ /* 0x000fea000b800000 */
[----:B------:R3:W4:Y:S04]  /*24cc0*/  SHFL.IDX PT, R6, R6, R5, 0x1f ;  /* 0x00001f0506067589 */ /* 0x00072800000e0000 */
[----:B--2---:R3:W2:Y:S02]  /*24cd0*/  SHFL.IDX PT, R0, R8, R5, 0x1f ;  /* 0x00001f0508007589 */ /* 0x0046a400000e0000 */
.L_x_3062:
[----:B------:R-:W-:Y:S01]  /*24ce0*/  ISETP.NE.AND P0, PT, R11, RZ, PT ;  /* 0x000000ff0b00720c */ /* 0x000fe20003f05270 */
[----:B------:R-:W-:-:S12]  /*24cf0*/  BSSY B0, `(.L_x_2975) ;  /* 0x0000005000007945 */ /* 0x000fd80003800000 */
[----:B------:R-:W-:Y:S05]  /*24d00*/  @!P0 BRA `(.L_x_2976) ;  /* 0x0000003000008947 */ /* 0x000fea0003800000 */
[----:B---3--:R-:W-:Y:S01]  /*24d10*/  IADD3 R5, R5, -0x1, RZ ;  /* 0xffffffff05057810 */ /* 0x008fe20007ffe0ff */
[----:B------:R-:W-:Y:S05]  /*24d20*/  BRA.DIV ~URZ, `(.L_x_2977) ;  /* 0x00003e427f007947 */ /* 0x000fea000b800000 */
[----:B------:R3:W1:Y:S02]  /*24d30*/  SHFL.IDX PT, R12, R4, R5, 0x1f ;  /* 0x00001f05040c7589 */ /* 0x00066400000e0000 */
.L_x_2976:
[----:B------:R-:W-:Y:S05]  /*24d40*/  BSYNC B0 ;  /* 0x0000000000007941 */ /* 0x000fea0003800000 */
.L_x_2975:
        /* <DEDUP_REMOVED lines=68> */
.L_x_2979:
        /* <DEDUP_REMOVED lines=68> */
.L_x_2980:
[----:B------:R-:W-:Y:S05]  /*255d0*/  BSYNC B0 ;  /* 0x0000000000007941 */ /* 0x000fea0003800000 */
.L_x_2978:
[----:B------:R-:W-:-:S04]  /*255e0*/  LOP3.LUT R2, RZ, R2, RZ, 0x33, !PT ;  /* 0x00000002ff027212 */ /* 0x000fc800078e33ff */
[----:B-1----:R-:W-:-:S05]  /*255f0*/  IADD3 R0, R2, R6, RZ ;  /* 0x0000000602007210 */ /* 0x002fca0007ffe0ff */
[----:B------:R1:W-:Y:S01]  /*25600*/  STL [R1+0x84], R0 ;  /* 0x0000840001007387 */ /* 0x0003e20000100800 */
[----:B------:R-:W-:Y:S05]  /*25610*/  BRA `(.L_x_2981) ;  /* 0x0000005000007947 */ /* 0x000fea0003800000 */
.L_x_2969:
[----:B------:R-:W-:Y:S01]  /*25620*/  MOV R0, c[0x0][0x53c] ;  /* 0x00014f0000007a02 */ /* 0x000fe20000000f00 */
[----:B------:R2:W-:Y:S04]  /*25630*/  STL [R1+0x80], R10 ;  /* 0x0000800a01007387 */ /* 0x0005e80000100800 */
[----:B------:R2:W-:Y:S04]  /*25640*/  STL [R1+0x84], RZ ;  /* 0x000084ff01007387 */ /* 0x0005e80000100800 */
[----:B------:R2:W-:Y:S04]  /*25650*/  STL [R1+0x88], RZ ;  /* 0x000088ff01007387 */ /* 0x0005e80000100800 */
[----:B------:R2:W-:Y:S02]  /*25660*/  STL [R1+0x8c], R0 ;  /* 0x00008c0001007387 */ /* 0x0005e40000100800 */
.L_x_2981:
[----:B------:R-:W-:Y:S05]  /*25670*/  BSYNC B1 ;  /* 0x0000000000017941 */ /* 0x000fea0003800000 */
.L_x_2967:
        /* <DEDUP_REMOVED lines=9> */
.L_x_2962:
[----:B-1----:R-:W3:Y:S02]  /*25710*/  LDL R0, [R1+0x8c] ;  /* 0x00008c0001007983 */ /* 0x002ee40000100800 */
[----:B---3--:R-:W-:-:S13]  /*25720*/  ISETP.GE.AND P0, PT, R0, c[0x0][0x53c], PT ;  /* 0x00014f0000007a0c */ /* 0x008fda0003f06270 */
[----:B--2-4-:R-:W-:Y:S01]  /*25730*/  @P0 CALL.REL.NOINC `(.L_x_2982) ;  /* 0x0000001000000944 */ /* 0x014fe20003c00000 */
[----:B------:R-:W-:Y:S05]  /*25740*/  BRA `(.L_x_2983) ;  /* 0xfffdcbb000007947 */ /* 0x000fea000383ffff */
.L_x_2982:
[----:B------:R-:W-:Y:S05]  /*25750*/  EXIT ;  /* 0x000000000000794d */ /* 0x000fea0003800000 */
.L_x_2673:
[----:B------:R-:W-:Y:S01]  /*25760*/  IMAD.MOV.U32 R0, RZ, RZ, R5 ;  /* 0x000000ffff007224 */ /* 0x000fe200078e0005 */
[----:B------:R-:W-:Y:S02]  /*25770*/  MOV R3, 0x1 ;  /* 0x0000000100037802 */ /* 0x000fe40000000f00 */
[----:B------:R-:W-:Y:S02]  /*25780*/  MOV R2, 0x257a0 ;  /* 0x000257a000027802 */ /* 0x000fe40000000f00 */
[----:B------:R-:W-:Y:S05]  /*25790*/  CALL.REL.NOINC `($__internal_42_$__cuda_sm70_shflsync_up_p) ;  /* 0x0000350000007944 */ /* 0x000fea0003c00000 */
[----:B------:R-:W-:Y:S01]  /*257a0*/  MOV R0, R4 ;  /* 0x0000000400007202 */ /* 0x000fe20000000f00 */
[----:B------:R-:W-:Y:S05]  /*257b0*/  BRA `(.L_x_2984) ;  /* 0xfffdaca000007947 */ /* 0x000fea000383ffff */
.L_x_2674:
[----:B------:R-:W-:Y:S01]  /*257c0*/  IMAD.MOV.U32 R0, RZ, RZ, R5 ;  /* 0x000000ffff007224 */ /* 0x000fe200078e0005 */
[----:B------:R-:W-:Y:S02]  /*257d0*/  MOV R3, 0x2 ;  /* 0x0000000200037802 */ /* 0x000fe40000000f00 */
[----:B------:R-:W-:Y:S02]  /*257e0*/  MOV R2, 0x25800 ;  /* 0x0002580000027802 */ /* 0x000fe40000000f00 */
[----:B------:R-:W-:Y:S05]  /*257f0*/  CALL.REL.NOINC `($__internal_42_$__cuda_sm70_shflsync_up_p) ;  /* 0x000034a000007944 */ /* 0x000fea0003c00000 */
[----:B------:R-:W-:Y:S01]  /*25800*/  SEL R4, R4, RZ, P4 ;  /* 0x000000ff04047207 */ /* 0x000fe20002000000 */
[----:B------:R-:W-:Y:S01]  /*25810*/  IMAD.MOV.U32 R3, RZ, RZ, 0x4 ;  /* 0x00000004ff037424 */ /* 0x000fe200078e00ff */
[----:B------:R-:W-:-:S03]  /*25820*/  MOV R2, 0x25850 ;  /* 0x0002585000027802 */ /* 0x000fc60000000f00 */
[----:B------:R-:W-:Y:S02]  /*25830*/  IMAD.IADD R0, R5, 0x1, R4 ;  /* 0x0000000105007824 */ /* 0x000fe400078e0204 */
        /* <DEDUP_REMOVED lines=13> */
[----:B------:R-:W-:Y:S02]  /*25910*/  MOV R217, 0x1f ;  /* 0x0000001f00d97802 */ /* 0x000fe40000000f00 */
[----:B------:R-:W-:Y:S01]  /*25920*/  MOV R3, 0x25960 ;  /* 0x0002596000037802 */ /* 0x000fe20000000f00 */
[----:B------:R-:W-:-:S04]  /*25930*/  IMAD.IADD R4, R0, 0x1, R4 ;  /* 0x0000000100047824 */ /* 0x000fc800078e0204 */
[----:B------:R-:W-:Y:S02]  /*25940*/  IMAD.MOV.U32 R216, RZ, RZ, R4 ;  /* 0x000000ffffd87224 */ /* 0x000fe400078e0004 */
[----:B------:R-:W-:Y:S05]  /*25950*/  CALL.REL.NOINC `($__internal_41_$__cuda_sm70_shflsync_idx_p) ;  /* 0x000032e000007944 */ /* 0x000fea0003c00000 */
[----:B------:R-:W-:Y:S01]  /*25960*/  MOV R0, R217 ;  /* 0x000000d900007202 */ /* 0x000fe20000000f00 */
[----:B------:R-:W-:Y:S05]  /*25970*/  BRA `(.L_x_2985) ;  /* 0xfffdabe000007947 */ /* 0x000fea000383ffff */
.L_x_2676:
[----:B------:R-:W-:Y:S02]  /*25980*/  SEL R0, RZ, 0x1, P0 ;  /* 0x00000001ff007807 */ /* 0x000fe40000000000 */
[----:B------:R-:W-:Y:S02]  /*25990*/  MOV R2, 0x259b0 ;  /* 0x000259b000027802 */ /* 0x000fe40000000f00 */
[----:B------:R-:W-:Y:S05]  /*259a0*/  CALL.REL.NOINC `($__internal_43_$__cuda_sm70_votesync_ballot) ;  /* 0x0000335000007944 */ /* 0x000fea0003c00000 */
[----:B------:R-:W-:Y:S01]  /*259b0*/  MOV R7, R0 ;  /* 0x0000000000077202 */ /* 0x000fe20000000f00 */
[----:B------:R-:W-:Y:S05]  /*259c0*/  BRA `(.L_x_2986) ;  /* 0xfffdac2000007947 */ /* 0x000fea000383ffff */
.L_x_2677:
[----:B------:R-:W-:Y:S01]  /*259d0*/  IMAD.MOV.U32 R216, RZ, RZ, R9 ;  /* 0x000000ffffd87224 */ /* 0x000fe200078e0009 */
[----:B-1----:R-:W-:Y:S01]  /*259e0*/  MOV R2, R0 ;  /* 0x0000000000027202 */ /* 0x002fe20000000f00 */
[----:B------:R-:W-:Y:S01]  /*259f0*/  IMAD.MOV.U32 R217, RZ, RZ, 0x1f ;  /* 0x0000001fffd97424 */ /* 0x000fe200078e00ff */
[----:B------:R-:W-:Y:S02]  /*25a00*/  MOV R3, 0x25a20 ;  /* 0x00025a2000037802 */ /* 0x000fe40000000f00 */
[----:B------:R-:W-:Y:S05]  /*25a10*/  CALL.REL.NOINC `($__internal_41_$__cuda_sm70_shflsync_idx_p) ;  /* 0x0000322000007944 */ /* 0x000fea0003c00000 */
[----:B------:R-:W-:Y:S01]  /*25a20*/  IMAD.MOV.U32 R12, RZ, RZ, R217 ;  /* 0x000000ffff0c7224 */ /* 0x000fe200078e00d9 */
[----:B------:R-:W-:Y:S01]  /*25a30*/  MOV R216, R8 ;  /* 0x0000000800d87202 */ /* 0x000fe20000000f00 */
[----:B------:R-:W-:Y:S01]  /*25a40*/  IMAD.MOV.U32 R5, RZ, RZ, RZ ;  /* 0x000000ffff057224 */ /* 0x000fe200078e00ff */
[----:B------:R-:W-:Y:S01]  /*25a50*/  MOV R2, R0 ;  /* 0x0000000000027202 */ /* 0x000fe20000000f00 */
[----:B------:R-:W-:Y:S01]  /*25a60*/  IMAD.MOV.U32 R217, RZ, RZ, 0x1f ;  /* 0x0000001fffd97424 */ /* 0x000fe200078e00ff */
[----:B------:R-:W-:-:S02]  /*25a70*/  MOV R3, 0x25a90 ;  /* 0x00025a9000037802 */ /* 0x000fc40000000f00 */
[----:B------:R-:W-:Y:S05]  /*25a80*/  CALL.REL.NOINC `($__internal_41_$__cuda_sm70_shflsync_idx_p) ;  /* 0x000031b000007944 */ /* 0x000fea0003c00000 */
[----:B------:R-:W-:Y:S01]  /*25a90*/  MOV R9, R217 ;  /* 0x000000d900097202 */ /* 0x000fe20000000f00 */
[----:B------:R-:W-:Y:S05]  /*25aa0*/  BRA `(.L_x_2987) ;  /* 0xfffdabb000007947 */ /* 0x000fea000383ffff */
.L_x_2680:
[----:B------:R-:W-:Y:S01]  /*25ab0*/  IMAD.MOV.U32 R216, RZ, RZ, R4 ;  /* 0x000000ffffd87224 */ /* 0x000fe200078e0004 */
[----:B-1----:R-:W-:Y:S01]  /*25ac0*/  MOV R2, R0 ;  /* 0x0000000000027202 */ /* 0x002fe20000000f00 */
[----:B------:R-:W-:Y:S01]  /*25ad0*/  IMAD.MOV.U32 R217, RZ, RZ, 0x1f ;  /* 0x0000001fffd97424 */ /* 0x000fe200078e00ff */
[----:B------:R-:W-:-:S02]  /*25ae0*/  MOV R3, 0x25b00 ;  /* 0x00025b0000037802 */ /* 0x000fc40000000f00 */
[----:B---34-:R-:W-:Y:S05]  /*25af0*/  CALL.REL.NOINC `($__internal_41_$__cuda_sm70_shflsync_idx_p) ;  /* 0x0000314000007944 */ /* 0x018fea0003c00000 */
[----:B------:R-:W-:Y:S01]  /*25b00*/  MOV R5, R217 ;  /* 0x000000d900057202 */ /* 0x000fe20000000f00 */
[----:B------:R-:W-:Y:S05]  /*25b10*/  BRA `(.L_x_2679) ;  /* 0xfffdaba000007947 */ /* 0x000fea000383ffff */
.L_x_2737:
[----:B------:R-:W-:Y:S01]  /*25b20*/  IMAD.MOV.U32 R216, RZ, RZ, R6 ;  /* 0x000000ffffd87224 */ /* 0x000fe200078e0006 */
[----:B------:R-:W-:Y:S01]  /*25b30*/  MOV R2, RZ ;  /* 0x000000ff00027202 */ /* 0x000fe20000000f00 */
[----:B------:R-:W-:Y:S01]  /*25b40*/  IMAD.MOV.U32 R217, RZ, RZ, 0x1c1f ;  /* 0x00001c1fffd97424 */ /* 0x000fe200078e00ff */
[----:B------:R-:W-:-:S02]  /*25b50*/  MOV R3, 0x25b70 ;  /* 0x00025b7000037802 */ /* 0x000fc40000000f00 */
[----:B-----5:R-:W-:Y:S05]  /*25b60*/  CALL.REL.NOINC `($__internal_41_$__cuda_sm70_shflsync_idx_p) ;  /* 0x000030d000007944 */ /* 0x020fea0003c00000 */
[----:B------:R-:W-:Y:S01]  /*25b70*/  MOV R4, R217 ;  /* 0x000000d900047202 */ /* 0x000fe20000000f00 */
[----:B------:R-:W-:Y:S05]  /*25b80*/  BRA `(.L_x_2988) ;  /* 0xfffe361000007947 */ /* 0x000fea000383ffff */
.L_x_2738:
[----:B------:R-:W-:Y:S01]  /*25b90*/  IMAD.MOV.U32 R216, RZ, RZ, R12 ;  /* 0x000000ffffd87224 */ /* 0x000fe200078e000c */
[----:B------:R-:W-:Y:S01]  /*25ba0*/  MOV R2, RZ ;  /* 0x000000ff00027202 */ /* 0x000fe20000000f00 */
[----:B------:R-:W-:Y:S01]  /*25bb0*/  IMAD.MOV.U32 R217, RZ, RZ, 0x1c1f ;  /* 0x00001c1fffd97424 */ /* 0x000fe200078e00ff */
[----:B------:R-:W-:-:S02]  /*25bc0*/  MOV R3, 0x25be0 ;  /* 0x00025be000037802 */ /* 0x000fc40000000f00 */
[----:B-12--5:R-:W-:Y:S05]  /*25bd0*/  CALL.REL.NOINC `($__internal_41_$__cuda_sm70_shflsync_idx_p) ;  /* 0x0000306000007944 */ /* 0x026fea0003c00000 */
[----:B------:R-:W-:Y:S01]  /*25be0*/  MOV R0, R217 ;  /* 0x000000d900007202 */ /* 0x000fe20000000f00 */
[----:B------:R-:W-:Y:S05]  /*25bf0*/  BRA `(.L_x_2989) ;  /* 0xfffe35c000007947 */ /* 0x000fea000383ffff */
.L_x_2741:
[----:B------:R-:W-:Y:S01]  /*25c00*/  IMAD.MOV.U32 R216, RZ, RZ, R6 ;  /* 0x000000ffffd87224 */ /* 0x000fe200078e0006 */
[----:B--2---:R-:W-:Y:S01]  /*25c10*/  MOV R2, 0x1 ;  /* 0x0000000100027802 */ /* 0x004fe20000000f00 */
[----:B------:R-:W-:Y:S01]  /*25c20*/  IMAD.MOV.U32 R217, RZ, RZ, 0x1c1f ;  /* 0x00001c1fffd97424 */ /* 0x000fe200078e00ff */
[----:B------:R-:W-:-:S02]  /*25c30*/  MOV R3, 0x25c50 ;  /* 0x00025c5000037802 */ /* 0x000fc40000000f00 */
[----:B-1-345:R-:W-:Y:S05]  /*25c40*/  CALL.REL.NOINC `($__internal_41_$__cuda_sm70_shflsync_idx_p) ;  /* 0x00002ff000007944 */ /* 0x03afea0003c00000 */
[----:B------:R-:W-:Y:S01]  /*25c50*/  IMAD.MOV.U32 R4, RZ, RZ, R217 ;  /* 0x000000ffff047224 */ /* 0x000fe200078e00d9 */
[----:B------:R-:W-:Y:S01]  /*25c60*/  MOV R2, 0x1 ;  /* 0x0000000100027802 */ /* 0x000fe20000000f00 */
[----:B------:R-:W-:Y:S01]  /*25c70*/  IMAD.MOV.U32 R216, RZ, RZ, R12 ;  /* 0x000000ffffd87224 */ /* 0x000fe200078e000c */
[----:B------:R-:W-:-:S02]  /*25c80*/  MOV R217, 0x1c1f ;  /* 0x00001c1f00d97802 */ /* 0x000fc40000000f00 */
[----:B------:R-:W-:Y:S02]  /*25c90*/  MOV R3, 0x25cb0 ;  /* 0x00025cb000037802 */ /* 0x000fe40000000f00 */
[----:B------:R-:W-:Y:S05]  /*25ca0*/  CALL.REL.NOINC `($__internal_41_$__cuda_sm70_shflsync_idx_p) ;  /* 0x00002f9000007944 */ /* 0x000fea0003c00000 */
[----:B------:R-:W-:Y:S01]  /*25cb0*/  MOV R0, R217 ;  /* 0x000000d900007202 */ /* 0x000fe20000000f00 */
[----:B------:R-:W-:Y:S05]  /*25cc0*/  BRA `(.L_x_2990) ;  /* 0xfffe369000007947 */ /* 0x000fea000383ffff */
.L_x_2744:
[----:B------:R-:W-:Y:S01]  /*25cd0*/  IMAD.MOV.U32 R216, RZ, RZ, R6 ;  /* 0x000000ffffd87224 */ /* 0x000fe200078e0006 */
[----:B-1----:R-:W-:Y:S01]  /*25ce0*/  MOV R2, 0x2 ;  /* 0x0000000200027802 */ /* 0x002fe20000000f00 */
[----:B------:R-:W-:Y:S01]  /*25cf0*/  IMAD.MOV.U32 R217, RZ, RZ, 0x1c1f ;  /* 0x00001c1fffd97424 */ /* 0x000fe200078e00ff */
[----:B------:R-:W-:Y:S02]  /*25d00*/  MOV R3, 0x25d20 ;  /* 0x00025d2000037802 */ /* 0x000fe40000000f00 */
[----:B--2345:R-:W-:Y:S05]  /*25d10*/  CALL.REL.NOINC `($__internal_41_$__cuda_sm70_shflsync_idx_p) ;  /* 0x00002f2000007944 */ /* 0x03cfea0003c00000 */
[----:B------:R-:W-:Y:S01]  /*25d20*/  MOV R4, R217 ;  /* 0x000000d900047202 */ /* 0x000fe20000000f00 */
[----:B------:R-:W-:Y:S05]  /*25d30*/  BRA `(.L_x_2991) ;  /* 0xfffe37b000007947 */ /* 0x000fea000383ffff */
.L_x_2745:
[----:B------:R-:W-:Y:S01]  /*25d40*/  IMAD.MOV.U32 R216, RZ, RZ, R12 ;  /* 0x000000ffffd87224 */ /* 0x000fe200078e000c */
[----:B------:R-:W-:Y:S01]  /*25d50*/  MOV R2, 0x2 ;  /* 0x0000000200027802 */ /* 0x000fe20000000f00 */
[----:B------:R-:W-:Y:S01]  /*25d60*/  IMAD.MOV.U32 R217, RZ, RZ, 0x1c1f ;  /* 0x00001c1fffd97424 */ /* 0x000fe200078e00ff */
[----:B------:R-:W-:Y:S02]  /*25d70*/  MOV R3, 0x25d90 ;  /* 0x00025d9000037802 */ /* 0x000fe40000000f00 */
[----:B-12345:R-:W-:Y:S05]  /*25d80*/  CALL.REL.NOINC `($__internal_41_$__cuda_sm70_shflsync_idx_p) ;  /* 0x00002eb000007944 */ /* 0x03efea0003c00000 */
[----:B------:R-:W-:Y:S01]  /*25d90*/  MOV R0, R217 ;  /* 0x000000d900007202 */ /* 0x000fe20000000f00 */
[----:B------:R-:W-:Y:S05]  /*25da0*/  BRA `(.L_x_2992) ;  /* 0xfffe376000007947 */ /* 0x000fea000383ffff */
.L_x_2748:
[----:B------:R-:W-:Y:S01]  /*25db0*/  IMAD.MOV.U32 R216, RZ, RZ, R6 ;  /* 0x000000ffffd87224 */ /* 0x000fe200078e0006 */
[----:B-1----:R-:W-:Y:S01]  /*25dc0*/  MOV R2, 0x3 ;  /* 0x0000000300027802 */ /* 0x002fe20000000f00 */
[----:B------:R-:W-:Y:S01]  /*25dd0*/  IMAD.MOV.U32 R217, RZ, RZ, 0x1c1f ;  /* 0x00001c1fffd97424 */ /* 0x000fe200078e00ff */
[----:B------:R-:W-:-:S02]  /*25de0*/  MOV R3, 0x25e00 ;  /* 0x00025e0000037802 */ /* 0x000fc40000000f00 */
[----:B--2345:R-:W-:Y:S05]  /*25df0*/  CALL.REL.NOINC `($__internal_41_$__cuda_sm70_shflsync_idx_p) ;  /* 0x00002e4000007944 */ /* 0x03cfea0003c00000 */
        /* <DEDUP_REMOVED lines=8> */
.L_x_2795:
[----:B------:R-:W-:Y:S01]  /*25e80*/  IMAD.MOV.U32 R216, RZ, RZ, R6 ;  /* 0x000000ffffd87224 */ /* 0x000fe200078e0006 */
[----:B----4-:R-:W-:Y:S01]  /*25e90*/  MOV R2, 0x1 ;  /* 0x0000000100027802 */ /* 0x010fe20000000f00 */
[----:B------:R-:W-:Y:S01]  /*25ea0*/  IMAD.MOV.U32 R217, RZ, RZ, 0x1c1f ;  /* 0x00001c1fffd97424 */ /* 0x000fe200078e00ff */
[----:B------:R-:W-:Y:S02]  /*25eb0*/  MOV R3, 0x25ed0 ;  /* 0x00025ed000037802 */ /* 0x000fe40000000f00 */
[----:B------:R-:W-:Y:S05]  /*25ec0*/  CALL.REL.NOINC `($__internal_41_$__cuda_sm70_shflsync_idx_p) ;  /* 0x00002d7000007944 */ /* 0x000fea0003c00000 */
[----:B------:R-:W-:Y:S01]  /*25ed0*/  IMAD.MOV.U32 R4, RZ, RZ, R217 ;  /* 0x000000ffff047224 */ /* 0x000fe200078e00d9 */
[----:B------:R-:W-:Y:S01]  /*25ee0*/  MOV R2, 0x1 ;  /* 0x0000000100027802 */ /* 0x000fe20000000f00 */
[----:B------:R-:W-:Y:S01]  /*25ef0*/  IMAD.MOV.U32 R216, RZ, RZ, R26 ;  /* 0x000000ffffd87224 */ /* 0x000fe200078e001a */
[----:B------:R-:W-:Y:S02]  /*25f00*/  MOV R217, 0x1c1f ;  /* 0x00001c1f00d97802 */ /* 0x000fe40000000f00 */
[----:B------:R-:W-:Y:S02]  /*25f10*/  MOV R3, 0x25f30 ;  /* 0x00025f3000037802 */ /* 0x000fe40000000f00 */
[----:B------:R-:W-:Y:S05]  /*25f20*/  CALL.REL.NOINC `($__internal_41_$__cuda_sm70_shflsync_idx_p) ;  /* 0x00002d1000007944 */ /* 0x000fea0003c00000 */
[----:B------:R-:W-:Y:S01]  /*25f30*/  MOV R2, R217 ;  /* 0x000000d900027202 */ /* 0x000fe20000000f00 */
[----:B------:R-:W-:Y:S05]  /*25f40*/  BRA `(.L_x_2994) ;  /* 0xfffeb1a000007947 */ /* 0x000fea000383ffff */
.L_x_2798:
[----:B------:R-:W-:Y:S01]  /*25f50*/  IMAD.MOV.U32 R216, RZ, RZ, R5 ;  /* 0x000000ffffd87224 */ /* 0x000fe200078e0005 */
[----:B------:R-:W-:Y:S01]  /*25f60*/  MOV R2, RZ ;  /* 0x000000ff00027202 */ /* 0x000fe20000000f00 */
[----:B------:R-:W-:Y:S01]  /*25f70*/  IMAD.MOV.U32 R217, RZ, RZ, 0x1c1f ;  /* 0x00001c1fffd97424 */ /* 0x000fe200078e00ff */
[----:B------:R-:W-:-:S02]  /*25f80*/  MOV R3, 0x25fa0 ;  /* 0x00025fa000037802 */ /* 0x000fc40000000f00 */
[----:B------:R-:W-:Y:S05]  /*25f90*/  CALL.REL.NOINC `($__internal_41_$__cuda_sm70_shflsync_idx_p) ;  /* 0x00002ca000007944 */ /* 0x000fea0003c00000 */
[----:B------:R-:W-:Y:S01]  /*25fa0*/  MOV R4, R217 ;  /* 0x000000d900047202 */ /* 0x000fe20000000f00 */
[----:B------:R-:W-:Y:S05]  /*25fb0*/  BRA `(.L_x_2995) ;  /* 0xfffebb3000007947 */ /* 0x000fea000383ffff */
.L_x_2799:
[----:B------:R-:W-:Y:S01]  /*25fc0*/  IMAD.MOV.U32 R216, RZ, RZ, R6 ;  /* 0x000000ffffd87224 */ /* 0x000fe200078e0006 */
[----:B------:R-:W-:Y:S01]  /*25fd0*/  MOV R2, RZ ;  /* 0x000000ff00027202 */ /* 0x000fe20000000f00 */
[----:B------:R-:W-:Y:S01]  /*25fe0*/  IMAD.MOV.U32 R217, RZ, RZ, 0x1c1f ;  /* 0x00001c1fffd97424 */ /* 0x000fe200078e00ff */
[----:B------:R-:W-:-:S02]  /*25ff0*/  MOV R3, 0x26010 ;  /* 0x0002601000037802 */ /* 0x000fc40000000f00 */
[----:B-12---:R-:W-:Y:S05]  /*26000*/  CALL.REL.NOINC `($__internal_41_$__cuda_sm70_shflsync_idx_p) ;  /* 0x00002c3000007944 */ /* 0x006fea0003c00000 */
[----:B------:R-:W-:Y:S01]  /*26010*/  MOV R0, R217 ;  /* 0x000000d900007202 */ /* 0x000fe20000000f00 */
[----:B------:R-:W-:Y:S05]  /*26020*/  BRA `(.L_x_2996) ;  /* 0xfffebae000007947 */ /* 0x000fea000383ffff */
.L_x_2802:
[----:B------:R-:W-:Y:S01]  /*26030*/  IMAD.MOV.U32 R216, RZ, RZ, R5 ;  /* 0x000000ffffd87224 */ /* 0x000fe200078e0005 */
[----:B--2---:R-:W-:Y:S01]  /*26040*/  MOV R2, 0x1 ;  /* 0x0000000100027802 */ /* 0x004fe20000000f00 */
[----:B------:R-:W-:Y:S01]  /*26050*/  IMAD.MOV.U32 R217, RZ, RZ, 0x1c1f ;  /* 0x00001c1fffd97424 */ /* 0x000fe200078e00ff */
[----:B------:R-:W-:-:S03]  /*26060*/  MOV R3, 0x26080 ;  /* 0x0002608000037802 */ /* 0x000fc60000000f00 */
[----:B-1-34-:R-:W-:Y:S05]  /*26070*/  CALL.REL.NOINC `($__internal_41_$__cuda_sm70_shflsync_idx_p) ;  /* 0x00002bc000007944 */ /* 0x01afea0003c00000 */
        /* <DEDUP_REMOVED lines=8> */
.L_x_2803:
[----:B------:R-:W-:Y:S01]  /*26100*/  IMAD.MOV.U32 R216, RZ, RZ, R8 ;  /* 0x000000ffffd87224 */ /* 0x000fe200078e0008 */
[----:B------:R-:W-:Y:S01]  /*26110*/  MOV R2, RZ ;  /* 0x000000ff00027202 */ /* 0x000fe20000000f00 */
[----:B------:R-:W-:Y:S01]  /*26120*/  IMAD.MOV.U32 R217, RZ, RZ, 0x1c1f ;  /* 0x00001c1fffd97424 */ /* 0x000fe200078e00ff */
[----:B------:R-:W-:Y:S02]  /*26130*/  MOV R3, 0x26150 ;  /* 0x0002615000037802 */ /* 0x000fe40000000f00 */
[----:B--23--:R-:W-:Y:S05]  /*26140*/  CALL.REL.NOINC `($__internal_41_$__cuda_sm70_shflsync_idx_p) ;  /* 0x00002af000007944 */ /* 0x00cfea0003c00000 */
[----:B------:R-:W-:Y:S01]  /*26150*/  MOV R2, R217 ;  /* 0x000000d900027202 */ /* 0x000fe20000000f00 */
[----:B------:R-:W-:Y:S05]  /*26160*/  BRA `(.L_x_2998) ;  /* 0xfffebd8000007947 */ /* 0x000fea000383ffff */
.L_x_2808:
[----:B------:R-:W-:Y:S01]  /*26170*/  IMAD.MOV.U32 R216, RZ, RZ, R8 ;  /* 0x000000ffffd87224 */ /* 0x000fe200078e0008 */
[----:B------:R-:W-:Y:S01]  /*26180*/  MOV R2, 0x1 ;  /* 0x0000000100027802 */ /* 0x000fe20000000f00 */
[----:B------:R-:W-:Y:S01]  /*26190*/  IMAD.MOV.U32 R217, RZ, RZ, 0x1c1f ;  /* 0x00001c1fffd97424 */ /* 0x000fe200078e00ff */
[----:B------:R-:W-:Y:S02]  /*261a0*/  MOV R3, 0x261c0 ;  /* 0x000261c000037802 */ /* 0x000fe40000000f00 */
[----:B-123--:R-:W-:Y:S05]  /*261b0*/  CALL.REL.NOINC `($__internal_41_$__cuda_sm70_shflsync_idx_p) ;  /* 0x00002a8000007944 */ /* 0x00efea0003c00000 */
[----:B------:R-:W-:Y:S01]  /*261c0*/  MOV R2, R217 ;  /* 0x000000d900027202 */ /* 0x000fe20000000f00 */
[----:B------:R-:W-:Y:S05]  /*261d0*/  BRA `(.L_x_2999) ;  /* 0xfffebed000007947 */ /* 0x000fea000383ffff */
.L_x_2813:
[----:B------:R-:W-:Y:S01]  /*261e0*/  IMAD.MOV.U32 R216, RZ, RZ, R8 ;  /* 0x000000ffffd87224 */ /* 0x000fe200078e0008 */
[----:B------:R-:W-:Y:S01]  /*261f0*/  MOV R2, 0x2 ;  /* 0x0000000200027802 */ /* 0x000fe20000000f00 */
[----:B------:R-:W-:Y:S01]  /*26200*/  IMAD.MOV.U32 R217, RZ, RZ, 0x1c1f ;  /* 0x00001c1fffd97424 */ /* 0x000fe200078e00ff */
[----:B------:R-:W-:-:S02]  /*26210*/  MOV R3, 0x26230 ;  /* 0x0002623000037802 */ /* 0x000fc40000000f00 */
[----:B----4-:R-:W-:Y:S05]  /*26220*/  CALL.REL.NOINC `($__internal_41_$__cuda_sm70_shflsync_idx_p) ;  /* 0x00002a1000007944 */ /* 0x010fea0003c00000 */
[----:B------:R-:W-:Y:S01]  /*26230*/  MOV R3, R217 ;  /* 0x000000d900037202 */ /* 0x000fe20000000f00 */
[----:B------:R-:W-:Y:S05]  /*26240*/  BRA `(.L_x_3000) ;  /* 0xfffec3e000007947 */ /* 0x000fea000383ffff */
.L_x_2818:
[----:B------:R-:W-:Y:S01]  /*26250*/  IMAD.MOV.U32 R216, RZ, RZ, R8 ;  /* 0x000000ffffd87224 */ /* 0x000fe200078e0008 */
[----:B------:R-:W-:Y:S01]  /*26260*/  MOV R2, 0x3 ;  /* 0x0000000300027802 */ /* 0x000fe20000000f00 */
[----:B------:R-:W-:Y:S01]  /*26270*/  IMAD.MOV.U32 R217, RZ, RZ, 0x1c1f ;  /* 0x00001c1fffd97424 */ /* 0x000fe200078e00ff */
[----:B------:R-:W-:-:S02]  /*26280*/  MOV R3, 0x262a0 ;  /* 0x000262a000037802 */ /* 0x000fc40000000f00 */
[----:B-1--4-:R-:W-:Y:S05]  /*26290*/  CALL.REL.NOINC `($__internal_41_$__cuda_sm70_shflsync_idx_p) ;  /* 0x000029a000007944 */ /* 0x012fea0003c00000 */
[----:B------:R-:W-:Y:S01]  /*262a0*/  MOV R3, R217 ;  /* 0x000000d900037202 */ /* 0x000fe20000000f00 */
[----:B------:R-:W-:Y:S05]  /*262b0*/  BRA `(.L_x_3001) ;  /* 0xfffeca8000007947 */ /* 0x000fea000383ffff */
.L_x_2823:
[----:B------:R-:W-:Y:S02]  /*262c0*/  MOV R0, 0x2 ;  /* 0x0000000200007802 */ /* 0x000fe40000000f00 */
[----:B------:R-:W-:-:S02]  /*262d0*/  MOV R2, 0x262f0 ;  /* 0x000262f000027802 */ /* 0x000fc40000000f00 */
[----:B------:R-:W-:Y:S05]  /*262e0*/  CALL.REL.NOINC `($__internal_40_$__cuda_sm70_shflsync_bfly_p) ;  /* 0x000028f000007944 */ /* 0x000fea0003c00000 */
[----:B------:R-:W-:Y:S05]  /*262f0*/  BRA `(.L_x_3002) ;  /* 0xfffed16000007947 */ /* 0x000fea000383ffff */
.L_x_2824:
[----:B------:R-:W-:Y:S02]  /*26300*/  MOV R0, 0x1 ;  /* 0x0000000100007802 */ /* 0x000fe40000000f00 */
[----:B------:R-:W-:-:S02]  /*26310*/  MOV R2, 0x26330 ;  /* 0x0002633000027802 */ /* 0x000fc40000000f00 */
[----:B------:R-:W-:Y:S05]  /*26320*/  CALL.REL.NOINC `($__internal_40_$__cuda_sm70_shflsync_bfly_p) ;  /* 0x000028b000007944 */ /* 0x000fea0003c00000 */
[----:B------:R-:W-:Y:S01]  /*26330*/  FMNMX.FTZ R105, R4, R0, !PT ;  /* 0x0000000004697209 */ /* 0x000fe20007810000 */
[----:B------:R-:W-:Y:S01]  /*26340*/  IMAD.MOV.U32 R4, RZ, RZ, R5 ;  /* 0x000000ffff047224 */ /* 0x000fe200078e0005 */
[----:B------:R-:W-:Y:S01]  /*26350*/  MOV R2, 0x26380 ;  /* 0x0002638000027802 */ /* 0x000fe20000000f00 */
[----:B------:R-:W-:-:S02]  /*26360*/  IMAD.MOV.U32 R0, RZ, RZ, 0x2 ;  /* 0x00000002ff007424 */ /* 0x000fc400078e00ff */
[----:B------:R-:W-:Y:S05]  /*26370*/  CALL.REL.NOINC `($__internal_40_$__cuda_sm70_shflsync_bfly_p) ;  /* 0x0000286000007944 */ /* 0x000fea0003c00000 */
[----:B------:R-:W-:Y:S01]  /*26380*/  FMNMX.FTZ R5, R5, R0, !PT ;  /* 0x0000000005057209 */ /* 0x000fe20007810000 */
[----:B------:R-:W-:Y:S01]  /*26390*/  IMAD.MOV.U32 R0, RZ, RZ, 0x1 ;  /* 0x00000001ff007424 */ /* 0x000fe200078e00ff */
[----:B------:R-:W-:-:S03]  /*263a0*/  MOV R2, 0x263d0 ;  /* 0x000263d000027802 */ /* 0x000fc60000000f00 */
[----:B------:R-:W-:Y:S02]  /*263b0*/  IMAD.MOV.U32 R4, RZ, RZ, R5 ;  /* 0x000000ffff047224 */ /* 0x000fe400078e0005 */
[----:B------:R-:W-:Y:S05]  /*263c0*/  CALL.REL.NOINC `($__internal_40_$__cuda_sm70_shflsync_bfly_p) ;  /* 0x0000281000007944 */ /* 0x000fea0003c00000 */
[----:B------:R-:W-:Y:S01]  /*263d0*/  FMNMX.FTZ R104, R5, R0, !PT ;  /* 0x0000000005687209 */ /* 0x000fe20007810000 */
[----:B------:R-:W-:Y:S01]  /*263e0*/  IMAD.MOV.U32 R4, RZ, RZ, R6 ;  /* 0x000000ffff047224 */ /* 0x000fe200078e0006 */
[----:B------:R-:W-:Y:S01]  /*263f0*/  MOV R2, 0x26420 ;  /* 0x0002642000027802 */ /* 0x000fe20000000f00 */
[----:B------:R-:W-:Y:S02]  /*26400*/  IMAD.MOV.U32 R0, RZ, RZ, 0x2 ;  /* 0x00000002ff007424 */ /* 0x000fe400078e00ff */
        /* <DEDUP_REMOVED lines=16> */
[----:B------:R-:W-:Y:S01]  /*26510*/  MOV R9, R0 ;  /* 0x0000000000097202 */ /* 0x000fe20000000f00 */
[----:B------:R-:W-:Y:S05]  /*26520*/  BRA `(.L_x_3003) ;  /* 0xfffed02000007947 */ /* 0x000fea000383ffff */
.L_x_2832:
[----:B------:R-:W-:Y:S01]  /*26530*/  MOV R2, RZ ;  /* 0x000000ff00027202 */ /* 0x000fe20000000f00 */
[----:B------:R-:W-:Y:S01]  /*26540*/  IMAD.MOV.U32 R216, RZ, RZ, R5 ;  /* 0x000000ffffd87224 */ /* 0x000fe200078e0005 */
[----:B------:R-:W-:Y:S01]  /*26550*/  MOV R3, 0x26580 ;  /* 0x0002658000037802 */ /* 0x000fe20000000f00 */
[----:B------:R-:W-:Y:S02]  /*26560*/  IMAD.MOV.U32 R217, RZ, RZ, 0x1c1f ;  /* 0x00001c1fffd97424 */ /* 0x000fe400078e00ff */
[----:B------:R-:W-:Y:S05]  /*26570*/  CALL.REL.NOINC `($__internal_41_$__cuda_sm70_shflsync_idx_p) ;  /* 0x000026c000007944 */ /* 0x000fea0003c00000 */
[----:B------:R-:W-:Y:S01]  /*26580*/  MOV R4, R217 ;  /* 0x000000d900047202 */ /* 0x000fe20000000f00 */
[----:B------:R-:W-:-:S05]  /*26590*/  BRA `(.L_x_3004) ;  /* 0xfffee54000007947 */ /* 0x000fca000383ffff */
.L_x_2833:
[----:B------:R-:W-:Y:S01]  /*265a0*/  MOV R2, RZ ;  /* 0x000000ff00027202 */ /* 0x000fe20000000f00 */
[----:B------:R-:W-:Y:S01]  /*265b0*/  IMAD.MOV.U32 R216, RZ, RZ, R6 ;  /* 0x000000ffffd87224 */ /* 0x000fe200078e0006 */
[----:B------:R-:W-:Y:S01]  /*265c0*/  MOV R3, 0x265f0 ;  /* 0x000265f000037802 */ /* 0x000fe20000000f00 */
[----:B------:R-:W-:Y:S02]  /*265d0*/  IMAD.MOV.U32 R217, RZ, RZ, 0x1c1f ;  /* 0x00001c1fffd97424 */ /* 0x000fe400078e00ff */
[----:B-12---:R-:W-:Y:S05]  /*265e0*/  CALL.REL.NOINC `($__internal_41_$__cuda_sm70_shflsync_idx_p) ;  /* 0x0000265000007944 */ /* 0x006fea0003c00000 */
[----:B------:R-:W-:Y:S01]  /*265f0*/  MOV R0, R217 ;  /* 0x000000d900007202 */ /* 0x000fe20000000f00 */
[----:B------:R-:W-:-:S05]  /*26600*/  BRA `(.L_x_3005) ;  /* 0xfffee4f000007947 */ /* 0x000fca000383ffff */
.L_x_2834:
[----:B-1----:R-:W-:Y:S01]  /*26610*/  MOV R2, 0x1 ;  /* 0x0000000100027802 */ /* 0x002fe20000000f00 */
[----:B------:R-:W-:Y:S01]  /*26620*/  IMAD.MOV.U32 R216, RZ, RZ, R5 ;  /* 0x000000ffffd87224 */ /* 0x000fe200078e0005 */
[----:B------:R-:W-:Y:S01]  /*26630*/  MOV R3, 0x26660 ;  /* 0x0002666000037802 */ /* 0x000fe20000000f00 */
[----:B------:R-:W-:Y:S02]  /*26640*/  IMAD.MOV.U32 R217, RZ, RZ, 0x1c1f ;  /* 0x00001c1fffd97424 */ /* 0x000fe400078e00ff */
[----:B---3--:R-:W-:Y:S05]  /*26650*/  CALL.REL.NOINC `($__internal_41_$__cuda_sm70_shflsync_idx_p) ;  /* 0x000025e000007944 */ /* 0x008fea0003c00000 */
[----:B------:R-:W-:Y:S01]  /*26660*/  MOV R2, 0x1 ;  /* 0x0000000100027802 */ /* 0x000fe20000000f00 */
[----:B------:R-:W-:Y:S01]  /*26670*/  IMAD.MOV.U32 R4, RZ, RZ, R217 ;  /* 0x000000ffff047224 */ /* 0x000fe200078e00d9 */
[----:B------:R-:W-:Y:S01]  /*26680*/  MOV R217, 0x1c1f ;  /* 0x00001c1f00d97802 */ /* 0x000fe20000000f00 */
[----:B------:R-:W-:Y:S01]  /*26690*/  IMAD.MOV.U32 R216, RZ, RZ, R6 ;  /* 0x000000ffffd87224 */ /* 0x000fe200078e0006 */
[----:B------:R-:W-:Y:S02]  /*266a0*/  MOV R3, 0x266c0 ;  /* 0x000266c000037802 */ /* 0x000fe40000000f00 */
[----:B------:R-:W-:Y:S05]  /*266b0*/  CALL.REL.NOINC `($__internal_41_$__cuda_sm70_shflsync_idx_p) ;  /* 0x0000258000007944 */ /* 0x000fea0003c00000 */
[----:B------:R-:W-:Y:S01]  /*266c0*/  MOV R0, R217 ;  /* 0x000000d900007202 */ /* 0x000fe20000000f00 */
[----:B------:R-:W-:-:S05]  /*266d0*/  BRA `(.L_x_3006) ;  /* 0xfffee59000007947 */ /* 0x000fca000383ffff */
.L_x_2837:
[----:B------:R-:W-:Y:S01]  /*266e0*/  MOV R2, RZ ;  /* 0x000000ff00027202 */ /* 0x000fe20000000f00 */
[----:B------:R-:W-:Y:S01]  /*266f0*/  IMAD.MOV.U32 R216, RZ, RZ, R6 ;  /* 0x000000ffffd87224 */ /* 0x000fe200078e0006 */
[----:B------:R-:W-:Y:S01]  /*26700*/  MOV R3, 0x26730 ;  /* 0x0002673000037802 */ /* 0x000fe20000000f00 */
[----:B------:R-:W-:Y:S02]  /*26710*/  IMAD.MOV.U32 R217, RZ, RZ, 0x1c1f ;  /* 0x00001c1fffd97424 */ /* 0x000fe400078e00ff */
[----:B------:R-:W-:Y:S05]  /*26720*/  CALL.REL.NOINC `($__internal_41_$__cuda_sm70_shflsync_idx_p) ;  /* 0x0000251000007944 */ /* 0x000fea0003c00000 */
[----:B------:R-:W-:Y:S01]  /*26730*/  MOV R4, R217 ;  /* 0x000000d900047202 */ /* 0x000fe20000000f00 */
[----:B------:R-:W-:-:S05]  /*26740*/  BRA `(.L_x_3007) ;  /* 0xfffeeef000007947 */ /* 0x000fca000383ffff */
.L_x_2838:
[----:B------:R-:W-:Y:S01]  /*26750*/  MOV R2, RZ ;  /* 0x000000ff00027202 */ /* 0x000fe20000000f00 */
[----:B------:R-:W-:Y:S01]  /*26760*/  IMAD.MOV.U32 R216, RZ, RZ, R104 ;  /* 0x000000ffffd87224 */ /* 0x000fe200078e0068 */
[----:B------:R-:W-:Y:S01]  /*26770*/  MOV R3, 0x267a0 ;  /* 0x000267a000037802 */ /* 0x000fe20000000f00 */
[----:B------:R-:W-:Y:S02]  /*26780*/  IMAD.MOV.U32 R217, RZ, RZ, 0x1c1f ;  /* 0x00001c1fffd97424 */ /* 0x000fe400078e00ff */
[----:B-12---:R-:W-:Y:S05]  /*26790*/  CALL.REL.NOINC `($__internal_41_$__cuda_sm70_shflsync_idx_p) ;  /* 0x000024a000007944 */ /* 0x006fea0003c00000 */
[----:B------:R-:W-:Y:S01]  /*267a0*/  MOV R0, R217 ;  /* 0x000000d900007202 */ /* 0x000fe20000000f00 */
[----:B------:R-:W-:-:S05]  /*267b0*/  BRA `(.L_x_3008) ;  /* 0xfffeeea000007947 */ /* 0x000fca000383ffff */
.L_x_2839:
[----:B--2---:R-:W-:Y:S01]  /*267c0*/  MOV R2, 0x1 ;  /* 0x0000000100027802 */ /* 0x004fe20000000f00 */
[----:B------:R-:W-:Y:S01]  /*267d0*/  IMAD.MOV.U32 R216, RZ, RZ, R6 ;  /* 0x000000ffffd87224 */ /* 0x000fe200078e0006 */
[----:B------:R-:W-:Y:S01]  /*267e0*/  MOV R3, 0x26810 ;  /* 0x0002681000037802 */ /* 0x000fe20000000f00 */
[----:B------:R-:W-:Y:S03]  /*267f0*/  IMAD.MOV.U32 R217, RZ, RZ, 0x1c1f ;  /* 0x00001c1fffd97424 */ /* 0x000fe600078e00ff */
[----:B-1-3--:R-:W-:Y:S05]  /*26800*/  CALL.REL.NOINC `($__internal_41_$__cuda_sm70_shflsync_idx_p) ;  /* 0x0000243000007944 */ /* 0x00afea0003c00000 */
        /* <DEDUP_REMOVED lines=8> */
.L_x_2840:
[----:B------:R-:W-:Y:S01]  /*26890*/  MOV R2, RZ ;  /* 0x000000ff00027202 */ /* 0x000fe20000000f00 */
[----:B------:R-:W-:Y:S01]  /*268a0*/  IMAD.MOV.U32 R216, RZ, RZ, R172 ;  /* 0x000000ffffd87224 */ /* 0x000fe200078e00ac */
[----:B------:R-:W-:Y:S01]  /*268b0*/  MOV R3, 0x268e0 ;  /* 0x000268e000037802 */ /* 0x000fe20000000f00 */
[----:B------:R-:W-:Y:S02]  /*268c0*/  IMAD.MOV.U32 R217, RZ, RZ, 0x1c1f ;  /* 0x00001c1fffd97424 */ /* 0x000fe400078e00ff */
[----:B---3--:R-:W-:Y:S05]  /*268d0*/  CALL.REL.NOINC `($__internal_41_$__cuda_sm70_shflsync_idx_p) ;  /* 0x0000236000007944 */ /* 0x008fea0003c00000 */
[----:B------:R-:W-:Y:S01]  /*268e0*/  MOV R0, R217 ;  /* 0x000000d900007202 */ /* 0x000fe20000000f00 */
[----:B------:R-:W-:-:S05]  /*268f0*/  BRA `(.L_x_3010) ;  /* 0xfffef12000007947 */ /* 0x000fca000383ffff */
.L_x_2845:
[----:B------:R-:W-:Y:S01]  /*26900*/  MOV R2, 0x1 ;  /* 0x0000000100027802 */ /* 0x000fe20000000f00 */
[----:B------:R-:W-:Y:S01]  /*26910*/  IMAD.MOV.U32 R216, RZ, RZ, R172 ;  /* 0x000000ffffd87224 */ /* 0x000fe200078e00ac */
[----:B------:R-:W-:Y:S01]  /*26920*/  MOV R3, 0x26950 ;  /* 0x0002695000037802 */ /* 0x000fe20000000f00 */
[----:B------:R-:W-:Y:S02]  /*26930*/  IMAD.MOV.U32 R217, RZ, RZ, 0x1c1f ;  /* 0x00001c1fffd97424 */ /* 0x000fe400078e00ff */
[----:B-1----:R-:W-:Y:S05]  /*26940*/  CALL.REL.NOINC `($__internal_41_$__cuda_sm70_shflsync_idx_p) ;  /* 0x000022f000007944 */ /* 0x002fea0003c00000 */
[----:B------:R-:W-:Y:S01]  /*26950*/  MOV R2, R217 ;  /* 0x000000d900027202 */ /* 0x000fe20000000f00 */
[----:B------:R-:W-:-:S05]  /*26960*/  BRA `(.L_x_3011) ;  /* 0xfffef2b000007947 */ /* 0x000fca000383ffff */
.L_x_2850:
[----:B------:R-:W-:Y:S01]  /*26970*/  MOV R2, 0x2 ;  /* 0x0000000200027802 */ /* 0x000fe20000000f00 */
[----:B------:R-:W-:Y:S01]  /*26980*/  IMAD.MOV.U32 R216, RZ, RZ, R172 ;  /* 0x000000ffffd87224 */ /* 0x000fe200078e00ac */
[----:B------:R-:W-:Y:S01]  /*26990*/  MOV R3, 0x269c0 ;  /* 0x000269c000037802 */ /* 0x000fe20000000f00 */
[----:B------:R-:W-:Y:S02]  /*269a0*/  IMAD.MOV.U32 R217, RZ, RZ, 0x1c1f ;  /* 0x00001c1fffd97424 */ /* 0x000fe400078e00ff */
[----:B-12---:R-:W-:Y:S05]  /*269b0*/  CALL.REL.NOINC `($__internal_41_$__cuda_sm70_shflsync_idx_p) ;  /* 0x0000228000007944 */ /* 0x006fea0003c00000 */
[----:B------:R-:W-:Y:S01]  /*269c0*/  MOV R105, R217 ;  /* 0x000000d900697202 */ /* 0x000fe20000000f00 */
[----:B------:R-:W-:-:S05]  /*269d0*/  BRA `(.L_x_3012) ;  /* 0xfffef44000007947 */ /* 0x000fca000383ffff */
.L_x_2855:
[----:B------:R-:W-:Y:S01]  /*269e0*/  MOV R2, 0x3 ;  /* 0x0000000300027802 */ /* 0x000fe20000000f00 */
[----:B------:R-:W-:Y:S01]  /*269f0*/  IMAD.MOV.U32 R216, RZ, RZ, R172 ;  /* 0x000000ffffd87224 */ /* 0x000fe200078e00ac */
[----:B------:R-:W-:Y:S01]  /*26a00*/  MOV R3, 0x26a30 ;  /* 0x00026a3000037802 */ /* 0x000fe20000000f00 */
[----:B------:R-:W-:Y:S02]  /*26a10*/  IMAD.MOV.U32 R217, RZ, RZ, 0x1c1f ;  /* 0x00001c1fffd97424 */ /* 0x000fe400078e00ff */
[----:B-123--:R-:W-:Y:S05]  /*26a20*/  CALL.REL.NOINC `($__internal_41_$__cuda_sm70_shflsync_idx_p) ;  /* 0x0000221000007944 */ /* 0x00efea0003c00000 */
[----:B------:R-:W-:Y:S01]  /*26a30*/  MOV R3, R217 ;  /* 0x000000d900037202 */ /* 0x000fe20000000f00 */
[----:B------:R-:W-:-:S05]  /*26a40*/  BRA `(.L_x_3013) ;  /* 0xffff011000007947 */ /* 0x000fca000383ffff */
.L_x_2860:
[----:B------:R-:W-:Y:S02]  /*26a50*/  MOV R0, 0x2 ;  /* 0x0000000200007802 */ /* 0x000fe40000000f00 */
[----:B------:R-:W-:Y:S02]  /*26a60*/  MOV R2, 0x26a80 ;  /* 0x00026a8000027802 */ /* 0x000fe40000000f00 */
[----:B--234-:R-:W-:Y:S05]  /*26a70*/  CALL.REL.NOINC `($__internal_40_$__cuda_sm70_shflsync_bfly_p) ;  /* 0x0000216000007944 */ /* 0x01cfea0003c00000 */
[----:B------:R-:W-:-:S05]  /*26a80*/  BRA `(.L_x_3014) ;  /* 0xffff08b000007947 */ /* 0x000fca000383ffff */
.L_x_2861:
[----:B------:R-:W-:Y:S02]  /*26a90*/  MOV R0, 0x1 ;  /* 0x0000000100007802 */ /* 0x000fe40000000f00 */
[----:B------:R-:W-:Y:S02]  /*26aa0*/  MOV R2, 0x26ac0 ;  /* 0x00026ac000027802 */ /* 0x000fe40000000f00 */
[----:B---34-:R-:W-:Y:S05]  /*26ab0*/  CALL.REL.NOINC `($__internal_40_$__cuda_sm70_shflsync_bfly_p) ;  /* 0x0000212000007944 */ /* 0x018fea0003c00000 */
[----:B------:R-:W-:Y:S01]  /*26ac0*/  FMNMX.FTZ R105, R4, R0, !PT ;  /* 0x0000000004697209 */ /* 0x000fe20007810000 */
[----:B------:R-:W-:Y:S01]  /*26ad0*/  IMAD.MOV.U32 R4, RZ, RZ, R5 ;  /* 0x000000ffff047224 */ /* 0x000fe200078e0005 */
[----:B------:R-:W-:Y:S01]  /*26ae0*/  MOV R2, 0x26b10 ;  /* 0x00026b1000027802 */ /* 0x000fe20000000f00 */
[----:B------:R-:W-:Y:S02]  /*26af0*/  IMAD.MOV.U32 R0, RZ, RZ, 0x2 ;  /* 0x00000002ff007424 */ /* 0x000fe400078e00ff */
[----:B------:R-:W-:Y:S05]  /*26b00*/  CALL.REL.NOINC `($__internal_40_$__cuda_sm70_shflsync_bfly_p) ;  /* 0x000020d000007944 */ /* 0x000fea0003c00000 */
[----:B------:R-:W-:Y:S01]  /*26b10*/  FMNMX.FTZ R4, R5, R0, !PT ;  /* 0x0000000005047209 */ /* 0x000fe20007810000 */
[----:B------:R-:W-:Y:S01]  /*26b20*/  IMAD.MOV.U32 R0, RZ, RZ, 0x1 ;  /* 0x00000001ff007424 */ /* 0x000fe200078e00ff */
[----:B------:R-:W-:Y:S02]  /*26b30*/  MOV R2, 0x26b50 ;  /* 0x00026b5000027802 */ /* 0x000fe40000000f00 */
        /* <DEDUP_REMOVED lines=19> */
[----:B------:R-:W-:-:S05]  /*26c70*/  BRA `(.L_x_3015) ;  /* 0xffff07b000007947 */ /* 0x000fca000383ffff */
.L_x_2870:
[----:B------:R-:W-:Y:S01]  /*26c80*/  MOV R2, RZ ;  /* 0x000000ff00027202 */ /* 0x000fe20000000f00 */
[----:B------:R-:W-:Y:S01]  /*26c90*/  IMAD.MOV.U32 R216, RZ, RZ, R8 ;  /* 0x000000ffffd87224 */ /* 0x000fe200078e0008 */
[----:B------:R-:W-:Y:S01]  /*26ca0*/  MOV R3, 0x26cd0 ;  /* 0x00026cd000037802 */ /* 0x000fe20000000f00 */
[----:B------:R-:W-:Y:S02]  /*26cb0*/  IMAD.MOV.U32 R217, RZ, RZ, 0x1c1f ;  /* 0x00001c1fffd97424 */ /* 0x000fe400078e00ff */
[----:B------:R-:W-:Y:S05]  /*26cc0*/  CALL.REL.NOINC `($__internal_41_$__cuda_sm70_shflsync_idx_p) ;  /* 0x00001f7000007944 */ /* 0x000fea0003c00000 */
[----:B------:R-:W-:Y:S01]  /*26cd0*/  MOV R4, R217 ;  /* 0x000000d900047202 */ /* 0x000fe20000000f00 */
[----:B------:R-:W-:-:S05]  /*26ce0*/  BRA `(.L_x_3016) ;  /* 0xffff247000007947 */ /* 0x000fca000383ffff */
.L_x_2871:
[----:B------:R-:W-:Y:S01]  /*26cf0*/  MOV R2, RZ ;  /* 0x000000ff00027202 */ /* 0x000fe20000000f00 */
[----:B------:R-:W-:Y:S01]  /*26d00*/  IMAD.MOV.U32 R216, RZ, RZ, R9 ;  /* 0x000000ffffd87224 */ /* 0x000fe200078e0009 */
[----:B------:R-:W-:Y:S01]  /*26d10*/  MOV R3, 0x26d40 ;  /* 0x00026d4000037802 */ /* 0x000fe20000000f00 */
[----:B------:R-:W-:Y:S02]  /*26d20*/  IMAD.MOV.U32 R217, RZ, RZ, 0x1c1f ;  /* 0x00001c1fffd97424 */ /* 0x000fe400078e00ff */
[----:B-12---:R-:W-:Y:S05]  /*26d30*/  CALL.REL.NOINC `($__internal_41_$__cuda_sm70_shflsync_idx_p) ;  /* 0x00001f0000007944 */ /* 0x006fea0003c00000 */
[----:B------:R-:W-:Y:S01]  /*26d40*/  MOV R0, R217 ;  /* 0x000000d900007202 */ /* 0x000fe20000000f00 */
[----:B------:R-:W-:-:S05]  /*26d50*/  BRA `(.L_x_3017) ;  /* 0xffff242000007947 */ /* 0x000fca000383ffff */
.L_x_2872:
        /* <DEDUP_REMOVED lines=13> */
.L_x_2875:
[----:B------:R-:W-:Y:S01]  /*26e30*/  MOV R2, RZ ;  /* 0x000000ff00027202 */ /* 0x000fe20000000f00 */
[----:B------:R-:W-:Y:S01]  /*26e40*/  IMAD.MOV.U32 R216, RZ, RZ, R172 ;  /* 0x000000ffffd87224 */ /* 0x000fe200078e00ac */
[----:B------:R-:W-:Y:S01]  /*26e50*/  MOV R3, 0x26e80 ;  /* 0x00026e8000037802 */ /* 0x000fe20000000f00 */
[----:B------:R-:W-:Y:S02]  /*26e60*/  IMAD.MOV.U32 R217, RZ, RZ, 0x1c1f ;  /* 0x00001c1fffd97424 */ /* 0x000fe400078e00ff */
[----:B------:R-:W-:Y:S05]  /*26e70*/  CALL.REL.NOINC `($__internal_41_$__cuda_sm70_shflsync_idx_p) ;  /* 0x00001dc000007944 */ /* 0x000fea0003c00000 */
[----:B------:R-:W-:Y:S01]  /*26e80*/  MOV R4, R217 ;  /* 0x000000d900047202 */ /* 0x000fe20000000f00 */
[----:B------:R-:W-:-:S05]  /*26e90*/  BRA `(.L_x_3019) ;  /* 0xffff2e2000007947 */ /* 0x000fca000383ffff */
.L_x_2876:
[----:B------:R-:W-:Y:S01]  /*26ea0*/  MOV R2, RZ ;  /* 0x000000ff00027202 */ /* 0x000fe20000000f00 */
[----:B------:R-:W-:Y:S01]  /*26eb0*/  IMAD.MOV.U32 R216, RZ, RZ, R173 ;  /* 0x000000ffffd87224 */ /* 0x000fe200078e00ad */
[----:B------:R-:W-:Y:S01]  /*26ec0*/  MOV R3, 0x26ef0 ;  /* 0x00026ef000037802 */ /* 0x000fe20000000f00 */
[----:B------:R-:W-:Y:S02]  /*26ed0*/  IMAD.MOV.U32 R217, RZ, RZ, 0x1c1f ;  /* 0x00001c1fffd97424 */ /* 0x000fe400078e00ff */
[----:B-12---:R-:W-:Y:S05]  /*26ee0*/  CALL.REL.NOINC `($__internal_41_$__cuda_sm70_shflsync_idx_p) ;  /* 0x00001d5000007944 */ /* 0x006fea0003c00000 */
[----:B------:R-:W-:Y:S01]  /*26ef0*/  MOV R0, R217 ;  /* 0x000000d900007202 */ /* 0x000fe20000000f00 */
[----:B------:R-:W-:-:S05]  /*26f00*/  BRA `(.L_x_3020) ;  /* 0xffff2dd000007947 */ /* 0x000fca000383ffff */
.L_x_2877:
        /* <DEDUP_REMOVED lines=13> */
.L_x_2878:
[----:B------:R-:W-:Y:S02]  /*26fe0*/  MOV R0, 0x2 ;  /* 0x0000000200007802 */ /* 0x000fe40000000f00 */
[----:B------:R-:W-:Y:S02]  /*26ff0*/  MOV R2, 0x27010 ;  /* 0x0002701000027802 */ /* 0x000fe40000000f00 */
[----:B---3--:R-:W-:Y:S05]  /*27000*/  CALL.REL.NOINC `($__internal_40_$__cuda_sm70_shflsync_bfly_p) ;  /* 0x00001bd000007944 */ /* 0x008fea0003c00000 */
[----:B------:R-:W-:-:S05]  /*27010*/  BRA `(.L_x_3022) ;  /* 0xffff32c000007947 */ /* 0x000fca000383ffff */
.L_x_2879:
[----:B------:R-:W-:Y:S02]  /*27020*/  MOV R0, 0x1 ;  /* 0x0000000100007802 */ /* 0x000fe40000000f00 */
[----:B------:R-:W-:Y:S02]  /*27030*/  MOV R2, 0x27050 ;  /* 0x0002705000027802 */ /* 0x000fe40000000f00 */
[----:B---3--:R-:W-:Y:S05]  /*27040*/  CALL.REL.NOINC `($__internal_40_$__cuda_sm70_shflsync_bfly_p) ;  /* 0x00001b9000007944 */ /* 0x008fea0003c00000 */
        /* <DEDUP_REMOVED lines=28> */
.L_x_2882:
[----:B-1--4-:R-:W-:Y:S01]  /*27210*/  MOV R2, RZ ;  /* 0x000000ff00027202 */ /* 0x012fe20000000f00 */
[----:B------:R-:W-:Y:S01]  /*27220*/  IMAD.MOV.U32 R216, RZ, RZ, R6 ;  /* 0x000000ffffd87224 */ /* 0x000fe200078e0006 */
[----:B------:R-:W-:Y:S01]  /*27230*/  MOV R3, 0x27260 ;  /* 0x0002726000037802 */ /* 0x000fe20000000f00 */
[----:B------:R-:W-:Y:S02]  /*27240*/  IMAD.MOV.U32 R217, RZ, RZ, 0x1c1f ;  /* 0x00001c1fffd97424 */ /* 0x000fe400078e00ff */
[----:B------:R-:W-:Y:S05]  /*27250*/  CALL.REL.NOINC `($__internal_41_$__cuda_sm70_shflsync_idx_p) ;  /* 0x000019e000007944 */ /* 0x000fea0003c00000 */
[----:B------:R-:W-:Y:S01]  /*27260*/  MOV R0, R217 ;  /* 0x000000d900007202 */ /* 0x000fe20000000f00 */
[----:B------:R-:W-:-:S05]  /*27270*/  BRA `(.L_x_3024) ;  /* 0xffff4b4000007947 */ /* 0x000fca000383ffff */
.L_x_2885:
[----:B-1----:R-:W-:Y:S01]  /*27280*/  MOV R2, 0x1 ;  /* 0x0000000100027802 */ /* 0x002fe20000000f00 */
[----:B------:R-:W-:Y:S01]  /*27290*/  IMAD.MOV.U32 R216, RZ, RZ, R6 ;  /* 0x000000ffffd87224 */ /* 0x000fe200078e0006 */
[----:B------:R-:W-:Y:S01]  /*272a0*/  MOV R3, 0x272d0 ;  /* 0x000272d000037802 */ /* 0x000fe20000000f00 */
[----:B------:R-:W-:Y:S02]  /*272b0*/  IMAD.MOV.U32 R217, RZ, RZ, 0x1c1f ;  /* 0x00001c1fffd97424 */ /* 0x000fe400078e00ff */
[----:B------:R-:W-:Y:S05]  /*272c0*/  CALL.REL.NOINC `($__internal_41_$__cuda_sm70_shflsync_idx_p) ;  /* 0x0000197000007944 */ /* 0x000fea0003c00000 */
        /* <DEDUP_REMOVED lines=8> */
.L_x_2888:
[----:B------:R-:W-:Y:S01]  /*27350*/  MOV R2, RZ ;  /* 0x000000ff00027202 */ /* 0x000fe20000000f00 */
[----:B------:R-:W-:Y:S01]  /*27360*/  IMAD.MOV.U32 R216, RZ, RZ, R6 ;  /* 0x000000ffffd87224 */ /* 0x000fe200078e0006 */
[----:B------:R-:W-:Y:S01]  /*27370*/  MOV R3, 0x273a0 ;  /* 0x000273a000037802 */ /* 0x000fe20000000f00 */
[----:B------:R-:W-:Y:S02]  /*27380*/  IMAD.MOV.U32 R217, RZ, RZ, 0x1c1f ;  /* 0x00001c1fffd97424 */ /* 0x000fe400078e00ff */
[----:B------:R-:W-:Y:S05]  /*27390*/  CALL.REL.NOINC `($__internal_41_$__cuda_sm70_shflsync_idx_p) ;  /* 0x000018a000007944 */ /* 0x000fea0003c00000 */
[----:B------:R-:W-:Y:S01]  /*273a0*/  MOV R4, R217 ;  /* 0x000000d900047202 */ /* 0x000fe20000000f00 */
[----:B------:R-:W-:-:S05]  /*273b0*/  BRA `(.L_x_3026) ;  /* 0xffff555000007947 */ /* 0x000fca000383ffff */
.L_x_2889:
[----:B------:R-:W-:Y:S01]  /*273c0*/  MOV R2, RZ ;  /* 0x000000ff00027202 */ /* 0x000fe20000000f00 */
[----:B------:R-:W-:Y:S01]  /*273d0*/  IMAD.MOV.U32 R216, RZ, RZ, R104 ;  /* 0x000000ffffd87224 */ /* 0x000fe200078e0068 */
[----:B------:R-:W-:Y:S01]  /*273e0*/  MOV R3, 0x27410 ;  /* 0x0002741000037802 */ /* 0x000fe20000000f00 */
[----:B------:R-:W-:Y:S02]  /*273f0*/  IMAD.MOV.U32 R217, RZ, RZ, 0x1c1f ;  /* 0x00001c1fffd97424 */ /* 0x000fe400078e00ff */
[----:B-12---:R-:W-:Y:S05]  /*27400*/  CALL.REL.NOINC `($__internal_41_$__cuda_sm70_shflsync_idx_p) ;  /* 0x0000183000007944 */ /* 0x006fea0003c00000 */
[----:B------:R-:W-:Y:S01]  /*27410*/  MOV R0, R217 ;  /* 0x000000d900007202 */ /* 0x000fe20000000f00 */
[----:B------:R-:W-:-:S05]  /*27420*/  BRA `(.L_x_3027) ;  /* 0xffff550000007947 */ /* 0x000fca000383ffff */
.L_x_2890:
        /* <DEDUP_REMOVED lines=13> */
.L_x_2891:
[----:B------:R-:W-:Y:S01]  /*27500*/  MOV R2, RZ ;  /* 0x000000ff00027202 */ /* 0x000fe20000000f00 */
[----:B------:R-:W-:Y:S01]  /*27510*/  IMAD.MOV.U32 R216, RZ, RZ, R172 ;  /* 0x000000ffffd87224 */ /* 0x000fe200078e00ac */
[----:B------:R-:W-:Y:S01]  /*27520*/  MOV R3, 0x27550 ;  /* 0x0002755000037802 */ /* 0x000fe20000000f00 */
[----:B------:R-:W-:Y:S02]  /*27530*/  IMAD.MOV.U32 R217, RZ, RZ, 0x1c1f ;  /* 0x00001c1fffd97424 */ /* 0x000fe400078e00ff */
[----:B---34-:R-:W-:Y:S05]  /*27540*/  CALL.REL.NOINC `($__internal_41_$__cuda_sm70_shflsync_idx_p) ;  /* 0x000016f000007944 */ /* 0x018fea0003c00000 */
[----:B------:R-:W-:Y:S01]  /*27550*/  MOV R0, R217 ;  /* 0x000000d900007202 */ /* 0x000fe20000000f00 */
[----:B------:R-:W-:-:S05]  /*27560*/  BRA `(.L_x_3029) ;  /* 0xffff568000007947 */ /* 0x000fca000383ffff */
.L_x_2896:
[----:B------:R-:W-:Y:S01]  /*27570*/  MOV R2, 0x1 ;  /* 0x0000000100027802 */ /* 0x000fe20000000f00 */
[----:B------:R-:W-:Y:S01]  /*27580*/  IMAD.MOV.U32 R216, RZ, RZ, R172 ;  /* 0x000000ffffd87224 */ /* 0x000fe200078e00ac */
[----:B------:R-:W-:Y:S01]  /*27590*/  MOV R3, 0x275c0 ;  /* 0x000275c000037802 */ /* 0x000fe20000000f00 */
[----:B------:R-:W-:Y:S02]  /*275a0*/  IMAD.MOV.U32 R217, RZ, RZ, 0x1c1f ;  /* 0x00001c1fffd97424 */ /* 0x000fe400078e00ff */
[----:B-1----:R-:W-:Y:S05]  /*275b0*/  CALL.REL.NOINC `($__internal_41_$__cuda_sm70_shflsync_idx_p) ;  /* 0x0000168000007944 */ /* 0x002fea0003c00000 */
[----:B------:R-:W-:Y:S01]  /*275c0*/  MOV R2, R217 ;  /* 0x000000d900027202 */ /* 0x000fe20000000f00 */
[----:B------:R-:W-:-:S05]  /*275d0*/  BRA `(.L_x_3030) ;  /* 0xffff581000007947 */ /* 0x000fca000383ffff */
.L_x_2901:
[----:B------:R-:W-:Y:S01]  /*275e0*/  MOV R2, 0x2 ;  /* 0x0000000200027802 */ /* 0x000fe20000000f00 */
[----:B------:R-:W-:Y:S01]  /*275f0*/  IMAD.MOV.U32 R216, RZ, RZ, R172 ;  /* 0x000000ffffd87224 */ /* 0x000fe200078e00ac */
[----:B------:R-:W-:Y:S01]  /*27600*/  MOV R3, 0x27630 ;  /* 0x0002763000037802 */ /* 0x000fe20000000f00 */
[----:B------:R-:W-:Y:S02]  /*27610*/  IMAD.MOV.U32 R217, RZ, RZ, 0x1c1f ;  /* 0x00001c1fffd97424 */ /* 0x000fe400078e00ff */
[----:B-12---:R-:W-:Y:S05]  /*27620*/  CALL.REL.NOINC `($__internal_41_$__cuda_sm70_shflsync_idx_p) ;  /* 0x0000161000007944 */ /* 0x006fea0003c00000 */
[----:B------:R-:W-:Y:S01]  /*27630*/  MOV R105, R217 ;  /* 0x000000d900697202 */ /* 0x000fe20000000f00 */
[----:B------:R-:W-:-:S05]  /*27640*/  BRA `(.L_x_3031) ;  /* 0xffff59a000007947 */ /* 0x000fca000383ffff */
.L_x_2906:
[----:B------:R-:W-:Y:S01]  /*27650*/  MOV R2, 0x3 ;  /* 0x0000000300027802 */ /* 0x000fe20000000f00 */
[----:B------:R-:W-:Y:S01]  /*27660*/  IMAD.MOV.U32 R216, RZ, RZ, R172 ;  /* 0x000000ffffd87224 */ /* 0x000fe200078e00ac */
[----:B------:R-:W-:Y:S01]  /*27670*/  MOV R3, 0x276a0 ;  /* 0x000276a000037802 */ /* 0x000fe20000000f00 */
[----:B------:R-:W-:Y:S02]  /*27680*/  IMAD.MOV.U32 R217, RZ, RZ, 0x1c1f ;  /* 0x00001c1fffd97424 */ /* 0x000fe400078e00ff */
[----:B-123--:R-:W-:Y:S05]  /*27690*/  CALL.REL.NOINC `($__internal_41_$__cuda_sm70_shflsync_idx_p) ;  /* 0x000015a000007944 */ /* 0x00efea0003c00000 */
[----:B------:R-:W-:Y:S01]  /*276a0*/  MOV R3, R217 ;  /* 0x000000d900037202 */ /* 0x000fe20000000f00 */
[----:B------:R-:W-:-:S05]  /*276b0*/  BRA `(.L_x_3032) ;  /* 0xffff667000007947 */ /* 0x000fca000383ffff */
.L_x_2911:
[----:B------:R-:W-:Y:S02]  /*276c0*/  MOV R0, 0x2 ;  /* 0x0000000200007802 */ /* 0x000fe40000000f00 */
[----:B------:R-:W-:Y:S02]  /*276d0*/  MOV R2, 0x276f0 ;  /* 0x000276f000027802 */ /* 0x000fe40000000f00 */
[----:B--234-:R-:W-:Y:S05]  /*276e0*/  CALL.REL.NOINC `($__internal_40_$__cuda_sm70_shflsync_bfly_p) ;  /* 0x000014f000007944 */ /* 0x01cfea0003c00000 */
[----:B------:R-:W-:-:S05]  /*276f0*/  BRA `(.L_x_3033) ;  /* 0xffff6e1000007947 */ /* 0x000fca000383ffff */
.L_x_2912:
        /* <DEDUP_REMOVED lines=31> */
.L_x_2914:
[----:B------:R-:W-:Y:S01]  /*278f0*/  IMAD.MOV.U32 R4, RZ, RZ, R215 ;  /* 0x000000ffff047224 */ /* 0x000fe200078e00d7 */
[----:B------:R-:W-:-:S02]  /*27900*/  MOV R0, 0x2 ;  /* 0x0000000200007802 */ /* 0x000fc40000000f00 */
[----:B------:R-:W-:Y:S02]  /*27910*/  MOV R2, 0x27930 ;  /* 0x0002793000027802 */ /* 0x000fe40000000f00 */
[----:B-1----:R-:W-:Y:S05]  /*27920*/  CALL.REL.NOINC `($__internal_40_$__cuda_sm70_shflsync_bfly_p) ;  /* 0x000012b000007944 */ /* 0x002fea0003c00000 */
[----:B------:R-:W-:Y:S05]  /*27930*/  BRA `(.L_x_3035) ;  /* 0xffff858000007947 */ /* 0x000fea000383ffff */
.L_x_2915:
[----:B------:R-:W-:Y:S02]  /*27940*/  MOV R0, 0x1 ;  /* 0x0000000100007802 */ /* 0x000fe40000000f00 */
[----:B------:R-:W-:Y:S02]  /*27950*/  MOV R2, 0x27970 ;  /* 0x0002797000027802 */ /* 0x000fe40000000f00 */
[----:B-12---:R-:W-:Y:S05]  /*27960*/  CALL.REL.NOINC `($__internal_40_$__cuda_sm70_shflsync_bfly_p) ;  /* 0x0000127000007944 */ /* 0x006fea0003c00000 */
[----:B------:R-:W-:Y:S01]  /*27970*/  FADD.FTZ R10, R4, R0 ;  /* 0x00000000040a7221 */ /* 0x000fe20000010000 */
[----:B------:R-:W-:Y:S02]  /*27980*/  MOV R4, R214 ;  /* 0x000000d600047202 */ /* 0x000fe40000000f00 */
[----:B------:R-:W-:Y:S02]  /*27990*/  MOV R0, 0x2 ;  /* 0x0000000200007802 */ /* 0x000fe40000000f00 */
[----:B------:R-:W-:Y:S02]  /*279a0*/  MOV R2, 0x279c0 ;  /* 0x000279c000027802 */ /* 0x000fe40000000f00 */
[----:B------:R-:W-:Y:S05]  /*279b0*/  CALL.REL.NOINC `($__internal_40_$__cuda_sm70_shflsync_bfly_p) ;  /* 0x0000122000007944 */ /* 0x000fea0003c00000 */
[----:B------:R-:W-:Y:S01]  /*279c0*/  FADD.FTZ R4, R214, R0 ;  /* 0x00000000d6047221 */ /* 0x000fe20000010000 */
[----:B------:R-:W-:Y:S02]  /*279d0*/  MOV R0, 0x1 ;  /* 0x0000000100007802 */ /* 0x000fe40000000f00 */
[----:B------:R-:W-:-:S02]  /*279e0*/  MOV R2, 0x27a00 ;  /* 0x00027a0000027802 */ /* 0x000fc40000000f00 */
[----:B------:R-:W-:Y:S05]  /*279f0*/  CALL.REL.NOINC `($__internal_40_$__cuda_sm70_shflsync_bfly_p) ;  /* 0x000011e000007944 */ /* 0x000fea0003c00000 */
[----:B------:R-:W-:Y:S01]  /*27a00*/  FADD.FTZ R9, R4, R0 ;  /* 0x0000000004097221 */ /* 0x000fe20000010000 */
[----:B------:R-:W-:-:S02]  /*27a10*/  MOV R4, R232 ;  /* 0x000000e800047202 */ /* 0x000fc40000000f00 */
[----:B------:R-:W-:Y:S02]  /*27a20*/  MOV R0, 0x2 ;  /* 0x0000000200007802 */ /* 0x000fe40000000f00 */
[----:B------:R-:W-:Y:S02]  /*27a30*/  MOV R2, 0x27a50 ;  /* 0x00027a5000027802 */ /* 0x000fe40000000f00 */
[----:B------:R-:W-:Y:S05]  /*27a40*/  CALL.REL.NOINC `($__internal_40_$__cuda_sm70_shflsync_bfly_p) ;  /* 0x0000119000007944 */ /* 0x000fea0003c00000 */
[----:B------:R-:W-:Y:S01]  /*27a50*/  FADD.FTZ R8, R232, R0 ;  /* 0x00000000e8087221 */ /* 0x000fe20000010000 */
[----:B------:R-:W-:Y:S02]  /*27a60*/  MOV R0, 0x1 ;  /* 0x0000000100007802 */ /* 0x000fe40000000f00 */
[----:B------:R-:W-:Y:S02]  /*27a70*/  MOV R2, 0x27aa0 ;  /* 0x00027aa000027802 */ /* 0x000fe40000000f00 */
[----:B------:R-:W-:Y:S02]  /*27a80*/  MOV R4, R8 ;  /* 0x0000000800047202 */ /* 0x000fe40000000f00 */
[----:B------:R-:W-:Y:S05]  /*27a90*/  CALL.REL.NOINC `($__internal_40_$__cuda_sm70_shflsync_bfly_p) ;  /* 0x0000114000007944 */ /* 0x000fea0003c00000 */
[----:B------:R-:W-:Y:S01]  /*27aa0*/  FADD.FTZ R8, R8, R0 ;  /* 0x0000000008087221 */ /* 0x000fe20000010000 */
[----:B------:R-:W-:Y:S02]  /*27ab0*/  MOV R4, R233 ;  /* 0x000000e900047202 */ /* 0x000fe40000000f00 */
[----:B------:R-:W-:-:S02]  /*27ac0*/  MOV R0, 0x2 ;  /* 0x0000000200007802 */ /* 0x000fc40000000f00 */
[----:B------:R-:W-:Y:S02]  /*27ad0*/  MOV R2, 0x27af0 ;  /* 0x00027af000027802 */ /* 0x000fe40000000f00 */
[----:B------:R-:W-:Y:S05]  /*27ae0*/  CALL.REL.NOINC `($__internal_40_$__cuda_sm70_shflsync_bfly_p) ;  /* 0x000010f000007944 */ /* 0x000fea0003c00000 */
[----:B------:R-:W-:Y:S01]  /*27af0*/  FADD.FTZ R11, R233, R0 ;  /* 0x00000000e90b7221 */ /* 0x000fe20000010000 */
[----:B------:R-:W-:Y:S02]  /*27b00*/  MOV R0, 0x1 ;  /* 0x0000000100007802 */ /* 0x000fe40000000f00 */
[----:B------:R-:W-:Y:S02]  /*27b10*/  MOV R2, 0x27b40 ;  /* 0x00027b4000027802 */ /* 0x000fe40000000f00 */
[----:B------:R-:W-:Y:S02]  /*27b20*/  MOV R4, R11 ;  /* 0x0000000b00047202 */ /* 0x000fe40000000f00 */
[----:B------:R-:W-:Y:S05]  /*27b30*/  CALL.REL.NOINC `($__internal_40_$__cuda_sm70_shflsync_bfly_p) ;  /* 0x000010a000007944 */ /* 0x000fea0003c00000 */
[----:B------:R-:W-:Y:S01]  /*27b40*/  MOV R12, R0 ;  /* 0x00000000000c7202 */ /* 0x000fe20000000f00 */
[----:B------:R-:W-:Y:S05]  /*27b50*/  BRA `(.L_x_3036) ;  /* 0xffff845000007947 */ /* 0x000fea000383ffff */
.L_x_2922:
[----:B--23--:R-:W-:Y:S01]  /*27b60*/  IMAD.MOV.U32 R216, RZ, RZ, R5 ;  /* 0x000000ffffd87224 */ /* 0x00cfe200078e0005 */
[----:B------:R-:W-:Y:S01]  /*27b70*/  MOV R2, RZ ;  /* 0x000000ff00027202 */ /* 0x000fe20000000f00 */
[----:B------:R-:W-:Y:S01]  /*27b80*/  IMAD.MOV.U32 R217, RZ, RZ, 0x1c1f ;  /* 0x00001c1fffd97424 */ /* 0x000fe200078e00ff */
[----:B------:R-:W-:Y:S02]  /*27b90*/  MOV R3, 0x27bb0 ;  /* 0x00027bb000037802 */ /* 0x000fe40000000f00 */
[----:B-1--4-:R-:W-:Y:S05]  /*27ba0*/  CALL.REL.NOINC `($__internal_41_$__cuda_sm70_shflsync_idx_p) ;  /* 0x0000109000007944 */ /* 0x012fea0003c00000 */
[----:B------:R-:W-:Y:S01]  /*27bb0*/  MOV R6, R217 ;  /* 0x000000d900067202 */ /* 0x000fe20000000f00 */
[----:B------:R-:W-:Y:S05]  /*27bc0*/  BRA `(.L_x_3037) ;  /* 0xffff9e6000007947 */ /* 0x000fea000383ffff */
.L_x_2923:
[----:B------:R-:W-:Y:S01]  /*27bd0*/  IMAD.MOV.U32 R216, RZ, RZ, R12 ;  /* 0x000000ffffd87224 */ /* 0x000fe200078e000c */
[----:B------:R-:W-:Y:S01]  /*27be0*/  MOV R2, RZ ;  /* 0x000000ff00027202 */ /* 0x000fe20000000f00 */
[----:B------:R-:W-:Y:S01]  /*27bf0*/  IMAD.MOV.U32 R217, RZ, RZ, 0x1c1f ;  /* 0x00001c1fffd97424 */ /* 0x000fe200078e00ff */
[----:B------:R-:W-:-:S02]  /*27c00*/  MOV R3, 0x27c20 ;  /* 0x00027c2000037802 */ /* 0x000fc40000000f00 */
[----:B-1234-:R-:W-:Y:S05]  /*27c10*/  CALL.REL.NOINC `($__internal_41_$__cuda_sm70_shflsync_idx_p) ;  /* 0x0000102000007944 */ /* 0x01efea0003c00000 */
[----:B------:R-:W-:Y:S01]  /*27c20*/  MOV R2, R217 ;  /* 0x000000d900027202 */ /* 0x000fe20000000f00 */
[----:B------:R-:W-:Y:S05]  /*27c30*/  BRA `(.L_x_3038) ;  /* 0xffff9e1000007947 */ /* 0x000fea000383ffff */
.L_x_2926:
[----:B------:R-:W-:Y:S01]  /*27c40*/  IMAD.MOV.U32 R216, RZ, RZ, R5 ;  /* 0x000000ffffd87224 */ /* 0x000fe200078e0005 */
[----:B-1--4-:R-:W-:Y:S01]  /*27c50*/  MOV R2, 0x1 ;  /* 0x0000000100027802 */ /* 0x012fe20000000f00 */
[----:B------:R-:W-:Y:S01]  /*27c60*/  IMAD.MOV.U32 R217, RZ, RZ, 0x1c1f ;  /* 0x00001c1fffd97424 */ /* 0x000fe200078e00ff */
[----:B------:R-:W-:-:S02]  /*27c70*/  MOV R3, 0x27c90 ;  /* 0x00027c9000037802 */ /* 0x000fc40000000f00 */
[----:B--23--:R-:W-:Y:S05]  /*27c80*/  CALL.REL.NOINC `($__internal_41_$__cuda_sm70_shflsync_idx_p) ;  /* 0x00000fb000007944 */ /* 0x00cfea0003c00000 */
        /* <DEDUP_REMOVED lines=8> */
.L_x_2929:
[----:B------:R-:W-:Y:S01]  /*27d10*/  IMAD.MOV.U32 R216, RZ, RZ, R5 ;  /* 0x000000ffffd87224 */ /* 0x000fe200078e0005 */
[----:B-1----:R-:W-:Y:S01]  /*27d20*/  MOV R2, 0x2 ;  /* 0x0000000200027802 */ /* 0x002fe20000000f00 */
[----:B------:R-:W-:Y:S01]  /*27d30*/  IMAD.MOV.U32 R217, RZ, RZ, 0x1c1f ;  /* 0x00001c1fffd97424 */ /* 0x000fe200078e00ff */
[----:B------:R-:W-:Y:S02]  /*27d40*/  MOV R3, 0x27d60 ;  /* 0x00027d6000037802 */ /* 0x000fe40000000f00 */
[----:B--23--:R-:W-:Y:S05]  /*27d50*/  CALL.REL.NOINC `($__internal_41_$__cuda_sm70_shflsync_idx_p) ;  /* 0x00000ee000007944 */ /* 0x00cfea0003c00000 */
[----:B------:R-:W-:Y:S01]  /*27d60*/  MOV R6, R217 ;  /* 0x000000d900067202 */ /* 0x000fe20000000f00 */
[----:B------:R-:W-:Y:S05]  /*27d70*/  BRA `(.L_x_3040) ;  /* 0xffff9fb000007947 */ /* 0x000fea000383ffff */
.L_x_2930:
[----:B------:R-:W-:Y:S01]  /*27d80*/  IMAD.MOV.U32 R216, RZ, RZ, R12 ;  /* 0x000000ffffd87224 */ /* 0x000fe200078e000c */
[----:B-1----:R-:W-:Y:S01]  /*27d90*/  MOV R2, 0x2 ;  /* 0x0000000200027802 */ /* 0x002fe20000000f00 */
[----:B------:R-:W-:Y:S01]  /*27da0*/  IMAD.MOV.U32 R217, RZ, RZ, 0x1c1f ;  /* 0x00001c1fffd97424 */ /* 0x000fe200078e00ff */
[----:B------:R-:W-:Y:S02]  /*27db0*/  MOV R3, 0x27dd0 ;  /* 0x00027dd000037802 */ /* 0x000fe40000000f00 */
[----:B--234-:R-:W-:Y:S05]  /*27dc0*/  CALL.REL.NOINC `($__internal_41_$__cuda_sm70_shflsync_idx_p) ;  /* 0x00000e7000007944 */ /* 0x01cfea0003c00000 */
[----:B------:R-:W-:Y:S01]  /*27dd0*/  MOV R2, R217 ;  /* 0x000000d900027202 */ /* 0x000fe20000000f00 */
[----:B------:R-:W-:Y:S05]  /*27de0*/  BRA `(.L_x_3041) ;  /* 0xffff9f6000007947 */ /* 0x000fea000383ffff */
.L_x_2933:
[----:B------:R-:W-:Y:S01]  /*27df0*/  IMAD.MOV.U32 R216, RZ, RZ, R5 ;  /* 0x000000ffffd87224 */ /* 0x000fe200078e0005 */
[----:B-12---:R-:W-:Y:S01]  /*27e00*/  MOV R2, 0x3 ;  /* 0x0000000300027802 */ /* 0x006fe20000000f00 */
[----:B------:R-:W-:Y:S01]  /*27e10*/  IMAD.MOV.U32 R217, RZ, RZ, 0x1c1f ;  /* 0x00001c1fffd97424 */ /* 0x000fe200078e00ff */
[----:B------:R-:W-:-:S02]  /*27e20*/  MOV R3, 0x27e40 ;  /* 0x00027e4000037802 */ /* 0x000fc40000000f00 */
[----:B---34-:R-:W-:Y:S05]  /*27e30*/  CALL.REL.NOINC `($__internal_41_$__cuda_sm70_shflsync_idx_p) ;  /* 0x00000e0000007944 */ /* 0x018fea0003c00000 */
        /* <DEDUP_REMOVED lines=8> */
.L_x_2935:
[----:B------:R-:W-:Y:S01]  /*27ec0*/  IMAD.MOV.U32 R216, RZ, RZ, R5 ;  /* 0x000000ffffd87224 */ /* 0x000fe200078e0005 */
[----:B------:R-:W-:Y:S01]  /*27ed0*/  MOV R2, RZ ;  /* 0x000000ff00027202 */ /* 0x000fe20000000f00 */
[----:B------:R-:W-:Y:S01]  /*27ee0*/  IMAD.MOV.U32 R217, RZ, RZ, 0x1c1f ;  /* 0x00001c1fffd97424 */ /* 0x000fe200078e00ff */
[----:B------:R-:W-:Y:S02]  /*27ef0*/  MOV R3, 0x27f10 ;  /* 0x00027f1000037802 */ /* 0x000fe40000000f00 */
[----:B------:R-:W-:Y:S05]  /*27f00*/  CALL.REL.NOINC `($__internal_41_$__cuda_sm70_shflsync_idx_p) ;  /* 0x00000d3000007944 */ /* 0x000fea0003c00000 */
[----:B------:R-:W-:Y:S01]  /*27f10*/  MOV R4, R217 ;  /* 0x000000d900047202 */ /* 0x000fe20000000f00 */
[----:B------:R-:W-:Y:S05]  /*27f20*/  BRA `(.L_x_3043) ;  /* 0xffffa30000007947 */ /* 0x000fea000383ffff */
.L_x_2936:
[----:B------:R-:W-:Y:S01]  /*27f30*/  IMAD.MOV.U32 R216, RZ, RZ, R6 ;  /* 0x000000ffffd87224 */ /* 0x000fe200078e0006 */
[----:B------:R-:W-:Y:S01]  /*27f40*/  MOV R2, RZ ;  /* 0x000000ff00027202 */ /* 0x000fe20000000f00 */
[----:B------:R-:W-:Y:S01]  /*27f50*/  IMAD.MOV.U32 R217, RZ, RZ, 0x1c1f ;  /* 0x00001c1fffd97424 */ /* 0x000fe200078e00ff */
[----:B------:R-:W-:Y:S02]  /*27f60*/  MOV R3, 0x27f80 ;  /* 0x00027f8000037802 */ /* 0x000fe40000000f00 */
[----:B-12---:R-:W-:Y:S05]  /*27f70*/  CALL.REL.NOINC `($__internal_41_$__cuda_sm70_shflsync_idx_p) ;  /* 0x00000cc000007944 */ /* 0x006fea0003c00000 */
[----:B------:R-:W-:Y:S01]  /*27f80*/  MOV R0, R217 ;  /* 0x000000d900007202 */ /* 0x000fe20000000f00 */
[----:B------:R-:W-:Y:S05]  /*27f90*/  BRA `(.L_x_3044) ;  /* 0xffffa2b000007947 */ /* 0x000fea000383ffff */
.L_x_2939:
[----:B------:R-:W-:Y:S01]  /*27fa0*/  IMAD.MOV.U32 R216, RZ, RZ, R5 ;  /* 0x000000ffffd87224 */ /* 0x000fe200078e0005 */
[----:B----4-:R-:W-:Y:S01]  /*27fb0*/  MOV R2, 0x1 ;  /* 0x0000000100027802 */ /* 0x010fe20000000f00 */
[----:B------:R-:W-:Y:S01]  /*27fc0*/  IMAD.MOV.U32 R217, RZ, RZ, 0x1c1f ;  /* 0x00001c1fffd97424 */ /* 0x000fe200078e00ff */
[----:B------:R-:W-:-:S02]  /*27fd0*/  MOV R3, 0x27ff0 ;  /* 0x00027ff000037802 */ /* 0x000fc40000000f00 */
[----:B-123--:R-:W-:Y:S05]  /*27fe0*/  CALL.REL.NOINC `($__internal_41_$__cuda_sm70_shflsync_idx_p) ;  /* 0x00000c5000007944 */ /* 0x00efea0003c00000 */
        /* <DEDUP_REMOVED lines=8> */
.L_x_2942:
[----:B------:R-:W-:Y:S01]  /*28070*/  IMAD.MOV.U32 R216, RZ, RZ, R5 ;  /* 0x000000ffffd87224 */ /* 0x000fe200078e0005 */
[----:B----4-:R-:W-:Y:S01]  /*28080*/  MOV R2, 0x2 ;  /* 0x0000000200027802 */ /* 0x010fe20000000f00 */
[----:B------:R-:W-:Y:S01]  /*28090*/  IMAD.MOV.U32 R217, RZ, RZ, 0x1c1f ;  /* 0x00001c1fffd97424 */ /* 0x000fe200078e00ff */
[----:B------:R-:W-:Y:S02]  /*280a0*/  MOV R3, 0x280c0 ;  /* 0x000280c000037802 */ /* 0x000fe40000000f00 */
[----:B-123--:R-:W-:Y:S05]  /*280b0*/  CALL.REL.NOINC `($__internal_41_$__cuda_sm70_shflsync_idx_p) ;  /* 0x00000b8000007944 */ /* 0x00efea0003c00000 */
[----:B------:R-:W-:Y:S01]  /*280c0*/  MOV R4, R217 ;  /* 0x000000d900047202 */ /* 0x000fe20000000f00 */
[----:B------:R-:W-:Y:S05]  /*280d0*/  BRA `(.L_x_3046) ;  /* 0xffffac6000007947 */ /* 0x000fea000383ffff */
.L_x_2943:
[----:B------:R-:W-:Y:S01]  /*280e0*/  IMAD.MOV.U32 R216, RZ, RZ, R6 ;  /* 0x000000ffffd87224 */ /* 0x000fe200078e0006 */
[----:B----4-:R-:W-:Y:S01]  /*280f0*/  MOV R2, 0x2 ;  /* 0x0000000200027802 */ /* 0x010fe20000000f00 */
[----:B------:R-:W-:Y:S01]  /*28100*/  IMAD.MOV.U32 R217, RZ, RZ, 0x1c1f ;  /* 0x00001c1fffd97424 */ /* 0x000fe200078e00ff */
[----:B------:R-:W-:Y:S02]  /*28110*/  MOV R3, 0x28130 ;  /* 0x0002813000037802 */ /* 0x000fe40000000f00 */
[----:B-123--:R-:W-:Y:S05]  /*28120*/  CALL.REL.NOINC `($__internal_41_$__cuda_sm70_shflsync_idx_p) ;  /* 0x00000b1000007944 */ /* 0x00efea0003c00000 */
[----:B------:R-:W-:Y:S01]  /*28130*/  MOV R0, R217 ;  /* 0x000000d900007202 */ /* 0x000fe20000000f00 */
[----:B------:R-:W-:Y:S05]  /*28140*/  BRA `(.L_x_3047) ;  /* 0xffffac1000007947 */ /* 0x000fea000383ffff */
.L_x_2946:
[----:B------:R-:W-:Y:S01]  /*28150*/  IMAD.MOV.U32 R216, RZ, RZ, R5 ;  /* 0x000000ffffd87224 */ /* 0x000fe200078e0005 */
[----:B---3--:R-:W-:Y:S01]  /*28160*/  MOV R2, 0x3 ;  /* 0x0000000300027802 */ /* 0x008fe20000000f00 */
[----:B------:R-:W-:Y:S01]  /*28170*/  IMAD.MOV.U32 R217, RZ, RZ, 0x1c1f ;  /* 0x00001c1fffd97424 */ /* 0x000fe200078e00ff */
[----:B------:R-:W-:-:S02]  /*28180*/  MOV R3, 0x281a0 ;  /* 0x000281a000037802 */ /* 0x000fc40000000f00 */
        /* <DEDUP_REMOVED lines=9> */
.L_x_2950:
[----:B------:R-:W-:Y:S01]  /*28220*/  IMAD.MOV.U32 R216, RZ, RZ, R5 ;  /* 0x000000ffffd87224 */ /* 0x000fe200078e0005 */
[----:B------:R-:W-:Y:S01]  /*28230*/  MOV R2, RZ ;  /* 0x000000ff00027202 */ /* 0x000fe20000000f00 */
[----:B------:R-:W-:Y:S01]  /*28240*/  IMAD.MOV.U32 R217, RZ, RZ, 0x1c1f ;  /* 0x00001c1fffd97424 */ /* 0x000fe200078e00ff */
[----:B------:R-:W-:Y:S02]  /*28250*/  MOV R3, 0x28270 ;  /* 0x0002827000037802 */ /* 0x000fe40000000f00 */
[----:B------:R-:W-:Y:S05]  /*28260*/  CALL.REL.NOINC `($__internal_41_$__cuda_sm70_shflsync_idx_p) ;  /* 0x000009d000007944 */ /* 0x000fea0003c00000 */
[----:B------:R-:W-:Y:S01]  /*28270*/  MOV R4, R217 ;  /* 0x000000d900047202 */ /* 0x000fe20000000f00 */
[----:B------:R-:W-:Y:S05]  /*28280*/  BRA `(.L_x_3049) ;  /* 0xffffbdb000007947 */ /* 0x000fea000383ffff */
.L_x_2951:
[----:B------:R-:W-:Y:S01]  /*28290*/  IMAD.MOV.U32 R216, RZ, RZ, R13 ;  /* 0x000000ffffd87224 */ /* 0x000fe200078e000d */
[----:B------:R-:W-:Y:S01]  /*282a0*/  MOV R2, RZ ;  /* 0x000000ff00027202 */ /* 0x000fe20000000f00 */
[----:B------:R-:W-:Y:S01]  /*282b0*/  IMAD.MOV.U32 R217, RZ, RZ, 0x1c1f ;  /* 0x00001c1fffd97424 */ /* 0x000fe200078e00ff */
[----:B------:R-:W-:Y:S02]  /*282c0*/  MOV R3, 0x282e0 ;  /* 0x000282e000037802 */ /* 0x000fe40000000f00 */
[----:B-12---:R-:W-:Y:S05]  /*282d0*/  CALL.REL.NOINC `($__internal_41_$__cuda_sm70_shflsync_idx_p) ;  /* 0x0000096000007944 */ /* 0x006fea0003c00000 */
[----:B------:R-:W-:Y:S01]  /*282e0*/  MOV R0, R217 ;  /* 0x000000d900007202 */ /* 0x000fe20000000f00 */
[----:B------:R-:W-:Y:S05]  /*282f0*/  BRA `(.L_x_3050) ;  /* 0xffffbd6000007947 */ /* 0x000fea000383ffff */
.L_x_2954:
[----:B------:R-:W-:Y:S01]  /*28300*/  IMAD.MOV.U32 R216, RZ, RZ, R5 ;  /* 0x000000ffffd87224 */ /* 0x000fe200078e0005 */
[----:B-1----:R-:W-:Y:S01]  /*28310*/  MOV R2, 0x1 ;  /* 0x0000000100027802 */ /* 0x002fe20000000f00 */
[----:B------:R-:W-:Y:S01]  /*28320*/  IMAD.MOV.U32 R217, RZ, RZ, 0x1c1f ;  /* 0x00001c1fffd97424 */ /* 0x000fe200078e00ff */
[----:B------:R-:W-:-:S02]  /*28330*/  MOV R3, 0x28350 ;  /* 0x0002835000037802 */ /* 0x000fc40000000f00 */
[----:B--234-:R-:W-:Y:S05]  /*28340*/  CALL.REL.NOINC `($__internal_41_$__cuda_sm70_shflsync_idx_p) ;  /* 0x000008f000007944 */ /* 0x01cfea0003c00000 */
        /* <DEDUP_REMOVED lines=8> */
.L_x_2957:
[----:B------:R-:W-:Y:S01]  /*283d0*/  IMAD.MOV.U32 R216, RZ, RZ, R5 ;  /* 0x000000ffffd87224 */ /* 0x000fe200078e0005 */
[----:B-1----:R-:W-:Y:S01]  /*283e0*/  MOV R2, 0x2 ;  /* 0x0000000200027802 */ /* 0x002fe20000000f00 */
[----:B------:R-:W-:Y:S01]  /*283f0*/  IMAD.MOV.U32 R217, RZ, RZ, 0x1c1f ;  /* 0x00001c1fffd97424 */ /* 0x000fe200078e00ff */
[----:B------:R-:W-:Y:S02]  /*28400*/  MOV R3, 0x28420 ;  /* 0x0002842000037802 */ /* 0x000fe40000000f00 */
[----:B--234-:R-:W-:Y:S05]  /*28410*/  CALL.REL.NOINC `($__internal_41_$__cuda_sm70_shflsync_idx_p) ;  /* 0x0000082000007944 */ /* 0x01cfea0003c00000 */
[----:B------:R-:W-:Y:S01]  /*28420*/  MOV R4, R217 ;  /* 0x000000d900047202 */ /* 0x000fe20000000f00 */
[----:B------:R-:W-:Y:S05]  /*28430*/  BRA `(.L_x_3052) ;  /* 0xffffbf1000007947 */ /* 0x000fea000383ffff */
.L_x_2958:
[----:B------:R-:W-:Y:S01]  /*28440*/  IMAD.MOV.U32 R216, RZ, RZ, R13 ;  /* 0x000000ffffd87224 */ /* 0x000fe200078e000d */
[----:B-1----:R-:W-:Y:S01]  /*28450*/  MOV R2, 0x2 ;  /* 0x0000000200027802 */ /* 0x002fe20000000f00 */
[----:B------:R-:W-:Y:S01]  /*28460*/  IMAD.MOV.U32 R217, RZ, RZ, 0x1c1f ;  /* 0x00001c1fffd97424 */ /* 0x000fe200078e00ff */
[----:B------:R-:W-:Y:S02]  /*28470*/  MOV R3, 0x28490 ;  /* 0x0002849000037802 */ /* 0x000fe40000000f00 */
[----:B--234-:R-:W-:Y:S05]  /*28480*/  CALL.REL.NOINC `($__internal_41_$__cuda_sm70_shflsync_idx_p) ;  /* 0x000007b000007944 */ /* 0x01cfea0003c00000 */
[----:B------:R-:W-:Y:S01]  /*28490*/  MOV R0, R217 ;  /* 0x000000d900007202 */ /* 0x000fe20000000f00 */
[----:B------:R-:W-:Y:S05]  /*284a0*/  BRA `(.L_x_3053) ;  /* 0xffffbec000007947 */ /* 0x000fea000383ffff */
.L_x_2961:
        /* <DEDUP_REMOVED lines=13> */
.L_x_2963:
[----:B------:R-:W-:Y:S01]  /*28580*/  IMAD.MOV.U32 R216, RZ, RZ, R76 ;  /* 0x000000ffffd87224 */ /* 0x000fe200078e004c */
[----:B------:R-:W-:Y:S01]  /*28590*/  MOV R2, RZ ;  /* 0x000000ff00027202 */ /* 0x000fe20000000f00 */
[----:B------:R-:W-:Y:S01]  /*285a0*/  IMAD.MOV.U32 R217, RZ, RZ, 0x1f ;  /* 0x0000001fffd97424 */ /* 0x000fe200078e00ff */
[----:B------:R-:W-:Y:S02]  /*285b0*/  MOV R3, 0x285d0 ;  /* 0x000285d000037802 */ /* 0x000fe40000000f00 */
[----:B------:R-:W-:Y:S05]  /*285c0*/  CALL.REL.NOINC `($__internal_41_$__cuda_sm70_shflsync_idx_p) ;  /* 0x0000067000007944 */ /* 0x000fea0003c00000 */
[----:B------:R-:W-:Y:S01]  /*285d0*/  MOV R10, R217 ;  /* 0x000000d9000a7202 */ /* 0x000fe20000000f00 */
[----:B------:R-:W-:Y:S05]  /*285e0*/  BRA `(.L_x_3055) ;  /* 0xffffc13000007947 */ /* 0x000fea000383ffff */
.L_x_2964:
[----:B------:R-:W-:Y:S01]  /*285f0*/  IMAD.MOV.U32 R216, RZ, RZ, R76 ;  /* 0x000000ffffd87224 */ /* 0x000fe200078e004c */
[----:B------:R-:W-:Y:S01]  /*28600*/  MOV R2, 0x1 ;  /* 0x0000000100027802 */ /* 0x000fe20000000f00 */
[----:B------:R-:W-:Y:S01]  /*28610*/  IMAD.MOV.U32 R217, RZ, RZ, 0x1f ;  /* 0x0000001fffd97424 */ /* 0x000fe200078e00ff */
[----:B------:R-:W-:Y:S02]  /*28620*/  MOV R3, 0x28640 ;  /* 0x0002864000037802 */ /* 0x000fe40000000f00 */
[----:B-12---:R-:W-:Y:S05]  /*28630*/  CALL.REL.NOINC `($__internal_41_$__cuda_sm70_shflsync_idx_p) ;  /* 0x0000060000007944 */ /* 0x006fea0003c00000 */
[----:B------:R-:W-:Y:S01]  /*28640*/  MOV R9, R217 ;  /* 0x000000d900097202 */ /* 0x000fe20000000f00 */
[----:B------:R-:W-:Y:S05]  /*28650*/  BRA `(.L_x_3056) ;  /* 0xffffc0e000007947 */ /* 0x000fea000383ffff */
.L_x_2965:
[----:B------:R-:W-:Y:S02]  /*28660*/  MOV R3, 0x1 ;  /* 0x0000000100037802 */ /* 0x000fe40000000f00 */
[----:B------:R-:W-:-:S02]  /*28670*/  MOV R2, 0x28690 ;  /* 0x0002869000027802 */ /* 0x000fc40000000f00 */
[----:B-1234-:R-:W-:Y:S05]  /*28680*/  CALL.REL.NOINC `($__internal_42_$__cuda_sm70_shflsync_up_p) ;  /* 0x0000061000007944 */ /* 0x01efea0003c00000 */
[----:B------:R-:W-:Y:S05]  /*28690*/  BRA `(.L_x_3057) ;  /* 0xffffc1d000007947 */ /* 0x000fea000383ffff */
.L_x_2966:
[----:B------:R-:W-:Y:S02]  /*286a0*/  MOV R3, 0x2 ;  /* 0x0000000200037802 */ /* 0x000fe40000000f00 */
[----:B------:R-:W-:-:S02]  /*286b0*/  MOV R2, 0x286d0 ;  /* 0x000286d000027802 */ /* 0x000fc40000000f00 */
[----:B--2-4-:R-:W-:Y:S05]  /*286c0*/  CALL.REL.NOINC `($__internal_42_$__cuda_sm70_shflsync_up_p) ;  /* 0x000005d000007944 */ /* 0x014fea0003c00000 */
        /* <DEDUP_REMOVED lines=24> */
.L_x_2970:
[----:B------:R-:W-:Y:S02]  /*28850*/  MOV R3, 0x1 ;  /* 0x0000000100037802 */ /* 0x000fe40000000f00 */
[----:B------:R-:W-:Y:S02]  /*28860*/  MOV R2, 0x28880 ;  /* 0x0002888000027802 */ /* 0x000fe40000000f00 */
[----:B------:R-:W-:Y:S05]  /*28870*/  CALL.REL.NOINC `($__internal_42_$__cuda_sm70_shflsync_up_p) ;  /* 0x0000042000007944 */ /* 0x000fea0003c00000 */
[----:B------:R-:W-:Y:S01]  /*28880*/  MOV R2, R4 ;  /* 0x0000000400027202 */ /* 0x000fe20000000f00 */
[----:B------:R-:W-:Y:S05]  /*28890*/  BRA `(.L_x_3059) ;  /* 0xffffc24000007947 */ /* 0x000fea000383ffff */
.L_x_2971:
        /* <DEDUP_REMOVED lines=27> */
.L_x_2973:
[----:B------:R-:W-:Y:S02]  /*28a50*/  SEL R0, RZ, 0x1, P0 ;  /* 0x00000001ff007807 */ /* 0x000fe40000000000 */
[----:B------:R-:W-:Y:S02]  /*28a60*/  MOV R2, 0x28a80 ;  /* 0x00028a8000027802 */ /* 0x000fe40000000f00 */
[----:B-1----:R-:W-:Y:S05]  /*28a70*/  CALL.REL.NOINC `($__internal_43_$__cuda_sm70_votesync_ballot) ;  /* 0x0000028000007944 */ /* 0x002fea0003c00000 */
[----:B------:R-:W-:Y:S01]  /*28a80*/  MOV R11, R0 ;  /* 0x00000000000b7202 */ /* 0x000fe20000000f00 */
[----:B------:R-:W-:Y:S05]  /*28a90*/  BRA `(.L_x_3061) ;  /* 0xffffc1d000007947 */ /* 0x000fea000383ffff */
.L_x_2974:
[----:B------:R-:W-:Y:S01]  /*28aa0*/  IMAD.MOV.U32 R216, RZ, RZ, R6 ;  /* 0x000000ffffd87224 */ /* 0x000fe200078e0006 */
[----:B------:R-:W-:Y:S01]  /*28ab0*/  MOV R2, R5 ;  /* 0x0000000500027202 */ /* 0x000fe20000000f00 */
[----:B------:R-:W-:Y:S01]  /*28ac0*/  IMAD.MOV.U32 R217, RZ, RZ, 0x1f ;  /* 0x0000001fffd97424 */ /* 0x000fe200078e00ff */
[----:B------:R-:W-:Y:S02]  /*28ad0*/  MOV R3, 0x28af0 ;  /* 0x00028af000037802 */ /* 0x000fe40000000f00 */
[----:B-12---:R-:W-:Y:S05]  /*28ae0*/  CALL.REL.NOINC `($__internal_41_$__cuda_sm70_shflsync_idx_p) ;  /* 0x0000015000007944 */ /* 0x006fea0003c00000 */
[----:B------:R-:W-:Y:S01]  /*28af0*/  IMAD.MOV.U32 R6, RZ, RZ, R217 ;  /* 0x000000ffff067224 */ /* 0x000fe200078e00d9 */
[----:B------:R-:W-:Y:S01]  /*28b00*/  MOV R2, R5 ;  /* 0x0000000500027202 */ /* 0x000fe20000000f00 */
[----:B------:R-:W-:Y:S01]  /*28b10*/  IMAD.MOV.U32 R216, RZ, RZ, R8 ;  /* 0x000000ffffd87224 */ /* 0x000fe200078e0008 */
[----:B------:R-:W-:-:S02]  /*28b20*/  MOV R217, 0x1f ;  /* 0x0000001f00d97802 */ /* 0x000fc40000000f00 */
[----:B------:R-:W-:Y:S02]  /*28b30*/  MOV R3, 0x28b50 ;  /* 0x00028b5000037802 */ /* 0x000fe40000000f00 */
[----:B------:R-:W-:Y:S05]  /*28b40*/  CALL.REL.NOINC `($__internal_41_$__cuda_sm70_shflsync_idx_p) ;  /* 0x000000f000007944 */ /* 0x000fea0003c00000 */
[----:B------:R-:W-:Y:S01]  /*28b50*/  MOV R0, R217 ;  /* 0x000000d900007202 */ /* 0x000fe20000000f00 */
[----:B------:R-:W-:Y:S05]  /*28b60*/  BRA `(.L_x_3062) ;  /* 0xffffc17000007947 */ /* 0x000fea000383ffff */
.L_x_2977:
[----:B------:R-:W-:Y:S01]  /*28b70*/  IMAD.MOV.U32 R216, RZ, RZ, R4 ;  /* 0x000000ffffd87224 */ /* 0x000fe200078e0004 */
[----:B------:R-:W-:Y:S01]  /*28b80*/  MOV R2, R5 ;  /* 0x0000000500027202 */ /* 0x000fe20000000f00 */
[----:B------:R-:W-:Y:S01]  /*28b90*/  IMAD.MOV.U32 R217, RZ, RZ, 0x1f ;  /* 0x0000001fffd97424 */ /* 0x000fe200078e00ff */
[----:B------:R-:W-:Y:S02]  /*28ba0*/  MOV R3, 0x28bc0 ;  /* 0x00028bc000037802 */ /* 0x000fe40000000f00 */
[----:B-12-4-:R-:W-:Y:S05]  /*28bb0*/  CALL.REL.NOINC `($__internal_41_$__cuda_sm70_shflsync_idx_p) ;  /* 0x0000008000007944 */ /* 0x016fea0003c00000 */
[----:B------:R-:W-:Y:S01]  /*28bc0*/  MOV R12, R217 ;  /* 0x000000d9000c7202 */ /* 0x000fe20000000f00 */
[----:B------:R-:W-:Y:S05]  /*28bd0*/  BRA `(.L_x_2976) ;  /* 0xffffc16000007947 */ /* 0x000fea000383ffff */
        .weak           $__internal_40_$__cuda_sm70_shflsync_bfly_p
        .type           $__internal_40_$__cuda_sm70_shflsync_bfly_p,@function
        .size           $__internal_40_$__cuda_sm70_shflsync_bfly_p,($__internal_41_$__cuda_sm70_shflsync_idx_p - $__internal_40_$__cuda_sm70_shflsync_bfly_p)
$__internal_40_$__cuda_sm70_shflsync_bfly_p:
[----:B------:R-:W-:Y:S02]  /*28be0*/  MOV R173, 0xffffffff ;  /* 0xffffffff00ad7802 */ /* 0x000fe40000000f00 */
[----:B------:R-:W-:Y:S02]  /*28bf0*/  MOV R3, 0x1f ;  /* 0x0000001f00037802 */ /* 0x000fe40000000f00 */
[----:B------:R-:W-:Y:S04]  /*28c00*/  WARPSYNC R173 ;  /* 0x000000ad00007348 */ /* 0x000fe80003800000 */
[----:B------:R1:W2:Y:S02]  /*28c10*/  SHFL.BFLY PT, R0, R4, R0, R3 ;  /* 0x0c00000004007389 */ /* 0x0002a400000e0003 */
[----:B-1----:R-:W-:-:S04]  /*28c20*/  MOV R3, 0x0 ;  /* 0x0000000000037802 */ /* 0x002fc80000000f00 */
[----:B--2---:R-:W-:Y:S05]  /*28c30*/  RET.REL.NODEC R2 `(_ZN7cutlass13device_kernelIN5flash19enable_sm80_to_sm89INS1_16FlashAttnFwdSm80INS1_25CollectiveMainloopFwdSm80ILi4ELi1ELb0EN4cute5tupleIJNS5_1CILi128EEENS7_ILi48EEENS7_ILi96EEEEEELi96ENS_10bfloat16_tEfNS_4arch4Sm80ELb0ELb1ELb0ELb1ELb1ELb1ELb1ELb1EEENS1_21CollectiveEpilogueFwdINS6_IJS8_SA_S9_EEENS6_IJNS7_ILi1EEESI_SI_EEESC_SE_Li128ELb1ELb1ELb1ELb0EEENS1_36VarlenDynamicPersistentTileSchedulerILi128ELi48ELi128ELi128ELb1ELb1ELb0ELb1ELb0ELb1EEEEEEEEEvNT_6ParamsE) ;  /* 0xfffd73c002007950 */ /* 0x004fea0003c3ffff */
        .weak           $__internal_41_$__cuda_sm70_shflsync_idx_p
        .type           $__internal_41_$__cuda_sm70_shflsync_idx_p,@function
        .size           $__internal_41_$__cuda_sm70_shflsync_idx_p,($__internal_42_$__cuda_sm70_shflsync_up_p - $__internal_41_$__cuda_sm70_shflsync_idx_p)
$__internal_41_$__cuda_sm70_shflsync_idx_p:
[----:B------:R-:W-:-:S04]  /*28c40*/  MOV R219, 0xffffffff ;  /* 0xffffffff00db7802 */ /* 0x000fc80000000f00 */
[----:B------:R-:W-:Y:S04]  /*28c50*/  WARPSYNC R219 ;  /* 0x000000db00007348 */ /* 0x000fe80003800000 */
[----:B------:R1:W2:Y:S02]  /*28c60*/  SHFL.IDX PT, R217, R216, R2, R217 ;  /* 0x00000002d8d97389 */ /* 0x0002a400000e00d9 */
[----:B-1----:R-:W-:Y:S02]  /*28c70*/  MOV R2, R3 ;  /* 0x0000000300027202 */ /* 0x002fe40000000f00 */
[----:B------:R-:W-:-:S04]  /*28c80*/  MOV R3, 0x0 ;  /* 0x0000000000037802 */ /* 0x000fc80000000f00 */
[----:B--2---:R-:W-:Y:S05]  /*28c90*/  RET.REL.NODEC R2 `(_ZN7cutlass13device_kernelIN5flash19enable_sm80_to_sm89INS1_16FlashAttnFwdSm80INS1_25CollectiveMainloopFwdSm80ILi4ELi1ELb0EN4cute5tupleIJNS5_1CILi128EEENS7_ILi48EEENS7_ILi96EEEEEELi96ENS_10bfloat16_tEfNS_4arch4Sm80ELb0ELb1ELb0ELb1ELb1ELb1ELb1ELb1EEENS1_21CollectiveEpilogueFwdINS6_IJS8_SA_S9_EEENS6_IJNS7_ILi1EEESI_SI_EEESC_SE_Li128ELb1ELb1ELb1ELb0EEENS1_36VarlenDynamicPersistentTileSchedulerILi128ELi48ELi128ELi128ELb1ELb1ELb0ELb1ELb0ELb1EEEEEEEEEvNT_6ParamsE) ;  /* 0xfffd736002007950 */ /* 0x004fea0003c3ffff */
        .weak           $__internal_42_$__cuda_sm70_shflsync_up_p
        .type           $__internal_42_$__cuda_sm70_shflsync_up_p,@function
        .size           $__internal_42_$__cuda_sm70_shflsync_up_p,($__internal_43_$__cuda_sm70_votesync_ballot - $__internal_42_$__cuda_sm70_shflsync_up_p)
$__internal_42_$__cuda_sm70_shflsync_up_p:
[----:B------:R-:W-:Y:S02]  /*28ca0*/  MOV R4, RZ ;  /* 0x000000ff00047202 */ /* 0x000fe40000000f00 */
[----:B------:R-:W-:-:S04]  /*28cb0*/  MOV R11, 0xffffffff ;  /* 0xffffffff000b7802 */ /* 0x000fc80000000f00 */
[----:B------:R-:W-:Y:S04]  /*28cc0*/  WARPSYNC R11 ;  /* 0x0000000b00007348 */ /* 0x000fe80003800000 */
[----:B------:R1:W2:Y:S02]  /*28cd0*/  SHFL.UP PT, R4, R0, R3, R4 ;  /* 0x0400000300047389 */ /* 0x0002a400000e0004 */
[----:B-1----:R-:W-:-:S04]  /*28ce0*/  MOV R3, 0x0 ;  /* 0x0000000000037802 */ /* 0x002fc80000000f00 */
[----:B--2---:R-:W-:Y:S05]  /*28cf0*/  RET.REL.NODEC R2 `(_ZN7cutlass13device_kernelIN5flash19enable_sm80_to_sm89INS1_16FlashAttnFwdSm80INS1_25CollectiveMainloopFwdSm80ILi4ELi1ELb0EN4cute5tupleIJNS5_1CILi128EEENS7_ILi48EEENS7_ILi96EEEEEELi96ENS_10bfloat16_tEfNS_4arch4Sm80ELb0ELb1ELb0ELb1ELb1ELb1ELb1ELb1EEENS1_21CollectiveEpilogueFwdINS6_IJS8_SA_S9_EEENS6_IJNS7_ILi1EEESI_SI_EEESC_SE_Li128ELb1ELb1ELb1ELb0EEENS1_36VarlenDynamicPersistentTileSchedulerILi128ELi48ELi128ELi128ELb1ELb1ELb0ELb1ELb0ELb1EEEEEEEEEvNT_6ParamsE) ;  /* 0xfffd730002007950 */ /* 0x004fea0003c3ffff */
        .weak           $__internal_43_$__cuda_sm70_votesync_ballot
        .type           $__internal_43_$__cuda_sm70_votesync_ballot,@function
        .size           $__internal_43_$__cuda_sm70_votesync_ballot,(.L_x_3682 - $__internal_43_$__cuda_sm70_votesync_ballot)
$__internal_43_$__cuda_sm70_votesync_ballot:
[----:B------:R-:W-:Y:S01]  /*28d00*/  ISETP.NE.U32.AND P0, PT, R0, 0x1, PT ;  /* 0x000000010000780c */ /* 0x000fe20003f05070 */
[----:B------:R-:W-:-:S04]  /*28d10*/  IMAD.MOV.U32 R3, RZ, RZ, -0x1 ;  /* 0xffffffffff037424 */ /* 0x000fc800078e00ff */
[----:B------:R-:W-:Y:S08]  /*28d20*/  WARPSYNC R3 ;  /* 0x0000000300007348 */ /* 0x000ff00003800000 */
[----:B------:R-:W-:-:S04]  /*28d30*/  VOTE.ANY R0, PT, !P0 ;  /* 0x0000000000007806 */ /* 0x000fc800040e0100 */
[----:B------:R-:W-:Y:S01]  /*28d40*/  LOP3.LUT R0, R0, R3, RZ, 0xc0, !PT ;  /* 0x0000000300007212 */ /* 0x000fe200078ec0ff */
[----:B------:R-:W-:-:S04]  /*28d50*/  IMAD.MOV.U32 R3, RZ, RZ, 0x0 ;  /* 0x00000000ff037424 */ /* 0x000fc800078e00ff */
[----:B------:R-:W-:Y:S05]  /*28d60*/  RET.REL.NODEC R2 `(_ZN7cutlass13device_kernelIN5flash19enable_sm80_to_sm89INS1_16FlashAttnFwdSm80INS1_25CollectiveMainloopFwdSm80ILi4ELi1ELb0EN4cute5tupleIJNS5_1CILi128EEENS7_ILi48EEENS7_ILi96EEEEEELi96ENS_10bfloat16_tEfNS_4arch4Sm80ELb0ELb1ELb0ELb1ELb1ELb1ELb1ELb1EEENS1_21CollectiveEpilogueFwdINS6_IJS8_SA_S9_EEENS6_IJNS7_ILi1EEESI_SI_EEESC_SE_Li128ELb1ELb1ELb1ELb0EEENS1_36VarlenDynamicPersistentTileSchedulerILi128ELi48ELi128ELi128ELb1ELb1ELb0ELb1ELb0ELb1EEEEEEEEEvNT_6ParamsE) ;  /* 0xfffd729002007950 */ /* 0x000fea0003c3ffff */
.L_x_3063:
        /* <DEDUP_REMOVED lines=9> */
.L_x_3682:


//--------------------- .text._ZN7cutlass13device_kernelIN5flash19enable_sm80_to_sm89INS1_16FlashAttnFwdSm80INS1_25CollectiveMainloopFwdSm80ILi4ELi1ELb0EN4cute5tupleIJNS5_1CILi128EEENS7_ILi64EEENS7_ILi96EEEEEELi96ENS_10bfloat16_tEfNS_4arch4Sm80ELb1ELb0ELb0ELb0ELb1ELb0ELb1ELb1EEENS1_21CollectiveEpilogueFwdINS6_IJS8_SA_S9_EEENS6_IJNS7_ILi1EEESI_SI_EEESC_SE_Li128ELb0ELb1ELb1ELb0EEENS1_30DynamicPersistentTileSchedulerILi128ELi128ELb1ELb1ELb0EEEEEEEEEvNT_6ParamsE --------------------------
	.section	.text._ZN7cutlass13device_kernelIN5flash19enable_sm80_to_sm89INS1_16FlashAttnFwdSm80INS1_25CollectiveMainloopFwdSm80ILi4ELi1ELb0EN4cute5tupleIJNS5_1CILi128EEENS7_ILi64EEENS7_ILi96EEEEEELi96ENS_10bfloat16_tEfNS_4arch4Sm80ELb1ELb0ELb0ELb0ELb1ELb0ELb1ELb1EEENS1_21CollectiveEpilogueFwdINS6_IJS8_SA_S9_EEENS6_IJNS7_ILi1EEESI_SI_EEESC_SE_Li128ELb0ELb1ELb1ELb0EEENS1_30DynamicPersistentTileSchedulerILi128ELi128ELb1ELb1ELb0EEEEEEEEEvNT_6ParamsE,"ax",@progbits
	.sectioninfo	@"SHI_REGISTERS=255"
	.align	128
.text._ZN7cutlass13device_kernelIN5flash19enable_sm80_to_sm89INS1_16FlashAttnFwdSm80INS1_25CollectiveMainloopFwdSm80ILi4ELi1ELb0EN4cute5tupleIJNS5_1CILi128EEENS7_ILi64EEENS7_ILi96EEEEEELi96ENS_10bfloat16_tEfNS_4arch4Sm80ELb1ELb0ELb0ELb0ELb1ELb0ELb1ELb1EEENS1_21CollectiveEpilogueFwdINS6_IJS8_SA_S9_EEENS6_IJNS7_ILi1EEESI_SI_EEESC_SE_Li128ELb0ELb1ELb1ELb0EEENS1_30DynamicPersistentTileSchedulerILi128ELi128ELb1ELb1ELb0EEEEEEEEEvNT_6ParamsE:
        .type           _ZN7cutlass13device_kernelIN5flash19enable_sm80_to_sm89INS1_16FlashAttnFwdSm80INS1_25CollectiveMainloopFwdSm80ILi4ELi1ELb0EN4cute5tupleIJNS5_1CILi128EEENS7_ILi64EEENS7_ILi96EEEEEELi96ENS_10bfloat16_tEfNS_4arch4Sm80ELb1ELb0ELb0ELb0ELb1ELb0ELb1ELb1EEENS1_21CollectiveEpilogueFwdINS6_IJS8_SA_S9_EEENS6_IJNS7_ILi1EEESI_SI_EEESC_SE_Li128ELb0ELb1ELb1ELb0EEENS1_30DynamicPersistentTileSchedulerILi128ELi128ELb1ELb1ELb0EEEEEEEEEvNT_6ParamsE,@function
        .size           _ZN7cutlass13device_kernelIN5flash19enable_sm80_to_sm89INS1_16FlashAttnFwdSm80INS1_25CollectiveMainloopFwdSm80ILi4ELi1ELb0EN4cute5tupleIJNS5_1CILi128EEENS7_ILi64EEENS7_ILi96EEEEEELi96ENS_10bfloat16_tEfNS_4arch4Sm80ELb1ELb0ELb0ELb0ELb1ELb0ELb1ELb1EEENS1_21CollectiveEpilogueFwdINS6_IJS8_SA_S9_EEENS6_IJNS7_ILi1EEESI_SI_EEESC_SE_Li128ELb0ELb1ELb1ELb0EEENS1_30DynamicPersistentTileSchedulerILi128ELi128ELb1ELb1ELb0EEEEEEEEEvNT_6ParamsE,(.L_x_3687 - _ZN7cutlass13device_kernelIN5flash19enable_sm80_to_sm89INS1_16FlashAttnFwdSm80INS1_25CollectiveMainloopFwdSm80ILi4ELi1ELb0EN4cute5tupleIJNS5_1CILi128EEENS7_ILi64EEENS7_ILi96EEEEEELi96ENS_10bfloat16_tEfNS_4arch4Sm80ELb1ELb0ELb0ELb0ELb1ELb0ELb1ELb1EEENS1_21CollectiveEpilogueFwdINS6_IJS8_SA_S9_EEENS6_IJNS7_ILi1EEESI_SI_EEESC_SE_Li128ELb0ELb1ELb1ELb0EEENS1_30DynamicPersistentTileSchedulerILi128ELi128ELb1ELb1ELb0EEEEEEEEEvNT_6ParamsE)
        .other          _ZN7cutlass13device_kernelIN5flash19enable_sm80_to_sm89INS1_16FlashAttnFwdSm80INS1_25CollectiveMainloopFwdSm80ILi4ELi1ELb0EN4cute5tupleIJNS5_1CILi128EEENS7_ILi64EEENS7_ILi96EEEEEELi96ENS_10bfloat16_tEfNS_4arch4Sm80ELb1ELb0ELb0ELb0ELb1ELb0ELb1ELb1EEENS1_21CollectiveEpilogueFwdINS6_IJS8_SA_S9_EEENS6_IJNS7_ILi1EEESI_SI_EEESC_SE_Li128ELb0ELb1ELb1ELb0EEENS1_30DynamicPersistentTileSchedulerILi128ELi128ELb1ELb1ELb0EEEEEEEEEvNT_6ParamsE,@"STO_CUDA_ENTRY STV_DEFAULT"
_ZN7cutlass13device_kernelIN5flash19enable_sm80_to_sm89INS1_16FlashAttnFwdSm80INS1_25CollectiveMainloopFwdSm80ILi4ELi1ELb0EN4cute5tupleIJNS5_1CILi128EEENS7_ILi64EEENS7_ILi96EEEEEELi96ENS_10bfloat16_tEfNS_4arch4Sm80ELb1ELb0ELb0ELb0ELb1ELb0ELb1ELb1EEENS1_21CollectiveEpilogueFwdINS6_IJS8_SA_S9_EEENS6_IJNS7_ILi1EEESI_SI_EEESC_SE_Li128ELb0ELb1ELb1ELb0EEENS1_30DynamicPersistentTileSchedulerILi128ELi128ELb1ELb1ELb0EEEEEEEEEvNT_6ParamsE:
        /* <DEDUP_REMOVED lines=175> */
.L_x_3125:
        /* <DEDUP_REMOVED lines=19> */
.L_x_3065:
[----:B------:R-:W-:-:S04]  /*0c20*/  MOV R0, c[0x0][0x554] ;  /* 0x0001550000007a02 */ /* 0x000fc80000000f00 */
[----:B------:R-:W-:Y:S02]  /*0c30*/  ISETP.NE.AND P0, PT, R0, 0x1, PT ;  /* 0x000000010000780c */ /* 0x000fe40003f05270 */
[----:B------:R-:W-:-:S11]  /*0c40*/  MOV R0, R2 ;  /* 0x0000000200007202 */ /* 0x000fd60000000f00 */
[----:B------:R-:W-:-:S05]  /*0c50*/  @P0 IMAD.HI.U32 R4, R2, c[0x0][0x558], RZ ;  /* 0x0001560002040a27 */ /* 0x000fca00078e00ff */
[----:B------:R-:W-:-:S05]  /*0c60*/  @P0 SHF.R.U32.HI R0, RZ, c[0x0][0x55c], R4 ;  /* 0x00015700ff000a19 */ /* 0x000fca0000011604 */
[----:B------:R-:W-:Y:S02]  /*0c70*/  IMAD R4, R0, c[0x0][0x554], RZ ;  /* 0x0001550000047a24 */ /* 0x000fe400078e02ff */
.L_x_3066:
[----:B------:R-:W-:Y:S05]  /*0c80*/  BSYNC B0 ;  /* 0x0000000000007941 */ /* 0x000fea0003800000 */
.L_x_3064:
        /* <DEDUP_REMOVED lines=83> */
.L_x_3068:
[----:B------:R-:W-:Y:S05]  /*11c0*/  BSYNC B0 ;  /* 0x0000000000007941 */ /* 0x000fea0003800000 */
.L_x_3067:
        /* <DEDUP_REMOVED lines=76> */
[----:B------:R3:W-:Y:S01]  /*1690*/  STL [R1], R4 ;  /* 0x0000000401007387 */ /* 0x0007e20000100800 */
        /* <DEDUP_REMOVED lines=33> */
.L_x_3126:
[----:B------:R-:W-:Y:S05]  /*18b0*/  BRA.DIV ~URZ, `(.L_x_3071) ;  /* 0x0000de727f007947 */ /* 0x000fea000b800000 */
[----:B------:R3:W4:Y:S02]  /*18c0*/  SHFL.IDX PT, R0, R11, RZ, 0x1c1f ;  /* 0x001c1fff0b007589 */ /* 0x00072400000e0000 */
.L_x_3127:
        /* <DEDUP_REMOVED lines=32> */
.L_x_3073:
[----:B------:R-:W-:Y:S05]  /*1ad0*/  BSYNC B0 ;  /* 0x0000000000007941 */ /* 0x000fea0003800000 */
.L_x_3072:
[----:B------:R-:W-:Y:S05]  /*1ae0*/  BRA.DIV ~URZ, `(.L_x_3074) ;  /* 0x0000dca27f007947 */ /* 0x000fea000b800000 */
[----:B--2---:R2:W3:Y:S04]  /*1af0*/  SHFL.IDX PT, R4, R5, 0x1, 0x1c1f ;  /* 0x003c1f0005047f89 */ /* 0x0044e800000e0000 */
[----:B-1--4-:R2:W1:Y:S02]  /*1b00*/  SHFL.IDX PT, R0, R11, 0x1, 0x1c1f ;  /* 0x003c1f000b007f89 */ /* 0x01246400000e0000 */
.L_x_3128:
        /* <DEDUP_REMOVED lines=25> */
.L_x_3076:
[----:B------:R-:W-:Y:S05]  /*1ca0*/  BSYNC B0 ;  /* 0x0000000000007941 */ /* 0x000fea0003800000 */
.L_x_3075:
[----:B------:R-:W-:Y:S05]  /*1cb0*/  BRA.DIV ~URZ, `(.L_x_3077) ;  /* 0x0000db927f007947 */ /* 0x000fea000b800000 */
[----:B---3--:R3:W4:Y:S02]  /*1cc0*/  SHFL.IDX PT, R4, R5, 0x2, 0x1c1f ;  /* 0x005c1f0005047f89 */ /* 0x00872400000e0000 */
.L_x_3129:
[----:B------:R-:W-:Y:S05]  /*1cd0*/  BRA.DIV ~URZ, `(.L_x_3078) ;  /* 0x0000dbe27f007947 */ /* 0x000fea000b800000 */
[----:B-1----:R1:W2:Y:S02]  /*1ce0*/  SHFL.IDX PT, R0, R11, 0x2, 0x1c1f ;  /* 0x005c1f000b007f89 */ /* 0x0022a400000e0000 */
.L_x_3130:
        /* <DEDUP_REMOVED lines=25> */
.L_x_3080:
[----:B------:R-:W-:Y:S05]  /*1e80*/  BSYNC B0 ;  /* 0x0000000000007941 */ /* 0x000fea0003800000 */
.L_x_3079:
[----:B------:R-:W-:Y:S05]  /*1e90*/  BRA.DIV ~URZ, `(.L_x_3081) ;  /* 0x0000da827f007947 */ /* 0x000fea000b800000 */
[----:B----4-:R4:W1:Y:S04]  /*1ea0*/  SHFL.IDX PT, R4, R5, 0x3, 0x1c1f ;  /* 0x007c1f0005047f89 */ /* 0x01086800000e0000 */
[----:B--2---:R4:W2:Y:S02]  /*1eb0*/  SHFL.IDX PT, R0, R11, 0x3, 0x1c1f ;  /* 0x007c1f000b007f89 */ /* 0x0048a400000e0000 */
.L_x_3131:
        /* <DEDUP_REMOVED lines=32> */
[----:B------:R-:W2:Y:S04]  /*20c0*/  LDL R158, [R1] ;  /* 0x00000000019e7983 */ /* 0x000ea80000100800 */
[----:B------:R-:W4:Y:S01]  /*20d0*/  LDL R159, [R1+0x20] ;  /* 0x00002000019f7983 */ /* 0x000f220000100800 */
[----:B------:R-:W-:-:S03]  /*20e0*/  IMAD.MOV.U32 R0, RZ, RZ, c[0x0][0x2b8] ;  /* 0x0000ae00ff007624 */ /* 0x000fc600078e00ff */
[----:B------:R-:W5:Y:S02]  /*20f0*/  LDL R34, [R1+0x40] ;  /* 0x0000400001227983 */ /* 0x000f640000100800 */
[----:B------:R-:W-:Y:S01]  /*2100*/  ISETP.NE.AND P2, PT, R0, 0x1, PT ;  /* 0x000000010000780c */ /* 0x000fe20003f45270 */
[----:B------:R-:W-:Y:S01]  /*2110*/  IMAD.MOV.U32 R219, RZ, RZ, RZ ;  /* 0x000000ffffdb7224 */ /* 0x000fe200078e00ff */
[----:B------:R-:W-:Y:S01]  /*2120*/  BAR.SYNC.DEFER_BLOCKING 0x0 ;  /* 0x0000000000007b1d */ /* 0x000fe20000010000 */
[----:B-12---:R-:W-:-:S05]  /*2130*/  IMAD R2, R140, 0x40, R158 ;  /* 0x000000408c027824 */ /* 0x006fca00078e029e */
[C---:B------:R-:W-:Y:S01]  /*2140*/  ISETP.GE.AND P1, PT, R2.reuse, R247, PT ;  /* 0x000000f70200720c */ /* 0x040fe20003f26270 */
[----:B----4-:R-:W-:-:S03]  /*2150*/  IMAD.IADD R2, R2, 0x1, R159 ;  /* 0x0000000102027824 */ /* 0x010fc600078e029f */
[----:B------:R-:W-:Y:S01]  /*2160*/  ISETP.GT.OR P1, PT, R158, 0x3f, P1 ;  /* 0x0000003f9e00780c */ /* 0x000fe20000f24670 */
[----:B------:R-:W-:-:S04]  /*2170*/  @P2 IMAD.HI.U32 R3, R2, c[0x0][0x2bc], RZ ;  /* 0x0000af0002032a27 */ /* 0x000fc800078e00ff */
[----:B------:R-:W-:Y:S01]  /*2180*/  IMAD.MOV.U32 R0, RZ, RZ, R2 ;  /* 0x000000ffff007224 */ /* 0x000fe200078e0002 */
[----:B------:R-:W-:-:S07]  /*2190*/  @P2 SHF.R.U32.HI R0, RZ, c[0x0][0x2c0], R3 ;  /* 0x0000b000ff002a19 */ /* 0x000fce0000011603 */
[----:B------:R-:W-:-:S04]  /*21a0*/  @!P1 IADD3 R3, P0, R0, R156, RZ ;  /* 0x0000009c00039210 */ /* 0x000fc80007f1e0ff */
[----:B---3--:R-:W-:Y:S02]  /*21b0*/  @!P1 LEA.HI.X.SX32 R5, R0, R153, 0x1, P0 ;  /* 0x0000009900059211 */ /* 0x008fe400000f0eff */
[----:B------:R-:W-:-:S04]  /*21c0*/  @!P1 LEA R4, P0, R3, c[0x0][0x2a0], 0x2 ;  /* 0x0000a80003049a11 */ /* 0x000fc800078010ff */
[----:B------:R-:W-:-:S05]  /*21d0*/  @!P1 LEA.HI.X R5, R3, c[0x0][0x2a4], R5, 0x2, P0 ;  /* 0x0000a90003059a11 */ /* 0x000fca00000f1405 */
[----:B------:R-:W2:Y:S01]  /*21e0*/  @!P1 LDG.E R219, [R4.64] ;  /* 0x0000000604db9981 */ /* 0x000ea2000c1e1900 */
[----:B------:R-:W-:-:S04]  /*21f0*/  IMAD.MOV R0, RZ, RZ, -R0 ;  /* 0x000000ffff007224 */ /* 0x000fc800078e0a00 */
[----:B------:R-:W-:Y:S01]  /*2200*/  IMAD R221, R0, c[0x0][0x2b8], R2 ;  /* 0x0000ae0000dd7a24 */ /* 0x000fe200078e0202 */
[----:B------:R-:W1:Y:S04]  /*2210*/  S2R R15, SR_TID.X ;  /* 0x00000000000f7919 */ /* 0x000e680000002100 */
[----:B------:R-:W-:Y:S01]  /*2220*/  SHF.R.S32.HI R29, RZ, 0x1f, R221 ;  /* 0x0000001fff1d7819 */ /* 0x000fe200000114dd */
[----:B------:R-:W-:-:S04]  /*2230*/  IMAD.WIDE.U32 R2, R221, c[0x0][0x1e0], RZ ;  /* 0x00007800dd027a25 */ /* 0x000fc800078e00ff */
[----:B------:R-:W-:-:S04]  /*2240*/  IMAD R0, R29, c[0x0][0x1e0], RZ ;  /* 0x000078001d007a24 */ /* 0x000fc800078e02ff */
[----:B------:R-:W-:-:S04]  /*2250*/  IMAD R0, R221, c[0x0][0x1e4], R0 ;  /* 0x00007900dd007a24 */ /* 0x000fc800078e0200 */
[----:B------:R-:W-:Y:S02]  /*2260*/  IMAD.IADD R3, R3, 0x1, R0 ;  /* 0x0000000103037824 */ /* 0x000fe400078e0200 */
[----:B------:R-:W-:Y:S02]  /*2270*/  IMAD R0, R31, c[0x0][0x1e8], RZ ;  /* 0x00007a001f007a24 */ /* 0x000fe400078e02ff */
[----:B-----5:R-:W-:-:S04]  /*2280*/  IMAD.WIDE.U32 R154, R34, c[0x0][0x1e8], RZ ;  /* 0x00007a00229a7a25 */ /* 0x020fc800078e00ff */
[----:B------:R-:W-:Y:S01]  /*2290*/  IMAD R0, R34, c[0x0][0x1ec], R0 ;  /* 0x00007b0022007a24 */ /* 0x000fe200078e0200 */
[----:B-1----:R-:W-:-:S03]  /*22a0*/  SHF.R.S32.HI R14, RZ, 0x1f, R15 ;  /* 0x0000001fff0e7819 */ /* 0x002fc6000001140f */
[----:B------:R-:W-:Y:S01]  /*22b0*/  IMAD.IADD R152, R155, 0x1, R0 ;  /* 0x000000019b987824 */ /* 0x000fe200078e0200 */
[----:B------:R-:W-:Y:S01]  /*22c0*/  LEA.HI R14, R14, R15, RZ, 0x2 ;  /* 0x0000000f0e0e7211 */ /* 0x000fe200078f10ff */
[----:B------:R-:W-:-:S03]  /*22d0*/  IMAD R148, R140, -0x40, R247 ;  /* 0xffffffc08c947824 */ /* 0x000fc600078e02f7 */
[----:B------:R-:W-:-:S05]  /*22e0*/  SHF.R.S32.HI R14, RZ, 0x2, R14 ;  /* 0x00000002ff0e7819 */ /* 0x000fca000001140e */
[----:B------:R-:W-:-:S05]  /*22f0*/  IMAD.IADD R28, R148, 0x1, -R14 ;  /* 0x00000001941c7824 */ /* 0x000fca00078e0a0e */
[----:B------:R-:W-:-:S13]  /*2300*/  ISETP.GE.AND P4, PT, R28, 0x1, PT ;  /* 0x000000011c00780c */ /* 0x000fda0003f86270 */
[----:B------:R-:W-:Y:S02]  /*2310*/  @P4 ISETP.GE.AND P1, PT, R227, c[0x0][0x1d4], PT ;  /* 0x00007500e3004a0c */ /* 0x000fe40003f26270 */
[----:B------:R-:W-:Y:S02]  /*2320*/  @P4 ISETP.GE.AND P5, PT, R97, c[0x0][0x1d4], PT ;  /* 0x0000750061004a0c */ /* 0x000fe40003fa6270 */
[----:B------:R-:W-:Y:S01]  /*2330*/  ISETP.GE.AND P6, PT, R28, 0x21, PT ;  /* 0x000000211c00780c */ /* 0x000fe20003fc6270 */
[----:B------:R-:W-:Y:S01]  /*2340*/  IMAD.WIDE.U32 R32, R34, c[0x0][0x210], RZ ;  /* 0x0000840022207a25 */ /* 0x000fe200078e00ff */
[----:B------:R-:W-:Y:S03]  /*2350*/  STL.64 [R1+0x10], R154 ;  /* 0x0000109a01007387 */ /* 0x000fe60000100a00 */
[----:B------:R-:W-:Y:S02]  /*2360*/  IMAD.SHL.U32 R149, R227, 0x2, RZ ;  /* 0x00000002e3957824 */ /* 0x000fe400078e00ff */
[----:B------:R-:W-:-:S02]  /*2370*/  IMAD.SHL.U32 R150, R97, 0x2, RZ ;  /* 0x0000000261967824 */ /* 0x000fc400078e00ff */
[----:B------:R-:W-:Y:S01]  /*2380*/  IMAD.SHL.U32 R151, R96, 0x2, RZ ;  /* 0x0000000260977824 */ /* 0x000fe200078e00ff */
[----:B------:R-:W-:Y:S04]  /*2390*/  STL [R1+0x24], R152 ;  /* 0x0000249801007387 */ /* 0x000fe80000100800 */
[----:B------:R-:W-:Y:S01]  /*23a0*/  STL.64 [R1+0x28], R32 ;  /* 0x0000282001007387 */ /* 0x000fe20000100a00 */
        /* <DEDUP_REMOVED lines=15> */
[----:B----4-:R-:W-:-:S03]  /*24a0*/  @P4 IMAD.SHL.U32 R0, R11, 0x2, RZ ;  /* 0x000000020b004824 */ /* 0x010fc600078e00ff */
[----:B------:R-:W-:Y:S02]  /*24b0*/  @P4 LEA.HI.X R9, R97, R4, R99, 0x1, P0 ;  /* 0x0000000461094211 */ /* 0x000fe400000f0c63 */
[----:B------:R1:W-:Y:S01]  /*24c0*/  @P4 LDGSTS.E.BYPASS.LTC128B.128 [R0+0x3100], [R6.64], !P1 ;  /* 0x0310000006004fae */ /* 0x0003e2000c901d46 */
[----:B------:R-:W-:-:S03]  /*24d0*/  @P4 ISETP.GE.AND P1, PT, R96, c[0x0][0x1d4], PT ;  /* 0x0000750060004a0c */ /* 0x000fc60003f26270 */
        /* <DEDUP_REMOVED lines=12> */
[----:B------:R-:W-:Y:S01]  /*25a0*/  @P6 LEA.HI.X R3, R96, R10, R98, 0x1, P5 ;  /* 0x0000000a60036211 */ /* 0x000fe200028f0c62 */
[----:B-1----:R-:W-:-:S05]  /*25b0*/  @P6 IMAD.SHL.U32 R0, R11, 0x2, RZ ;  /* 0x000000020b006824 */ /* 0x002fca00078e00ff */
[----:B------:R1:W-:Y:S04]  /*25c0*/  @P6 LDGSTS.E.BYPASS.LTC128B.128 [R0+0x3900], [R8.64], !P4 ;  /* 0x0390000008006fae */ /* 0x0003e8000e101d46 */
[----:B------:R2:W-:Y:S04]  /*25d0*/  @P6 LDGSTS.E.BYPASS.LTC128B.128 [R0+0x4900], [R4.64], !P1 ;  /* 0x0490000004006fae */ /* 0x0005e8000c901d46 */
[----:B------:R3:W-:Y:S04]  /*25e0*/  @P6 LDGSTS.E.BYPASS.LTC128B.128 [R0+0x5900], [R2.64], !P0 ;  /* 0x0590000002006fae */ /* 0x0007e8000c101d46 */
[----:B------:R-:W0:Y:S01]  /*25f0*/  LDGDEPBAR ;  /* 0x00000000000079af */ /* 0x000e220000000000 */
[----:B------:R-:W-:-:S04]  /*2600*/  DEPBAR.LE SB0, 0x1 ;  /* 0x000080400000791a */ /* 0x000fc80000000000 */
[----:B------:R-:W-:-:S04]  /*2610*/  DEPBAR.LE SB0, 0x0 ;  /* 0x000080000000791a */ /* 0x000fc80000000000 */
[----:B------:R-:W-:Y:S06]  /*2620*/  BAR.SYNC.DEFER_BLOCKING 0x0 ;  /* 0x0000000000007b1d */ /* 0x000fec0000010000 */
[----:B--2---:R-:W-:Y:S04]  /*2630*/  LDSM.16.M88.4 R4, [R203+0x1000] ;  /* 0x00100000cb04783b */ /* 0x004fe80000000200 */
[----:B------:R-:W2:Y:S04]  /*2640*/  LDSM.16.M88.4 R12, [R200] ;  /* 0x00000000c80c783b */ /* 0x000ea80000000200 */
[----:B------:R-:W4:Y:S04]  /*2650*/  LDSM.16.M88.4 R16, [R200+0x400] ;  /* 0x00040000c810783b */ /* 0x000f280000000200 */
[----:B------:R-:W5:Y:S04]  /*2660*/  LDSM.16.M88.4 R20, [R200+0x800] ;  /* 0x00080000c814783b */ /* 0x000f680000000200 */
[----:B------:R-:W5:Y:S04]  /*2670*/  LDSM.16.M88.4 R24, [R200+0xc00] ;  /* 0x000c0000c818783b */ /* 0x000f680000000200 */
[----:B-1----:R-:W1:Y:S01]  /*2680*/  LDSM.16.M88.4 R8, [R203] ;  /* 0x00000000cb08783b */ /* 0x002e620000000200 */
[----:B---3--:R-:W-:-:S02]  /*2690*/  IMAD R0, R29, c[0x0][0x208], RZ ;  /* 0x000082001d007a24 */ /* 0x008fc400078e02ff */
[----:B------:R-:W-:Y:S01]  /*26a0*/  IMAD.WIDE.U32 R2, R221, c[0x0][0x208], RZ ;  /* 0x00008200dd027a25 */ /* 0x000fe200078e00ff */
[----:B------:R-:W-:Y:S01]  /*26b0*/  SHF.L.U64.HI R142, R97, 0x1, R99 ;  /* 0x00000001618e7819 */ /* 0x000fe20000010263 */
[----:B------:R-:W-:Y:S02]  /*26c0*/  LDSM.16.M88.4 R40, [R215] ;  /* 0x00000000d728783b */ /* 0x000fe40000000200 */
[----:B------:R-:W-:Y:S01]  /*26d0*/  IMAD R0, R221, c[0x0][0x20c], R0 ;  /* 0x00008300dd007a24 */ /* 0x000fe200078e0200 */
[----:B------:R-:W-:Y:S01]  /*26e0*/  ISETP.GE.AND P5, PT, R227, c[0x0][0x1d4], PT ;  /* 0x00007500e3007a0c */ /* 0x000fe20003fa6270 */
[----:B------:R-:W-:Y:S02]  /*26f0*/  LDSM.16.M88.4 R36, [R205] ;  /* 0x00000000cd24783b */ /* 0x000fe40000000200 */
[----:B------:R-:W-:Y:S02]  /*2700*/  IMAD.IADD R3, R3, 0x1, R0 ;  /* 0x0000000103037824 */ /* 0x000fe400078e0200 */
[----:B------:R-:W-:-:S02]  /*2710*/  IMAD R0, R30, c[0x0][0x218], RZ ;  /* 0x000086001e007a24 */ /* 0x000fc400078e02ff */
[----:B------:R-:W-:Y:S01]  /*2720*/  IMAD.WIDE.U32 R2, R219, c[0x0][0x218], R2 ;  /* 0x00008600db027a25 */ /* 0x000fe200078e0002 */
[C---:B--2---:R-:W-:Y:S08]  /*2730*/  HMMA.16816.F32.BF16 R64, R4.reuse, R12, RZ ;  /* 0x0000000c0440723c */ /* 0x044ff000000418ff */
[C---:B----4-:R-:W-:Y:S08]  /*2740*/  HMMA.16816.F32.BF16 R44, R4.reuse, R16, RZ ;  /* 0x00000010042c723c */ /* 0x050ff000000418ff */
[C---:B-----5:R-:W-:Y:S08]  /*2750*/  HMMA.16816.F32.BF16 R68, R4.reuse, R20, RZ ;  /* 0x000000140444723c */ /* 0x060ff000000418ff */
[C---:B------:R-:W-:Y:S08]  /*2760*/  HMMA.16816.F32.BF16 R48, R4.reuse, R24, RZ ;  /* 0x000000180430723c */ /* 0x040ff000000418ff */
[C---:B------:R-:W-:Y:S08]  /*2770*/  HMMA.16816.F32.BF16 R84, R4.reuse, R14, RZ ;  /* 0x0000000e0454723c */ /* 0x040ff000000418ff */
[C---:B------:R-:W-:Y:S08]  /*2780*/  HMMA.16816.F32.BF16 R88, R4.reuse, R18, RZ ;  /* 0x000000120458723c */ /* 0x040ff000000418ff */
[C---:B------:R-:W-:Y:S08]  /*2790*/  HMMA.16816.F32.BF16 R92, R4.reuse, R22, RZ ;  /* 0x00000016045c723c */ /* 0x040ff000000418ff */
[----:B------:R-:W-:Y:S07]  /*27a0*/  HMMA.16816.F32.BF16 R116, R4, R26, RZ ;  /* 0x0000001a0474723c */ /* 0x000fee00000418ff */
[----:B------:R-:W-:-:S04]  /*27b0*/  IMAD R4, R31, c[0x0][0x210], RZ ;  /* 0x000084001f047a24 */ /* 0x000fc800078e02ff */
[----:B------:R-:W-:-:S04]  /*27c0*/  IMAD R4, R34, c[0x0][0x214], R4 ;  /* 0x0000850022047a24 */ /* 0x000fc800078e0204 */
[----:B------:R-:W-:Y:S02]  /*27d0*/  IMAD.IADD R5, R33, 0x1, R4 ;  /* 0x0000000121057824 */ /* 0x000fe400078e0204 */
[----:B------:R-:W-:Y:S01]  /*27e0*/  IMAD R4, R219, c[0x0][0x21c], R0 ;  /* 0x00008700db047a24 */ /* 0x000fe200078e0200 */
[----:B------:R-:W-:Y:S01]  /*27f0*/  IADD3 R0, P0, R2, R32, RZ ;  /* 0x0000002002007210 */ /* 0x000fe20007f1e0ff */
[C---:B-1----:R-:W-:Y:S01]  /*2800*/  HMMA.16816.F32.BF16 R120, R8.reuse, R12, RZ ;  /* 0x0000000c0878723c */ /* 0x042fe200000418ff */
[----:B------:R-:W-:Y:S02]  /*2810*/  STL [R1+0x34], R5 ;  /* 0x0000340501007387 */ /* 0x000fe40000100800 */
[----:B------:R-:W-:Y:S02]  /*2820*/  IADD3.X R2, R5, R3, R4, P0, !PT ;  /* 0x0000000305027210 */ /* 0x000fe400007fe404 */
[C---:B------:R-:W-:Y:S01]  /*2830*/  LEA R3, P0, R0.reuse, c[0x0][0x1f8], 0x1 ;  /* 0x00007e0000037a11 */ /* 0x040fe200078008ff */
[----:B------:R-:W-:Y:S03]  /*2840*/  LDSM.16.M88.4 R4, [R204+0x1000] ;  /* 0x00100000cc04783b */ /* 0x000fe60000000200 */
[----:B------:R-:W-:Y:S01]  /*2850*/  LEA.HI.X R12, R0, c[0x0][0x1fc], R2, 0x1, P0 ;  /* 0x00007f00000c7a11 */ /* 0x000fe200000f0c02 */
[C---:B------:R-:W-:Y:S01]  /*2860*/  HMMA.16816.F32.BF16 R76, R8.reuse, R18, RZ ;  /* 0x00000012084c723c */ /* 0x040fe200000418ff */
[----:B------:R-:W1:Y:S04]  /*2870*/  SHFL.IDX PT, R0, R3, RZ, 0x1c1f ;  /* 0x001c1fff03007589 */ /* 0x000e6800000e0000 */
[----:B------:R-:W-:Y:S03]  /*2880*/  LDSM.16.M88.4 R32, [R216] ;  /* 0x00000000d820783b */ /* 0x000fe60000000200 */
[C---:B------:R-:W-:Y:S08]  /*2890*/  HMMA.16816.F32.BF16 R56, R8.reuse, R20, RZ ;  /* 0x000000140838723c */ /* 0x040ff000000418ff */
[----:B------:R-:W-:Y:S07]  /*28a0*/  HMMA.16816.F32.BF16 R72, R8, R22, RZ ;  /* 0x000000160848723c */ /* 0x000fee00000418ff */
[----:B-1----:R-:W-:-:S02]  /*28b0*/  IADD3 R22, P1, R0, R149, RZ ;  /* 0x0000009500167210 */ /* 0x002fc40007f3e0ff */
[C---:B------:R-:W-:Y:S02]  /*28c0*/  IADD3 R20, P0, R0.reuse, R150, RZ ;  /* 0x0000009600147210 */ /* 0x040fe40007f1e0ff */
[----:B------:R-:W-:Y:S02]  /*28d0*/  IADD3 R18, P4, R0, R151, RZ ;  /* 0x0000009700127210 */ /* 0x000fe40007f9e0ff */
[----:B------:R-:W2:Y:S04]  /*28e0*/  LDL R0, [R1+0x4] ;  /* 0x0000040001007983 */ /* 0x000ea80000100800 */
[----:B------:R-:W1:Y:S04]  /*28f0*/  SHFL.IDX PT, R2, R12, RZ, 0x1c1f ;  /* 0x001c1fff0c027589 */ /* 0x000e6800000e0000 */
[----:B------:R-:W3:Y:S04]  /*2900*/  SHFL.IDX PT, R3, R3, 0x1, 0x1c1f ;  /* 0x003c1f0003037f89 */ /* 0x000ee800000e0000 */
[----:B------:R-:W4:Y:S01]  /*2910*/  SHFL.IDX PT, R12, R12, 0x1, 0x1c1f ;  /* 0x003c1f000c0c7f89 */ /* 0x000f2200000e0000 */
[----:B------:R-:W-:Y:S01]  /*2920*/  HMMA.16816.F32.BF16 R52, R8, R24, RZ ;  /* 0x000000180834723c */ /* 0x000fe200000418ff */
[----:B------:R-:W-:-:S07]  /*2930*/  SHF.L.U64.HI R143, R96, 0x1, R98 ;  /* 0x00000001608f7819 */ /* 0x000fce0000010262 */
[----:B------:R-:W-:Y:S01]  /*2940*/  HMMA.16816.F32.BF16 R60, R8, R26, RZ ;  /* 0x0000001a083c723c */ /* 0x000fe200000418ff */
[----:B------:R-:W5:Y:S01]  /*2950*/  LDSM.16.M88.4 R24, [R214] ;  /* 0x00000000d618783b */ /* 0x000f620000000200 */
[----:B------:R-:W-:Y:S02]  /*2960*/  SHF.L.U64.HI R141, R227, 0x1, R104 ;  /* 0x00000001e38d7819 */ /* 0x000fe40000010268 */
[----:B------:R-:W-:Y:S01]  /*2970*/  ISETP.LT.OR P6, PT, R28, 0x1, P5 ;  /* 0x000000011c00780c */ /* 0x000fe20002fc1670 */
[----:B-1----:R-:W-:-:S03]  /*2980*/  IMAD.X R21, R2, 0x1, R142, P0 ;  /* 0x0000000102157824 */ /* 0x002fc600000e068e */
[----:B------:R-:W-:Y:S01]  /*2990*/  HMMA.16816.F32.BF16 R100, R8, R14, RZ ;  /* 0x0000000e0864723c */ /* 0x000fe200000418ff */
[C---:B------:R-:W-:Y:S01]  /*29a0*/  IMAD.X R19, R2.reuse, 0x1, R143, P4 ;  /* 0x0000000102137824 */ /* 0x040fe200020e068f */
[----:B------:R-:W-:Y:S01]  /*29b0*/  ISETP.GE.AND P4, PT, R97, c[0x0][0x1d4], PT ;  /* 0x0000750061007a0c */ /* 0x000fe20003f86270 */
[----:B------:R-:W-:-:S04]  /*29c0*/  IMAD.X R23, R2, 0x1, R141, P1 ;  /* 0x0000000102177824 */ /* 0x000fc800008e068d */
[C---:B---3--:R-:W-:Y:S01]  /*29d0*/  IADD3 R14, P0, R3.reuse, R150, RZ ;  /* 0x00000096030e7210 */ /* 0x048fe20007f1e0ff */
[----:B------:R-:W-:Y:S01]  /*29e0*/  HMMA.16816.F32.BF16 R80, R8, R16, RZ ;  /* 0x000000100850723c */ /* 0x000fe200000418ff */
[----:B------:R-:W1:Y:S03]  /*29f0*/  LDSM.16.M88.4 R8, [R204] ;  /* 0x00000000cc08783b */ /* 0x000e660000000200 */
[----:B----4-:R-:W-:Y:S01]  /*2a00*/  IMAD.X R15, R12, 0x1, R142, P0 ;  /* 0x000000010c0f7824 */ /* 0x010fe200000e068e */
[----:B------:R-:W-:Y:S01]  /*2a10*/  ISETP.LT.OR P0, PT, R28, 0x1, P4 ;  /* 0x000000011c00780c */ /* 0x000fe20002701670 */
[----:B------:R-:W-:Y:S01]  /*2a20*/  @!PT LDS RZ, [RZ] ;  /* 0x00000000fffff984 */ /* 0x000fe20000000800 */
[----:B------:R-:W-:Y:S01]  /*2a30*/  @!PT LDS RZ, [RZ] ;  /* 0x00000000fffff984 */ /* 0x000fe20000000800 */
[----:B------:R-:W-:Y:S01]  /*2a40*/  @!PT LDS RZ, [RZ] ;  /* 0x00000000fffff984 */ /* 0x000fe20000000800 */
[----:B------:R3:W-:Y:S01]  /*2a50*/  LDGSTS.E.BYPASS.LTC128B.128 [R218+0x100], [R22.64], !P6 ;  /* 0x0010000016da7fae */ /* 0x0007e2000f101d46 */
[----:B------:R-:W-:-:S05]  /*2a60*/  IADD3 R16, P1, R3, R149, RZ ;  /* 0x0000009503107210 */ /* 0x000fca0007f3e0ff */
[----:B------:R-:W-:Y:S01]  /*2a70*/  IMAD.X R17, R12, 0x1, R141, P1 ;  /* 0x000000010c117824 */ /* 0x000fe200008e068d */
[----:B------:R-:W-:Y:S02]  /*2a80*/  ISETP.GE.AND P1, PT, R96, c[0x0][0x1d4], PT ;  /* 0x0000750060007a0c */ /* 0x000fe40003f26270 */
[C---:B------:R-:W-:Y:S02]  /*2a90*/  ISETP.LT.OR P5, PT, R28.reuse, 0x21, P5 ;  /* 0x000000211c00780c */ /* 0x040fe40002fa1670 */
[C---:B------:R-:W-:Y:S01]  /*2aa0*/  ISETP.LT.OR P6, PT, R28.reuse, 0x1, P1 ;  /* 0x000000011c00780c */ /* 0x040fe20000fc1670 */
[----:B------:R3:W-:Y:S01]  /*2ab0*/  LDGSTS.E.BYPASS.LTC128B.128 [R218+0x1100], [R20.64], !P0 ;  /* 0x0110000014da7fae */ /* 0x0007e2000c101d46 */
[C---:B------:R-:W-:Y:S02]  /*2ac0*/  ISETP.LT.OR P4, PT, R28.reuse, 0x21, P4 ;  /* 0x000000211c00780c */ /* 0x040fe40002781670 */
[----:B------:R-:W-:Y:S02]  /*2ad0*/  ISETP.LT.OR P1, PT, R28, 0x21, P1 ;  /* 0x000000211c00780c */ /* 0x000fe40000f21670 */
[----:B------:R-:W-:-:S05]  /*2ae0*/  IADD3 R2, P0, R3, R151, RZ ;  /* 0x0000009703027210 */ /* 0x000fca0007f1e0ff */
[----:B------:R-:W-:Y:S02]  /*2af0*/  IMAD.X R3, R12, 0x1, R143, P0 ;  /* 0x000000010c037824 */ /* 0x000fe400000e068f */
[----:B------:R4:W-:Y:S01]  /*2b00*/  LDGSTS.E.BYPASS.LTC128B.128 [R218+0x2100], [R18.64], !P6 ;  /* 0x0210000012da7fae */ /* 0x0009e2000f101d46 */
[C---:B-----5:R-:W-:Y:S03]  /*2b10*/  HMMA.16816.F32.BF16 R136, R4.reuse, R24, R48 ;  /* 0x000000180488723c */ /* 0x060fe60000041830 */
[----:B------:R4:W-:Y:S04]  /*2b20*/  LDGSTS.E.BYPASS.LTC128B.128 [R218+0x900], [R16.64], !P5 ;  /* 0x0090000010da7fae */ /* 0x0009e8000e901d46 */
[----:B------:R5:W-:Y:S01]  /*2b30*/  LDGSTS.E.BYPASS.LTC128B.128 [R218+0x1900], [R14.64], !P4 ;  /* 0x019000000eda7fae */ /* 0x000be2000e101d46 */
[C---:B------:R-:W-:Y:S03]  /*2b40*/  HMMA.16816.F32.BF16 R96, R4.reuse, R32, R44 ;  /* 0x000000200460723c */ /* 0x040fe6000004182c */
[----:B------:R2:W-:Y:S04]  /*2b50*/  LDGSTS.E.BYPASS.LTC128B.128 [R218+0x2900], [R2.64], !P1 ;  /* 0x0290000002da7fae */ /* 0x0005e8000c901d46 */
[----:B------:R-:W-:Y:S04]  /*2b60*/  LDSM.16.M88.4 R48, [R200+0x1000] ;  /* 0x00100000c830783b */ /* 0x000fe80000000200 */
[----:B------:R-:W-:Y:S01]  /*2b70*/  LDSM.16.M88.4 R44, [R200+0x1400] ;  /* 0x00140000c82c783b */ /* 0x000fe20000000200 */
[-C--:B------:R-:W-:Y:S03]  /*2b80*/  HMMA.16816.F32.BF16 R144, R4, R40.reuse, R68 ;  /* 0x000000280490723c */ /* 0x080fe60000041844 */
[----:B------:R-:W-:Y:S04]  /*2b90*/  LDSM.16.M88.4 R28, [R212] ;  /* 0x00000000d41c783b */ /* 0x000fe80000000200 */
[----:B------:R-:W0:Y:S01]  /*2ba0*/  LDGDEPBAR ;  /* 0x00000000000079af */ /* 0x000e220000000000 */
[----:B-1----:R-:W-:Y:S03]  /*2bb0*/  HMMA.16816.F32.BF16 R128, R8, R40, R56 ;  /* 0x000000280880723c */ /* 0x002fe60000041838 */
[----:B----4-:R-:W-:Y:S04]  /*2bc0*/  LDSM.16.M88.4 R16, [R200+0x1c00] ;  /* 0x001c0000c810783b */ /* 0x010fe80000000200 */
[----:B-----5:R-:W1:Y:S01]  /*2bd0*/  LDSM.16.M88.4 R12, [R203+0x3000] ;  /* 0x00300000cb0c783b */ /* 0x020e620000000200 */
[C---:B------:R-:W-:Y:S08]  /*2be0*/  HMMA.16816.F32.BF16 R64, R4.reuse, R36, R64 ;  /* 0x000000240440723c */ /* 0x040ff00000041840 */
[----:B------:R-:W-:Y:S08]  /*2bf0*/  HMMA.16816.F32.BF16 R68, R4, R38, R84 ;  /* 0x000000260444723c */ /* 0x000ff00000041854 */
[C---:B------:R-:W-:Y:S08]  /*2c00*/  HMMA.16816.F32.BF16 R120, R8.reuse, R36, R120 ;  /* 0x000000240878723c */ /* 0x040ff00000041878 */
[----:B------:R-:W-:Y:S01]  /*2c10*/  HMMA.16816.F32.BF16 R56, R8, R38, R100 ;  /* 0x000000260838723c */ /* 0x000fe20000041864 */
[----:B------:R-:W4:Y:S07]  /*2c20*/  LDSM.16.M88.4 R36, [R200+0x1800] ;  /* 0x00180000c824783b */ /* 0x000f2e0000000200 */
[----:B---3--:R-:W-:Y:S08]  /*2c30*/  HMMA.16816.F32.BF16 R20, R4, R34, R88 ;  /* 0x000000220414723c */ /* 0x008ff00000041858 */
[C---:B------:R-:W-:Y:S08]  /*2c40*/  HMMA.16816.F32.BF16 R124, R8.reuse, R32, R80 ;  /* 0x00000020087c723c */ /* 0x040ff00000041850 */
[C---:B------:R-:W-:Y:S01]  /*2c50*/  HMMA.16816.F32.BF16 R132, R8.reuse, R24, R52 ;  /* 0x000000180884723c */ /* 0x040fe20000041834 */
[----:B------:R-:W-:Y:S07]  /*2c60*/  LDSM.16.M88.4 R52, [R210] ;  /* 0x00000000d234783b */ /* 0x000fee0000000200 */
[C---:B------:R-:W-:Y:S01]  /*2c70*/  HMMA.16816.F32.BF16 R108, R8.reuse, R34, R76 ;  /* 0x00000022086c723c */ /* 0x040fe2000004184c */
[----:B------:R-:W-:Y:S07]  /*2c80*/  LDSM.16.M88.4 R32, [R213] ;  /* 0x00000000d520783b */ /* 0x000fee0000000200 */
[C---:B------:R-:W-:Y:S08]  /*2c90*/  HMMA.16816.F32.BF16 R112, R8.reuse, R42, R72 ;  /* 0x0000002a0870723c */ /* 0x040ff00000041848 */
[----:B------:R-:W-:Y:S01]  /*2ca0*/  HMMA.16816.F32.BF16 R104, R8, R26, R60 ;  /* 0x0000001a0868723c */ /* 0x000fe2000004183c */
[----:B------:R-:W3:Y:S07]  /*2cb0*/  LDSM.16.M88.4 R8, [R203+0x2000] ;  /* 0x00200000cb08783b */ /* 0x000eee0000000200 */
[C---:B------:R-:W-:Y:S08]  /*2cc0*/  HMMA.16816.F32.BF16 R92, R4.reuse, R42, R92 ;  /* 0x0000002a045c723c */ /* 0x040ff0000004185c */
[----:B------:R-:W-:Y:S01]  /*2cd0*/  HMMA.16816.F32.BF16 R116, R4, R26, R116 ;  /* 0x0000001a0474723c */ /* 0x000fe20000041874 */
[----:B------:R-:W-:Y:S04]  /*2ce0*/  LDSM.16.M88.4 R24, [R211] ;  /* 0x00000000d318783b */ /* 0x000fe80000000200 */
[----:B------:R-:W-:Y:S03]  /*2cf0*/  LDSM.16.M88.4 R4, [R204+0x3000] ;  /* 0x00300000cc04783b */ /* 0x000fe60000000200 */
[C---:B-1----:R-:W-:Y:S08]  /*2d00*/  HMMA.16816.F32.BF16 R100, R12.reuse, R48, R64 ;  /* 0x000000300c64723c */ /* 0x042ff00000041840 */
[C---:B------:R-:W-:Y:S01]  /*2d10*/  HMMA.16816.F32.BF16 R64, R12.reuse, R46, R20 ;  /* 0x0000002e0c40723c */ /* 0x040fe20000041814 */
[----:B------:R-:W1:Y:S07]  /*2d20*/  LDSM.16.M88.4 R20, [R204+0x2000] ;  /* 0x00200000cc14783b */ /* 0x000e6e0000000200 */
[C---:B------:R-:W-:Y:S08]  /*2d30*/  HMMA.16816.F32.BF16 R96, R12.reuse, R44, R96 ;  /* 0x0000002c0c60723c */ /* 0x040ff00000041860 */
[C---:B------:R-:W-:Y:S08]  /*2d40*/  HMMA.16816.F32.BF16 R84, R12.reuse, R50, R68 ;  /* 0x000000320c54723c */ /* 0x040ff00000041844 */
[C---:B----4-:R-:W-:Y:S08]  /*2d50*/  HMMA.16816.F32.BF16 R80, R12.reuse, R36, R144 ;  /* 0x000000240c50723c */ /* 0x050ff00000041890 */
        /* <DEDUP_REMOVED lines=13> */
[----:B------:R-:W3:Y:S07]  /*2e30*/  LDSM.16.M88.4 R16, [R203+0x5000] ;  /* 0x00500000cb10783b */ /* 0x000eee0000000200 */
[C---:B-1----:R-:W-:Y:S01]  /*2e40*/  HMMA.16816.F32.BF16 R108, R20.reuse, R24, R12 ;  /* 0x00000018146c723c */ /* 0x042fe2000004180c */
[----:B------:R-:W1:Y:S07]  /*2e50*/  LDSM.16.M88.4 R12, [R203+0x4000] ;  /* 0x00400000cb0c783b */ /* 0x000e6e0000000200 */
[C---:B------:R-:W-:Y:S01]  /*2e60*/  HMMA.16816.F32.BF16 R112, R20.reuse, R30, R44 ;  /* 0x0000001e1470723c */ /* 0x040fe2000004182c */
[----:B------:R-:W4:Y:S07]  /*2e70*/  LDSM.16.M88.4 R44, [R200+0x2400] ;  /* 0x00240000c82c783b */ /* 0x000f2e0000000200 */
[----:B------:R-:W-:Y:S01]  /*2e80*/  HMMA.16816.F32.BF16 R116, R20, R28, R40 ;  /* 0x0000001c1474723c */ /* 0x000fe20000041828 */
[----:B------:R-:W5:Y:S07]  /*2e90*/  LDSM.16.M88.4 R40, [R200+0x2800] ;  /* 0x00280000c828783b */ /* 0x000f6e0000000200 */
[C---:B------:R-:W-:Y:S08]  /*2ea0*/  HMMA.16816.F32.BF16 R100, R4.reuse, R32, R100 ;  /* 0x000000200464723c */ /* 0x040ff00000041864 */
[----:B------:R-:W-:Y:S08]  /*2eb0*/  HMMA.16816.F32.BF16 R136, R4, R34, R84 ;  /* 0x000000220488723c */ /* 0x000ff00000041854 */
[C---:B------:R-:W-:Y:S08]  /*2ec0*/  HMMA.16816.F32.BF16 R120, R20.reuse, R32, R72 ;  /* 0x000000201478723c */ /* 0x040ff00000041848 */
[----:B------:R-:W-:Y:S01]  /*2ed0*/  HMMA.16816.F32.BF16 R56, R20, R34, R56 ;  /* 0x000000221438723c */ /* 0x000fe20000041838 */
[----:B------:R-:W-:Y:S07]  /*2ee0*/  LDSM.16.M88.4 R32, [R209] ;  /* 0x00000000d120783b */ /* 0x000fee0000000200 */
[C---:B------:R-:W-:Y:S08]  /*2ef0*/  HMMA.16816.F32.BF16 R132, R4.reuse, R28, R96 ;  /* 0x0000001c0484723c */ /* 0x040ff00000041860 */
[C---:B------:R-:W-:Y:S01]  /*2f00*/  HMMA.16816.F32.BF16 R128, R4.reuse, R30, R64 ;  /* 0x0000001e0480723c */ /* 0x040fe20000041840 */
[----:B------:R-:W-:Y:S07]  /*2f10*/  LDSM.16.M88.4 R28, [R208] ;  /* 0x00000000d01c783b */ /* 0x000fee0000000200 */
[C---:B------:R-:W-:Y:S08]  /*2f20*/  HMMA.16816.F32.BF16 R84, R4.reuse, R24, R80 ;  /* 0x000000180454723c */ /* 0x040ff00000041850 */
[C---:B------:R-:W-:Y:S08]  /*2f30*/  HMMA.16816.F32.BF16 R80, R4.reuse, R26, R92 ;  /* 0x0000001a0450723c */ /* 0x040ff0000004185c */
[C---:B------:R-:W-:Y:S08]  /*2f40*/  HMMA.16816.F32.BF16 R124, R4.reuse, R52, R88 ;  /* 0x00000034047c723c */ /* 0x040ff00000041858 */
[----:B------:R-:W-:Y:S01]  /*2f50*/  HMMA.16816.F32.BF16 R64, R4, R54, R76 ;  /* 0x000000360440723c */ /* 0x000fe2000004184c */
[----:B------:R-:W1:Y:S07]  /*2f60*/  LDSM.16.M88.4 R4, [R204+0x5000] ;  /* 0x00500000cc04783b */ /* 0x000e6e0000000200 */
[C---:B------:R-:W-:Y:S01]  /*2f70*/  HMMA.16816.F32.BF16 R104, R20.reuse, R26, R60 ;  /* 0x0000001a1468723c */ /* 0x040fe2000004183c */
[----:B------:R-:W1:Y:S07]  /*2f80*/  LDSM.16.M88.4 R24, [R207] ;  /* 0x00000000cf18783b */ /* 0x000e6e0000000200 */
[C---:B------:R-:W-:Y:S08]  /*2f90*/  HMMA.16816.F32.BF16 R72, R20.reuse, R52, R68 ;  /* 0x000000341448723c */ /* 0x040ff00000041844 */
[----:B------:R-:W-:Y:S01]  /*2fa0*/  HMMA.16816.F32.BF16 R68, R20, R54, R8 ;  /* 0x000000361444723c */ /* 0x000fe20000041808 */
[----:B------:R-:W4:Y:S04]  /*2fb0*/  LDSM.16.M88.4 R8, [R204+0x4000] ;  /* 0x00400000cc08783b */ /* 0x000f280000000200 */
[----:B------:R-:W5:Y:S01]  /*2fc0*/  LDSM.16.M88.4 R20, [R206] ;  /* 0x00000000ce14783b */ /* 0x000f620000000200 */
[----:B--2---:R-:W-:Y:S01]  /*2fd0*/  ISETP.GT.AND P0, PT, R140, R0, PT ;  /* 0x000000008c00720c */ /* 0x004fe20003f04270 */
[----:B------:R-:W-:-:S04]  /*2fe0*/  DEPBAR.LE SB0, 0x0 ;  /* 0x000080000000791a */ /* 0x000fc80000000000 */
[C---:B---3--:R-:W-:Y:S08]  /*2ff0*/  HMMA.16816.F32.BF16 R100, R16.reuse, R48, R100 ;  /* 0x000000301064723c */ /* 0x048ff00000041864 */
[----:B------:R-:W-:Y:S08]  /*3000*/  HMMA.16816.F32.BF16 R96, R16, R50, R136 ;  /* 0x000000321060723c */ /* 0x000ff00000041888 */
[C---:B-1----:R-:W-:Y:S08]  /*3010*/  HMMA.16816.F32.BF16 R60, R12.reuse, R48, R120 ;  /* 0x000000300c3c723c */ /* 0x042ff00000041878 */
[----:B------:R-:W-:Y:S08]  /*3020*/  HMMA.16816.F32.BF16 R56, R12, R50, R56 ;  /* 0x000000320c38723c */ /* 0x000ff00000041838 */
[C---:B----4-:R-:W-:Y:S08]  /*3030*/  HMMA.16816.F32.BF16 R92, R16.reuse, R44, R132 ;  /* 0x0000002c105c723c */ /* 0x050ff00000041884 */
[----:B------:R-:W-:Y:S08]  /*3040*/  HMMA.16816.F32.BF16 R88, R16, R46, R128 ;  /* 0x0000002e1058723c */ /* 0x000ff00000041880 */
[C---:B------:R-:W-:Y:S08]  /*3050*/  HMMA.16816.F32.BF16 R52, R12.reuse, R44, R116 ;  /* 0x0000002c0c34723c */ /* 0x040ff00000041874 */
[----:B------:R-:W-:Y:S08]  /*3060*/  HMMA.16816.F32.BF16 R48, R12, R46, R112 ;  /* 0x0000002e0c30723c */ /* 0x000ff00000041870 */
[C---:B-----5:R-:W-:Y:S08]  /*3070*/  HMMA.16816.F32.BF16 R84, R16.reuse, R40, R84 ;  /* 0x000000281054723c */ /* 0x060ff00000041854 */
[C---:B------:R-:W-:Y:S08]  /*3080*/  HMMA.16816.F32.BF16 R80, R16.reuse, R42, R80 ;  /* 0x0000002a1050723c */ /* 0x040ff00000041850 */
[C---:B------:R-:W-:Y:S08]  /*3090*/  HMMA.16816.F32.BF16 R76, R16.reuse, R36, R124 ;  /* 0x00000024104c723c */ /* 0x040ff0000004187c */
[----:B------:R-:W-:Y:S08]  /*30a0*/  HMMA.16816.F32.BF16 R64, R16, R38, R64 ;  /* 0x000000261040723c */ /* 0x000ff00000041840 */
[C---:B------:R-:W-:Y:S08]  /*30b0*/  HMMA.16816.F32.BF16 R44, R12.reuse, R40, R108 ;  /* 0x000000280c2c723c */ /* 0x040ff0000004186c */
[C---:B------:R-:W-:Y:S08]  /*30c0*/  HMMA.16816.F32.BF16 R40, R12.reuse, R42, R104 ;  /* 0x0000002a0c28723c */ /* 0x040ff00000041868 */
[C---:B------:R-:W-:Y:S08]  /*30d0*/  HMMA.16816.F32.BF16 R16, R12.reuse, R36, R72 ;  /* 0x000000240c10723c */ /* 0x040ff00000041848 */
[----:B------:R-:W-:Y:S01]  /*30e0*/  HMMA.16816.F32.BF16 R12, R12, R38, R68 ;  /* 0x000000260c0c723c */ /* 0x000fe20000041844 */
[----:B------:R-:W-:Y:S01]  /*30f0*/  BSSY B0, `(.L_x_3082) ;  /* 0x000005d000007945 */ /* 0x000fe20003800000 */
[----:B------:R-:W-:-:S06]  /*3100*/  ISETP.GT.AND P1, PT, R158, 0x3f, PT ;  /* 0x0000003f9e00780c */ /* 0x000fcc0003f24270 */
        /* <DEDUP_REMOVED lines=15> */
[----:B------:R-:W-:Y:S01]  /*3200*/  HMMA.16816.F32.BF16 R24, R8, R22, R12 ;  /* 0x000000160818723c */ /* 0x000fe2000004180c */
[----:B------:R-:W-:Y:S06]  /*3210*/  BAR.SYNC.DEFER_BLOCKING 0x0 ;  /* 0x0000000000007b1d */ /* 0x000fec0000010000 */
[----:B------:R-:W-:Y:S01]  /*3220*/  @!UPT UIADD3 URZ, URZ, URZ, URZ ;  /* 0x0000003f3f3ff290 */ /* 0x000fe2000fffe03f */
[----:B------:R-:W-:Y:S11]  /*3230*/  @!P0 BRA `(.L_x_3083) ;  /* 0x0000048000008947 */ /* 0x000ff60003800000 */
[----:B------:R-:W-:Y:S01]  /*3240*/  IMAD R2, R140, 0x40, R159 ;  /* 0x000000408c027824 */ /* 0x000fe200078e029f */
[----:B------:R-:W-:-:S04]  /*3250*/  MOV R219, RZ ;  /* 0x000000ff00db7202 */ /* 0x000fc80000000f00 */
        /* <DEDUP_REMOVED lines=26> */
.L_x_3132:
[----:B------:R-:W-:Y:S05]  /*3400*/  BRA.DIV ~URZ, `(.L_x_3085) ;  /* 0x0000c6427f007947 */ /* 0x000fea000b800000 */
[----:B------:R-:W3:Y:S01]  /*3410*/  SHFL.IDX PT, R0, R12, RZ, 0x1c1f ;  /* 0x001c1fff0c007589 */ /* 0x000ee200000e0000 */
[C---:B------:R-:W-:Y:S02]  /*3420*/  IADD3 R2, R227.reuse, 0x20, RZ ;  /* 0x00000020e3027810 */ /* 0x040fe40007ffe0ff */
[C---:B------:R-:W-:Y:S02]  /*3430*/  IADD3 R8, R227.reuse, 0x40, RZ ;  /* 0x00000040e3087810 */ /* 0x040fe40007ffe0ff */
[----:B------:R-:W-:Y:S02]  /*3440*/  ISETP.GE.AND P4, PT, R2, c[0x0][0x1d4], PT ;  /* 0x0000750002007a0c */ /* 0x000fe40003f86270 */
[----:B------:R-:W-:Y:S02]  /*3450*/  ISETP.GE.AND P5, PT, R227, c[0x0][0x1d4], PT ;  /* 0x00007500e3007a0c */ /* 0x000fe40003fa6270 */
[----:B------:R-:W-:-:S02]  /*3460*/  SEL R10, RZ, 0x10, P4 ;  /* 0x00000010ff0a7807 */ /* 0x000fc40002000000 */
[----:B------:R-:W-:Y:S02]  /*3470*/  SEL R11, RZ, 0x10, P5 ;  /* 0x00000010ff0b7807 */ /* 0x000fe40002800000 */
[C---:B---3--:R-:W-:Y:S02]  /*3480*/  IADD3 R6, P0, R0.reuse, R149, RZ ;  /* 0x0000009500067210 */ /* 0x048fe40007f1e0ff */
[----:B------:R-:W-:-:S03]  /*3490*/  IADD3 R2, P6, R0, R150, RZ ;  /* 0x0000009600027210 */ /* 0x000fc60007fde0ff */
[----:B--2---:R-:W-:Y:S01]  /*34a0*/  IMAD.X R7, R4, 0x1, R141, P0 ;  /* 0x0000000104077824 */ /* 0x004fe200000e068d */
        /* <DEDUP_REMOVED lines=12> */
.L_x_3133:
        /* <DEDUP_REMOVED lines=21> */
.L_x_3083:
[----:B------:R-:W-:Y:S05]  /*36c0*/  BSYNC B0 ;  /* 0x0000000000007941 */ /* 0x000fea0003800000 */
.L_x_3082:
        /* <DEDUP_REMOVED lines=10> */
[----:B------:R1:W-:Y:S03]  /*3770*/  STL [R1+0x8], R4 ;  /* 0x0000080401007387 */ /* 0x0003e60000100800 */
[----:B------:R-:W-:-:S05]  /*3780*/  IMAD R0, R3, c[0x0][0x1d0], R0 ;  /* 0x0000740003007a24 */ /* 0x000fca00078e0200 */
[----:B------:R-:W-:Y:S02]  /*3790*/  IADD3 R5, R0, -c[0x0][0x168], -R5 ;  /* 0x80005a0000057a10 */ /* 0x000fe40007ffe805 */
[----:B-1----:R-:W-:Y:S01]  /*37a0*/  @P3 SHF.R.U32.HI R4, RZ, c[0x0][0x2cc], R2 ;  /* 0x0000b300ff043a19 */ /* 0x002fe20000011602 */
[----:B------:R-:W-:Y:S05]  /*37b0*/  BRA.DIV ~URZ, `(.L_x_3086) ;  /* 0x0000c4e27f007947 */ /* 0x000fea000b800000 */
[----:B------:R1:W2:Y:S02]  /*37c0*/  SHFL.IDX PT, R0, R4, RZ, 0x1c1f ;  /* 0x001c1fff04007589 */ /* 0x0002a400000e0000 */
.L_x_3134:
        /* <DEDUP_REMOVED lines=37> */
[----:B------:R-:W4:Y:S01]  /*3a20*/  SHFL.IDX PT, R0, R4, 0x3, 0x1c1f ;  /* 0x007c1f0004007f89 */ /* 0x000f2200000e0000 */
[----:B--2---:R-:W-:-:S02]  /*3a30*/  IMAD.IADD R3, R5, 0x1, R3 ;  /* 0x0000000105037824 */ /* 0x004fc400078e0203 */
[----:B---3--:R-:W-:-:S03]  /*3a40*/  IMAD.IADD R2, R5, 0x1, R2 ;  /* 0x0000000105027824 */ /* 0x008fc600078e0202 */
[----:B------:R-:W-:Y:S01]  /*3a50*/  IMNMX R3, R6, R3, PT ;  /* 0x0000000306037217 */ /* 0x000fe20003800200 */
[----:B----4-:R-:W-:-:S03]  /*3a60*/  IMAD.IADD R0, R5, 0x1, R0 ;  /* 0x0000000105007824 */ /* 0x010fc600078e0200 */
[C---:B------:R-:W-:Y:S02]  /*3a70*/  ISETP.GT.AND P0, PT, R3.reuse, 0x9, PT ;  /* 0x000000090300780c */ /* 0x040fe40003f04270 */
[----:B------:R-:W-:Y:S02]  /*3a80*/  ISETP.GT.AND P6, PT, R3, RZ, PT ;  /* 0x000000ff0300720c */ /* 0x000fe40003fc4270 */
[----:B------:R-:W-:Y:S02]  /*3a90*/  FSEL R16, R59, -INF , P0 ;  /* 0xff8000003b107808 */ /* 0x000fe40000000000 */
[----:B------:R-:W-:Y:S02]  /*3aa0*/  ISETP.GT.AND P0, PT, R3, 0x19, PT ;  /* 0x000000190300780c */ /* 0x000fe40003f04270 */
[----:B------:R-:W-:Y:S02]  /*3ab0*/  FSEL R9, R62, -INF , P6 ;  /* 0xff8000003e097808 */ /* 0x000fe40003000000 */
[----:B------:R-:W-:-:S02]  /*3ac0*/  FSEL R24, R51, -INF , P0 ;  /* 0xff80000033187808 */ /* 0x000fc40000000000 */
[C---:B------:R-:W-:Y:S02]  /*3ad0*/  ISETP.GT.AND P0, PT, R3.reuse, 0x29, PT ;  /* 0x000000290300780c */ /* 0x040fe40003f04270 */
[C---:B------:R-:W-:Y:S02]  /*3ae0*/  ISETP.GT.AND P4, PT, R3.reuse, 0x8, PT ;  /* 0x000000080300780c */ /* 0x040fe40003f84270 */
[----:B------:R-:W-:Y:S02]  /*3af0*/  ISETP.GT.AND P6, PT, R3, 0x10, PT ;  /* 0x000000100300780c */ /* 0x000fe40003fc4270 */
[----:B------:R-:W-:Y:S02]  /*3b00*/  FSEL R125, R43, -INF , P0 ;  /* 0xff8000002b7d7808 */ /* 0x000fe40000000000 */
[----:B------:R-:W-:Y:S02]  /*3b10*/  ISETP.GT.AND P0, PT, R3, 0x31, PT ;  /* 0x000000310300780c */ /* 0x000fe40003f04270 */
[----:B------:R-:W-:-:S02]  /*3b20*/  IMNMX R2, R6, R2, PT ;  /* 0x0000000206027217 */ /* 0x000fc40003800200 */
[----:B------:R-:W-:Y:S02]  /*3b30*/  FSEL R14, R58, -INF , P4 ;  /* 0xff8000003a0e7808 */ /* 0x000fe40002000000 */
[----:B------:R-:W-:Y:S02]  /*3b40*/  FSEL R17, R54, -INF , P6 ;  /* 0xff80000036117808 */ /* 0x000fe40003000000 */
[C---:B------:R-:W-:Y:S02]  /*3b50*/  ISETP.GT.AND P4, PT, R3.reuse, 0x18, PT ;  /* 0x000000180300780c */ /* 0x040fe40003f84270 */
[----:B------:R-:W-:Y:S02]  /*3b60*/  ISETP.GT.AND P6, PT, R3, 0x20, PT ;  /* 0x000000200300780c */ /* 0x000fe40003fc4270 */
[----:B------:R-:W-:Y:S02]  /*3b70*/  FSEL R132, R31, -INF , P0 ;  /* 0xff8000001f847808 */ /* 0x000fe40000000000 */
[----:B------:R-:W-:-:S02]  /*3b80*/  ISETP.GT.AND P5, PT, R3, 0x1, PT ;  /* 0x000000010300780c */ /* 0x000fc40003fa4270 */
[----:B------:R-:W-:Y:S02]  /*3b90*/  ISETP.GT.AND P0, PT, R2, RZ, PT ;  /* 0x000000ff0200720c */ /* 0x000fe40003f04270 */
[----:B------:R-:W-:Y:S02]  /*3ba0*/  IMNMX R0, R6, R0, PT ;  /* 0x0000000006007217 */ /* 0x000fe40003800200 */
[----:B------:R-:W-:Y:S02]  /*3bb0*/  FSEL R23, R50, -INF , P4 ;  /* 0xff80000032177808 */ /* 0x000fe40002000000 */
[----:B------:R-:W-:Y:S02]  /*3bc0*/  FSEL R128, R46, -INF , P6 ;  /* 0xff8000002e807808 */ /* 0x000fe40003000000 */
[----:B------:R-:W-:Y:S02]  /*3bd0*/  FSEL R10, R63, -INF , P5 ;  /* 0xff8000003f0a7808 */ /* 0x000fe40002800000 */
[----:B------:R-:W-:-:S02]  /*3be0*/  ISETP.GT.AND P4, PT, R3, 0x28, PT ;  /* 0x000000280300780c */ /* 0x000fc40003f84270 */
[C---:B------:R-:W-:Y:S02]  /*3bf0*/  ISETP.GT.AND P6, PT, R3.reuse, 0x30, PT ;  /* 0x000000300300780c */ /* 0x040fe40003fc4270 */
[----:B------:R-:W-:Y:S02]  /*3c00*/  FSEL R20, R100, -INF , P0 ;  /* 0xff80000064147808 */ /* 0x000fe40000000000 */
[----:B------:R-:W-:Y:S02]  /*3c10*/  ISETP.GT.AND P5, PT, R3, 0x11, PT ;  /* 0x000000110300780c */ /* 0x000fe40003fa4270 */
[----:B------:R-:W-:Y:S02]  /*3c20*/  ISETP.GT.AND P0, PT, R0, 0x1, PT ;  /* 0x000000010000780c */ /* 0x000fe40003f04270 */
[----:B------:R-:W-:Y:S02]  /*3c30*/  FSEL R126, R42, -INF , P4 ;  /* 0xff8000002a7e7808 */ /* 0x000fe40002000000 */
[----:B------:R-:W-:-:S02]  /*3c40*/  FSEL R129, R30, -INF , P6 ;  /* 0xff8000001e817808 */ /* 0x000fc40003000000 */
[----:B------:R-:W-:Y:S02]  /*3c50*/  FSEL R19, R55, -INF , P5 ;  /* 0xff80000037137808 */ /* 0x000fe40002800000 */
[----:B------:R-:W-:Y:S02]  /*3c60*/  ISETP.GT.AND P4, PT, R3, 0x39, PT ;  /* 0x000000390300780c */ /* 0x000fe40003f84270 */
[----:B------:R-:W-:Y:S02]  /*3c70*/  FSEL R30, R103, -INF , P0 ;  /* 0xff800000671e7808 */ /* 0x000fe40000000000 */
[----:B------:R-:W-:Y:S02]  /*3c80*/  ISETP.GT.AND P5, PT, R3, 0x21, PT ;  /* 0x000000210300780c */ /* 0x000fe40003fa4270 */
[----:B------:R-:W-:Y:S02]  /*3c90*/  ISETP.GT.AND P0, PT, R2, 0x9, PT ;  /* 0x000000090200780c */ /* 0x000fe40003f04270 */
[----:B------:R-:W-:-:S02]  /*3ca0*/  FSEL R130, R27, -INF , P4 ;  /* 0xff8000001b827808 */ /* 0x000fc40002000000 */
[----:B------:R-:W-:Y:S02]  /*3cb0*/  FSEL R127, R47, -INF , P5 ;  /* 0xff8000002f7f7808 */ /* 0x000fe40002800000 */
[----:B------:R-:W-:Y:S02]  /*3cc0*/  FSEL R27, R37, -INF , P0 ;  /* 0xff800000251b7808 */ /* 0x000fe40000000000 */
[----:B------:R-:W-:Y:S02]  /*3cd0*/  ISETP.GT.AND P5, PT, R3, 0x38, PT ;  /* 0x000000380300780c */ /* 0x000fe40003fa4270 */
[C---:B------:R-:W-:Y:S02]  /*3ce0*/  ISETP.GT.AND P4, PT, R2.reuse, 0x1, PT ;  /* 0x000000010200780c */ /* 0x040fe40003f84270 */
[----:B------:R-:W-:Y:S02]  /*3cf0*/  ISETP.GT.AND P0, PT, R2, 0x10, PT ;  /* 0x000000100200780c */ /* 0x000fe40003f04270 */
[----:B------:R-:W-:-:S02]  /*3d00*/  FSEL R131, R26, -INF , P5 ;  /* 0xff8000001a837808 */ /* 0x000fc40002800000 */
[----:B------:R-:W-:Y:S02]  /*3d10*/  FSEL R22, R101, -INF , P4 ;  /* 0xff80000065167808 */ /* 0x000fe40002000000 */
[----:B------:R-:W-:Y:S02]  /*3d20*/  FSEL R28, R92, -INF , P0 ;  /* 0xff8000005c1c7808 */ /* 0x000fe40000000000 */
[----:B------:R-:W-:Y:S02]  /*3d30*/  ISETP.GT.AND P5, PT, R0, RZ, PT ;  /* 0x000000ff0000720c */ /* 0x000fe40003fa4270 */
[----:B------:R-:W-:Y:S02]  /*3d40*/  ISETP.GT.AND P4, PT, R2, 0x8, PT ;  /* 0x000000080200780c */ /* 0x000fe40003f84270 */
[----:B------:R-:W-:Y:S02]  /*3d50*/  ISETP.GT.AND P0, PT, R0, 0x11, PT ;  /* 0x000000110000780c */ /* 0x000fe40003f04270 */
[----:B------:R-:W-:-:S02]  /*3d60*/  FSEL R26, R102, -INF , P5 ;  /* 0xff800000661a7808 */ /* 0x000fc40002800000 */
[----:B------:R-:W-:Y:S02]  /*3d70*/  FSEL R25, R36, -INF , P4 ;  /* 0xff80000024197808 */ /* 0x000fe40002000000 */
[----:B------:R-:W-:Y:S02]  /*3d80*/  FSEL R52, R95, -INF , P0 ;  /* 0xff8000005f347808 */ /* 0x000fe40000000000 */
[C---:B------:R-:W-:Y:S02]  /*3d90*/  ISETP.GT.AND P5, PT, R0.reuse, 0x8, PT ;  /* 0x000000080000780c */ /* 0x040fe40003fa4270 */
        /* <DEDUP_REMOVED lines=17> */
[C---:B------:R-:W-:Y:S02]  /*3eb0*/  ISETP.GT.AND P5, PT, R0.reuse, 0x19, PT ;  /* 0x000000190000780c */ /* 0x040fe40003fa4270 */
[----:B------:R-:W-:Y:S02]  /*3ec0*/  ISETP.GT.AND P4, PT, R0, 0x20, PT ;  /* 0x000000200000780c */ /* 0x000fe40003f84270 */
        /* <DEDUP_REMOVED lines=11> */
[----:B------:R-:W-:Y:S02]  /*3f80*/  FSEL R122, R80, -INF , P5 ;  /* 0xff800000507a7808 */ /* 0x000fe40002800000 */
[----:B------:R-:W-:Y:S02]  /*3f90*/  FSEL R124, R81, -INF , P4 ;  /* 0xff800000517c7808 */ /* 0x000fe40002000000 */
[----:B------:R-:W-:-:S02]  /*3fa0*/  FSEL R114, R83, -INF , P0 ;  /* 0xff80000053727808 */ /* 0x000fc40000000000 */
[C---:B------:R-:W-:Y:S02]  /*3fb0*/  ISETP.GT.AND P5, PT, R2.reuse, 0x31, PT ;  /* 0x000000310200780c */ /* 0x040fe40003fa4270 */
[----:B------:R-:W-:Y:S02]  /*3fc0*/  ISETP.GT.AND P4, PT, R2, 0x38, PT ;  /* 0x000000380200780c */ /* 0x000fe40003f84270 */
[----:B------:R-:W-:Y:S02]  /*3fd0*/  FSEL R115, R82, -INF , P6 ;  /* 0xff80000052737808 */ /* 0x000fe40003000000 */
[----:B------:R-:W-:Y:S02]  /*3fe0*/  ISETP.GT.AND P0, PT, R0, 0x30, PT ;  /* 0x000000300000780c */ /* 0x000fe40003f04270 */
[----:B------:R-:W-:Y:S02]  /*3ff0*/  ISETP.GT.AND P6, PT, R2, 0x39, PT ;  /* 0x000000390200780c */ /* 0x000fe40003fc4270 */
[----:B------:R-:W-:-:S02]  /*4000*/  FMNMX.FTZ R2, R11, R3, !PT ;  /* 0x000000030b027209 */ /* 0x000fc40007810000 */
[----:B------:R-:W-:Y:S02]  /*4010*/  FSEL R121, R77, -INF , P5 ;  /* 0xff8000004d797808 */ /* 0x000fe40002800000 */
[----:B------:R-:W-:Y:S02]  /*4020*/  FSEL R120, R64, -INF , P4 ;  /* 0xff80000040787808 */ /* 0x000fe40002000000 */
[----:B------:R-:W-:Y:S02]  /*4030*/  FSEL R112, R78, -INF , P0 ;  /* 0xff8000004e707808 */ /* 0x000fe40000000000 */
        /* <DEDUP_REMOVED lines=9> */
[----:B-1----:R-:W-:Y:S02]  /*40d0*/  FMNMX.FTZ R4, R26, R30, !PT ;  /* 0x0000001e1a047209 */ /* 0x002fe40007810000 */
        /* <DEDUP_REMOVED lines=39> */
[----:B------:R-:W-:Y:S02]  /*4350*/  FSEL R111, R79, -INF , P5 ;  /* 0xff8000004f6f7808 */ /* 0x000fe40002800000 */
[----:B------:R-:W-:-:S02]  /*4360*/  FMNMX.FTZ R0, R98, R0, !PT ;  /* 0x0000000062007209 */ /* 0x000fc40007810000 */
[----:B------:R-:W-:Y:S02]  /*4370*/  FMNMX.FTZ R103, R132, R103, !PT ;  /* 0x0000006784677209 */ /* 0x000fe40007810000 */
[----:B------:R-:W-:Y:S02]  /*4380*/  FMNMX.FTZ R3, R112, R3, !PT ;  /* 0x0000000370037209 */ /* 0x000fe40007810000 */
[----:B------:R-:W-:Y:S02]  /*4390*/  FSEL R117, R65, -INF , P6 ;  /* 0xff80000041757808 */ /* 0x000fe40003000000 */
[----:B------:R-:W-:Y:S02]  /*43a0*/  FMNMX.FTZ R2, R120, R2, !PT ;  /* 0x0000000278027209 */ /* 0x000fe40007810000 */
[----:B------:R-:W-:Y:S02]  /*43b0*/  FSEL R110, R66, -INF , P4 ;  /* 0xff800000426e7808 */ /* 0x000fe40002000000 */
[----:B------:R-:W-:-:S02]  /*43c0*/  FMNMX.FTZ R0, R97, R0, !PT ;  /* 0x0000000061007209 */ /* 0x000fc40007810000 */
        /* <DEDUP_REMOVED lines=23> */
.L_x_3135:
        /* <DEDUP_REMOVED lines=20> */
[----:B------:R-:W2:Y:S01]  /*4680*/  LDSM.16.MT88.4 R40, [R201+0x400] ;  /* 0x00040000c928783b */ /* 0x000ea20000004200 */
[----:B------:R-:W-:-:S03]  /*4690*/  FFMA.FTZ R97, R97, c[0x0][0x2d0], -R4 ;  /* 0x0000b40061617a23 */ /* 0x000fc60000010804 */
[----:B------:R-:W-:Y:S01]  /*46a0*/  LDSM.16.MT88.4 R64, [R201+0x2000] ;  /* 0x00200000c940783b */ /* 0x000fe20000004200 */
[----:B-1----:R-:W-:Y:S02]  /*46b0*/  FFMA.FTZ R0, R8, c[0x0][0x2d0], -R4 ;  /* 0x0000b40008007a23 */ /* 0x002fe40000010804 */
[----:B------:R1:W-:Y:S01]  /*46c0*/  MUFU.EX2 R238, R5 ;  /* 0x0000000500ee7308 */ /* 0x0003e20000000800 */
[----:B------:R-:W-:Y:S01]  /*46d0*/  LDSM.16.MT88.4 R68, [R202+0x2000] ;  /* 0x00200000ca44783b */ /* 0x000fe20000004200 */
[----:B-----5:R-:W-:-:S06]  /*46e0*/  FMUL.FTZ R2, R102, c[0x0][0x2d0] ;  /* 0x0000b40066027a20 */ /* 0x020fcc0000410000 */
[----:B------:R5:W-:Y:S01]  /*46f0*/  MUFU.EX2 R164, R0 ;  /* 0x0000000000a47308 */ /* 0x000be20000000800 */
[----:B------:R-:W-:Y:S02]  /*4700*/  FSEL R2, R2, RZ, P0 ;  /* 0x000000ff02027208 */ /* 0x000fe40000000000 */
[----:B------:R-:W-:-:S05]  /*4710*/  FSETP.NEU.FTZ.AND P0, PT, R101, -INF , PT ;  /* 0xff8000006500780b */ /* 0x000fca0003f1d000 */
[----:B------:R-:W-:Y:S01]  /*4720*/  MUFU.EX2 R236, R99 ;  /* 0x0000006300ec7308 */ /* 0x000fe20000000800 */
[----:B-1----:R-:W-:Y:S02]  /*4730*/  FFMA.FTZ R5, R29, c[0x0][0x2d0], -R2 ;  /* 0x0000b4001d057a23 */ /* 0x002fe40000010802 */
[----:B-----5:R-:W-:-:S05]  /*4740*/  FFMA.FTZ R0, R11, c[0x0][0x2d0], -R4 ;  /* 0x0000b4000b007a23 */ /* 0x020fca0000010804 */
[----:B------:R1:W-:Y:S08]  /*4750*/  MUFU.EX2 R233, R5 ;  /* 0x0000000500e97308 */ /* 0x0003f00000000800 */
[----:B------:R5:W-:Y:S01]  /*4760*/  MUFU.EX2 R167, R0 ;  /* 0x0000000000a77308 */ /* 0x000be20000000800 */
[----:B-1----:R-:W-:-:S07]  /*4770*/  FFMA.FTZ R5, R33, c[0x0][0x2d0], -R2 ;  /* 0x0000b40021057a23 */ /* 0x002fce0000010802 */
[----:B------:R-:W-:Y:S01]  /*4780*/  MUFU.EX2 R234, R5 ;  /* 0x0000000500ea7308 */ /* 0x000fe20000000800 */
[----:B-----5:R-:W-:-:S07]  /*4790*/  FFMA.FTZ R0, R12, c[0x0][0x2d0], -R4 ;  /* 0x0000b4000c007a23 */ /* 0x020fce0000010804 */
[----:B------:R1:W-:Y:S02]  /*47a0*/  MUFU.EX2 R192, R0 ;  /* 0x0000000000c07308 */ /* 0x0003e40000000800 */
[----:B-1----:R-:W-:-:S06]  /*47b0*/  FFMA.FTZ R0, R13, c[0x0][0x2d0], -R4 ;  /* 0x0000b4000d007a23 */ /* 0x002fcc0000010804 */
[----:B------:R1:W-:Y:S02]  /*47c0*/  MUFU.EX2 R240, R0 ;  /* 0x0000000000f07308 */ /* 0x0003e40000000800 */
[----:B-1----:R-:W-:-:S06]  /*47d0*/  FFMA.FTZ R0, R15, c[0x0][0x2d0], -R4 ;  /* 0x0000b4000f007a23 */ /* 0x002fcc0000010804 */
[----:B------:R1:W5:Y:S02]  /*47e0*/  MUFU.EX2 R241, R0 ;  /* 0x0000000000f17308 */ /* 0x0003640000000800 */
[----:B-1----:R-:W-:Y:S01]  /*47f0*/  FFMA.FTZ R0, R21, c[0x0][0x2d0], -R4 ;  /* 0x0000b40015007a23 */ /* 0x002fe20000010804 */
[----:B-----5:R-:W-:-:S05]  /*4800*/  F2FP.BF16.PACK_AB R12, R241, R240 ;  /* 0x000000f0f10c723e */ /* 0x020fca00000010ff */
[----:B------:R1:W-:Y:S02]  /*4810*/  MUFU.EX2 R243, R0 ;  /* 0x0000000000f37308 */ /* 0x0003e40000000800 */
[----:B-1----:R-:W-:-:S06]  /*4820*/  FFMA.FTZ R0, R9, c[0x0][0x2d0], -R3 ;  /* 0x0000b40009007a23 */ /* 0x002fcc0000010803 */
[----:B------:R1:W-:Y:S02]  /*4830*/  MUFU.EX2 R150, R0 ;  /* 0x0000000000967308 */ /* 0x0003e40000000800 */
[----:B-1----:R-:W-:-:S06]  /*4840*/  FFMA.FTZ R0, R10, c[0x0][0x2d0], -R3 ;  /* 0x0000b4000a007a23 */ /* 0x002fcc0000010803 */
[----:B------:R1:W5:Y:S02]  /*4850*/  MUFU.EX2 R149, R0 ;  /* 0x0000000000957308 */ /* 0x0003640000000800 */
[----:B-1----:R-:W-:Y:S01]  /*4860*/  FFMA.FTZ R0, R14, c[0x0][0x2d0], -R3 ;  /* 0x0000b4000e007a23 */ /* 0x002fe20000010803 */
[----:B-----5:R-:W-:Y:S02]  /*4870*/  F2FP.BF16.PACK_AB R21, R149, R150 ;  /* 0x000000969515723e */ /* 0x020fe400000010ff */
[----:B------:R-:W-:-:S03]  /*4880*/  F2FP.BF16.PACK_AB R14, R243, R242 ;  /* 0x000000f2f30e723e */ /* 0x000fc600000010ff */
[----:B------:R1:W-:Y:S02]  /*4890*/  MUFU.EX2 R151, R0 ;  /* 0x0000000000977308 */ /* 0x0003e40000000800 */
[----:B-1----:R-:W-:-:S06]  /*48a0*/  FFMA.FTZ R0, R16, c[0x0][0x2d0], -R3 ;  /* 0x0000b40010007a23 */ /* 0x002fcc0000010803 */
[----:B------:R1:W5:Y:S02]  /*48b0*/  MUFU.EX2 R166, R0 ;  /* 0x0000000000a67308 */ /* 0x0003640000000800 */
[----:B-1----:R-:W-:Y:S01]  /*48c0*/  FFMA.FTZ R0, R17, c[0x0][0x2d0], -R3 ;  /* 0x0000b40011007a23 */ /* 0x002fe20000010803 */
[----:B-----5:R-:W-:-:S05]  /*48d0*/  F2FP.BF16.PACK_AB R23, R166, R151 ;  /* 0x00000097a617723e */ /* 0x020fca00000010ff */
[----:B------:R1:W-:Y:S02]  /*48e0*/  MUFU.EX2 R235, R0 ;  /* 0x0000000000eb7308 */ /* 0x0003e40000000800 */
[----:B-1----:R-:W-:-:S06]  /*48f0*/  FFMA.FTZ R0, R19, c[0x0][0x2d0], -R3 ;  /* 0x0000b40013007a23 */ /* 0x002fcc0000010803 */
[----:B------:R1:W5:Y:S02]  /*4900*/  MUFU.EX2 R237, R0 ;  /* 0x0000000000ed7308 */ /* 0x0003640000000800 */
[----:B-1----:R-:W-:Y:S01]  /*4910*/  FFMA.FTZ R0, R24, c[0x0][0x2d0], -R3 ;  /* 0x0000b40018007a23 */ /* 0x002fe20000010803 */
[----:B-----5:R-:W-:-:S05]  /*4920*/  F2FP.BF16.PACK_AB R13, R237, R235 ;  /* 0x000000ebed0d723e */ /* 0x020fca00000010ff */
[----:B------:R1:W5:Y:S02]  /*4930*/  MUFU.EX2 R239, R0 ;  /* 0x0000000000ef7308 */ /* 0x0003640000000800 */
[----:B-1----:R-:W-:Y:S01]  /*4940*/  FFMA.FTZ R0, R20, c[0x0][0x2d0], -R2 ;  /* 0x0000b40014007a23 */ /* 0x002fe20000010802 */
[----:B------:R-:W-:Y:S02]  /*4950*/  F2FP.BF16.PACK_AB R20, R164, R165 ;  /* 0x000000a5a414723e */ /* 0x000fe400000010ff */
[----:B-----5:R-:W-:-:S03]  /*4960*/  F2FP.BF16.PACK_AB R15, R239, R238 ;  /* 0x000000eeef0f723e */ /* 0x020fc600000010ff */
[----:B------:R1:W-:Y:S02]  /*4970*/  MUFU.EX2 R135, R0 ;  /* 0x0000000000877308 */ /* 0x0003e40000000800 */
[----:B-1----:R-:W-:Y:S01]  /*4980*/  FFMA.FTZ R0, R22, c[0x0][0x2d0], -R2 ;  /* 0x0000b40016007a23 */ /* 0x002fe20000010802 */
[----:B------:R-:W-:-:S05]  /*4990*/  F2FP.BF16.PACK_AB R22, R192, R167 ;  /* 0x000000a7c016723e */ /* 0x000fca00000010ff */
[----:B------:R1:W5:Y:S02]  /*49a0*/  MUFU.EX2 R134, R0 ;  /* 0x0000000000867308 */ /* 0x0003640000000800 */
[C---:B---3--:R-:W-:Y:S08]  /*49b0*/  HMMA.16816.F32.BF16 R84, R20.reuse, R48, RZ ;  /* 0x000000301454723c */ /* 0x048ff000000418ff */
[----:B----4-:R-:W-:Y:S01]  /*49c0*/  HMMA.16816.F32.BF16 R80, R20, R56, RZ ;  /* 0x000000381450723c */ /* 0x010fe200000418ff */
[----:B-1----:R-:W-:Y:S01]  /*49d0*/  FFMA.FTZ R0, R25, c[0x0][0x2d0], -R2 ;  /* 0x0000b40019007a23 */ /* 0x002fe20000010802 */
[----:B-----5:R-:W-:-:S03]  /*49e0*/  F2FP.BF16.PACK_AB R16, R134, R135 ;  /* 0x000000878610723e */ /* 0x020fc600000010ff */
[----:B------:R1:W-:Y:S03]  /*49f0*/  MUFU.EX2 R148, R0 ;  /* 0x0000000000947308 */ /* 0x0003e60000000800 */
[----:B------:R-:W-:Y:S01]  /*4a00*/  HMMA.16816.F32.BF16 R44, R20, R36, RZ ;  /* 0x00000024142c723c */ /* 0x000fe200000418ff */
[----:B-1----:R-:W-:-:S04]  /*4a10*/  FFMA.FTZ R0, R27, c[0x0][0x2d0], -R2 ;  /* 0x0000b4001b007a23 */ /* 0x002fc80000010802 */
[----:B------:R1:W3:Y:S11]  /*4a20*/  MUFU.EX2 R231, R0 ;  /* 0x0000000000e77308 */ /* 0x0002f60000000800 */
[----:B------:R-:W-:Y:S08]  /*4a30*/  @!UPT UIADD3 URZ, URZ, URZ, URZ ;  /* 0x0000003f3f3ff290 */ /* 0x000ff0000fffe03f */
[----:B--2---:R-:W-:Y:S01]  /*4a40*/  HMMA.16816.F32.BF16 R144, R12, R40, R44 ;  /* 0x000000280c90723c */ /* 0x004fe2000004182c */
[----:B------:R-:W-:Y:S01]  /*4a50*/  LDSM.16.MT88.4 R44, [R202+0x1400] ;  /* 0x00140000ca2c783b */ /* 0x000fe20000004200 */
[----:B-1----:R-:W-:Y:S01]  /*4a60*/  FFMA.FTZ R0, R28, c[0x0][0x2d0], -R2 ;  /* 0x0000b4001c007a23 */ /* 0x002fe20000010802 */
[----:B---3--:R-:W-:-:S03]  /*4a70*/  F2FP.BF16.PACK_AB R18, R231, R148 ;  /* 0x00000094e712723e */ /* 0x008fc600000010ff */
[----:B------:R1:W2:Y:S02]  /*4a80*/  MUFU.EX2 R232, R0 ;  /* 0x0000000000e87308 */ /* 0x0002a40000000800 */
[----:B-1----:R-:W-:Y:S01]  /*4a90*/  FMUL.FTZ R0, R101, c[0x0][0x2d0] ;  /* 0x0000b40065007a20 */ /* 0x002fe20000410000 */
[----:B--2---:R-:W-:-:S04]  /*4aa0*/  F2FP.BF16.PACK_AB R8, R233, R232 ;  /* 0x000000e8e908723e */ /* 0x004fc800000010ff */
[----:B------:R-:W-:-:S05]  /*4ab0*/  FSEL R0, R0, RZ, P0 ;  /* 0x000000ff00007208 */ /* 0x000fca0000000000 */
[--C-:B------:R-:W-:Y:S02]  /*4ac0*/  FFMA.FTZ R5, R26, c[0x0][0x2d0], -R0.reuse ;  /* 0x0000b4001a057a23 */ /* 0x100fe40000010800 */
[--C-:B------:R-:W-:Y:S01]  /*4ad0*/  FFMA.FTZ R6, R52, c[0x0][0x2d0], -R0.reuse ;  /* 0x0000b40034067a23 */ /* 0x100fe20000010800 */
[----:B------:R-:W1:Y:S01]  /*4ae0*/  LDSM.16.MT88.4 R24, [R201+0x1400] ;  /* 0x00140000c918783b */ /* 0x000e620000004200 */
[----:B------:R2:W-:Y:S08]  /*4af0*/  MUFU.EX2 R133, R5 ;  /* 0x0000000500857308 */ /* 0x0005f00000000800 */
[----:B------:R-:W-:Y:S01]  /*4b00*/  MUFU.EX2 R230, R6 ;  /* 0x0000000600e67308 */ /* 0x000fe20000000800 */
[----:B--2---:R-:W-:-:S07]  /*4b10*/  FFMA.FTZ R5, R30, c[0x0][0x2d0], -R0 ;  /* 0x0000b4001e057a23 */ /* 0x004fce0000010800 */
[----:B------:R2:W3:Y:S02]  /*4b20*/  MUFU.EX2 R100, R5 ;  /* 0x0000000500647308 */ /* 0x0004e40000000800 */
[--C-:B--2---:R-:W-:Y:S01]  /*4b30*/  FFMA.FTZ R5, R31, c[0x0][0x2d0], -R0.reuse ;  /* 0x0000b4001f057a23 */ /* 0x104fe20000010800 */
[----:B---3--:R-:W-:Y:S01]  /*4b40*/  F2FP.BF16.PACK_AB R17, R100, R133 ;  /* 0x000000856411723e */ /* 0x008fe200000010ff */
[----:B------:R-:W2:Y:S01]  /*4b50*/  LDSM.16.MT88.4 R28, [R202+0x400] ;  /* 0x00040000ca1c783b */ /* 0x000ea20000004200 */
[----:B-1----:R-:W-:Y:S03]  /*4b60*/  HMMA.16816.F32.BF16 R160, R12, R24, R80 ;  /* 0x000000180ca0723c */ /* 0x002fe60000041850 */
[----:B------:R1:W-:Y:S02]  /*4b70*/  MUFU.EX2 R226, R5 ;  /* 0x0000000500e27308 */ /* 0x0003e40000000800 */
[----:B-1----:R-:W-:-:S06]  /*4b80*/  FFMA.FTZ R5, R32, c[0x0][0x2d0], -R0 ;  /* 0x0000b40020057a23 */ /* 0x002fcc0000010800 */
[----:B------:R1:W3:Y:S02]  /*4b90*/  MUFU.EX2 R229, R5 ;  /* 0x0000000500e57308 */ /* 0x0002e40000000800 */
[----:B-1----:R-:W-:Y:S01]  /*4ba0*/  FFMA.FTZ R5, R35, c[0x0][0x2d0], -R2 ;  /* 0x0000b40023057a23 */ /* 0x002fe20000010802 */
[----:B---3--:R-:W-:Y:S01]  /*4bb0*/  F2FP.BF16.PACK_AB R19, R229, R226 ;  /* 0x000000e2e513723e */ /* 0x008fe200000010ff */
[----:B--2---:R-:W-:Y:S04]  /*4bc0*/  HMMA.16816.F32.BF16 R152, R12, R28, R84 ;  /* 0x0000001c0c98723c */ /* 0x004fe80000041854 */
[----:B------:R1:W2:Y:S04]  /*4bd0*/  MUFU.EX2 R246, R5 ;  /* 0x0000000500f67308 */ /* 0x0002a80000000800 */
[C---:B------:R-:W-:Y:S08]  /*4be0*/  HMMA.16816.F32.BF16 R76, R16.reuse, R48, RZ ;  /* 0x00000030104c723c */ /* 0x040ff000000418ff */
[----:B------:R-:W-:Y:S01]  /*4bf0*/  HMMA.16816.F32.BF16 R72, R16, R56, RZ ;  /* 0x000000381048723c */ /* 0x000fe200000418ff */
[--C-:B-1----:R-:W-:Y:S01]  /*4c00*/  FFMA.FTZ R5, R34, c[0x0][0x2d0], -R0.reuse ;  /* 0x0000b40022057a23 */ /* 0x102fe20000010800 */
[----:B--2---:R-:W-:Y:S01]  /*4c10*/  F2FP.BF16.PACK_AB R10, R246, R234 ;  /* 0x000000eaf60a723e */ /* 0x004fe200000010ff */
[----:B------:R-:W1:Y:S02]  /*4c20*/  LDSM.16.MT88.4 R32, [R202+0x1000] ;  /* 0x00100000ca20783b */ /* 0x000e640000004200 */
[----:B------:R2:W3:Y:S03]  /*4c30*/  MUFU.EX2 R228, R5 ;  /* 0x0000000500e47308 */ /* 0x0004e60000000800 */
[-C--:B------:R-:W-:Y:S08]  /*4c40*/  HMMA.16816.F32.BF16 R84, R20, R64.reuse, RZ ;  /* 0x000000401454723c */ /* 0x080ff000000418ff */
[----:B------:R-:W-:Y:S01]  /*4c50*/  HMMA.16816.F32.BF16 R80, R16, R64, RZ ;  /* 0x000000401050723c */ /* 0x000fe200000418ff */
[----:B--2---:R-:W-:Y:S01]  /*4c60*/  FFMA.FTZ R5, R53, c[0x0][0x2d0], -R0 ;  /* 0x0000b40035057a23 */ /* 0x004fe20000010800 */
[----:B---3--:R-:W-:-:S06]  /*4c70*/  F2FP.BF16.PACK_AB R9, R230, R228 ;  /* 0x000000e4e609723e */ /* 0x008fcc00000010ff */
[----:B------:R-:W-:Y:S01]  /*4c80*/  HMMA.16816.F32.BF16 R52, R16, R36, RZ ;  /* 0x000000241034723c */ /* 0x000fe200000418ff */
[----:B------:R-:W-:Y:S01]  /*4c90*/  FFMA.FTZ R65, R96, c[0x0][0x2d0], -R4 ;  /* 0x0000b40060417a23 */ /* 0x000fe20000010804 */
[----:B------:R2:W-:Y:S08]  /*4ca0*/  MUFU.EX2 R245, R5 ;  /* 0x0000000500f57308 */ /* 0x0005f00000000800 */
[----:B------:R-:W-:Y:S01]  /*4cb0*/  MUFU.EX2 R65, R65 ;  /* 0x0000004100417308 */ /* 0x000fe20000000800 */
[----:B--2---:R-:W-:-:S02]  /*4cc0*/  FFMA.FTZ R5, R60, c[0x0][0x2d0], -R0 ;  /* 0x0000b4003c057a23 */ /* 0x004fc40000010800 */
[----:B------:R-:W2:Y:S01]  /*4cd0*/  LDSM.16.MT88.4 R60, [R201+0x2400] ;  /* 0x00240000c93c783b */ /* 0x000ea20000004200 */
[-C--:B-1----:R-:W-:Y:S04]  /*4ce0*/  HMMA.16816.F32.BF16 R88, R16, R32.reuse, RZ ;  /* 0x000000201058723c */ /* 0x082fe800000418ff */
[----:B------:R-:W1:Y:S04]  /*4cf0*/  MUFU.EX2 R244, R5 ;  /* 0x0000000500f47308 */ /* 0x000e680000000800 */
        /* <DEDUP_REMOVED lines=12> */
[----:B------:R4:W5:Y:S05]  /*4dc0*/  MUFU.EX2 R222, R28 ;  /* 0x0000001c00de7308 */ /* 0x00096a0000000800 */
[----:B------:R-:W-:Y:S03]  /*4dd0*/  HMMA.16816.F32.BF16 R4, R16, R50, RZ ;  /* 0x000000321004723c */ /* 0x000fe600000418ff */
[----:B------:R5:W-:Y:S01]  /*4de0*/  MUFU.EX2 R223, R25 ;  /* 0x0000001900df7308 */ /* 0x000be20000000800 */
[----:B---3--:R-:W-:-:S04]  /*4df0*/  FFMA.FTZ R29, R129, c[0x0][0x2d0], -R3 ;  /* 0x0000b400811d7a23 */ /* 0x008fc80000010803 */
[----:B--2---:R-:W-:Y:S03]  /*4e00*/  HMMA.16816.F32.BF16 R188, R8, R60, R80 ;  /* 0x0000003c08bc723c */ /* 0x004fe60000041850 */
[----:B------:R2:W3:Y:S01]  /*4e10*/  MUFU.EX2 R225, R24 ;  /* 0x0000001800e17308 */ /* 0x0004e20000000800 */
[----:B----4-:R-:W-:-:S04]  /*4e20*/  FFMA.FTZ R28, R132, c[0x0][0x2d0], -R3 ;  /* 0x0000b400841c7a23 */ /* 0x010fc80000010803 */
[----:B-1----:R-:W-:Y:S01]  /*4e30*/  HMMA.16816.F32.BF16 R180, R12, R52, R76 ;  /* 0x000000340cb4723c */ /* 0x002fe2000004184c */
[--C-:B-----5:R-:W-:Y:S02]  /*4e40*/  FFMA.FTZ R25, R123, c[0x0][0x2d0], -R2.reuse ;  /* 0x0000b4007b197a23 */ /* 0x120fe40000010802 */
[----:B------:R-:W-:Y:S05]  /*4e50*/  MUFU.EX2 R29, R29 ;  /* 0x0000001d001d7308 */ /* 0x000fea0000000800 */
[----:B------:R-:W-:Y:S01]  /*4e60*/  HMMA.16816.F32.BF16 R76, R8, R30, R4 ;  /* 0x0000001e084c723c */ /* 0x000fe20000041804 */
[----:B--2---:R-:W-:Y:S02]  /*4e70*/  FFMA.FTZ R24, R121, c[0x0][0x2d0], -R2 ;  /* 0x0000b40079187a23 */ /* 0x004fe40000010802 */
[----:B------:R-:W-:Y:S05]  /*4e80*/  MUFU.EX2 R28, R28 ;  /* 0x0000001c001c7308 */ /* 0x000fea0000000800 */
[C---:B------:R-:W-:Y:S03]  /*4e90*/  HMMA.16816.F32.BF16 R4, R16.reuse, R58, RZ ;  /* 0x0000003a1004723c */ /* 0x040fe600000418ff */
[----:B------:R-:W-:Y:S05]  /*4ea0*/  MUFU.EX2 R25, R25 ;  /* 0x0000001900197308 */ /* 0x000fea0000000800 */
[----:B------:R-:W-:Y:S03]  /*4eb0*/  HMMA.16816.F32.BF16 R72, R16, R68, RZ ;  /* 0x000000441048723c */ /* 0x000fe600000418ff */
[----:B------:R-:W-:Y:S05]  /*4ec0*/  MUFU.EX2 R24, R24 ;  /* 0x0000001800187308 */ /* 0x000fea0000000800 */
[----:B------:R-:W-:Y:S08]  /*4ed0*/  HMMA.16816.F32.BF16 R176, R12, R60, R84 ;  /* 0x0000003c0cb0723c */ /* 0x000ff00000041854 */
        /* <DEDUP_REMOVED lines=9> */
[----:B------:R-:W-:Y:S08]  /*4f70*/  HMMA.16816.F32.BF16 R4, R20, R50, RZ ;  /* 0x000000321404723c */ /* 0x000ff000000418ff */
[-C--:B------:R-:W-:Y:S08]  /*4f80*/  HMMA.16816.F32.BF16 R72, R8, R42.reuse, R72 ;  /* 0x0000002a0848723c */ /* 0x080ff00000041848 */
[----:B------:R-:W-:Y:S08]  /*4f90*/  HMMA.16816.F32.BF16 R36, R12, R42, R36 ;  /* 0x0000002a0c24723c */ /* 0x000ff00000041824 */
        /* <DEDUP_REMOVED lines=11> */
[----:B---3--:R-:W-:-:S06]  /*5050*/  F2FP.BF16.PACK_AB R10, R225, R223 ;  /* 0x000000dfe10a723e */ /* 0x008fcc00000010ff */
[--C-:B------:R-:W-:Y:S01]  /*5060*/  FFMA.FTZ R27, R131, c[0x0][0x2d0], -R3.reuse ;  /* 0x0000b400831b7a23 */ /* 0x100fe20000010803 */
[C---:B------:R-:W-:Y:S01]  /*5070*/  HMMA.16816.F32.BF16 R4, R20.reuse, R66, RZ ;  /* 0x000000421404723c */ /* 0x040fe200000418ff */
[----:B------:R-:W-:Y:S01]  /*5080*/  FFMA.FTZ R26, R130, c[0x0][0x2d0], -R3 ;  /* 0x0000b400821a7a23 */ /* 0x000fe20000010803 */
[----:B------:R-:W1:Y:S05]  /*5090*/  MUFU.EX2 R67, R98 ;  /* 0x0000006200437308 */ /* 0x000e6a0000000800 */
[----:B------:R-:W-:Y:S01]  /*50a0*/  FADD.FTZ R66, R133, R100 ;  /* 0x0000006485427221 */ /* 0x000fe20000010000 */
[C---:B------:R-:W-:Y:S02]  /*50b0*/  HMMA.16816.F32.BF16 R32, R20.reuse, R34, RZ ;  /* 0x000000221420723c */ /* 0x040fe400000418ff */
[----:B------:R2:W3:Y:S06]  /*50c0*/  MUFU.EX2 R100, R97 ;  /* 0x0000006100647308 */ /* 0x0004ec0000000800 */
[----:B------:R-:W-:Y:S02]  /*50d0*/  HMMA.16816.F32.BF16 R20, R20, R70, RZ ;  /* 0x000000461414723c */ /* 0x000fe400000418ff */
[----:B------:R-:W-:Y:S01]  /*50e0*/  MUFU.EX2 R27, R27 ;  /* 0x0000001b001b7308 */ /* 0x000fe20000000800 */
[----:B-1----:R-:W-:-:S05]  /*50f0*/  F2FP.BF16.PACK_AB R96, R67, R236 ;  /* 0x000000ec4360723e */ /* 0x002fca00000010ff */
[C---:B------:R-:W-:Y:S02]  /*5100*/  HMMA.16816.F32.BF16 R60, R12.reuse, R62, R4 ;  /* 0x0000003e0c3c723c */ /* 0x040fe40000041804 */
[----:B------:R-:W1:Y:S01]  /*5110*/  MUFU.EX2 R26, R26 ;  /* 0x0000001a001a7308 */ /* 0x000e620000000800 */
[----:B--2---:R-:W-:Y:S02]  /*5120*/  F2FP.BF16.PACK_AB R97, R28, R29 ;  /* 0x0000001d1c61723e */ /* 0x004fe400000010ff */
[----:B---3--:R-:W-:Y:S02]  /*5130*/  F2FP.BF16.PACK_AB R98, R65, R100 ;  /* 0x000000644162723e */ /* 0x008fe400000010ff */
[----:B------:R-:W-:Y:S01]  /*5140*/  FFMA.FTZ R4, R128, c[0x0][0x2d0], -R3 ;  /* 0x0000b40080047a23 */ /* 0x000fe20000010803 */
[----:B------:R-:W-:Y:S01]  /*5150*/  HMMA.16816.F32.BF16 R44, R12, R46, R32 ;  /* 0x0000002e0c2c723c */ /* 0x000fe20000041820 */
[----:B------:R-:W-:Y:S01]  /*5160*/  FADD.FTZ R5, R165, R164 ;  /* 0x000000a4a5057221 */ /* 0x000fe20000010000 */
[----:B------:R-:W-:Y:S01]  /*5170*/  LDSM.16.MT88.4 R128, [R202+0xc00] ;  /* 0x000c0000ca80783b */ /* 0x000fe20000004200 */
[----:B------:R2:W-:Y:S01]  /*5180*/  MUFU.EX2 R197, R4 ;  /* 0x0000000400c57308 */ /* 0x0005e20000000800 */
[----:B------:R-:W-:-:S04]  /*5190*/  FADD.FTZ R6, R150, R149 ;  /* 0x0000009596067221 */ /* 0x000fc80000010000 */
[----:B------:R-:W-:Y:S01]  /*51a0*/  HMMA.16816.F32.BF16 R52, R12, R54, R20 ;  /* 0x000000360c34723c */ /* 0x000fe20000041814 */
[----:B------:R-:W3:Y:S01]  /*51b0*/  LDSM.16.MT88.4 R12, [R201+0x800] ;  /* 0x00080000c90c783b */ /* 0x000ee20000004200 */
[----:B-1----:R-:W-:-:S05]  /*51c0*/  F2FP.BF16.PACK_AB R99, R26, R27 ;  /* 0x0000001b1a63723e */ /* 0x002fca00000010ff */
[--C-:B------:R-:W-:Y:S02]  /*51d0*/  FFMA.FTZ R23, R120, c[0x0][0x2d0], -R2.reuse ;  /* 0x0000b40078177a23 */ /* 0x100fe40000010802 */
[----:B------:R-:W-:Y:S02]  /*51e0*/  FFMA.FTZ R22, R117, c[0x0][0x2d0], -R2 ;  /* 0x0000b40075167a23 */ /* 0x000fe40000010802 */
[----:B--2---:R-:W-:Y:S02]  /*51f0*/  FFMA.FTZ R4, R127, c[0x0][0x2d0], -R3 ;  /* 0x0000b4007f047a23 */ /* 0x004fe40000010803 */
[--C-:B------:R-:W-:Y:S01]  /*5200*/  FFMA.FTZ R20, R112, c[0x0][0x2d0], -R0.reuse ;  /* 0x0000b40070147a23 */ /* 0x100fe20000010800 */
[----:B------:R-:W-:Y:S01]  /*5210*/  MUFU.EX2 R23, R23 ;  /* 0x0000001700177308 */ /* 0x000fe20000000800 */
[----:B------:R-:W-:-:S07]  /*5220*/  FFMA.FTZ R21, R111, c[0x0][0x2d0], -R0 ;  /* 0x0000b4006f157a23 */ /* 0x000fce0000010800 */
[----:B------:R1:W2:Y:S08]  /*5230*/  MUFU.EX2 R198, R4 ;  /* 0x0000000400c67308 */ /* 0x0002b00000000800 */
[----:B------:R-:W-:Y:S01]  /*5240*/  MUFU.EX2 R22, R22 ;  /* 0x0000001600167308 */ /* 0x000fe20000000800 */
[----:B-1----:R-:W-:Y:S01]  /*5250*/  FFMA.FTZ R4, R126, c[0x0][0x2d0], -R3 ;  /* 0x0000b4007e047a23 */ /* 0x002fe20000010803 */
[----:B--2---:R-:W-:-:S06]  /*5260*/  F2FP.BF16.PACK_AB R9, R198, R197 ;  /* 0x000000c5c609723e */ /* 0x004fcc00000010ff */
[----:B------:R-:W-:Y:S08]  /*5270*/  MUFU.EX2 R20, R20 ;  /* 0x0000001400147308 */ /* 0x000ff00000000800 */
[----:B------:R1:W-:Y:S08]  /*5280*/  MUFU.EX2 R199, R4 ;  /* 0x0000000400c77308 */ /* 0x0003f00000000800 */
[----:B------:R-:W-:Y:S01]  /*5290*/  MUFU.EX2 R21, R21 ;  /* 0x0000001500157308 */ /* 0x000fe20000000800 */
[----:B-1----:R-:W-:-:S02]  /*52a0*/  FFMA.FTZ R4, R125, c[0x0][0x2d0], -R3 ;  /* 0x0000b4007d047a23 */ /* 0x002fc40000010803 */
[----:B------:R-:W-:-:S05]  /*52b0*/  FFMA.FTZ R3, R124, c[0x0][0x2d0], -R2 ;  /* 0x0000b4007c037a23 */ /* 0x000fca0000010802 */
[----:B------:R1:W2:Y:S08]  /*52c0*/  MUFU.EX2 R220, R4 ;  /* 0x0000000400dc7308 */ /* 0x0002b00000000800 */
[----:B------:R4:W-:Y:S01]  /*52d0*/  MUFU.EX2 R193, R3 ;  /* 0x0000000300c17308 */ /* 0x0009e20000000800 */
[----:B-1----:R-:W-:Y:S01]  /*52e0*/  FFMA.FTZ R4, R119, c[0x0][0x2d0], -R2 ;  /* 0x0000b40077047a23 */ /* 0x002fe20000010802 */
[----:B--2---:R-:W-:-:S06]  /*52f0*/  F2FP.BF16.PACK_AB R11, R220, R199 ;  /* 0x000000c7dc0b723e */ /* 0x004fcc00000010ff */
[----:B------:R1:W-:Y:S01]  /*5300*/  MUFU.EX2 R195, R4 ;  /* 0x0000000400c37308 */ /* 0x0003e20000000800 */
[----:B----4-:R-:W-:Y:S01]  /*5310*/  FFMA.FTZ R3, R115, c[0x0][0x2d0], -R0 ;  /* 0x0000b40073037a23 */ /* 0x010fe20000010800 */
[----:B---3--:R-:W-:Y:S06]  /*5320*/  HMMA.16816.F32.BF16 R144, R8, R12, R144 ;  /* 0x0000000c0890723c */ /* 0x008fec0000041890 */
[----:B------:R2:W-:Y:S01]  /*5330*/  MUFU.EX2 R106, R3 ;  /* 0x00000003006a7308 */ /* 0x0005e20000000800 */
[----:B-1----:R-:W-:-:S07]  /*5340*/  FFMA.FTZ R4, R118, c[0x0][0x2d0], -R2 ;  /* 0x0000b40076047a23 */ /* 0x002fce0000010802 */
[----:B------:R1:W3:Y:S01]  /*5350*/  MUFU.EX2 R196, R4 ;  /* 0x0000000400c47308 */ /* 0x0002e20000000800 */
[----:B--2---:R-:W-:Y:S02]  /*5360*/  FADD.FTZ R3, R167, R5 ;  /* 0x00000005a7037221 */ /* 0x004fe40000010000 */
[----:B-1----:R-:W-:Y:S02]  /*5370*/  FFMA.FTZ R4, R122, c[0x0][0x2d0], -R2 ;  /* 0x0000b4007a047a23 */ /* 0x002fe40000010802 */
[----:B------:R-:W-:Y:S01]  /*5380*/  FFMA.FTZ R2, R113, c[0x0][0x2d0], -R0 ;  /* 0x0000b40071027a23 */ /* 0x000fe20000010800 */
[----:B------:R-:W-:Y:S02]  /*5390*/  LDSM.16.MT88.4 R120, [R201+0x1c00] ;  /* 0x001c0000c978783b */ /* 0x000fe40000004200 */
[----:B------:R1:W-:Y:S08]  /*53a0*/  MUFU.EX2 R194, R4 ;  /* 0x0000000400c27308 */ /* 0x0003f00000000800 */
[----:B------:R2:W-:Y:S01]  /*53b0*/  MUFU.EX2 R107, R2 ;  /* 0x00000002006b7308 */ /* 0x0005e20000000800 */
[----:B-1----:R-:W-:-:S04]  /*53c0*/  FADD.FTZ R4, R135, R134 ;  /* 0x0000008687047221 */ /* 0x002fc80000010000 */
        /* <DEDUP_REMOVED lines=9> */
[----:B------:R-:W-:Y:S01]  /*5460*/  HMMA.16816.F32.BF16 R148, R8, R14, R36 ;  /* 0x0000000e0894723c */ /* 0x000fe20000041824 */
[----:B------:R-:W-:Y:S01]  /*5470*/  FADD.FTZ R0, R166, R0 ;  /* 0x00000000a6007221 */ /* 0x000fe20000010000 */
[----:B------:R-:W-:Y:S03]  /*5480*/  LDSM.16.MT88.4 R112, [R202+0x1c00] ;  /* 0x001c0000ca70783b */ /* 0x000fe60000004200 */
[----:B------:R-:W-:Y:S01]  /*5490*/  FADD.FTZ R0, R235, R0 ;  /* 0x00000000eb007221 */ /* 0x000fe20000010000 */
[----:B-1----:R-:W-:Y:S01]  /*54a0*/  F2FP.BF16.PACK_AB R7, R105, R106 ;  /* 0x0000006a6907723e */ /* 0x002fe200000010ff */
[----:B------:R-:W-:Y:S02]  /*54b0*/  FADD.FTZ R2, R192, R3 ;  /* 0x00000003c0027221 */ /* 0x000fe40000010000 */
[----:B------:R-:W-:-:S02]  /*54c0*/  FADD.FTZ R3, R231, R64 ;  /* 0x00000040e7037221 */ /* 0x000fc40000010000 */
        /* <DEDUP_REMOVED lines=10> */
[----:B------:R-:W-:Y:S03]  /*5570*/  LDSM.16.MT88.4 R76, [R201+0x2c00] ;  /* 0x002c0000c94c783b */ /* 0x000fe60000004200 */
        /* <DEDUP_REMOVED lines=86> */
[----:B------:R-:W-:Y:S02]  /*5ae0*/  SHF.R.S32.HI R4, RZ, 0x6, R16 ;  /* 0x00000006ff047819 */ /* 0x000fe40000011410 */
[----:B------:R-:W-:Y:S01]  /*5af0*/  IADD3 R220, R224, -0x2, RZ ;  /* 0xfffffffee0dc7810 */ /* 0x000fe20007ffe0ff */
[----:B------:R-:W-:Y:S01]  /*5b00*/  FADD.FTZ R0, R25, R0 ;  /* 0x0000000019007221 */ /* 0x000fe20000010000 */
[----:B------:R-:W-:Y:S03]  /*5b10*/  HMMA.16816.F32.BF16 R112, R92, R114, R36 ;  /* 0x000000725c70723c */ /* 0x000fe60000041824 */
[----:B------:R-:W-:-:S02]  /*5b20*/  FADD.FTZ R250, R24, R0 ;  /* 0x0000000018fa7221 */ /* 0x000fc40000010000 */
[----:B------:R-:W-:Y:S02]  /*5b30*/  FADD.FTZ R0, R20, R2 ;  /* 0x0000000214007221 */ /* 0x000fe40000010000 */
        /* <DEDUP_REMOVED lines=15> */
[----:B------:R-:W-:Y:S11]  /*5c30*/  ISETP.GE.AND P0, PT, R220, R32, PT ;  /* 0x00000020dc00720c */ /* 0x000ff60003f06270 */
[----:B------:R-:W-:Y:S02]  /*5c40*/  @!UPT UIADD3 URZ, URZ, URZ, URZ ;  /* 0x0000003f3f3ff290 */ /* 0x000fe4000fffe03f */
[----:B------:R-:W-:Y:S05]  /*5c50*/  @!P0 BRA `(.L_x_3088) ;  /* 0x0000406000008947 */ /* 0x000fea0003800000 */
[----:B------:R-:W-:Y:S01]  /*5c60*/  IMAD.MOV.U32 R106, RZ, RZ, R103 ;  /* 0x000000ffff6a7224 */ /* 0x000fe200078e0067 */
[----:B------:R-:W-:Y:S01]  /*5c70*/  MOV R108, R101 ;  /* 0x00000065006c7202 */ /* 0x000fe20000000f00 */
[----:B------:R-:W-:Y:S01]  /*5c80*/  IMAD.MOV.U32 R105, RZ, RZ, R104 ;  /* 0x000000ffff697224 */ /* 0x000fe200078e0068 */
[----:B------:R-:W-:Y:S02]  /*5c90*/  MOV R107, R102 ;  /* 0x00000066006b7202 */ /* 0x000fe40000000f00 */
.L_x_3099:
        /* <DEDUP_REMOVED lines=17> */
[----:B--2---:R-:W-:Y:S11]  /*5db0*/  ISETP.GT.AND P0, PT, R0, R220, PT ;  /* 0x000000dc0000720c */ /* 0x004ff60003f04270 */
[----:B------:R-:W-:Y:S02]  /*5dc0*/  @!UPT UIADD3 URZ, URZ, URZ, URZ ;  /* 0x0000003f3f3ff290 */ /* 0x000fe4000fffe03f */
        /* <DEDUP_REMOVED lines=13> */
[----:B------:R-:W-:Y:S01]  /*5ea0*/  SHF.R.S32.HI R6, RZ, 0x1f, R227 ;  /* 0x0000001fff067819 */ /* 0x000fe200000114e3 */
[----:B------:R-:W-:Y:S02]  /*5eb0*/  IMAD R4, R219, c[0x0][0x21c], R4 ;  /* 0x00008700db047a24 */ /* 0x000fe400078e0204 */
[----:B------:R-:W-:Y:S01]  /*5ec0*/  IMAD.IADD R3, R3, 0x1, R0 ;  /* 0x0000000103037824 */ /* 0x000fe200078e0200 */
[----:B------:R-:W-:Y:S01]  /*5ed0*/  SHF.L.U64.HI R13, R227, 0x1, R6 ;  /* 0x00000001e30d7819 */ /* 0x000fe20000010206 */
[----:B------:R-:W-:Y:S02]  /*5ee0*/  IMAD.SHL.U32 R22, R5, 0x2, RZ ;  /* 0x0000000205167824 */ /* 0x000fe400078e00ff */
[----:B------:R-:W-:Y:S04]  /*5ef0*/  IMAD.WIDE.U32 R2, R219, c[0x0][0x218], R2 ;  /* 0x00008600db027a25 */ /* 0x000fe800078e0002 */
[C---:B------:R-:W-:Y:S01]  /*5f00*/  IMAD.SHL.U32 R20, R227.reuse, 0x2, RZ ;  /* 0x00000002e3147824 */ /* 0x040fe200078e00ff */
[----:B--2---:R-:W-:Y:S02]  /*5f10*/  IADD3 R0, P0, R8, R2, RZ ;  /* 0x0000000208007210 */ /* 0x004fe40007f1e0ff */
[----:B------:R-:W-:Y:S02]  /*5f20*/  IADD3 R8, R227, 0x20, RZ ;  /* 0x00000020e3087810 */ /* 0x000fe40007ffe0ff */
[----:B---3--:R-:W-:Y:S02]  /*5f30*/  IADD3.X R4, R7, R3, R4, P0, !PT ;  /* 0x0000000307047210 */ /* 0x008fe400007fe404 */
[----:B------:R-:W-:Y:S02]  /*5f40*/  IADD3 R7, R227, 0x20, RZ ;  /* 0x00000020e3077810 */ /* 0x000fe40007ffe0ff */
[C---:B------:R-:W-:Y:S02]  /*5f50*/  LEA R12, P0, R0.reuse, c[0x0][0x1f8], 0x1 ;  /* 0x00007e00000c7a11 */ /* 0x040fe400078008ff */
[----:B------:R-:W-:Y:S01]  /*5f60*/  SHF.R.S32.HI R8, RZ, 0x1f, R8 ;  /* 0x0000001fff087819 */ /* 0x000fe20000011408 */
[C---:B------:R-:W-:Y:S01]  /*5f70*/  IMAD.SHL.U32 R21, R7.reuse, 0x2, RZ ;  /* 0x0000000207157824 */ /* 0x040fe200078e00ff */
[----:B------:R-:W-:Y:S02]  /*5f80*/  LEA.HI.X R5, R0, c[0x0][0x1fc], R4, 0x1, P0 ;  /* 0x00007f0000057a11 */ /* 0x000fe400000f0c04 */
[----:B------:R-:W-:Y:S01]  /*5f90*/  SHF.L.U64.HI R14, R7, 0x1, R8 ;  /* 0x00000001070e7819 */ /* 0x000fe20000010208 */
[----:B------:R-:W-:-:S05]  /*5fa0*/  BRA.DIV ~URZ, `(.L_x_3091) ;  /* 0x0000aaf27f007947 */ /* 0x000fca000b800000 */
[----:B------:R1:W2:Y:S02]  /*5fb0*/  SHFL.IDX PT, R4, R5, RZ, 0x1c1f ;  /* 0x001c1fff05047589 */ /* 0x0002a400000e0000 */
.L_x_3136:
[----:B------:R-:W-:-:S05]  /*5fc0*/  BRA.DIV ~URZ, `(.L_x_3092) ;  /* 0x0000ab427f007947 */ /* 0x000fca000b800000 */
[----:B------:R-:W3:Y:S01]  /*5fd0*/  SHFL.IDX PT, R0, R12, RZ, 0x1c1f ;  /* 0x001c1fff0c007589 */ /* 0x000ee200000e0000 */
[C---:B------:R-:W-:Y:S02]  /*5fe0*/  IADD3 R2, R227.reuse, 0x20, RZ ;  /* 0x00000020e3027810 */ /* 0x040fe40007ffe0ff */
[C---:B------:R-:W-:Y:S02]  /*5ff0*/  ISETP.GE.AND P5, PT, R227.reuse, c[0x0][0x1d4], PT ;  /* 0x00007500e3007a0c */ /* 0x040fe40003fa6270 */
[----:B------:R-:W-:Y:S02]  /*6000*/  ISETP.GE.AND P4, PT, R2, c[0x0][0x1d4], PT ;  /* 0x0000750002007a0c */ /* 0x000fe40003f86270 */
[----:B------:R-:W-:Y:S02]  /*6010*/  IADD3 R8, R227, 0x40, RZ ;  /* 0x00000040e3087810 */ /* 0x000fe40007ffe0ff */
[----:B------:R-:W-:Y:S02]  /*6020*/  SEL R11, RZ, 0x10, P5 ;  /* 0x00000010ff0b7807 */ /* 0x000fe40002800000 */
[----:B------:R-:W-:Y:S02]  /*6030*/  SEL R10, RZ, 0x10, P4 ;  /* 0x00000010ff0a7807 */ /* 0x000fe40002000000 */
[C---:B---3--:R-:W-:Y:S02]  /*6040*/  IADD3 R6, P0, R0.reuse, R20, RZ ;  /* 0x0000001400067210 */ /* 0x048fe40007f1e0ff */
[----:B------:R-:W-:Y:S03]  /*6050*/  IADD3 R2, P6, R0, R21, RZ ;  /* 0x0000001500027210 */ /* 0x000fe60007fde0ff */
        /* <DEDUP_REMOVED lines=13> */
.L_x_3137:
        /* <DEDUP_REMOVED lines=21> */
.L_x_3090:
[----:B-1-34-:R-:W-:Y:S05]  /*6280*/  BSYNC B0 ;  /* 0x0000000000007941 */ /* 0x01afea0003800000 */
.L_x_3089:
        /* <DEDUP_REMOVED lines=83> */
[----:B------:R-:W-:Y:S07]  /*67c0*/  LDSM.16.M88.4 R184, [R200+0x2800] ;  /* 0x00280000c8b8783b */ /* 0x000fee0000000200 */
[----:B------:R-:W-:Y:S01]  /*67d0*/  HMMA.16816.F32.BF16 R64, R176, R194, R64 ;  /* 0x000000c2b040723c */ /* 0x000fe20000041840 */
[----:B------:R-:W1:Y:S07]  /*67e0*/  LDSM.16.M88.4 R176, [R200+0x2400] ;  /* 0x00240000c8b0783b */ /* 0x000e6e0000000200 */
[-C--:B--2---:R-:W-:Y:S01]  /*67f0*/  HMMA.16816.F32.BF16 R4, R100, R180.reuse, R4 ;  /* 0x000000b46404723c */ /* 0x084fe20000041804 */
[----:B------:R-:W2:Y:S07]  /*6800*/  LDSM.16.M88.4 R192, [R200+0x2c00] ;  /* 0x002c0000c8c0783b */ /* 0x000eae0000000200 */
[C---:B---3--:R-:W-:Y:S08]  /*6810*/  HMMA.16816.F32.BF16 R8, R188.reuse, R180, R8 ;  /* 0x000000b4bc08723c */ /* 0x048ff00000041808 */
        /* <DEDUP_REMOVED lines=13> */
[-C--:B--2---:R-:W-:Y:S08]  /*68f0*/  HMMA.16816.F32.BF16 R52, R100, R192.reuse, R52 ;  /* 0x000000c06434723c */ /* 0x084ff00000041834 */
[C---:B------:R-:W-:Y:S08]  /*6900*/  HMMA.16816.F32.BF16 R56, R188.reuse, R192, R56 ;  /* 0x000000c0bc38723c */ /* 0x040ff00000041838 */
[-C--:B------:R-:W-:Y:S01]  /*6910*/  HMMA.16816.F32.BF16 R60, R188, R194.reuse, R60 ;  /* 0x000000c2bc3c723c */ /* 0x080fe2000004183c */
[----:B------:R-:W-:Y:S07]  /*6920*/  LDSM.16.M88.4 R188, [R207] ;  /* 0x00000000cfbc783b */ /* 0x000fee0000000200 */
[----:B------:R-:W-:Y:S01]  /*6930*/  HMMA.16816.F32.BF16 R64, R100, R194, R64 ;  /* 0x000000c26440723c */ /* 0x000fe20000041840 */
[----:B------:R-:W2:Y:S07]  /*6940*/  LDSM.16.M88.4 R100, [R208] ;  /* 0x00000000d064783b */ /* 0x000eae0000000200 */
[-C--:B-1----:R-:W-:Y:S01]  /*6950*/  HMMA.16816.F32.BF16 R4, R176, R180.reuse, R4 ;  /* 0x000000b4b004723c */ /* 0x082fe20000041804 */
[----:B------:R-:W1:Y:S01]  /*6960*/  LDSM.16.M88.4 R192, [R206] ;  /* 0x00000000cec0783b */ /* 0x000e620000000200 */
[----:B------:R-:W-:Y:S06]  /*6970*/  DEPBAR.LE SB0, 0x0 ;  /* 0x000080000000791a */ /* 0x000fec0000000000 */
[C---:B---3--:R-:W-:Y:S01]  /*6980*/  HMMA.16816.F32.BF16 R8, R184.reuse, R180, R8 ;  /* 0x000000b4b808723c */ /* 0x048fe20000041808 */
[----:B------:R-:W-:Y:S07]  /*6990*/  BAR.SYNC.DEFER_BLOCKING 0x0 ;  /* 0x0000000000007b1d */ /* 0x000fee0000010000 */
        /* <DEDUP_REMOVED lines=16> */
[C---:B------:R-:W-:Y:S01]  /*6aa0*/  IADD3 R103, R227.reuse, 0x20, RZ ;  /* 0x00000020e3677810 */ /* 0x040fe20007ffe0ff */
[----:B------:R-:W2:Y:S01]  /*6ab0*/  LDL R2, [R1+0x20] ;  /* 0x0000200001027983 */ /* 0x000ea20000100800 */
[----:B------:R-:W-:Y:S01]  /*6ac0*/  SHF.R.S32.HI R102, RZ, 0x1f, R227 ;  /* 0x0000001fff667819 */ /* 0x000fe200000114e3 */
[----:B------:R-:W-:Y:S01]  /*6ad0*/  IMAD.MOV.U32 R219, RZ, RZ, RZ ;  /* 0x000000ffffdb7224 */ /* 0x000fe200078e00ff */
[----:B------:R-:W-:Y:S01]  /*6ae0*/  SHF.R.S32.HI R103, RZ, 0x1f, R103 ;  /* 0x0000001fff677819 */ /* 0x000fe20000011467 */
[----:B------:R-:W3:Y:S01]  /*6af0*/  LDL R0, [R1] ;  /* 0x0000000001007983 */ /* 0x000ee20000100800 */
[C---:B------:R-:W-:Y:S03]  /*6b00*/  IMAD.SHL.U32 R176, R227.reuse, 0x2, RZ ;  /* 0x00000002e3b07824 */ /* 0x040fe600078e00ff */
        /* <DEDUP_REMOVED lines=9> */
[C---:B----4-:R-:W-:Y:S02]  /*6ba0*/  @!P1 IADD3 R3, P0, R0.reuse, R110, RZ ;  /* 0x0000006e00039210 */ /* 0x050fe40007f1e0ff */
[----:B------:R-:W-:Y:S02]  /*6bb0*/  IADD3 R110, R227, 0x40, RZ ;  /* 0x00000040e36e7810 */ /* 0x000fe40007ffe0ff */
[----:B-----5:R-:W-:Y:S01]  /*6bc0*/  @!P1 LEA.HI.X.SX32 R101, R0, R109, 0x1, P0 ;  /* 0x0000006d00659211 */ /* 0x020fe200000f0eff */
[----:B------:R-:W-:Y:S01]  /*6bd0*/  IMAD.MOV R0, RZ, RZ, -R0 ;  /* 0x000000ffff007224 */ /* 0x000fe200078e0a00 */
[----:B------:R-:W-:Y:S01]  /*6be0*/  @!P1 LEA R100, P0, R3, c[0x0][0x2a0], 0x2 ;  /* 0x0000a80003649a11 */ /* 0x000fe200078010ff */
[----:B------:R-:W-:Y:S01]  /*6bf0*/  IMAD.SHL.U32 R178, R110, 0x2, RZ ;  /* 0x000000026eb27824 */ /* 0x000fe200078e00ff */
        /* <DEDUP_REMOVED lines=12> */
[----:B------:R-:W-:Y:S01]  /*6cc0*/  IMAD.SHL.U32 R177, R109, 0x2, RZ ;  /* 0x000000026db17824 */ /* 0x000fe200078e00ff */
[----:B------:R-:W-:Y:S01]  /*6cd0*/  SHF.L.U64.HI R109, R227, 0x1, R102 ;  /* 0x00000001e36d7819 */ /* 0x000fe20000010266 */
        /* <DEDUP_REMOVED lines=11> */
.L_x_3138:
[----:B------:R-:W-:-:S05]  /*6d90*/  BRA.DIV ~URZ, `(.L_x_3096) ;  /* 0x0000a0327f007947 */ /* 0x000fca000b800000 */
[----:B------:R-:W3:Y:S01]  /*6da0*/  SHFL.IDX PT, R0, R104, RZ, 0x1c1f ;  /* 0x001c1fff68007589 */ /* 0x000ee200000e0000 */
[C---:B------:R-:W-:Y:S02]  /*6db0*/  ISETP.GE.AND P5, PT, R227.reuse, c[0x0][0x1d4], PT ;  /* 0x00007500e3007a0c */ /* 0x040fe40003fa6270 */
[C---:B------:R-:W-:Y:S02]  /*6dc0*/  IADD3 R180, R227.reuse, 0x20, RZ ;  /* 0x00000020e3b47810 */ /* 0x040fe40007ffe0ff */
[----:B------:R-:W-:Y:S02]  /*6dd0*/  IADD3 R179, R227, 0x40, RZ ;  /* 0x00000040e3b37810 */ /* 0x000fe40007ffe0ff */
[----:B------:R-:W-:Y:S02]  /*6de0*/  ISETP.GE.AND P4, PT, R180, c[0x0][0x1d4], PT ;  /* 0x00007500b4007a0c */ /* 0x000fe40003f86270 */
[C---:B---3--:R-:W-:Y:S02]  /*6df0*/  IADD3 R2, P0, R0.reuse, R176, RZ ;  /* 0x000000b000027210 */ /* 0x048fe40007f1e0ff */
[----:B------:R-:W-:Y:S03]  /*6e00*/  IADD3 R102, P6, R0, R177, RZ ;  /* 0x000000b100667210 */ /* 0x000fe60007fde0ff */
[C---:B--2---:R-:W-:Y:S01]  /*6e10*/  IMAD.X R3, R100.reuse, 0x1, R109, P0 ;  /* 0x0000000164037824 */ /* 0x044fe200000e066d */
[----:B------:R-:W-:Y:S01]  /*6e20*/  ISETP.GE.AND P0, PT, R179, c[0x0][0x1d4], PT ;  /* 0x00007500b3007a0c */ /* 0x000fe20003f06270 */
[----:B------:R-:W-:Y:S03]  /*6e30*/  IMAD.X R103, R100, 0x1, R110, P6 ;  /* 0x0000000164677824 */ /* 0x000fe600030e066e */
[----:B------:R-:W-:Y:S01]  /*6e40*/  @!PT LDS RZ, [RZ] ;  /* 0x00000000fffff984 */ /* 0x000fe20000000800 */
[----:B------:R-:W-:Y:S01]  /*6e50*/  @!PT LDS RZ, [RZ] ;  /* 0x00000000fffff984 */ /* 0x000fe20000000800 */
[----:B------:R2:W-:Y:S04]  /*6e60*/  LDGSTS.E.BYPASS.LTC128B.128 [R218+0x3100], [R2.64], !P5 ;  /* 0x0310000002da7fae */ /* 0x0005e8000e901d46 */
[----:B------:R3:W-:Y:S01]  /*6e70*/  LDGSTS.E.BYPASS.LTC128B.128 [R218+0x4100], [R102.64], !P4 ;  /* 0x0410000066da7fae */ /* 0x0007e2000e101d46 */
[----:B--2---:R-:W-:Y:S03]  /*6e80*/  IADD3 R2, P6, R0, R178, RZ ;  /* 0x000000b200027210 */ /* 0x004fe60007fde0ff */
[----:B------:R-:W2:Y:S01]  /*6e90*/  SHFL.IDX PT, R0, R104, 0x1, 0x1c1f ;  /* 0x003c1f0068007f89 */ /* 0x000ea200000e0000 */
[----:B---3--:R-:W-:Y:S01]  /*6ea0*/  SEL R102, RZ, 0x10, P5 ;  /* 0x00000010ff667807 */ /* 0x008fe20002800000 */
[----:B------:R-:W-:Y:S01]  /*6eb0*/  IMAD.X R3, R100, 0x1, R111, P6 ;  /* 0x0000000164037824 */ /* 0x000fe200030e066f */
[----:B------:R-:W-:Y:S01]  /*6ec0*/  SEL R103, RZ, 0x10, P4 ;  /* 0x00000010ff677807 */ /* 0x000fe20002000000 */
[----:B------:R3:W4:Y:S04]  /*6ed0*/  SHFL.IDX PT, R100, R101, 0x1, 0x1c1f ;  /* 0x003c1f0065647f89 */ /* 0x00072800000e0000 */
[----:B------:R1:W-:Y:S02]  /*6ee0*/  LDGSTS.E.BYPASS.LTC128B.128 [R218+0x5100], [R2.64], !P0 ;  /* 0x0510000002da7fae */ /* 0x0003e4000c101d46 */
[----:B-1-3--:R-:W-:Y:S02]  /*6ef0*/  SEL R101, RZ, 0x10, P0 ;  /* 0x00000010ff657807 */ /* 0x00afe40000000000 */
.L_x_3139:
[C---:B--2---:R-:W-:Y:S02]  /*6f00*/  ISETP.NE.U32.AND P5, PT, R102.reuse, RZ, PT ;  /* 0x000000ff6600720c */ /* 0x044fe40003fa5070 */
[----:B------:R-:W-:Y:S02]  /*6f10*/  IADD3 R102, -R102, 0x10, RZ ;  /* 0x0000001066667810 */ /* 0x000fe40007ffe1ff */
[C---:B------:R-:W-:Y:S02]  /*6f20*/  ISETP.NE.U32.AND P6, PT, R103.reuse, RZ, PT ;  /* 0x000000ff6700720c */ /* 0x040fe40003fc5070 */
[----:B------:R-:W-:Y:S02]  /*6f30*/  LOP3.LUT R102, R102, 0xf, RZ, 0xc0, !PT ;  /* 0x0000000f66667812 */ /* 0x000fe400078ec0ff */
[----:B------:R-:W-:Y:S02]  /*6f40*/  IADD3 R103, -R103, 0x10, RZ ;  /* 0x0000001067677810 */ /* 0x000fe40007ffe1ff */
[----:B------:R-:W-:Y:S02]  /*6f50*/  IADD3 R2, P4, P0, R102, R0, R176 ;  /* 0x0000000066027210 */ /* 0x000fe4000789e0b0 */
[----:B------:R-:W-:Y:S02]  /*6f60*/  LOP3.LUT R103, R103, 0xf, RZ, 0xc0, !PT ;  /* 0x0000000f67677812 */ /* 0x000fe400078ec0ff */
[----:B----4-:R-:W-:Y:S02]  /*6f70*/  IADD3.X R3, RZ, R100, R109, P4, P0 ;  /* 0x00000064ff037210 */ /* 0x010fe400027e046d */
[----:B------:R-:W-:Y:S03]  /*6f80*/  IADD3 R102, P4, P0, R103, R0, R177 ;  /* 0x0000000067667210 */ /* 0x000fe6000789e0b1 */
[----:B------:R-:W-:Y:S01]  /*6f90*/  @!PT LDS RZ, [RZ] ;  /* 0x00000000fffff984 */ /* 0x000fe20000000800 */
[----:B------:R-:W-:Y:S01]  /*6fa0*/  @!PT LDS RZ, [RZ] ;  /* 0x00000000fffff984 */ /* 0x000fe20000000800 */
[----:B------:R-:W-:Y:S01]  /*6fb0*/  @!PT LDS RZ, [RZ] ;  /* 0x00000000fffff984 */ /* 0x000fe20000000800 */
[----:B------:R1:W-:Y:S01]  /*6fc0*/  LDGSTS.E.BYPASS.LTC128B.128.ZFILL [R218+0x3900], [R2.64], P5 ;  /* 0x0390000002da7fae */ /* 0x0003e2000a941d46 */
[C---:B------:R-:W-:Y:S02]  /*6fd0*/  ISETP.NE.U32.AND P5, PT, R101.reuse, RZ, PT ;  /* 0x000000ff6500720c */ /* 0x040fe40003fa5070 */
[----:B------:R-:W-:Y:S05]  /*6fe0*/  IADD3.X R103, RZ, R100, R110, P4, P0 ;  /* 0x00000064ff677210 */ /* 0x000fea00027e046e */
[----:B------:R2:W-:Y:S01]  /*6ff0*/  LDGSTS.E.BYPASS.LTC128B.128.ZFILL [R218+0x4900], [R102.64], P6 ;  /* 0x0490000066da7fae */ /* 0x0005e2000b141d46 */
[----:B-1----:R-:W-:Y:S04]  /*7000*/  IADD3 R2, -R101, 0x10, RZ ;  /* 0x0000001065027810 */ /* 0x002fe80007ffe1ff */
[----:B------:R-:W-:Y:S04]  /*7010*/  LOP3.LUT R2, R2, 0xf, RZ, 0xc0, !PT ;  /* 0x0000000f02027812 */ /* 0x000fe800078ec0ff */
[----:B------:R-:W-:Y:S04]  /*7020*/  IADD3 R2, P4, P0, R2, R0, R178 ;  /* 0x0000000002027210 */ /* 0x000fe8000789e0b2 */
[----:B------:R-:W-:Y:S05]  /*7030*/  IADD3.X R3, RZ, R100, R111, P4, P0 ;  /* 0x00000064ff037210 */ /* 0x000fea00027e046f */
[----:B------:R2:W-:Y:S04]  /*7040*/  LDGSTS.E.BYPASS.LTC128B.128.ZFILL [R218+0x5900], [R2.64], P5 ;  /* 0x0590000002da7fae */ /* 0x0005e8000a941d46 */
.L_x_3094:
[----:B------:R-:W-:Y:S05]  /*7050*/  BSYNC B0 ;  /* 0x0000000000007941 */ /* 0x000fea0003800000 */
.L_x_3093:
[----:B------:R-:W-:Y:S01]  /*7060*/  MOV R101, 0x1 ;  /* 0x0000000100657802 */ /* 0x000fe20000000f00 */
[----:B--2---:R-:W2:Y:S04]  /*7070*/  LDL R3, [R1+0x8] ;  /* 0x0000080001037983 */ /* 0x004ea80000100800 */
        /* <DEDUP_REMOVED lines=12> */
.L_x_3140:
        /* <DEDUP_REMOVED lines=55> */
[----:B------:R-:W-:Y:S02]  /*74b0*/  ISETP.GT.AND P0, PT, R2, 0x9, PT ;  /* 0x000000090200780c */ /* 0x000fe40003f04270 */
[----:B------:R-:W-:Y:S02]  /*74c0*/  FSEL R6, R6, -INF , P6 ;  /* 0xff80000006067808 */ /* 0x000fe40003000000 */
[----:B------:R-:W-:Y:S02]  /*74d0*/  FSEL R17, R7, -INF , P5 ;  /* 0xff80000007117808 */ /* 0x000fe40002800000 */
[----:B------:R-:W-:Y:S02]  /*74e0*/  FSEL R18, R18, -INF , P4 ;  /* 0xff80000012127808 */ /* 0x000fe40002000000 */
[----:B------:R-:W-:Y:S02]  /*74f0*/  FSEL R19, R19, -INF , P0 ;  /* 0xff80000013137808 */ /* 0x000fe40000000000 */
[C---:B------:R-:W-:Y:S02]  /*7500*/  ISETP.GT.AND P6, PT, R2.reuse, 0x10, PT ;  /* 0x000000100200780c */ /* 0x040fe40003fc4270 */
        /* <DEDUP_REMOVED lines=23> */
[C---:B------:R-:W-:Y:S02]  /*7680*/  ISETP.GT.AND P6, PT, R0.reuse, RZ, PT ;  /* 0x000000ff0000720c */ /* 0x040fe40003fc4270 */
[----:B------:R-:W-:Y:S02]  /*7690*/  ISETP.GT.AND P5, PT, R0, 0x1, PT ;  /* 0x000000010000780c */ /* 0x000fe40003fa4270 */
[C---:B------:R-:W-:Y:S02]  /*76a0*/  ISETP.GT.AND P4, PT, R101.reuse, RZ, PT ;  /* 0x000000ff6500720c */ /* 0x040fe40003f84270 */
[----:B------:R-:W-:Y:S02]  /*76b0*/  ISETP.GT.AND P0, PT, R101, 0x1, PT ;  /* 0x000000016500780c */ /* 0x000fe40003f04270 */
[----:B------:R-:W-:Y:S02]  /*76c0*/  FSEL R16, R8, -INF , P6 ;  /* 0xff80000008107808 */ /* 0x000fe40003000000 */
[----:B------:R-:W-:Y:S02]  /*76d0*/  FSEL R9, R9, -INF , P5 ;  /* 0xff80000009097808 */ /* 0x000fe40002800000 */
[----:B------:R-:W-:Y:S02]  /*76e0*/  FSEL R10, R10, -INF , P4 ;  /* 0xff8000000a0a7808 */ /* 0x000fe40002000000 */
[----:B------:R-:W-:Y:S02]  /*76f0*/  FSEL R11, R11, -INF , P0 ;  /* 0xff8000000b0b7808 */ /* 0x000fe40000000000 */
[C---:B------:R-:W-:Y:S02]  /*7700*/  ISETP.GT.AND P6, PT, R0.reuse, 0x8, PT ;  /* 0x000000080000780c */ /* 0x040fe40003fc4270 */
[----:B------:R-:W-:Y:S02]  /*7710*/  ISETP.GT.AND P5, PT, R0, 0x9, PT ;  /* 0x000000090000780c */ /* 0x000fe40003fa4270 */
[C---:B------:R-:W-:Y:S02]  /*7720*/  ISETP.GT.AND P4, PT, R101.reuse, 0x8, PT ;  /* 0x000000086500780c */ /* 0x040fe40003f84270 */
        /* <DEDUP_REMOVED lines=9> */
[----:B------:R-:W-:Y:S02]  /*77c0*/  FMNMX.FTZ R104, R52, R104, !PT ;  /* 0x0000006834687209 */ /* 0x000fe40007810000 */
        /* <DEDUP_REMOVED lines=75> */
[----:B------:R-:W-:Y:S02]  /*7c80*/  ISETP.GT.AND P6, PT, R101, 0x30, PT ;  /* 0x000000306500780c */ /* 0x000fe40003fc4270 */
[----:B------:R-:W-:Y:S02]  /*7c90*/  FMNMX.FTZ R102, R61, R102, !PT ;  /* 0x000000663d667209 */ /* 0x000fe40007810000 */
[C---:B------:R-:W-:Y:S02]  /*7ca0*/  ISETP.GT.AND P5, PT, R101.reuse, 0x31, PT ;  /* 0x000000316500780c */ /* 0x040fe40003fa4270 */
[----:B------:R-:W-:Y:S02]  /*7cb0*/  FSEL R58, R58, -INF , P6 ;  /* 0xff8000003a3a7808 */ /* 0x000fe40003000000 */
[----:B------:R-:W-:Y:S02]  /*7cc0*/  ISETP.GT.AND P4, PT, R101, 0x38, PT ;  /* 0x000000386500780c */ /* 0x000fe40003f84270 */
[----:B------:R-:W-:Y:S02]  /*7cd0*/  FSEL R59, R59, -INF , P5 ;  /* 0xff8000003b3b7808 */ /* 0x000fe40002800000 */
[----:B------:R-:W-:Y:S02]  /*7ce0*/  ISETP.GT.AND P0, PT, R101, 0x39, PT ;  /* 0x000000396500780c */ /* 0x000fe40003f04270 */
[----:B--2---:R-:W-:Y:S02]  /*7cf0*/  FMNMX.FTZ R103, R103, R0, !PT ;  /* 0x0000000067677209 */ /* 0x004fe40007810000 */
[----:B------:R-:W-:Y:S02]  /*7d00*/  FSEL R62, R62, -INF , P4 ;  /* 0xff8000003e3e7808 */ /* 0x000fe40002000000 */
[----:B------:R-:W-:Y:S01]  /*7d10*/  FSEL R63, R63, -INF , P0 ;  /* 0xff8000003f3f7808 */ /* 0x000fe20000000000 */
[----:B------:R-:W2:Y:S02]  /*7d20*/  SHFL.BFLY PT, R0, R103, 0x1, 0x1f ;  /* 0x0c201f0067007f89 */ /* 0x000ea400000e0000 */
[----:B--2---:R-:W-:Y:S06]  /*7d30*/  FMNMX.FTZ R103, R103, R0, !PT ;  /* 0x0000000067677209 */ /* 0x004fec0007810000 */
        /* <DEDUP_REMOVED lines=15> */
[----:B-1----:R-:W-:Y:S04]  /*7e30*/  FMNMX.FTZ R100, R47, R0, !PT ;  /* 0x000000002f647209 */ /* 0x002fe80007810000 */
[----:B------:R-:W-:Y:S04]  /*7e40*/  FMNMX.FTZ R100, R58, R100, !PT ;  /* 0x000000643a647209 */ /* 0x000fe80007810000 */
[----:B------:R-:W-:Y:S04]  /*7e50*/  FMNMX.FTZ R100, R59, R100, !PT ;  /* 0x000000643b647209 */ /* 0x000fe80007810000 */
[----:B------:R-:W-:Y:S04]  /*7e60*/  FMNMX.FTZ R100, R62, R100, !PT ;  /* 0x000000643e647209 */ /* 0x000fe80007810000 */
[----:B------:R-:W-:Y:S05]  /*7e70*/  FMNMX.FTZ R100, R63, R100, !PT ;  /* 0x000000643f647209 */ /* 0x000fea0007810000 */
[----:B------:R-:W1:Y:S02]  /*7e80*/  SHFL.BFLY PT, R0, R100, 0x2, 0x1f ;  /* 0x0c401f0064007f89 */ /* 0x000e6400000e0000 */
[----:B-1----:R-:W-:Y:S06]  /*7e90*/  FMNMX.FTZ R100, R100, R0, !PT ;  /* 0x0000000064647209 */ /* 0x002fec0007810000 */
[----:B------:R1:W2:Y:S02]  /*7ea0*/  SHFL.BFLY PT, R0, R100, 0x1, 0x1f ;  /* 0x0c201f0064007f89 */ /* 0x0002a400000e0000 */
.L_x_3141:
        /* <DEDUP_REMOVED lines=29> */
[----:B------:R3:W-:Y:S04]  /*8080*/  MUFU.EX2 R178, R5 ;  /* 0x0000000500b27308 */ /* 0x0007e80000000800 */
        /* <DEDUP_REMOVED lines=11> */
[----:B------:R-:W-:Y:S01]  /*8140*/  LDSM.16.MT88.4 R52, [R201+0x1000] ;  /* 0x00100000c934783b */ /* 0x000fe20000004200 */
[--C-:B------:R-:W-:Y:S02]  /*8150*/  FFMA.FTZ R189, R35, c[0x0][0x2d0], -R2.reuse ;  /* 0x0000b40023bd7a23 */ /* 0x100fe40000010802 */
[--C-:B------:R-:W-:Y:S02]  /*8160*/  FFMA.FTZ R226, R50, c[0x0][0x2d0], -R2.reuse ;  /* 0x0000b40032e27a23 */ /* 0x100fe40000010802 */
[--C-:B------:R-:W-:Y:S01]  /*8170*/  FFMA.FTZ R225, R51, c[0x0][0x2d0], -R2.reuse ;  /* 0x0000b40033e17a23 */ /* 0x100fe20000010802 */
[----:B------:R-:W-:Y:S01]  /*8180*/  MUFU.EX2 R192, R192 ;  /* 0x000000c000c07308 */ /* 0x000fe20000000800 */
[--C-:B------:R-:W-:Y:S02]  /*8190*/  FFMA.FTZ R240, R66, c[0x0][0x2d0], -R2.reuse ;  /* 0x0000b40042f07a23 */ /* 0x100fe40000010802 */
[--C-:B------:R-:W-:Y:S07]  /*81a0*/  FFMA.FTZ R244, R67, c[0x0][0x2d0], -R2.reuse ;  /* 0x0000b40043f47a23 */ /* 0x100fee0000010802 */
[----:B------:R-:W-:Y:S10]  /*81b0*/  MUFU.EX2 R190, R190 ;  /* 0x000000be00be7308 */ /* 0x000ff40000000800 */
[----:B------:R-:W-:Y:S10]  /*81c0*/  MUFU.EX2 R189, R189 ;  /* 0x000000bd00bd7308 */ /* 0x000ff40000000800 */
[----:B------:R-:W-:Y:S10]  /*81d0*/  MUFU.EX2 R229, R229 ;  /* 0x000000e500e57308 */ /* 0x000ff40000000800 */
[----:B------:R-:W-:Y:S01]  /*81e0*/  MUFU.EX2 R228, R228 ;  /* 0x000000e400e47308 */ /* 0x000fe20000000800 */
[----:B-1----:R-:W-:Y:S01]  /*81f0*/  FFMA.FTZ R0, R100, R236, R3 ;  /* 0x000000ec64007223 */ /* 0x002fe20000010003 */
[----:B--2---:R-:W-:Y:S01]  /*8200*/  F2FP.BF16.PACK_AB R176, R4, R3 ;  /* 0x0000000304b0723e */ /* 0x004fe200000010ff */
[----:B------:R-:W-:Y:S02]  /*8210*/  FFMA.FTZ R3, R6, c[0x0][0x2d0], -R2 ;  /* 0x0000b40006037a23 */ /* 0x000fe40000010802 */
[----:B------:R-:W-:Y:S01]  /*8220*/  FADD.FTZ R7, R4, R0 ;  /* 0x0000000004077221 */ /* 0x000fe20000010000 */
[----:B------:R-:W-:Y:S01]  /*8230*/  FSEL R0, R103, RZ, P0 ;  /* 0x000000ff67007208 */ /* 0x000fe20000000000 */
[--C-:B------:R-:W-:Y:S01]  /*8240*/  FFMA.FTZ R4, R17, c[0x0][0x2d0], -R2.reuse ;  /* 0x0000b40011047a23 */ /* 0x100fe20000010802 */
[----:B------:R-:W-:Y:S01]  /*8250*/  FSETP.NEU.FTZ.AND P0, PT, R102, -INF , PT ;  /* 0xff8000006600780b */ /* 0x000fe20003f1d000 */
[----:B------:R-:W-:Y:S01]  /*8260*/  FFMA.FTZ R6, R18, c[0x0][0x2d0], -R2 ;  /* 0x0000b40012067a23 */ /* 0x000fe20000010802 */
[----:B------:R-:W-:Y:S01]  /*8270*/  MUFU.EX2 R177, R3 ;  /* 0x0000000300b17308 */ /* 0x000fe20000000800 */
[----:B------:R-:W-:Y:S02]  /*8280*/  FADD.FTZ R0, -R0, R106 ;  /* 0x0000006a00007221 */ /* 0x000fe40000010100 */
[----:B------:R-:W-:Y:S02]  /*8290*/  FMUL.FTZ R2, R102, c[0x0][0x2d0] ;  /* 0x0000b40066027a20 */ /* 0x000fe40000410000 */
[----:B------:R-:W-:Y:S02]  /*82a0*/  FMUL.FTZ R0, R0, c[0x0][0x2d0] ;  /* 0x0000b40000007a20 */ /* 0x000fe40000410000 */
[----:B------:R-:W-:Y:S01]  /*82b0*/  FMUL.FTZ R48, R100, R164 ;  /* 0x000000a464307220 */ /* 0x000fe20000410000 */
[----:B------:R-:W-:Y:S01]  /*82c0*/  FSEL R2, R2, RZ, P0 ;  /* 0x000000ff02027208 */ /* 0x000fe20000000000 */
[C---:B------:R-:W-:Y:S01]  /*82d0*/  FMUL.FTZ R49, R100.reuse, R165 ;  /* 0x000000a564317220 */ /* 0x040fe20000410000 */
[----:B------:R-:W1:Y:S01]  /*82e0*/  MUFU.EX2 R3, R0 ;  /* 0x0000000000037308 */ /* 0x000e620000000800 */
[----:B------:R-:W-:Y:S02]  /*82f0*/  FMUL.FTZ R64, R100, R172 ;  /* 0x000000ac64407220 */ /* 0x000fe40000410000 */
[--C-:B------:R-:W-:Y:S02]  /*8300*/  FFMA.FTZ R186, R25, c[0x0][0x2d0], -R2.reuse ;  /* 0x0000b40019ba7a23 */ /* 0x100fe40000010802 */
[--C-:B------:R-:W-:Y:S02]  /*8310*/  FFMA.FTZ R185, R28, c[0x0][0x2d0], -R2.reuse ;  /* 0x0000b4001cb97a23 */ /* 0x100fe40000010802 */
[--C-:B---3--:R-:W-:Y:S02]  /*8320*/  FFMA.FTZ R5, R9, c[0x0][0x2d0], -R2.reuse ;  /* 0x0000b40009057a23 */ /* 0x108fe40000010802 */
[--C-:B------:R-:W-:Y:S01]  /*8330*/  FFMA.FTZ R32, R12, c[0x0][0x2d0], -R2.reuse ;  /* 0x0000b4000c207a23 */ /* 0x100fe20000010802 */
[----:B------:R-:W2:Y:S01]  /*8340*/  MUFU.EX2 R4, R4 ;  /* 0x0000000400047308 */ /* 0x000ea20000000800 */
        /* <DEDUP_REMOVED lines=8> */
[----:B-1----:R-:W-:Y:S02]  /*83d0*/  FFMA.FTZ R0, R3, R222, R177 ;  /* 0x000000de03007223 */ /* 0x002fe400000100b1 */
[--C-:B------:R-:W-:Y:S02]  /*83e0*/  FFMA.FTZ R236, R56, c[0x0][0x2d0], -R2.reuse ;  /* 0x0000b40038ec7a23 */ /* 0x100fe40000010802 */
[--C-:B------:R-:W-:Y:S01]  /*83f0*/  FFMA.FTZ R238, R57, c[0x0][0x2d0], -R2.reuse ;  /* 0x0000b40039ee7a23 */ /* 0x100fe20000010802 */
[----:B------:R-:W-:Y:S01]  /*8400*/  MUFU.EX2 R6, R6 ;  /* 0x0000000600067308 */ /* 0x000fe20000000800 */
[--C-:B------:R-:W-:Y:S02]  /*8410*/  FFMA.FTZ R243, R60, c[0x0][0x2d0], -R2.reuse ;  /* 0x0000b4003cf37a23 */ /* 0x100fe40000010802 */
[----:B------:R-:W-:Y:S01]  /*8420*/  FFMA.FTZ R247, R61, c[0x0][0x2d0], -R2 ;  /* 0x0000b4003df77a23 */ /* 0x000fe20000010802 */
        /* <DEDUP_REMOVED lines=9> */
[C---:B------:R-:W-:Y:S02]  /*84c0*/  FMUL.FTZ R35, R3.reuse, R159 ;  /* 0x0000009f03237220 */ /* 0x040fe40000410000 */
[----:B------:R-:W-:Y:S02]  /*84d0*/  FMUL.FTZ R0, R0, c[0x0][0x2d0] ;  /* 0x0000b40000007a20 */ /* 0x000fe40000410000 */
[----:B------:R-:W-:Y:S02]  /*84e0*/  FADD.FTZ R2, -R2, R108 ;  /* 0x0000006c02027221 */ /* 0x000fe40000010100 */
[----:B---3--:R-:W-:Y:S01]  /*84f0*/  FADD.FTZ R5, R178, R7 ;  /* 0x00000007b2057221 */ /* 0x008fe20000010000 */
[----:B------:R-:W1:Y:S01]  /*8500*/  MUFU.EX2 R21, R4 ;  /* 0x0000000400157308 */ /* 0x000e620000000800 */
[----:B------:R-:W-:Y:S01]  /*8510*/  FMUL.FTZ R2, R2, c[0x0][0x2d0] ;  /* 0x0000b40002027a20 */ /* 0x000fe20000410000 */
[C---:B------:R-:W-:Y:S01]  /*8520*/  F2FP.BF16.PACK_AB R178, R8.reuse, R178 ;  /* 0x000000b208b2723e */ /* 0x040fe200000010ff */
[----:B------:R-:W-:Y:S02]  /*8530*/  FADD.FTZ R181, R8, R5 ;  /* 0x0000000508b57221 */ /* 0x000fe40000010000 */
[C---:B------:R-:W-:Y:S02]  /*8540*/  FMUL.FTZ R5, R100.reuse, R145 ;  /* 0x0000009164057220 */ /* 0x040fe40000410000 */
[C---:B------:R-:W-:Y:S02]  /*8550*/  FMUL.FTZ R7, R3.reuse, R147 ;  /* 0x0000009303077220 */ /* 0x040fe40000410000 */
[C---:B------:R-:W-:Y:S01]  /*8560*/  FMUL.FTZ R50, R3.reuse, R166 ;  /* 0x000000a603327220 */ /* 0x040fe20000410000 */
[----:B------:R-:W2:Y:S01]  /*8570*/  MUFU.EX2 R0, R0 ;  /* 0x0000000000007308 */ /* 0x000ea20000000800 */
        /* <DEDUP_REMOVED lines=10> */
[----:B-1----:R-:W-:Y:S01]  /*8620*/  F2FP.BF16.PACK_AB R108, R20, R21 ;  /* 0x00000015146c723e */ /* 0x002fe200000010ff */
[----:B------:R-:W-:Y:S02]  /*8630*/  FMUL.FTZ R4, R101, c[0x0][0x2d0] ;  /* 0x0000b40065047a20 */ /* 0x000fe40000410000 */
[C---:B------:R-:W-:Y:S02]  /*8640*/  FMUL.FTZ R71, R3.reuse, R71 ;  /* 0x0000004703477220 */ /* 0x040fe40000410000 */
[----:B------:R-:W-:Y:S01]  /*8650*/  FMUL.FTZ R80, R100, R80 ;  /* 0x0000005064507220 */ /* 0x000fe20000410000 */
[----:B------:R-:W-:Y:S01]  /*8660*/  FSEL R4, R4, RZ, P0 ;  /* 0x000000ff04047208 */ /* 0x000fe20000000000 */
[----:B------:R-:W-:Y:S01]  /*8670*/  FMUL.FTZ R81, R100, R81 ;  /* 0x0000005164517220 */ /* 0x000fe20000410000 */
[----:B------:R-:W-:Y:S01]  /*8680*/  MUFU.EX2 R252, R185 ;  /* 0x000000b900fc7308 */ /* 0x000fe20000000800 */
[----:B------:R-:W-:Y:S02]  /*8690*/  FMUL.FTZ R82, R3, R82 ;  /* 0x0000005203527220 */ /* 0x000fe40000410000 */
        /* <DEDUP_REMOVED lines=19> */
[----:B--2---:R-:W-:Y:S02]  /*87d0*/  FFMA.FTZ R4, R0, R250, R21 ;  /* 0x000000fa00047223 */ /* 0x004fe40000010015 */
[----:B---3--:R-:W-:Y:S02]  /*87e0*/  FMUL.FTZ R30, R2, R130 ;  /* 0x00000082021e7220 */ /* 0x008fe40000410000 */
[----:B------:R-:W-:Y:S01]  /*87f0*/  FADD.FTZ R130, R20, R4 ;  /* 0x0000000414827221 */ /* 0x000fe20000010000 */
[----:B------:R-:W-:Y:S01]  /*8800*/  MUFU.EX2 R250, R188 ;  /* 0x000000bc00fa7308 */ /* 0x000fe20000000800 */
[----:B------:R-:W2:Y:S01]  /*8810*/  LDSM.16.MT88.4 R20, [R201] ;  /* 0x00000000c914783b */ /* 0x000ea20000004200 */
[----:B------:R-:W-:Y:S02]  /*8820*/  FMUL.FTZ R26, R2, R134 ;  /* 0x00000086021a7220 */ /* 0x000fe40000410000 */
[C---:B------:R-:W-:Y:S02]  /*8830*/  FMUL.FTZ R12, R0.reuse, R136 ;  /* 0x00000088000c7220 */ /* 0x040fe40000410000 */
[C---:B------:R-:W-:Y:S02]  /*8840*/  FMUL.FTZ R24, R0.reuse, R132 ;  /* 0x0000008400187220 */ /* 0x040fe40000410000 */
[----:B------:R-:W-:Y:S02]  /*8850*/  FMUL.FTZ R25, R0, R133 ;  /* 0x0000008500197220 */ /* 0x000fe40000410000 */
[----:B------:R-:W3:Y:S01]  /*8860*/  MUFU.EX2 R134, R36 ;  /* 0x0000002400867308 */ /* 0x000ee20000000800 */
[C---:B------:R-:W-:Y:S02]  /*8870*/  FMUL.FTZ R27, R2.reuse, R135 ;  /* 0x00000087021b7220 */ /* 0x040fe40000410000 */
[----:B------:R-:W-:Y:S02]  /*8880*/  FMUL.FTZ R31, R2, R131 ;  /* 0x00000083021f7220 */ /* 0x000fe40000410000 */
[----:B------:R-:W-:Y:S02]  /*8890*/  FMUL.FTZ R28, R0, R128 ;  /* 0x00000080001c7220 */ /* 0x000fe40000410000 */
[----:B------:R-:W-:Y:S02]  /*88a0*/  FADD.FTZ R128, R6, R33 ;  /* 0x0000002106807221 */ /* 0x000fe40000010000 */
[----:B------:R-:W-:Y:S01]  /*88b0*/  FMUL.FTZ R4, R100, R144 ;  /* 0x0000009064047220 */ /* 0x000fe20000410000 */
[----:B------:R4:W-:Y:S01]  /*88c0*/  MUFU.EX2 R133, R32 ;  /* 0x0000002000857308 */ /* 0x0009e20000000800 */
[C---:B------:R-:W-:Y:S02]  /*88d0*/  FMUL.FTZ R8, R0.reuse, R140 ;  /* 0x0000008c00087220 */ /* 0x040fe40000410000 */
[C---:B------:R-:W-:Y:S02]  /*88e0*/  FMUL.FTZ R9, R0.reuse, R141 ;  /* 0x0000008d00097220 */ /* 0x040fe40000410000 */
[----:B------:R-:W-:Y:S02]  /*88f0*/  FMUL.FTZ R29, R0, R129 ;  /* 0x00000081001d7220 */ /* 0x000fe40000410000 */
[C---:B-1----:R-:W-:Y:S02]  /*8900*/  FFMA.FTZ R129, R2.reuse, R251, R109 ;  /* 0x000000fb02817223 */ /* 0x042fe4000001006d */
[C---:B------:R-:W-:Y:S01]  /*8910*/  FMUL.FTZ R10, R2.reuse, R142 ;  /* 0x0000008e020a7220 */ /* 0x040fe20000410000 */
[----:B------:R-:W1:Y:S01]  /*8920*/  MUFU.EX2 R131, R18 ;  /* 0x0000001200837308 */ /* 0x000e620000000800 */
[----:B------:R-:W-:Y:S02]  /*8930*/  FMUL.FTZ R11, R2, R143 ;  /* 0x0000008f020b7220 */ /* 0x000fe40000410000 */
[----:B------:R-:W-:Y:S01]  /*8940*/  FMUL.FTZ R13, R0, R137 ;  /* 0x00000089000d7220 */ /* 0x000fe20000410000 */
[----:B---3--:R-:W-:Y:S01]  /*8950*/  F2FP.BF16.PACK_AB R179, R134, R6 ;  /* 0x0000000686b3723e */ /* 0x008fe200000010ff */
[----:B------:R-:W-:Y:S01]  /*8960*/  FMUL.FTZ R6, R3, R146 ;  /* 0x0000009203067220 */ /* 0x000fe20000410000 */
[----:B------:R-:W3:Y:S01]  /*8970*/  LDSM.16.MT88.4 R36, [R202] ;  /* 0x00000000ca24783b */ /* 0x000ee20000004200 */
[----:B------:R-:W-:Y:S02]  /*8980*/  FMUL.FTZ R33, R100, R157 ;  /* 0x0000009d64217220 */ /* 0x000fe40000410000 */
[C---:B------:R-:W-:Y:S01]  /*8990*/  FMUL.FTZ R60, R0.reuse, R112 ;  /* 0x00000070003c7220 */ /* 0x040fe20000410000 */
[----:B------:R5:W-:Y:S01]  /*89a0*/  MUFU.EX2 R132, R17 ;  /* 0x0000001100847308 */ /* 0x000be20000000800 */
[----:B------:R-:W-:Y:S01]  /*89b0*/  FMUL.FTZ R61, R0, R113 ;  /* 0x00000071003d7220 */ /* 0x000fe20000410000 */
[-C--:B--2---:R-:W-:Y:S05]  /*89c0*/  HMMA.16816.F32.BF16 R4, R176, R20.reuse, R4 ;  /* 0x00000014b004723c */ /* 0x084fea0000041804 */
[C---:B------:R-:W-:Y:S02]  /*89d0*/  FMUL.FTZ R14, R2.reuse, R138 ;  /* 0x0000008a020e7220 */ /* 0x040fe40000410000 */
[----:B------:R-:W-:Y:S01]  /*89e0*/  FMUL.FTZ R15, R2, R139 ;  /* 0x0000008b020f7220 */ /* 0x000fe20000410000 */
[----:B------:R-:W2:Y:S01]  /*89f0*/  MUFU.EX2 R135, R16 ;  /* 0x0000001000877308 */ /* 0x000ea20000000800 */
[----:B----4-:R-:W-:Y:S02]  /*8a00*/  FMUL.FTZ R32, R100, R156 ;  /* 0x0000009c64207220 */ /* 0x010fe40000410000 */
[----:B------:R-:W-:Y:S01]  /*8a10*/  LDSM.16.MT88.4 R156, [R202+0xc00] ;  /* 0x000c0000ca9c783b */ /* 0x000fe20000004200 */
[----:B-1----:R-:W-:Y:S01]  /*8a20*/  F2FP.BF16.PACK_AB R109, R131, R109 ;  /* 0x0000006d836d723e */ /* 0x002fe200000010ff */
[----:B------:R-:W-:Y:S02]  /*8a30*/  FMUL.FTZ R18, R3, R150 ;  /* 0x0000009603127220 */ /* 0x000fe40000410000 */
[C---:B------:R-:W-:Y:S02]  /*8a40*/  FMUL.FTZ R62, R2.reuse, R114 ;  /* 0x00000072023e7220 */ /* 0x040fe40000410000 */
[----:B------:R-:W-:Y:S01]  /*8a50*/  FMUL.FTZ R63, R2, R115 ;  /* 0x00000073023f7220 */ /* 0x000fe20000410000 */
[----:B------:R-:W1:Y:S01]  /*8a60*/  MUFU.EX2 R136, R19 ;  /* 0x0000001300887308 */ /* 0x000e620000000800 */
[----:B------:R-:W4:Y:S01]  /*8a70*/  LDSM.16.MT88.4 R112, [R202+0x1000] ;  /* 0x00100000ca70783b */ /* 0x000f220000004200 */
[----:B------:R-:W-:Y:S02]  /*8a80*/  FMUL.FTZ R40, R0, R124 ;  /* 0x0000007c00287220 */ /* 0x000fe40000410000 */
[----:B-----5:R-:W-:Y:S02]  /*8a90*/  FMUL.FTZ R17, R100, R149 ;  /* 0x0000009564117220 */ /* 0x020fe40000410000 */
[----:B------:R-:W-:Y:S02]  /*8aa0*/  FMUL.FTZ R41, R0, R125 ;  /* 0x0000007d00297220 */ /* 0x000fe40000410000 */
[C---:B------:R-:W-:Y:S02]  /*8ab0*/  FMUL.FTZ R42, R2.reuse, R126 ;  /* 0x0000007e022a7220 */ /* 0x040fe40000410000 */
[----:B------:R-:W-:Y:S01]  /*8ac0*/  FMUL.FTZ R43, R2, R127 ;  /* 0x0000007f022b7220 */ /* 0x000fe20000410000 */
[----:B------:R-:W-:Y:S01]  /*8ad0*/  MUFU.EX2 R140, R186 ;  /* 0x000000ba008c7308 */ /* 0x000fe20000000800 */
[----:B------:R-:W-:Y:S01]  /*8ae0*/  FMUL.FTZ R44, R0, R120 ;  /* 0x00000078002c7220 */ /* 0x000fe20000410000 */
[----:B------:R-:W-:Y:S01]  /*8af0*/  LDSM.16.MT88.4 R124, [R201+0x1400] ;  /* 0x00140000c97c783b */ /* 0x000fe20000004200 */
[----:B--2---:R-:W-:Y:S01]  /*8b00*/  F2FP.BF16.PACK_AB R111, R135, R132 ;  /* 0x00000084876f723e */ /* 0x004fe200000010ff */
[----:B------:R-:W-:Y:S02]  /*8b10*/  FMUL.FTZ R16, R100, R148 ;  /* 0x0000009464107220 */ /* 0x000fe40000410000 */
[----:B------:R-:W-:Y:S02]  /*8b20*/  FMUL.FTZ R45, R0, R121 ;  /* 0x00000079002d7220 */ /* 0x000fe40000410000 */
[C---:B------:R-:W-:Y:S02]  /*8b30*/  FMUL.FTZ R46, R2.reuse, R122 ;  /* 0x0000007a022e7220 */ /* 0x040fe40000410000 */
[----:B------:R-:W-:Y:S01]  /*8b40*/  FMUL.FTZ R47, R2, R123 ;  /* 0x0000007b022f7220 */ /* 0x000fe20000410000 */
[----:B------:R-:W-:Y:S01]  /*8b50*/  MUFU.EX2 R138, R180 ;  /* 0x000000b4008a7308 */ /* 0x000fe20000000800 */
[----:B------:R-:W-:Y:S01]  /*8b60*/  FMUL.FTZ R56, R0, R116 ;  /* 0x0000007400387220 */ /* 0x000fe20000410000 */
[----:B-1----:R-:W-:Y:S01]  /*8b70*/  F2FP.BF16.PACK_AB R110, R136, R133 ;  /* 0x00000085886e723e */ /* 0x002fe200000010ff */
[----:B------:R-:W-:Y:S01]  /*8b80*/  LDSM.16.MT88.4 R120, [R202+0x400] ;  /* 0x00040000ca78783b */ /* 0x000fe20000004200 */
[C---:B------:R-:W-:Y:S02]  /*8b90*/  FMUL.FTZ R19, R3.reuse, R151 ;  /* 0x0000009703137220 */ /* 0x040fe40000410000 */
[----:B------:R-:W-:Y:S02]  /*8ba0*/  FMUL.FTZ R57, R0, R117 ;  /* 0x0000007500397220 */ /* 0x000fe40000410000 */
[C---:B------:R-:W-:Y:S01]  /*8bb0*/  FMUL.FTZ R58, R2.reuse, R118 ;  /* 0x00000076023a7220 */ /* 0x040fe20000410000 */
[C---:B------:R-:W-:Y:S01]  /*8bc0*/  HMMA.16816.F32.BF16 R8, R108.reuse, R20, R8 ;  /* 0x000000146c08723c */ /* 0x040fe20000041808 */
[----:B------:R-:W-:Y:S01]  /*8bd0*/  MUFU.EX2 R139, R182 ;  /* 0x000000b6008b7308 */ /* 0x000fe20000000800 */
[----:B------:R-:W-:Y:S02]  /*8be0*/  LDSM.16.MT88.4 R148, [R201+0xc00] ;  /* 0x000c0000c994783b */ /* 0x000fe40000004200 */
[----:B------:R-:W-:Y:S02]  /*8bf0*/  FMUL.FTZ R59, R2, R119 ;  /* 0x00000077023b7220 */ /* 0x000fe40000410000 */
[----:B------:R-:W-:Y:S02]  /*8c00*/  FMUL.FTZ R72, R0, R72 ;  /* 0x0000004800487220 */ /* 0x000fe40000410000 */
[-C--:B------:R-:W-:Y:S02]  /*8c10*/  HMMA.16816.F32.BF16 R12, R108, R22.reuse, R12 ;  /* 0x000000166c0c723c */ /* 0x080fe4000004180c */
[----:B------:R-:W-:Y:S01]  /*8c20*/  LDSM.16.MT88.4 R116, [R201+0x400] ;  /* 0x00040000c974783b */ /* 0x000fe20000004200 */
[----:B------:R-:W-:Y:S01]  /*8c30*/  MUFU.EX2 R251, R183 ;  /* 0x000000b700fb7308 */ /* 0x000fe20000000800 */
[C---:B------:R-:W-:Y:S02]  /*8c40*/  FMUL.FTZ R20, R100.reuse, R152 ;  /* 0x0000009864147220 */ /* 0x040fe40000410000 */
[----:B------:R-:W-:Y:S02]  /*8c50*/  FMUL.FTZ R21, R100, R153 ;  /* 0x0000009964157220 */ /* 0x000fe40000410000 */
[C---:B------:R-:W-:Y:S04]  /*8c60*/  HMMA.16816.F32.BF16 R16, R176.reuse, R22, R16 ;  /* 0x00000016b010723c */ /* 0x040fe80000041810 */
[----:B------:R-:W-:Y:S01]  /*8c70*/  FMUL.FTZ R73, R0, R73 ;  /* 0x0000004900497220 */ /* 0x000fe20000410000 */
[----:B------:R1:W-:Y:S01]  /*8c80*/  MUFU.EX2 R137, R234 ;  /* 0x000000ea00897308 */ /* 0x0003e20000000800 */
[C---:B------:R-:W-:Y:S02]  /*8c90*/  FMUL.FTZ R74, R2.reuse, R74 ;  /* 0x0000004a024a7220 */ /* 0x040fe40000410000 */
[C---:B------:R-:W-:Y:S04]  /*8ca0*/  FMUL.FTZ R22, R3.reuse, R154 ;  /* 0x0000009a03167220 */ /* 0x040fe80000410000 */
[C---:B------:R-:W-:Y:S02]  /*8cb0*/  FMUL.FTZ R23, R3.reuse, R155 ;  /* 0x0000009b03177220 */ /* 0x040fe40000410000 */
[----:B------:R-:W-:Y:S01]  /*8cc0*/  FMUL.FTZ R75, R2, R75 ;  /* 0x0000004b024b7220 */ /* 0x000fe20000410000 */
[----:B------:R-:W-:Y:S01]  /*8cd0*/  MUFU.EX2 R106, R193 ;  /* 0x000000c1006a7308 */ /* 0x000fe20000000800 */
[C---:B------:R-:W-:Y:S02]  /*8ce0*/  FMUL.FTZ R76, R0.reuse, R76 ;  /* 0x0000004c004c7220 */ /* 0x040fe40000410000 */
[----:B------:R-:W-:Y:S01]  /*8cf0*/  FMUL.FTZ R77, R0, R77 ;  /* 0x0000004d004d7220 */ /* 0x000fe20000410000 */
[-C--:B---3--:R-:W-:Y:S03]  /*8d00*/  HMMA.16816.F32.BF16 R20, R176, R36.reuse, R20 ;  /* 0x00000024b014723c */ /* 0x088fe60000041814 */
[C---:B------:R-:W-:Y:S02]  /*8d10*/  FMUL.FTZ R78, R2.reuse, R78 ;  /* 0x0000004e024e7220 */ /* 0x040fe40000410000 */
[----:B------:R-:W-:Y:S01]  /*8d20*/  FMUL.FTZ R79, R2, R79 ;  /* 0x0000004f024f7220 */ /* 0x000fe20000410000 */
[----:B------:R-:W-:Y:S01]  /*8d30*/  MUFU.EX2 R141, R191 ;  /* 0x000000bf008d7308 */ /* 0x000fe20000000800 */
[C---:B------:R-:W-:Y:S01]  /*8d40*/  FMUL.FTZ R83, R3.reuse, R83 ;  /* 0x0000005303537220 */ /* 0x040fe20000410000 */
[C---:B------:R-:W-:Y:S04]  /*8d50*/  HMMA.16816.F32.BF16 R24, R108.reuse, R36, R24 ;  /* 0x000000246c18723c */ /* 0x040fe80000041818 */
[----:B-1----:R-:W-:Y:S01]  /*8d60*/  MOV R234, R184 ;  /* 0x000000b800ea7202 */ /* 0x002fe20000000f00 */
[C---:B------:R-:W-:Y:S02]  /*8d70*/  FMUL.FTZ R84, R100.reuse, R84 ;  /* 0x0000005464547220 */ /* 0x040fe40000410000 */
[C---:B------:R-:W-:Y:S01]  /*8d80*/  FMUL.FTZ R36, R100.reuse, R160 ;  /* 0x000000a064247220 */ /* 0x040fe20000410000 */
[-C--:B------:R-:W-:Y:S01]  /*8d90*/  HMMA.16816.F32.BF16 R28, R108, R38.reuse, R28 ;  /* 0x000000266c1c723c */ /* 0x080fe2000004181c */
[----:B------:R-:W-:Y:S03]  /*8da0*/  MUFU.EX2 R222, R222 ;  /* 0x000000de00de7308 */ /* 0x000fe60000000800 */
[C---:B------:R-:W-:Y:S02]  /*8db0*/  FMUL.FTZ R37, R100.reuse, R161 ;  /* 0x000000a164257220 */ /* 0x040fe40000410000 */
[----:B------:R-:W-:Y:S02]  /*8dc0*/  FMUL.FTZ R85, R100, R85 ;  /* 0x0000005564557220 */ /* 0x000fe40000410000 */
[C---:B------:R-:W-:Y:S03]  /*8dd0*/  HMMA.16816.F32.BF16 R32, R176.reuse, R38, R32 ;  /* 0x00000026b020723c */ /* 0x040fe60000041820 */
[----:B------:R-:W-:Y:S01]  /*8de0*/  MUFU.EX2 R223, R223 ;  /* 0x000000df00df7308 */ /* 0x000fe20000000800 */
[C---:B------:R-:W-:Y:S02]  /*8df0*/  FMUL.FTZ R86, R3.reuse, R86 ;  /* 0x0000005603567220 */ /* 0x040fe40000410000 */
[C---:B------:R-:W-:Y:S02]  /*8e00*/  FMUL.FTZ R87, R3.reuse, R87 ;  /* 0x0000005703577220 */ /* 0x040fe40000410000 */
[C---:B------:R-:W-:Y:S04]  /*8e10*/  FMUL.FTZ R38, R3.reuse, R162 ;  /* 0x000000a203267220 */ /* 0x040fe80000410000 */
[----:B------:R-:W-:Y:S01]  /*8e20*/  FMUL.FTZ R39, R3, R163 ;  /* 0x000000a303277220 */ /* 0x000fe20000410000 */
[----:B------:R-:W-:Y:S01]  /*8e30*/  MUFU.EX2 R224, R224 ;  /* 0x000000e000e07308 */ /* 0x000fe20000000800 */
[C---:B------:R-:W-:Y:S02]  /*8e40*/  FMUL.FTZ R88, R0.reuse, R88 ;  /* 0x0000005800587220 */ /* 0x040fe40000410000 */
[C---:B------:R-:W-:Y:S02]  /*8e50*/  FMUL.FTZ R89, R0.reuse, R89 ;  /* 0x0000005900597220 */ /* 0x040fe40000410000 */
[C---:B------:R-:W-:Y:S01]  /*8e60*/  FMUL.FTZ R92, R0.reuse, R92 ;  /* 0x0000005c005c7220 */ /* 0x040fe20000410000 */
[-C--:B------:R-:W-:Y:S03]  /*8e70*/  HMMA.16816.F32.BF16 R36, R176, R52.reuse, R36 ;  /* 0x00000034b024723c */ /* 0x080fe60000041824 */
[----:B------:R-:W-:Y:S01]  /*8e80*/  FMUL.FTZ R93, R0, R93 ;  /* 0x0000005d005d7220 */ /* 0x000fe20000410000 */
[----:B------:R-:W-:Y:S01]  /*8e90*/  MUFU.EX2 R194, R238 ;  /* 0x000000ee00c27308 */ /* 0x000fe20000000800 */
[----:B------:R-:W-:Y:S02]  /*8ea0*/  FADD.FTZ R0, R105, R181 ;  /* 0x000000b569007221 */ /* 0x000fe40000010000 */
[----:B------:R-:W-:Y:S01]  /*8eb0*/  LDSM.16.MT88.4 R180, [R201+0x2c00] ;  /* 0x002c0000c9b4783b */ /* 0x000fe20000004200 */
[C---:B------:R-:W-:Y:S04]  /*8ec0*/  HMMA.16816.F32.BF16 R40, R108.reuse, R52, R40 ;  /* 0x000000346c28723c */ /* 0x040fe80000041828 */
[C---:B------:R-:W-:Y:S02]  /*8ed0*/  FMUL.FTZ R96, R100.reuse, R96 ;  /* 0x0000006064607220 */ /* 0x040fe40000410000 */
[C---:B------:R-:W-:Y:S01]  /*8ee0*/  FMUL.FTZ R97, R100.reuse, R97 ;  /* 0x0000006164617220 */ /* 0x040fe20000410000 */
[----:B------:R-:W-:Y:S01]  /*8ef0*/  MUFU.EX2 R193, R243 ;  /* 0x000000f300c17308 */ /* 0x000fe20000000800 */
[-C--:B------:R-:W-:Y:S04]  /*8f00*/  HMMA.16816.F32.BF16 R44, R108, R54.reuse, R44 ;  /* 0x000000366c2c723c */ /* 0x080fe8000004182c */
[C---:B------:R-:W-:Y:S02]  /*8f10*/  FMUL.FTZ R52, R100.reuse, R168 ;  /* 0x000000a864347220 */ /* 0x040fe40000410000 */
        /* <DEDUP_REMOVED lines=11> */
[-C--:B----4-:R-:W-:Y:S03]  /*8fd0*/  HMMA.16816.F32.BF16 R52, R176, R112.reuse, R52 ;  /* 0x00000070b034723c */ /* 0x090fe60000041834 */
[----:B------:R-:W-:Y:S02]  /*8fe0*/  FADD.FTZ R3, R134, R128 ;  /* 0x0000008086037221 */ /* 0x000fe40000010000 */
[----:B------:R-:W-:Y:S01]  /*8ff0*/  MUFU.EX2 R128, R230 ;  /* 0x000000e600807308 */ /* 0x000fe20000000800 */
[C---:B------:R-:W-:Y:S02]  /*9000*/  FMUL.FTZ R94, R2.reuse, R94 ;  /* 0x0000005e025e7220 */ /* 0x040fe40000410000 */
[C---:B------:R-:W-:Y:S04]  /*9010*/  HMMA.16816.F32.BF16 R56, R108.reuse, R112, R56 ;  /* 0x000000706c38723c */ /* 0x040fe80000041838 */
[----:B------:R-:W-:Y:S03]  /*9020*/  FMUL.FTZ R95, R2, R95 ;  /* 0x0000005f025f7220 */ /* 0x000fe60000410000 */
[----:B------:R-:W1:Y:S01]  /*9030*/  MUFU.EX2 R2, R195 ;  /* 0x000000c300027308 */ /* 0x000e620000000800 */
[-C--:B------:R-:W-:Y:S08]  /*9040*/  HMMA.16816.F32.BF16 R60, R108, R114.reuse, R60 ;  /* 0x000000726c3c723c */ /* 0x080ff0000004183c */
[C---:B------:R-:W-:Y:S01]  /*9050*/  HMMA.16816.F32.BF16 R64, R176.reuse, R114, R64 ;  /* 0x00000072b040723c */ /* 0x040fe20000041840 */
[----:B------:R-:W2:Y:S01]  /*9060*/  LDSM.16.MT88.4 R112, [R201+0x2000] ;  /* 0x00200000c970783b */ /* 0x000ea20000004200 */
[----:B------:R-:W-:Y:S10]  /*9070*/  MUFU.EX2 R230, R198 ;  /* 0x000000c600e67308 */ /* 0x000ff40000000800 */
[----:B------:R-:W-:Y:S01]  /*9080*/  MUFU.EX2 R198, R241 ;  /* 0x000000f100c67308 */ /* 0x000fe20000000800 */
[----:B-1----:R-:W-:Y:S04]  /*9090*/  FADD.FTZ R0, R2, R0 ;  /* 0x0000000002007221 */ /* 0x002fe80000010000 */
[----:B------:R-:W-:Y:S05]  /*90a0*/  FADD.FTZ R0, R107, R0 ;  /* 0x000000006b007221 */ /* 0x000fea0000010000 */
[----:B------:R-:W1:Y:S01]  /*90b0*/  MUFU.EX2 R195, R236 ;  /* 0x000000ec00c37308 */ /* 0x000e620000000800 */
[-C--:B--2---:R-:W-:Y:S08]  /*90c0*/  HMMA.16816.F32.BF16 R68, R176, R112.reuse, R68 ;  /* 0x00000070b044723c */ /* 0x084ff00000041844 */
[C---:B------:R-:W-:Y:S08]  /*90d0*/  HMMA.16816.F32.BF16 R72, R108.reuse, R112, R72 ;  /* 0x000000706c48723c */ /* 0x040ff00000041848 */
[-C--:B------:R-:W-:Y:S08]  /*90e0*/  HMMA.16816.F32.BF16 R76, R108, R114.reuse, R76 ;  /* 0x000000726c4c723c */ /* 0x080ff0000004184c */
[C---:B------:R-:W-:Y:S01]  /*90f0*/  HMMA.16816.F32.BF16 R80, R176.reuse, R114, R80 ;  /* 0x00000072b050723c */ /* 0x040fe20000041850 */
[----:B------:R-:W2:Y:S07]  /*9100*/  LDSM.16.MT88.4 R112, [R202+0x2000] ;  /* 0x00200000ca70783b */ /* 0x000eae0000004200 */
        /* <DEDUP_REMOVED lines=12> */
[----:B------:R-:W-:Y:S03]  /*91d0*/  MUFU.EX2 R129, R231 ;  /* 0x000000e700817308 */ /* 0x000fe60000000800 */
[----:B------:R-:W-:Y:S01]  /*91e0*/  F2FP.BF16.PACK_AB R114, R184, R252 ;  /* 0x000000fcb872723e */ /* 0x000fe200000010ff */
[----:B------:R-:W-:Y:S01]  /*91f0*/  FADD.FTZ R105, R132, R0 ;  /* 0x0000000084697221 */ /* 0x000fe20000010000 */
[----:B------:R-:W-:Y:S01]  /*9200*/  F2FP.BF16.PACK_AB R115, R250, R251 ;  /* 0x000000fbfa73723e */ /* 0x000fe200000010ff */
[-C--:B------:R-:W-:Y:S04]  /*9210*/  HMMA.16816.F32.BF16 R4, R108, R116.reuse, R4 ;  /* 0x000000746c04723c */ /* 0x080fe80000041804 */
[----:B------:R-:W2:Y:S01]  /*9220*/  MUFU.EX2 R107, R233 ;  /* 0x000000e9006b7308 */ /* 0x000ea20000000800 */
[----:B------:R-:W-:Y:S01]  /*9230*/  FADD.FTZ R105, R135, R105 ;  /* 0x0000006987697221 */ /* 0x000fe20000010000 */
[----:B-1----:R-:W-:Y:S01]  /*9240*/  F2FP.BF16.PACK_AB R176, R194, R195 ;  /* 0x000000c3c2b0723e */ /* 0x002fe200000010ff */
[----:B------:R-:W-:Y:S01]  /*9250*/  LDSM.16.MT88.4 R132, [R201+0x2800] ;  /* 0x00280000c984783b */ /* 0x000fe20000004200 */
[C---:B------:R-:W-:Y:S06]  /*9260*/  HMMA.16816.F32.BF16 R8, R112.reuse, R116, R8 ;  /* 0x000000747008723c */ /* 0x040fec0000041808 */
[----:B------:R-:W1:Y:S02]  /*9270*/  MUFU.EX2 R106, R232 ;  /* 0x000000e8006a7308 */ /* 0x000e640000000800 */
[-C--:B------:R-:W-:Y:S08]  /*9280*/  HMMA.16816.F32.BF16 R12, R112, R118.reuse, R12 ;  /* 0x00000076700c723c */ /* 0x080ff0000004180c */
[C---:B------:R-:W-:Y:S01]  /*9290*/  HMMA.16816.F32.BF16 R16, R108.reuse, R118, R16 ;  /* 0x000000766c10723c */ /* 0x040fe20000041810 */
[----:B------:R-:W3:Y:S01]  /*92a0*/  LDSM.16.MT88.4 R116, [R202+0x1400] ;  /* 0x00140000ca74783b */ /* 0x000ee20000004200 */
[----:B------:R-:W-:Y:S02]  /*92b0*/  MUFU.EX2 R231, R226 ;  /* 0x000000e200e77308 */ /* 0x000fe40000000800 */
[----:B--2---:R-:W-:Y:S04]  /*92c0*/  FADD.FTZ R0, R107, R2 ;  /* 0x000000026b007221 */ /* 0x004fe80000010000 */
[-C--:B------:R-:W-:Y:S04]  /*92d0*/  HMMA.16816.F32.BF16 R20, R108, R120.reuse, R20 ;  /* 0x000000786c14723c */ /* 0x080fe80000041814 */
[----:B------:R-:W-:Y:S01]  /*92e0*/  MUFU.EX2 R232, R225 ;  /* 0x000000e100e87308 */ /* 0x000fe20000000800 */
[----:B-1----:R-:W-:Y:S03]  /*92f0*/  FADD.FTZ R0, R106, R0 ;  /* 0x000000006a007221 */ /* 0x002fe60000010000 */
[C---:B------:R-:W-:Y:S04]  /*9300*/  HMMA.16816.F32.BF16 R24, R112.reuse, R120, R24 ;  /* 0x000000787018723c */ /* 0x040fe80000041818 */
[----:B------:R-:W-:Y:S02]  /*9310*/  FADD.FTZ R0, R129, R0 ;  /* 0x0000000081007221 */ /* 0x000fe40000010000 */
[----:B------:R-:W-:Y:S02]  /*9320*/  MUFU.EX2 R225, R217 ;  /* 0x000000d900e17308 */ /* 0x000fe40000000800 */
[-C--:B------:R-:W-:Y:S04]  /*9330*/  HMMA.16816.F32.BF16 R28, R112, R122.reuse, R28 ;  /* 0x0000007a701c723c */ /* 0x080fe8000004181c */
[----:B------:R-:W-:Y:S02]  /*9340*/  FADD.FTZ R2, R128, R0 ;  /* 0x0000000080027221 */ /* 0x000fe40000010000 */
[----:B------:R-:W-:Y:S02]  /*9350*/  FADD.FTZ R0, R136, R100 ;  /* 0x0000006488007221 */ /* 0x000fe40000010000 */
[C---:B------:R-:W-:Y:S01]  /*9360*/  HMMA.16816.F32.BF16 R32, R108.reuse, R122, R32 ;  /* 0x0000007a6c20723c */ /* 0x040fe20000041820 */
[----:B------:R-:W1:Y:S01]  /*9370*/  LDSM.16.MT88.4 R120, [R201+0x2400] ;  /* 0x00240000c978783b */ /* 0x000e620000004200 */
[----:B------:R2:W4:Y:S02]  /*9380*/  MUFU.EX2 R136, R235 ;  /* 0x000000eb00887308 */ /* 0x0005240000000800 */
[----:B------:R-:W-:Y:S02]  /*9390*/  FADD.FTZ R100, R192, R3 ;  /* 0x00000003c0647221 */ /* 0x000fe40000010000 */
[----:B------:R-:W-:Y:S02]  /*93a0*/  FADD.FTZ R3, R187, R0 ;  /* 0x00000000bb037221 */ /* 0x000fe40000010000 */
[-C--:B------:R-:W-:Y:S01]  /*93b0*/  HMMA.16816.F32.BF16 R36, R108, R124.reuse, R36 ;  /* 0x0000007c6c24723c */ /* 0x080fe20000041824 */
[----:B------:R-:W-:Y:S03]  /*93c0*/  LDSM.16.MT88.4 R184, [R202+0x2c00] ;  /* 0x002c0000cab8783b */ /* 0x000fe60000004200 */
[----:B------:R-:W5:Y:S01]  /*93d0*/  MUFU.EX2 R226, R199 ;  /* 0x000000c700e27308 */ /* 0x000f620000000800 */
[----:B------:R-:W-:Y:S02]  /*93e0*/  FADD.FTZ R0, R137, R2 ;  /* 0x0000000289007221 */ /* 0x000fe40000010000 */
[----:B------:R-:W-:Y:S01]  /*93f0*/  FADD.FTZ R2, R141, R100 ;  /* 0x000000648d027221 */ /* 0x000fe20000010000 */
[C---:B------:R-:W-:Y:S04]  /*9400*/  HMMA.16816.F32.BF16 R40, R112.reuse, R124, R40 ;  /* 0x0000007c7028723c */ /* 0x040fe80000041828 */
[----:B------:R-:W-:Y:S02]  /*9410*/  FADD.FTZ R3, R140, R3 ;  /* 0x000000038c037221 */ /* 0x000fe40000010000 */
[----:B------:R-:W-:Y:S02]  /*9420*/  MUFU.EX2 R199, R240 ;  /* 0x000000f000c77308 */ /* 0x000fe40000000800 */
[-C--:B------:R-:W-:Y:S04]  /*9430*/  HMMA.16816.F32.BF16 R44, R112, R126.reuse, R44 ;  /* 0x0000007e702c723c */ /* 0x080fe8000004182c */
[----:B--2---:R-:W-:Y:S01]  /*9440*/  MOV R235, R189 ;  /* 0x000000bd00eb7202 */ /* 0x004fe20000000f00 */
[----:B----4-:R-:W-:Y:S02]  /*9450*/  FADD.FTZ R0, R136, R0 ;  /* 0x0000000088007221 */ /* 0x010fe40000010000 */
[----:B------:R-:W-:Y:S01]  /*9460*/  FADD.FTZ R3, R252, R3 ;  /* 0x00000003fc037221 */ /* 0x000fe20000010000 */
[C---:B------:R-:W-:Y:S01]  /*9470*/  HMMA.16816.F32.BF16 R48, R108.reuse, R126, R48 ;  /* 0x0000007e6c30723c */ /* 0x040fe20000041830 */
[----:B------:R-:W2:Y:S01]  /*9480*/  LDSM.16.MT88.4 R124, [R202+0x2400] ;  /* 0x00240000ca7c783b */ /* 0x000ea20000004200 */
[----:B------:R-:W4:Y:S02]  /*9490*/  MUFU.EX2 R233, R197 ;  /* 0x000000c500e97308 */ /* 0x000f240000000800 */
[----:B------:R-:W-:Y:S04]  /*94a0*/  FADD.FTZ R3, R234, R3 ;  /* 0x00000003ea037221 */ /* 0x000fe80000010000 */
[-C--:B---3--:R-:W-:Y:S04]  /*94b0*/  HMMA.16816.F32.BF16 R52, R108, R116.reuse, R52 ;  /* 0x000000746c34723c */ /* 0x088fe80000041834 */
[----:B------:R-:W-:Y:S01]  /*94c0*/  MUFU.EX2 R197, R244 ;  /* 0x000000f400c57308 */ /* 0x000fe20000000800 */
[----:B------:R-:W-:Y:S03]  /*94d0*/  FADD.FTZ R3, R225, R3 ;  /* 0x00000003e1037221 */ /* 0x000fe60000010000 */
[C---:B------:R-:W-:Y:S04]  /*94e0*/  HMMA.16816.F32.BF16 R56, R112.reuse, R116, R56 ;  /* 0x000000747038723c */ /* 0x040fe80000041838 */
[----:B-----5:R-:W-:Y:S02]  /*94f0*/  FADD.FTZ R3, R226, R3 ;  /* 0x00000003e2037221 */ /* 0x020fe40000010000 */
[----:B------:R-:W-:Y:S01]  /*9500*/  MUFU.EX2 R217, R196 ;  /* 0x000000c400d97308 */ /* 0x000fe20000000800 */
[----:B------:R-:W-:Y:S01]  /*9510*/  F2FP.BF16.PACK_AB R116, R106, R107 ;  /* 0x0000006b6a74723e */ /* 0x000fe200000010ff */
[-C--:B------:R-:W-:Y:S04]  /*9520*/  HMMA.16816.F32.BF16 R60, R112, R118.reuse, R60 ;  /* 0x00000076703c723c */ /* 0x080fe8000004183c */
[----:B------:R-:W-:Y:S01]  /*9530*/  F2FP.BF16.PACK_AB R117, R228, R229 ;  /* 0x000000e5e475723e */ /* 0x000fe200000010ff */
[----:B------:R-:W-:Y:S03]  /*9540*/  FADD.FTZ R3, R230, R3 ;  /* 0x00000003e6037221 */ /* 0x000fe60000010000 */
[C---:B------:R-:W-:Y:S01]  /*9550*/  HMMA.16816.F32.BF16 R64, R108.reuse, R118, R64 ;  /* 0x000000766c40723c */ /* 0x040fe20000041840 */
[----:B------:R3:W5:Y:S03]  /*9560*/  MUFU.EX2 R107, R239 ;  /* 0x000000ef006b7308 */ /* 0x0007660000000800 */
[----:B----4-:R-:W-:Y:S03]  /*9570*/  FADD.FTZ R3, R233, R3 ;  /* 0x00000003e9037221 */ /* 0x010fe60000010000 */
[----:B------:R-:W-:Y:S01]  /*9580*/  F2FP.BF16.PACK_AB R118, R128, R129 ;  /* 0x000000818076723e */ /* 0x000fe200000010ff */
[-C--:B-1----:R-:W-:Y:S01]  /*9590*/  HMMA.16816.F32.BF16 R68, R108, R120.reuse, R68 ;  /* 0x000000786c44723c */ /* 0x082fe20000041844 */
[----:B------:R-:W-:Y:S02]  /*95a0*/  LDSM.16.MT88.4 R128, [R201+0x1800] ;  /* 0x00180000c980783b */ /* 0x000fe40000004200 */
[----:B------:R-:W1:Y:S01]  /*95b0*/  MUFU.EX2 R106, R245 ;  /* 0x000000f5006a7308 */ /* 0x000e620000000800 */
[----:B------:R-:W-:Y:S01]  /*95c0*/  F2FP.BF16.PACK_AB R119, R232, R231 ;  /* 0x000000e7e877723e */ /* 0x000fe200000010ff */
[----:B------:R-:W-:Y:S03]  /*95d0*/  FADD.FTZ R3, R195, R3 ;  /* 0x00000003c3037221 */ /* 0x000fe60000010000 */
[C---:B------:R-:W-:Y:S05]  /*95e0*/  HMMA.16816.F32.BF16 R72, R112.reuse, R120, R72 ;  /* 0x000000787048723c */ /* 0x040fea0000041848 */
[----:B------:R-:W-:Y:S03]  /*95f0*/  MUFU.EX2 R196, R237 ;  /* 0x000000ed00c47308 */ /* 0x000fe60000000800 */
[-C--:B------:R-:W-:Y:S04]  /*9600*/  HMMA.16816.F32.BF16 R76, R112, R122.reuse, R76 ;  /* 0x0000007a704c723c */ /* 0x080fe8000004184c */
[----:B---3--:R-:W-:Y:S01]  /*9610*/  MOV R239, R190 ;  /* 0x000000be00ef7202 */ /* 0x008fe20000000f00 */
[----:B-----5:R-:W-:Y:S02]  /*9620*/  FADD.FTZ R0, R107, R0 ;  /* 0x000000006b007221 */ /* 0x020fe40000010000 */
[----:B------:R-:W3:Y:S01]  /*9630*/  MUFU.EX2 R192, R247 ;  /* 0x000000f700c07308 */ /* 0x000ee20000000800 */
[C---:B------:R-:W-:Y:S01]  /*9640*/  HMMA.16816.F32.BF16 R80, R108.reuse, R122, R80 ;  /* 0x0000007a6c50723c */ /* 0x040fe20000041850 */
[----:B------:R-:W4:Y:S03]  /*9650*/  LDSM.16.MT88.4 R120, [R201+0x800] ;  /* 0x00080000c978783b */ /* 0x000f260000004200 */
[----:B-1----:R-:W-:Y:S02]  /*9660*/  FADD.FTZ R236, R106, R0 ;  /* 0x000000006aec7221 */ /* 0x002fe40000010000 */
[----:B------:R-:W-:Y:S01]  /*9670*/  FADD.FTZ R0, R138, R105 ;  /* 0x000000698a007221 */ /* 0x000fe20000010000 */
[----:B------:R-:W-:Y:S01]  /*9680*/  MOV R105, R104 ;  /* 0x0000006800697202 */ /* 0x000fe20000000f00 */
[-C--:B--2---:R-:W-:Y:S01]  /*9690*/  HMMA.16816.F32.BF16 R84, R108, R124.reuse, R84 ;  /* 0x0000007c6c54723c */ /* 0x084fe20000041854 */
[----:B------:R-:W1:Y:S03]  /*96a0*/  MUFU.EX2 R190, R242 ;  /* 0x000000f200be7308 */ /* 0x000e660000000800 */
[----:B------:R-:W-:Y:S02]  /*96b0*/  FADD.FTZ R100, R139, R0 ;  /* 0x000000008b647221 */ /* 0x000fe40000010000 */
[----:B------:R-:W-:Y:S02]  /*96c0*/  FADD.FTZ R0, R239, R2 ;  /* 0x00000002ef007221 */ /* 0x000fe40000010000 */
[C---:B------:R-:W-:Y:S03]  /*96d0*/  HMMA.16816.F32.BF16 R88, R112.reuse, R124, R88 ;  /* 0x0000007c7058723c */ /* 0x040fe60000041858 */
[----:B------:R-:W2:Y:S01]  /*96e0*/  MUFU.EX2 R189, R248 ;  /* 0x000000f800bd7308 */ /* 0x000ea20000000800 */
[----:B------:R-:W-:Y:S02]  /*96f0*/  FADD.FTZ R2, R251, R100 ;  /* 0x00000064fb027221 */ /* 0x000fe40000010000 */
[----:B------:R-:W-:Y:S01]  /*9700*/  FADD.FTZ R0, R235, R0 ;  /* 0x00000000eb007221 */ /* 0x000fe20000010000 */
[----:B---3--:R-:W-:Y:S01]  /*9710*/  F2FP.BF16.PACK_AB R178, R192, R193 ;  /* 0x000000c1c0b2723e */ /* 0x008fe200000010ff */
[-C--:B------:R-:W-:Y:S01]  /*9720*/  HMMA.16816.F32.BF16 R92, R112, R126.reuse, R92 ;  /* 0x0000007e705c723c */ /* 0x080fe2000004185c */
[----:B------:R-:W3:Y:S03]  /*9730*/  LDSM.16.MT88.4 R112, [R202+0x800] ;  /* 0x00080000ca70783b */ /* 0x000ee60000004200 */
[----:B------:R-:W-:Y:S02]  /*9740*/  FADD.FTZ R2, R250, R2 ;  /* 0x00000002fa027221 */ /* 0x000fe40000010000 */
[----:B------:R-:W-:Y:S02]  /*9750*/  FADD.FTZ R0, R229, R0 ;  /* 0x00000000e5007221 */ /* 0x000fe40000010000 */
[----:B------:R-:W-:Y:S01]  /*9760*/  HMMA.16816.F32.BF16 R96, R108, R126, R96 ;  /* 0x0000007e6c60723c */ /* 0x000fe20000041860 */
[----:B------:R-:W5:Y:S03]  /*9770*/  LDSM.16.MT88.4 R124, [R202+0x1800] ;  /* 0x00180000ca7c783b */ /* 0x000f660000004200 */
[----:B-1----:R-:W-:Y:S01]  /*9780*/  F2FP.BF16.PACK_AB R177, R191, R190 ;  /* 0x000000bebfb1723e */ /* 0x002fe200000010ff */
[----:B------:R-:W-:Y:S02]  /*9790*/  FADD.FTZ R2, R217, R2 ;  /* 0x00000002d9027221 */ /* 0x000fe40000010000 */
[----:B------:R-:W-:Y:S01]  /*97a0*/  F2FP.BF16.PACK_AB R108, R226, R225 ;  /* 0x000000e1e26c723e */ /* 0x000fe200000010ff */
[----:B------:R-:W-:Y:S01]  /*97b0*/  FADD.FTZ R0, R228, R0 ;  /* 0x00000000e4007221 */ /* 0x000fe20000010000 */
[-C--:B----4-:R-:W-:Y:S05]  /*97c0*/  HMMA.16816.F32.BF16 R4, R116, R120.reuse, R4 ;  /* 0x000000787404723c */ /* 0x090fea0000041804 */
[----:B------:R-:W-:Y:S01]  /*97d0*/  F2FP.BF16.PACK_AB R110, R233, R230 ;  /* 0x000000e6e96e723e */ /* 0x000fe200000010ff */
[C---:B------:R-:W-:Y:S01]  /*97e0*/  FADD.FTZ R2, R222.reuse, R2 ;  /* 0x00000002de027221 */ /* 0x040fe20000010000 */
[----:B------:R-:W-:Y:S01]  /*97f0*/  F2FP.BF16.PACK_AB R109, R222, R217 ;  /* 0x000000d9de6d723e */ /* 0x000fe200000010ff */
[----:B------:R-:W-:Y:S01]  /*9800*/  FADD.FTZ R0, R231, R0 ;  /* 0x00000000e7007221 */ /* 0x000fe20000010000 */
[----:B------:R-:W-:Y:S03]  /*9810*/  F2FP.BF16.PACK_AB R111, R224, R223 ;  /* 0x000000dfe06f723e */ /* 0x000fe600000010ff */
[----:B--2---:R-:W-:Y:S01]  /*9820*/  F2FP.BF16.PACK_AB R179, R188, R189 ;  /* 0x000000bdbcb3723e */ /* 0x004fe200000010ff */
        /* <DEDUP_REMOVED lines=27> */
[-C--:B------:R-:W-:Y:S07]  /*99e0*/  HMMA.16816.F32.BF16 R92, R108, R122.reuse, R92 ;  /* 0x0000007a6c5c723c */ /* 0x080fee000004185c */
[----:B------:R-:W-:Y:S01]  /*99f0*/  F2FP.BF16.PACK_AB R108, R136, R137 ;  /* 0x00000089886c723e */ /* 0x000fe200000010ff */
[----:B------:R-:W-:Y:S04]  /*9a00*/  HMMA.16816.F32.BF16 R96, R116, R122, R96 ;  /* 0x0000007a7460723c */ /* 0x000fe80000041860 */
[----:B------:R-:W-:Y:S02]  /*9a10*/  F2FP.BF16.PACK_AB R110, R106, R107 ;  /* 0x0000006b6a6e723e */ /* 0x000fe400000010ff */
[C---:B------:R-:W-:Y:S02]  /*9a20*/  F2FP.BF16.PACK_AB R109, R198.reuse, R196 ;  /* 0x000000c4c66d723e */ /* 0x040fe400000010ff */
[----:B------:R-:W-:Y:S04]  /*9a30*/  F2FP.BF16.PACK_AB R111, R197, R199 ;  /* 0x000000c7c56f723e */ /* 0x000fe800000010ff */
[----:B------:R-:W-:Y:S02]  /*9a40*/  MOV R106, R103 ;  /* 0x00000067006a7202 */ /* 0x000fe40000000f00 */
[----:B------:R-:W-:Y:S01]  /*9a50*/  MOV R107, R102 ;  /* 0x00000066006b7202 */ /* 0x000fe20000000f00 */
        /* <DEDUP_REMOVED lines=33> */
[----:B------:R-:W-:Y:S07]  /*9c70*/  HMMA.16816.F32.BF16 R96, R108, R186, R96 ;  /* 0x000000ba6c60723c */ /* 0x000fee0000041860 */
[----:B------:R-:W-:Y:S02]  /*9c80*/  MOV R108, R101 ;  /* 0x00000065006c7202 */ /* 0x000fe40000000f00 */
[C---:B--2---:R-:W-:Y:S03]  /*9c90*/  ISETP.GT.AND P0, PT, R220.reuse, R5, PT ;  /* 0x00000005dc00720c */ /* 0x044fe60003f04270 */
[----:B------:R-:W-:Y:S10]  /*9ca0*/  IADD3 R220, R220, -0x1, RZ ;  /* 0xffffffffdcdc7810 */ /* 0x000ff40007ffe0ff */
[----:B------:R-:W-:-:S05]  /*9cb0*/  @P0 BRA `(.L_x_3099) ;  /* 0xffffbfe000000947 */ /* 0x000fca000383ffff */
.L_x_3088:
[----:B------:R-:W2:Y:S02]  /*9cc0*/  LDL R0, [R1+0x4] ;  /* 0x0000040001007983 */ /* 0x000ea40000100800 */
[----:B--2---:R-:W-:-:S13]  /*9cd0*/  ISETP.GE.AND P0, PT, R220, R0, PT ;  /* 0x00000000dc00720c */ /* 0x004fda0003f06270 */
[----:B------:R-:W-:Y:S05]  /*9ce0*/  @!P0 BRA `(.L_x_3100) ;  /* 0x000034d000008947 */ /* 0x000fea0003800000 */
[----:B------:R-:W-:Y:S01]  /*9cf0*/  IMAD.MOV.U32 R106, RZ, RZ, R103 ;  /* 0x000000ffff6a7224 */ /* 0x000fe200078e0067 */
[----:B------:R-:W-:Y:S01]  /*9d00*/  MOV R108, R101 ;  /* 0x00000065006c7202 */ /* 0x000fe20000000f00 */
[----:B------:R-:W-:Y:S01]  /*9d10*/  IMAD.MOV.U32 R105, RZ, RZ, R104 ;  /* 0x000000ffff697224 */ /* 0x000fe200078e0068 */
[----:B------:R-:W-:Y:S02]  /*9d20*/  MOV R107, R102 ;  /* 0x00000066006b7202 */ /* 0x000fe40000000f00 */
.L_x_3107:
        /* <DEDUP_REMOVED lines=33> */
[----:B------:R-:W-:Y:S01]  /*9f40*/  IMAD.SHL.U32 R54, R7, 0x2, RZ ;  /* 0x0000000207367824 */ /* 0x000fe200078e00ff */
        /* <DEDUP_REMOVED lines=11> */
.L_x_3142:
        /* <DEDUP_REMOVED lines=13> */
[C---:B------:R-:W-:Y:S02]  /*a0d0*/  IADD3 R46, -R217.reuse, 0x10, RZ ;  /* 0x00000010d92e7810 */ /* 0x040fe40007ffe1ff */
        /* <DEDUP_REMOVED lines=8> */
[----:B------:R-:W-:Y:S03]  /*a160*/  IADD3 R36, P6, R2, R45, RZ ;  /* 0x0000002d02247210 */ /* 0x000fe60007fde0ff */
[--C-:B------:R-:W-:Y:S01]  /*a170*/  IMAD.X R29, R0, 0x1, R38.reuse, P3 ;  /* 0x00000001001d7824 */ /* 0x100fe200018e0626 */
[----:B------:R-:W-:Y:S02]  /*a180*/  ISETP.GE.AND P3, PT, R110, c[0x0][0x1d4], PT ;  /* 0x000075006e007a0c */ /* 0x000fe40003f66270 */
[----:B------:R-:W-:Y:S01]  /*a190*/  IMAD.X R37, R0, 0x1, R39, P6 ;  /* 0x0000000100257824 */ /* 0x000fe200030e0627 */
[----:B------:R-:W-:Y:S01]  /*a1a0*/  IADD3 R40, P6, R2, R54, RZ ;  /* 0x0000003602287210 */ /* 0x000fe20007fde0ff */
[----:B------:R3:W-:Y:S01]  /*a1b0*/  LDGSTS.E.BYPASS.LTC128B.128 [R218+0x100], [R28.64], !P0 ;  /* 0x001000001cda7fae */ /* 0x0007e2000c101d46 */
[-C--:B-----5:R-:W-:Y:S03]  /*a1c0*/  IADD3 R46, P5, P0, R46, R3.reuse, R47 ;  /* 0x000000032e2e7210 */ /* 0x0a0fe600078be02f */
[----:B------:R-:W-:Y:S01]  /*a1d0*/  IMAD.X R41, R0, 0x1, R53, P6 ;  /* 0x0000000100297824 */ /* 0x000fe200030e0635 */
[----:B------:R-:W-:Y:S02]  /*a1e0*/  ISETP.NE.U32.AND P6, PT, R217, RZ, PT ;  /* 0x000000ffd900720c */ /* 0x000fe40003fc5070 */
[-C--:B-1----:R-:W-:Y:S01]  /*a1f0*/  IADD3.X R47, RZ, R52.reuse, R38, P5, P0 ;  /* 0x00000034ff2f7210 */ /* 0x082fe20002fe0426 */
[----:B------:R1:W-:Y:S01]  /*a200*/  LDGSTS.E.BYPASS.LTC128B.128 [R218+0x1100], [R36.64], !P4 ;  /* 0x0110000024da7fae */ /* 0x0003e2000e101d46 */
[-C--:B------:R-:W-:Y:S02]  /*a210*/  IADD3 R44, P5, P0, R44, R3.reuse, R45 ;  /* 0x000000032c2c7210 */ /* 0x080fe400078be02d */
[----:B------:R-:W-:Y:S02]  /*a220*/  SEL R0, RZ, 0x10, P3 ;  /* 0x00000010ff007807 */ /* 0x000fe40001800000 */
[-C--:B------:R-:W-:Y:S02]  /*a230*/  IADD3.X R45, RZ, R52.reuse, R39, P5, P0 ;  /* 0x00000034ff2d7210 */ /* 0x080fe40002fe0427 */
[----:B------:R-:W-:Y:S01]  /*a240*/  ISETP.NE.U32.AND P0, PT, R42, RZ, PT ;  /* 0x000000ff2a00720c */ /* 0x000fe20003f05070 */
[----:B------:R4:W-:Y:S01]  /*a250*/  LDGSTS.E.BYPASS.LTC128B.128 [R218+0x2100], [R40.64], !P3 ;  /* 0x0210000028da7fae */ /* 0x0009e2000d901d46 */
[----:B------:R-:W-:Y:S04]  /*a260*/  IADD3 R2, -R0, 0x10, RZ ;  /* 0x0000001000027810 */ /* 0x000fe80007ffe1ff */
[----:B------:R-:W-:Y:S03]  /*a270*/  LOP3.LUT R2, R2, 0xf, RZ, 0xc0, !PT ;  /* 0x0000000f02027812 */ /* 0x000fe600078ec0ff */
[----:B------:R5:W-:Y:S01]  /*a280*/  LDGSTS.E.BYPASS.LTC128B.128.ZFILL [R218+0x900], [R46.64], P6 ;  /* 0x009000002eda7fae */ /* 0x000be2000b141d46 */
[----:B------:R-:W-:Y:S01]  /*a290*/  ISETP.NE.U32.AND P6, PT, R0, RZ, PT ;  /* 0x000000ff0000720c */ /* 0x000fe20003fc5070 */
[-C--:B---3--:R-:W-:Y:S06]  /*a2a0*/  HMMA.16816.F32.BF16 R28, R60, R34.reuse, RZ ;  /* 0x000000223c1c723c */ /* 0x088fec00000418ff */
[----:B------:R5:W-:Y:S01]  /*a2b0*/  LDGSTS.E.BYPASS.LTC128B.128.ZFILL [R218+0x1900], [R44.64], P0 ;  /* 0x019000002cda7fae */ /* 0x000be20008141d46 */
[----:B------:R-:W-:Y:S01]  /*a2c0*/  IADD3 R2, P5, P0, R2, R3, R54 ;  /* 0x0000000302027210 */ /* 0x000fe200078be036 */
[C---:B------:R-:W-:Y:S04]  /*a2d0*/  HMMA.16816.F32.BF16 R32, R64.reuse, R34, RZ ;  /* 0x000000224020723c */ /* 0x040fe800000418ff */
[----:B------:R-:W-:Y:S04]  /*a2e0*/  IADD3.X R3, RZ, R52, R53, P5, P0 ;  /* 0x00000034ff037210 */ /* 0x000fe80002fe0435 */
[-C--:B-1----:R-:W-:Y:S01]  /*a2f0*/  HMMA.16816.F32.BF16 R36, R64, R48.reuse, RZ ;  /* 0x000000304024723c */ /* 0x082fe200000418ff */
[----:B------:R1:W-:Y:S07]  /*a300*/  LDGSTS.E.BYPASS.LTC128B.128.ZFILL [R218+0x2900], [R2.64], P6 ;  /* 0x0290000002da7fae */ /* 0x0003ee000b141d46 */
[C---:B----4-:R-:W-:Y:S01]  /*a310*/  HMMA.16816.F32.BF16 R40, R60.reuse, R48, RZ ;  /* 0x000000303c28723c */ /* 0x050fe200000418ff */
        /* <DEDUP_REMOVED lines=29> */
[-C--:B---3--:R-:W-:Y:S08]  /*a4f0*/  HMMA.16816.F32.BF16 R4, R100, R180.reuse, R4 ;  /* 0x000000b46404723c */ /* 0x088ff00000041804 */
        /* <DEDUP_REMOVED lines=15> */
[-C--:B------:R-:W-:Y:S08]  /*a5f0*/  HMMA.16816.F32.BF16 R52, R100, R192.reuse, R52 ;  /* 0x000000c06434723c */ /* 0x080ff00000041834 */
[C---:B------:R-:W-:Y:S08]  /*a600*/  HMMA.16816.F32.BF16 R56, R188.reuse, R192, R56 ;  /* 0x000000c0bc38723c */ /* 0x040ff00000041838 */
[-C--:B------:R-:W-:Y:S01]  /*a610*/  HMMA.16816.F32.BF16 R60, R188, R194.reuse, R60 ;  /* 0x000000c2bc3c723c */ /* 0x080fe2000004183c */
[----:B------:R-:W-:Y:S07]  /*a620*/  LDSM.16.M88.4 R188, [R211] ;  /* 0x00000000d3bc783b */ /* 0x000fee0000000200 */
[----:B------:R-:W-:Y:S01]  /*a630*/  HMMA.16816.F32.BF16 R64, R100, R194, R64 ;  /* 0x000000c26440723c */ /* 0x000fe20000041840 */
[----:B------:R-:W4:Y:S07]  /*a640*/  LDSM.16.M88.4 R100, [R212] ;  /* 0x00000000d464783b */ /* 0x000f2e0000000200 */
[-C--:B--2---:R-:W-:Y:S01]  /*a650*/  HMMA.16816.F32.BF16 R4, R176, R180.reuse, R4 ;  /* 0x000000b4b004723c */ /* 0x084fe20000041804 */
[----:B------:R-:W2:Y:S07]  /*a660*/  LDSM.16.M88.4 R192, [R210] ;  /* 0x00000000d2c0783b */ /* 0x000eae0000000200 */
        /* <DEDUP_REMOVED lines=14> */
[-C--:B--2---:R-:W-:Y:S08]  /*a750*/  HMMA.16816.F32.BF16 R52, R176, R192.reuse, R52 ;  /* 0x000000c0b034723c */ /* 0x084ff00000041834 */
[C---:B------:R-:W-:Y:S08]  /*a760*/  HMMA.16816.F32.BF16 R56, R184.reuse, R192, R56 ;  /* 0x000000c0b838723c */ /* 0x040ff00000041838 */
[-C--:B------:R-:W-:Y:S01]  /*a770*/  HMMA.16816.F32.BF16 R60, R184, R194.reuse, R60 ;  /* 0x000000c2b83c723c */ /* 0x080fe2000004183c */
[----:B------:R-:W-:Y:S07]  /*a780*/  LDSM.16.M88.4 R184, [R200+0x2800] ;  /* 0x00280000c8b8783b */ /* 0x000fee0000000200 */
[----:B------:R-:W-:Y:S01]  /*a790*/  HMMA.16816.F32.BF16 R64, R176, R194, R64 ;  /* 0x000000c2b040723c */ /* 0x000fe20000041840 */
[----:B------:R-:W2:Y:S07]  /*a7a0*/  LDSM.16.M88.4 R176, [R200+0x2400] ;  /* 0x00240000c8b0783b */ /* 0x000eae0000000200 */
[-C--:B---3--:R-:W-:Y:S01]  /*a7b0*/  HMMA.16816.F32.BF16 R4, R100, R180.reuse, R4 ;  /* 0x000000b46404723c */ /* 0x088fe20000041804 */
[----:B------:R-:W3:Y:S07]  /*a7c0*/  LDSM.16.M88.4 R192, [R200+0x2c00] ;  /* 0x002c0000c8c0783b */ /* 0x000eee0000000200 */
[C---:B----4-:R-:W-:Y:S08]  /*a7d0*/  HMMA.16816.F32.BF16 R8, R188.reuse, R180, R8 ;  /* 0x000000b4bc08723c */ /* 0x050ff00000041808 */
[-C--:B------:R-:W-:Y:S08]  /*a7e0*/  HMMA.16816.F32.BF16 R12, R188, R182.reuse, R12 ;  /* 0x000000b6bc0c723c */ /* 0x080ff0000004180c */
[C---:B------:R-:W-:Y:S01]  /*a7f0*/  HMMA.16816.F32.BF16 R16, R100.reuse, R182, R16 ;  /* 0x000000b66410723c */ /* 0x040fe20000041810 */
[----:B------:R-:W-:Y:S07]  /*a800*/  LDSM.16.M88.4 R180, [R209] ;  /* 0x00000000d1b4783b */ /* 0x000fee0000000200 */
[-C--:B--2---:R-:W-:Y:S08]  /*a810*/  HMMA.16816.F32.BF16 R20, R100, R176.reuse, R20 ;  /* 0x000000b06414723c */ /* 0x084ff00000041814 */
        /* <DEDUP_REMOVED lines=9> */
[-C--:B---3--:R-:W-:Y:S08]  /*a8b0*/  HMMA.16816.F32.BF16 R52, R100, R192.reuse, R52 ;  /* 0x000000c06434723c */ /* 0x088ff00000041834 */
[C---:B------:R-:W-:Y:S08]  /*a8c0*/  HMMA.16816.F32.BF16 R56, R188.reuse, R192, R56 ;  /* 0x000000c0bc38723c */ /* 0x040ff00000041838 */
[-C--:B------:R-:W-:Y:S01]  /*a8d0*/  HMMA.16816.F32.BF16 R60, R188, R194.reuse, R60 ;  /* 0x000000c2bc3c723c */ /* 0x080fe2000004183c */
[----:B------:R-:W-:Y:S07]  /*a8e0*/  LDSM.16.M88.4 R188, [R207] ;  /* 0x00000000cfbc783b */ /* 0x000fee0000000200 */
[----:B------:R-:W-:Y:S01]  /*a8f0*/  HMMA.16816.F32.BF16 R64, R100, R194, R64 ;  /* 0x000000c26440723c */ /* 0x000fe20000041840 */
[----:B------:R-:W3:Y:S07]  /*a900*/  LDSM.16.M88.4 R100, [R208] ;  /* 0x00000000d064783b */ /* 0x000eee0000000200 */
[-C--:B--2---:R-:W-:Y:S01]  /*a910*/  HMMA.16816.F32.BF16 R4, R176, R180.reuse, R4 ;  /* 0x000000b4b004723c */ /* 0x084fe20000041804 */
[----:B------:R-:W2:Y:S01]  /*a920*/  LDSM.16.M88.4 R192, [R206] ;  /* 0x00000000cec0783b */ /* 0x000ea20000000200 */
[----:B------:R-:W-:Y:S06]  /*a930*/  DEPBAR.LE SB0, 0x0 ;  /* 0x000080000000791a */ /* 0x000fec0000000000 */
[C---:B----4-:R-:W-:Y:S01]  /*a940*/  HMMA.16816.F32.BF16 R8, R184.reuse, R180, R8 ;  /* 0x000000b4b808723c */ /* 0x050fe20000041808 */
[----:B------:R-:W-:Y:S07]  /*a950*/  BAR.SYNC.DEFER_BLOCKING 0x0 ;  /* 0x0000000000007b1d */ /* 0x000fee0000010000 */
        /* <DEDUP_REMOVED lines=14> */
[----:B------:R-:W-:Y:S07]  /*aa40*/  @!UPT UIADD3 URZ, URZ, URZ, URZ ;  /* 0x0000003f3f3ff290 */ /* 0x000fee000fffe03f */
[----:B------:R-:W-:-:S11]  /*aa50*/  @!P0 BRA `(.L_x_3103) ;  /* 0x000004e000008947 */ /* 0x000fd60003800000 */
[----:B-1----:R-:W-:Y:S01]  /*aa60*/  IADD3 R103, R227, 0x20, RZ ;  /* 0x00000020e3677810 */ /* 0x002fe20007ffe0ff */
[----:B------:R-:W2:Y:S01]  /*aa70*/  LDL R226, [R1+0x20] ;  /* 0x0000200001e27983 */ /* 0x000ea20000100800 */
[----:B------:R-:W-:Y:S01]  /*aa80*/  SHF.R.S32.HI R102, RZ, 0x1f, R227 ;  /* 0x0000001fff667819 */ /* 0x000fe200000114e3 */
[----:B------:R-:W-:Y:S01]  /*aa90*/  IMAD.MOV.U32 R219, RZ, RZ, RZ ;  /* 0x000000ffffdb7224 */ /* 0x000fe200078e00ff */
[----:B------:R-:W-:Y:S01]  /*aaa0*/  SHF.R.S32.HI R103, RZ, 0x1f, R103 ;  /* 0x0000001fff677819 */ /* 0x000fe20000011467 */
[----:B------:R-:W-:Y:S01]  /*aab0*/  IMAD.SHL.U32 R178, R110, 0x2, RZ ;  /* 0x000000026eb27824 */ /* 0x000fe200078e00ff */
[----:B------:R-:W3:Y:S01]  /*aac0*/  LDL R223, [R1] ;  /* 0x0000000001df7983 */ /* 0x000ee20000100800 */
[----:B------:R-:W-:Y:S02]  /*aad0*/  IMAD.SHL.U32 R177, R109, 0x2, RZ ;  /* 0x000000026db17824 */ /* 0x000fe400078e00ff */
[----:B------:R-:W-:Y:S01]  /*aae0*/  IMAD.SHL.U32 R176, R227, 0x2, RZ ;  /* 0x00000002e3b07824 */ /* 0x000fe200078e00ff */
        /* <DEDUP_REMOVED lines=12> */
[----:B------:R-:W-:Y:S02]  /*abb0*/  @!P1 LEA R100, P0, R3, c[0x0][0x2a0], 0x2 ;  /* 0x0000a80003649a11 */ /* 0x000fe400078010ff */
        /* <DEDUP_REMOVED lines=8> */
[----:B------:R-:W-:Y:S01]  /*ac40*/  SHF.L.U64.HI R110, R109, 0x1, R103 ;  /* 0x000000016d6e7819 */ /* 0x000fe20000010267 */
[----:B------:R-:W-:Y:S01]  /*ac50*/  IMAD R0, R0, c[0x0][0x1e0], RZ ;  /* 0x0000780000007a24 */ /* 0x000fe200078e02ff */
[----:B------:R-:W-:Y:S03]  /*ac60*/  SHF.L.U64.HI R109, R227, 0x1, R102 ;  /* 0x00000001e36d7819 */ /* 0x000fe60000010266 */
        /* <DEDUP_REMOVED lines=12> */
.L_x_3143:
[----:B------:R-:W-:-:S05]  /*ad30*/  BRA.DIV ~URZ, `(.L_x_3105) ;  /* 0x000071627f007947 */ /* 0x000fca000b800000 */
[----:B------:R-:W3:Y:S01]  /*ad40*/  SHFL.IDX PT, R0, R104, RZ, 0x1c1f ;  /* 0x001c1fff68007589 */ /* 0x000ee200000e0000 */
[C---:B------:R-:W-:Y:S02]  /*ad50*/  IADD3 R2, -R217.reuse, 0x10, RZ ;  /* 0x00000010d9027810 */ /* 0x040fe40007ffe1ff */
[----:B------:R-:W-:Y:S02]  /*ad60*/  ISETP.NE.U32.AND P0, PT, R217, RZ, PT ;  /* 0x000000ffd900720c */ /* 0x000fe40003f05070 */
[----:B------:R-:W-:Y:S04]  /*ad70*/  LOP3.LUT R2, R2, 0xf, RZ, 0xc0, !PT ;  /* 0x0000000f02027812 */ /* 0x000fe800078ec0ff */
[----:B---3--:R-:W-:Y:S04]  /*ad80*/  IADD3 R2, P6, P5, R2, R0, R176 ;  /* 0x0000000002027210 */ /* 0x008fe80007dde0b0 */
[----:B--2---:R-:W-:Y:S05]  /*ad90*/  IADD3.X R3, RZ, R100, R109, P6, P5 ;  /* 0x00000064ff037210 */ /* 0x004fea00037ea46d */
[----:B------:R-:W-:Y:S01]  /*ada0*/  @!PT LDS RZ, [RZ] ;  /* 0x00000000fffff984 */ /* 0x000fe20000000800 */
[----:B------:R-:W-:Y:S01]  /*adb0*/  @!PT LDS RZ, [RZ] ;  /* 0x00000000fffff984 */ /* 0x000fe20000000800 */
[----:B------:R2:W-:Y:S01]  /*adc0*/  LDGSTS.E.BYPASS.LTC128B.128.ZFILL [R218+0x3100], [R2.64], P0 ;  /* 0x0310000002da7fae */ /* 0x0005e20008141d46 */
[----:B------:R-:W-:Y:S05]  /*add0*/  IADD3 R102, P0, R0, R177, RZ ;  /* 0x000000b100667210 */ /* 0x000fea0007f1e0ff */
[----:B------:R-:W-:Y:S05]  /*ade0*/  IMAD.X R103, R100, 0x1, R110, P0 ;  /* 0x0000000164677824 */ /* 0x000fea00000e066e */
[----:B------:R3:W-:Y:S01]  /*adf0*/  LDGSTS.E.BYPASS.LTC128B.128 [R218+0x4100], [R102.64], !P4 ;  /* 0x0410000066da7fae */ /* 0x0007e2000e101d46 */
[----:B--2---:R-:W-:Y:S03]  /*ae00*/  IADD3 R2, P0, R0, R178, RZ ;  /* 0x000000b200027210 */ /* 0x004fe60007f1e0ff */
[----:B------:R3:W2:Y:S02]  /*ae10*/  SHFL.IDX PT, R0, R104, 0x1, 0x1c1f ;  /* 0x003c1f0068007f89 */ /* 0x0006a400000e0000 */
[----:B------:R-:W-:Y:S02]  /*ae20*/  IMAD.X R3, R100, 0x1, R111, P0 ;  /* 0x0000000164037824 */ /* 0x000fe400000e066f */
[----:B------:R3:W4:Y:S04]  /*ae30*/  SHFL.IDX PT, R100, R101, 0x1, 0x1c1f ;  /* 0x003c1f0065647f89 */ /* 0x00072800000e0000 */
[----:B------:R3:W-:Y:S02]  /*ae40*/  LDGSTS.E.BYPASS.LTC128B.128 [R218+0x5100], [R2.64], !P3 ;  /* 0x0510000002da7fae */ /* 0x0007e4000d901d46 */
.L_x_3144:
[C---:B---3--:R-:W-:Y:S02]  /*ae50*/  IADD3 R2, -R217.reuse, 0x10, RZ ;  /* 0x00000010d9027810 */ /* 0x048fe40007ffe1ff */
[----:B------:R-:W-:Y:S02]  /*ae60*/  ISETP.NE.U32.AND P0, PT, R217, RZ, PT ;  /* 0x000000ffd900720c */ /* 0x000fe40003f05070 */
[----:B------:R-:W-:Y:S04]  /*ae70*/  LOP3.LUT R2, R2, 0xf, RZ, 0xc0, !PT ;  /* 0x0000000f02027812 */ /* 0x000fe800078ec0ff */
[----:B--2---:R-:W-:Y:S04]  /*ae80*/  IADD3 R2, P6, P5, R2, R0, R176 ;  /* 0x0000000002027210 */ /* 0x004fe80007dde0b0 */
[----:B----4-:R-:W-:Y:S02]  /*ae90*/  IADD3.X R3, RZ, R100, R109, P6, P5 ;  /* 0x00000064ff037210 */ /* 0x010fe400037ea46d */
        /* <DEDUP_REMOVED lines=10> */
.L_x_3103:
[----:B-1----:R-:W-:Y:S05]  /*af40*/  BSYNC B0 ;  /* 0x0000000000007941 */ /* 0x002fea0003800000 */
.L_x_3102:
[----:B---3--:R-:W-:Y:S01]  /*af50*/  FMNMX.FTZ R2, R4, R105, !PT ;  /* 0x0000006904027209 */ /* 0x008fe20007810000 */
        /* <DEDUP_REMOVED lines=80> */
.L_x_3145:
[----:B------:R-:W-:Y:S01]  /*b460*/  FMUL.FTZ R2, R104, c[0x0][0x2d0] ;  /* 0x0000b40068027a20 */ /* 0x000fe20000410000 */
[----:B--2---:R-:W-:Y:S01]  /*b470*/  FMNMX.FTZ R101, R0, R100, !PT ;  /* 0x0000006400657209 */ /* 0x004fe20007810000 */
[----:B------:R-:W-:Y:S01]  /*b480*/  FADD.FTZ R0, -R104, R105 ;  /* 0x0000006968007221 */ /* 0x000fe20000010100 */
[----:B------:R-:W-:Y:S01]  /*b490*/  WARPSYNC 0xffffffff ;  /* 0xffffffff00007948 */ /* 0x000fe20003800000 */
        /* <DEDUP_REMOVED lines=28> */
[--C-:B------:R-:W-:Y:S01]  /*b660*/  FFMA.FTZ R237, R54, c[0x0][0x2d0], -R2.reuse ;  /* 0x0000b40036ed7a23 */ /* 0x100fe20000010802 */
[----:B------:R-:W-:Y:S01]  /*b670*/  LDSM.16.MT88.4 R36, [R202] ;  /* 0x00000000ca24783b */ /* 0x000fe20000004200 */
[--C-:B------:R-:W-:Y:S02]  /*b680*/  FFMA.FTZ R240, R55, c[0x0][0x2d0], -R2.reuse ;  /* 0x0000b40037f07a23 */ /* 0x100fe40000010802 */
[--C-:B------:R-:W-:Y:S02]  /*b690*/  FFMA.FTZ R19, R19, c[0x0][0x2d0], -R2.reuse ;  /* 0x0000b40013137a23 */ /* 0x100fe40000010802 */
[--C-:B------:R-:W-:Y:S01]  /*b6a0*/  FFMA.FTZ R192, R22, c[0x0][0x2d0], -R2.reuse ;  /* 0x0000b40016c07a23 */ /* 0x100fe20000010802 */
[----:B------:R-:W2:Y:S01]  /*b6b0*/  MUFU.EX2 R7, R7 ;  /* 0x0000000700077308 */ /* 0x000ea20000000800 */
[--C-:B------:R-:W-:Y:S01]  /*b6c0*/  FFMA.FTZ R190, R34, c[0x0][0x2d0], -R2.reuse ;  /* 0x0000b40022be7a23 */ /* 0x100fe20000010802 */
[----:B------:R-:W-:Y:S01]  /*b6d0*/  LDSM.16.MT88.4 R52, [R201+0x1000] ;  /* 0x00100000c934783b */ /* 0x000fe20000004200 */
[--C-:B------:R-:W-:Y:S02]  /*b6e0*/  FFMA.FTZ R188, R35, c[0x0][0x2d0], -R2.reuse ;  /* 0x0000b40023bc7a23 */ /* 0x100fe40000010802 */
[--C-:B------:R-:W-:Y:S02]  /*b6f0*/  FFMA.FTZ R226, R50, c[0x0][0x2d0], -R2.reuse ;  /* 0x0000b40032e27a23 */ /* 0x100fe40000010802 */
[--C-:B------:R-:W-:Y:S02]  /*b700*/  FFMA.FTZ R224, R51, c[0x0][0x2d0], -R2.reuse ;  /* 0x0000b40033e07a23 */ /* 0x100fe40000010802 */
[--C-:B------:R-:W-:Y:S01]  /*b710*/  FFMA.FTZ R239, R66, c[0x0][0x2d0], -R2.reuse ;  /* 0x0000b40042ef7a23 */ /* 0x100fe20000010802 */
[----:B------:R-:W-:Y:S01]  /*b720*/  MUFU.EX2 R20, R16 ;  /* 0x0000001000147308 */ /* 0x000fe20000000800 */
[--C-:B------:R-:W-:Y:S02]  /*b730*/  FFMA.FTZ R242, R67, c[0x0][0x2d0], -R2.reuse ;  /* 0x0000b40043f27a23 */ /* 0x100fe40000010802 */
[----:B------:R-:W-:Y:S07]  /*b740*/  FFMA.FTZ R179, R18, c[0x0][0x2d0], -R2 ;  /* 0x0000b40012b37a23 */ /* 0x000fee0000010802 */
[----:B------:R-:W-:Y:S10]  /*b750*/  MUFU.EX2 R179, R179 ;  /* 0x000000b300b37308 */ /* 0x000ff40000000800 */
[----:B------:R-:W-:Y:S10]  /*b760*/  MUFU.EX2 R105, R105 ;  /* 0x0000006900697308 */ /* 0x000ff40000000800 */
[----:B------:R-:W-:Y:S10]  /*b770*/  MUFU.EX2 R192, R192 ;  /* 0x000000c000c07308 */ /* 0x000ff40000000800 */
[----:B------:R-:W-:Y:S10]  /*b780*/  MUFU.EX2 R190, R190 ;  /* 0x000000be00be7308 */ /* 0x000ff40000000800 */
[----:B------:R-:W-:Y:S10]  /*b790*/  MUFU.EX2 R188, R188 ;  /* 0x000000bc00bc7308 */ /* 0x000ff40000000800 */
[----:B------:R-:W-:Y:S10]  /*b7a0*/  MUFU.EX2 R229, R229 ;  /* 0x000000e500e57308 */ /* 0x000ff40000000800 */
[----:B------:R-:W-:Y:S01]  /*b7b0*/  MUFU.EX2 R228, R228 ;  /* 0x000000e400e47308 */ /* 0x000fe20000000800 */
[C---:B-1----:R-:W-:Y:S01]  /*b7c0*/  FFMA.FTZ R0, R100.reuse, R236, R4 ;  /* 0x000000ec64007223 */ /* 0x042fe20000010004 */
[----:B--2---:R-:W-:Y:S01]  /*b7d0*/  F2FP.BF16.PACK_AB R177, R7, R6 ;  /* 0x0000000607b1723e */ /* 0x004fe200000010ff */
[----:B------:R-:W-:Y:S02]  /*b7e0*/  FMUL.FTZ R33, R100, R157 ;  /* 0x0000009d64217220 */ /* 0x000fe40000410000 */
[C---:B------:R-:W-:Y:S01]  /*b7f0*/  FADD.FTZ R5, R176.reuse, R0 ;  /* 0x00000000b0057221 */ /* 0x040fe20000010000 */
[----:B------:R-:W-:Y:S01]  /*b800*/  F2FP.BF16.PACK_AB R176, R176, R4 ;  /* 0x00000004b0b0723e */ /* 0x000fe200000010ff */
[----:B------:R-:W-:Y:S02]  /*b810*/  FADD.FTZ R0, -R103, R106 ;  /* 0x0000006a67007221 */ /* 0x000fe40000010100 */
[----:B------:R-:W-:Y:S01]  /*b820*/  FMUL.FTZ R4, R102, c[0x0][0x2d0] ;  /* 0x0000b40066047a20 */ /* 0x000fe20000410000 */
        /* <DEDUP_REMOVED lines=21> */
[----:B-1----:R-:W-:Y:S02]  /*b980*/  FFMA.FTZ R0, R3, R222, R6 ;  /* 0x000000de03007223 */ /* 0x002fe40000010006 */
[----:B------:R-:W-:Y:S02]  /*b990*/  FMUL.FTZ R4, R101, c[0x0][0x2d0] ;  /* 0x0000b40065047a20 */ /* 0x000fe40000410000 */
[----:B------:R-:W-:Y:S01]  /*b9a0*/  FADD.FTZ R32, R7, R0 ;  /* 0x0000000007207221 */ /* 0x000fe20000010000 */
[----:B------:R-:W-:Y:S01]  /*b9b0*/  MUFU.EX2 R185, R185 ;  /* 0x000000b900b97308 */ /* 0x000fe20000000800 */
[----:B------:R-:W-:Y:S02]  /*b9c0*/  FADD.FTZ R0, -R102, R107 ;  /* 0x0000006b66007221 */ /* 0x000fe40000010100 */
[--C-:B------:R-:W-:Y:S02]  /*b9d0*/  FFMA.FTZ R180, R26, c[0x0][0x2d0], -R4.reuse ;  /* 0x0000b4001ab47a23 */ /* 0x100fe40000010804 */
[----:B------:R-:W-:Y:S02]  /*b9e0*/  FMUL.FTZ R0, R0, c[0x0][0x2d0] ;  /* 0x0000b40000007a20 */ /* 0x000fe40000410000 */
[--C-:B------:R-:W-:Y:S02]  /*b9f0*/  FFMA.FTZ R184, R27, c[0x0][0x2d0], -R4.reuse ;  /* 0x0000b4001bb87a23 */ /* 0x100fe40000010804 */
[--C-:B------:R-:W-:Y:S01]  /*ba00*/  FFMA.FTZ R186, R30, c[0x0][0x2d0], -R4.reuse ;  /* 0x0000b4001eba7a23 */ /* 0x100fe20000010804 */
[----:B------:R1:W3:Y:S01]  /*ba10*/  MUFU.EX2 R2, R0 ;  /* 0x0000000000027308 */ /* 0x0002e20000000800 */
[--C-:B------:R-:W-:Y:S02]  /*ba20*/  FFMA.FTZ R187, R31, c[0x0][0x2d0], -R4.reuse ;  /* 0x0000b4001fbb7a23 */ /* 0x100fe40000010804 */
[----:B------:R-:W-:Y:S02]  /*ba30*/  FADD.FTZ R5, R20, R5 ;  /* 0x0000000514057221 */ /* 0x000fe40000010000 */
        /* <DEDUP_REMOVED lines=12> */
[----:B-1----:R-:W-:Y:S01]  /*bb00*/  FADD.FTZ R0, -R101, R108 ;  /* 0x0000006c65007221 */ /* 0x002fe20000010100 */
[----:B--2---:R-:W-:Y:S01]  /*bb10*/  F2FP.BF16.PACK_AB R108, R21, R22 ;  /* 0x00000016156c723e */ /* 0x004fe200000010ff */
[--C-:B------:R-:W-:Y:S02]  /*bb20*/  FFMA.FTZ R248, R62, c[0x0][0x2d0], -R4.reuse ;  /* 0x0000b4003ef87a23 */ /* 0x100fe40000010804 */
[----:B------:R-:W-:Y:S01]  /*bb30*/  FMUL.FTZ R0, R0, c[0x0][0x2d0] ;  /* 0x0000b40000007a20 */ /* 0x000fe20000410000 */
[----:B------:R-:W-:Y:S01]  /*bb40*/  MUFU.EX2 R181, R181 ;  /* 0x000000b500b57308 */ /* 0x000fe20000000800 */
[----:B------:R-:W-:Y:S02]  /*bb50*/  FFMA.FTZ R249, R63, c[0x0][0x2d0], -R4 ;  /* 0x0000b4003ff97a23 */ /* 0x000fe40000010804 */
[----:B---3--:R-:W-:Y:S02]  /*bb60*/  FFMA.FTZ R4, R2, R250, R22 ;  /* 0x000000fa02047223 */ /* 0x008fe40000010016 */
[C---:B------:R-:W-:Y:S01]  /*bb70*/  FADD.FTZ R189, R178.reuse, R5 ;  /* 0x00000005b2bd7221 */ /* 0x040fe20000010000 */
[----:B------:R-:W-:Y:S01]  /*bb80*/  F2FP.BF16.PACK_AB R178, R178, R20 ;  /* 0x00000014b2b2723e */ /* 0x000fe200000010ff */
[C---:B------:R-:W-:Y:S02]  /*bb90*/  FMUL.FTZ R29, R2.reuse, R129 ;  /* 0x00000081021d7220 */ /* 0x040fe40000410000 */
[----:B------:R-:W-:Y:S01]  /*bba0*/  FADD.FTZ R129, R21, R4 ;  /* 0x0000000415817221 */ /* 0x000fe20000010000 */
[----:B------:R-:W1:Y:S01]  /*bbb0*/  MUFU.EX2 R0, R0 ;  /* 0x0000000000007308 */ /* 0x000e620000000800 */
[----:B------:R-:W2:Y:S01]  /*bbc0*/  LDSM.16.MT88.4 R20, [R201] ;  /* 0x00000000c914783b */ /* 0x000ea20000004200 */
[C---:B------:R-:W-:Y:S02]  /*bbd0*/  FMUL.FTZ R24, R2.reuse, R132 ;  /* 0x0000008402187220 */ /* 0x040fe40000410000 */
[C---:B------:R-:W-:Y:S02]  /*bbe0*/  FMUL.FTZ R25, R2.reuse, R133 ;  /* 0x0000008502197220 */ /* 0x040fe40000410000 */
[----:B------:R-:W-:Y:S02]  /*bbf0*/  FMUL.FTZ R12, R2, R136 ;  /* 0x00000088020c7220 */ /* 0x000fe40000410000 */
[C---:B------:R-:W-:Y:S02]  /*bc00*/  FMUL.FTZ R4, R100.reuse, R144 ;  /* 0x0000009064047220 */ /* 0x040fe40000410000 */
[----:B------:R3:W-:Y:S01]  /*bc10*/  MUFU.EX2 R132, R7 ;  /* 0x0000000700847308 */ /* 0x0007e20000000800 */
[----:B------:R-:W-:Y:S02]  /*bc20*/  FMUL.FTZ R5, R100, R145 ;  /* 0x0000009164057220 */ /* 0x000fe40000410000 */
[C---:B------:R-:W-:Y:S02]  /*bc30*/  FMUL.FTZ R8, R2.reuse, R140 ;  /* 0x0000008c02087220 */ /* 0x040fe40000410000 */
[C---:B------:R-:W-:Y:S02]  /*bc40*/  FMUL.FTZ R9, R2.reuse, R141 ;  /* 0x0000008d02097220 */ /* 0x040fe40000410000 */
[C---:B------:R-:W-:Y:S02]  /*bc50*/  FMUL.FTZ R28, R2.reuse, R128 ;  /* 0x00000080021c7220 */ /* 0x040fe40000410000 */
[----:B------:R-:W-:Y:S01]  /*bc60*/  FMUL.FTZ R13, R2, R137 ;  /* 0x00000089020d7220 */ /* 0x000fe20000410000 */
[----:B------:R4:W-:Y:S01]  /*bc70*/  MUFU.EX2 R133, R18 ;  /* 0x0000001200857308 */ /* 0x0009e20000000800 */
[C---:B------:R-:W-:Y:S02]  /*bc80*/  FMUL.FTZ R34, R3.reuse, R158 ;  /* 0x0000009e03227220 */ /* 0x040fe40000410000 */
[----:B------:R-:W-:Y:S02]  /*bc90*/  FMUL.FTZ R35, R3, R159 ;  /* 0x0000009f03237220 */ /* 0x000fe40000410000 */
[C---:B-1----:R-:W-:Y:S02]  /*bca0*/  FMUL.FTZ R26, R0.reuse, R134 ;  /* 0x00000086001a7220 */ /* 0x042fe40000410000 */
[C---:B------:R-:W-:Y:S02]  /*bcb0*/  FMUL.FTZ R27, R0.reuse, R135 ;  /* 0x00000087001b7220 */ /* 0x040fe40000410000 */
[C---:B------:R-:W-:Y:S01]  /*bcc0*/  FMUL.FTZ R31, R0.reuse, R131 ;  /* 0x00000083001f7220 */ /* 0x040fe20000410000 */
[----:B------:R-:W1:Y:S01]  /*bcd0*/  MUFU.EX2 R134, R19 ;  /* 0x0000001300867308 */ /* 0x000e620000000800 */
[C---:B------:R-:W-:Y:S02]  /*bce0*/  FMUL.FTZ R30, R0.reuse, R130 ;  /* 0x00000082001e7220 */ /* 0x040fe40000410000 */
[----:B------:R-:W-:Y:S02]  /*bcf0*/  FADD.FTZ R130, R179, R32 ;  /* 0x00000020b3827221 */ /* 0x000fe40000010000 */
[C---:B---3--:R-:W-:Y:S02]  /*bd00*/  FMUL.FTZ R7, R3.reuse, R147 ;  /* 0x0000009303077220 */ /* 0x048fe40000410000 */
[C---:B------:R-:W-:Y:S02]  /*bd10*/  FFMA.FTZ R128, R0.reuse, R251, R109 ;  /* 0x000000fb00807223 */ /* 0x040fe4000001006d */
[C---:B------:R-:W-:Y:S01]  /*bd20*/  FMUL.FTZ R10, R0.reuse, R142 ;  /* 0x0000008e000a7220 */ /* 0x040fe20000410000 */
[----:B------:R3:W5:Y:S01]  /*bd30*/  MUFU.EX2 R135, R6 ;  /* 0x0000000600877308 */ /* 0x0007620000000800 */
[C---:B------:R-:W-:Y:S02]  /*bd40*/  FMUL.FTZ R11, R0.reuse, R143 ;  /* 0x0000008f000b7220 */ /* 0x040fe40000410000 */
[C---:B------:R-:W-:Y:S02]  /*bd50*/  FMUL.FTZ R14, R0.reuse, R138 ;  /* 0x0000008a000e7220 */ /* 0x040fe40000410000 */
[----:B------:R-:W-:Y:S02]  /*bd60*/  FMUL.FTZ R15, R0, R139 ;  /* 0x0000008b000f7220 */ /* 0x000fe40000410000 */
[C---:B----4-:R-:W-:Y:S02]  /*bd70*/  FMUL.FTZ R18, R3.reuse, R150 ;  /* 0x0000009603127220 */ /* 0x050fe40000410000 */
[----:B------:R-:W-:Y:S01]  /*bd80*/  FMUL.FTZ R32, R100, R156 ;  /* 0x0000009c64207220 */ /* 0x000fe20000410000 */
[----:B------:R-:W4:Y:S01]  /*bd90*/  MUFU.EX2 R131, R16 ;  /* 0x0000001000837308 */ /* 0x000f220000000800 */
[C---:B------:R-:W-:Y:S01]  /*bda0*/  FMUL.FTZ R60, R2.reuse, R112 ;  /* 0x00000070023c7220 */ /* 0x040fe20000410000 */
[----:B------:R-:W-:Y:S01]  /*bdb0*/  LDSM.16.MT88.4 R156, [R202+0xc00] ;  /* 0x000c0000ca9c783b */ /* 0x000fe20000004200 */
[----:B------:R-:W-:Y:S01]  /*bdc0*/  FMUL.FTZ R61, R2, R113 ;  /* 0x00000071023d7220 */ /* 0x000fe20000410000 */
[----:B-1----:R-:W-:Y:S01]  /*bdd0*/  F2FP.BF16.PACK_AB R179, R134, R179 ;  /* 0x000000b386b3723e */ /* 0x002fe200000010ff */
[C---:B------:R-:W-:Y:S02]  /*bde0*/  FMUL.FTZ R19, R3.reuse, R151 ;  /* 0x0000009703137220 */ /* 0x040fe40000410000 */
[C---:B------:R-:W-:Y:S02]  /*bdf0*/  FMUL.FTZ R62, R0.reuse, R114 ;  /* 0x00000072003e7220 */ /* 0x040fe40000410000 */
[----:B------:R-:W-:Y:S01]  /*be00*/  FMUL.FTZ R63, R0, R115 ;  /* 0x00000073003f7220 */ /* 0x000fe20000410000 */
[----:B------:R-:W1:Y:S01]  /*be10*/  MUFU.EX2 R136, R17 ;  /* 0x0000001100887308 */ /* 0x000e620000000800 */
[----:B------:R-:W1:Y:S01]  /*be20*/  LDSM.16.MT88.4 R112, [R202+0x1000] ;  /* 0x00100000ca70783b */ /* 0x000e620000004200 */
[C---:B------:R-:W-:Y:S02]  /*be30*/  FMUL.FTZ R40, R2.reuse, R124 ;  /* 0x0000007c02287220 */ /* 0x040fe40000410000 */
[----:B---3--:R-:W-:Y:S01]  /*be40*/  FMUL.FTZ R6, R3, R146 ;  /* 0x0000009203067220 */ /* 0x008fe20000410000 */
[----:B-----5:R-:W-:Y:S01]  /*be50*/  F2FP.BF16.PACK_AB R111, R135, R132 ;  /* 0x00000084876f723e */ /* 0x020fe200000010ff */
[----:B------:R-:W-:Y:S02]  /*be60*/  FMUL.FTZ R41, R2, R125 ;  /* 0x0000007d02297220 */ /* 0x000fe40000410000 */
[C---:B------:R-:W-:Y:S02]  /*be70*/  FMUL.FTZ R42, R0.reuse, R126 ;  /* 0x0000007e002a7220 */ /* 0x040fe40000410000 */
[----:B------:R-:W-:Y:S01]  /*be80*/  FMUL.FTZ R43, R0, R127 ;  /* 0x0000007f002b7220 */ /* 0x000fe20000410000 */
[-C--:B--2---:R-:W-:Y:S01]  /*be90*/  HMMA.16816.F32.BF16 R4, R176, R20.reuse, R4 ;  /* 0x00000014b004723c */ /* 0x084fe20000041804 */
[----:B------:R-:W-:Y:S01]  /*bea0*/  LDSM.16.MT88.4 R124, [R201+0x1400] ;  /* 0x00140000c97c783b */ /* 0x000fe20000004200 */
[----:B------:R-:W-:Y:S03]  /*beb0*/  MUFU.EX2 R140, R183 ;  /* 0x000000b7008c7308 */ /* 0x000fe60000000800 */
[----:B----4-:R-:W-:Y:S01]  /*bec0*/  F2FP.BF16.PACK_AB R109, R131, R109 ;  /* 0x0000006d836d723e */ /* 0x010fe200000010ff */
[----:B------:R-:W-:Y:S02]  /*bed0*/  FMUL.FTZ R16, R100, R148 ;  /* 0x0000009464107220 */ /* 0x000fe40000410000 */
[C---:B------:R-:W-:Y:S04]  /*bee0*/  FMUL.FTZ R44, R2.reuse, R120 ;  /* 0x00000078022c7220 */ /* 0x040fe80000410000 */
[----:B------:R-:W-:Y:S01]  /*bef0*/  FMUL.FTZ R45, R2, R121 ;  /* 0x00000079022d7220 */ /* 0x000fe20000410000 */
[----:B-1----:R-:W-:Y:S01]  /*bf00*/  F2FP.BF16.PACK_AB R110, R136, R133 ;  /* 0x00000085886e723e */ /* 0x002fe200000010ff */
[----:B------:R-:W-:Y:S01]  /*bf10*/  FMUL.FTZ R17, R100, R149 ;  /* 0x0000009564117220 */ /* 0x000fe20000410000 */
[----:B------:R-:W-:Y:S01]  /*bf20*/  MUFU.EX2 R138, R180 ;  /* 0x000000b4008a7308 */ /* 0x000fe20000000800 */
[----:B------:R-:W-:Y:S01]  /*bf30*/  LDSM.16.MT88.4 R148, [R201+0xc00] ;  /* 0x000c0000c994783b */ /* 0x000fe20000004200 */
[C---:B------:R-:W-:Y:S02]  /*bf40*/  FMUL.FTZ R46, R0.reuse, R122 ;  /* 0x0000007a002e7220 */ /* 0x040fe40000410000 */
[----:B------:R-:W-:Y:S01]  /*bf50*/  FMUL.FTZ R47, R0, R123 ;  /* 0x0000007b002f7220 */ /* 0x000fe20000410000 */
[C---:B------:R-:W-:Y:S04]  /*bf60*/  HMMA.16816.F32.BF16 R8, R108.reuse, R20, R8 ;  /* 0x000000146c08723c */ /* 0x040fe80000041808 */
[----:B------:R-:W-:Y:S01]  /*bf70*/  LDSM.16.MT88.4 R120, [R202+0x400] ;  /* 0x00040000ca78783b */ /* 0x000fe20000004200 */
[C---:B------:R-:W-:Y:S01]  /*bf80*/  FMUL.FTZ R48, R100.reuse, R164 ;  /* 0x000000a464307220 */ /* 0x040fe20000410000 */
[----:B------:R-:W-:Y:S01]  /*bf90*/  MUFU.EX2 R139, R184 ;  /* 0x000000b8008b7308 */ /* 0x000fe20000000800 */
[C---:B------:R-:W-:Y:S01]  /*bfa0*/  FMUL.FTZ R49, R100.reuse, R165 ;  /* 0x000000a564317220 */ /* 0x040fe20000410000 */
[-C--:B------:R-:W-:Y:S04]  /*bfb0*/  HMMA.16816.F32.BF16 R12, R108, R22.reuse, R12 ;  /* 0x000000166c0c723c */ /* 0x080fe8000004180c */
[C---:B------:R-:W-:Y:S02]  /*bfc0*/  FMUL.FTZ R50, R3.reuse, R166 ;  /* 0x000000a603327220 */ /* 0x040fe40000410000 */
[C---:B------:R-:W-:Y:S02]  /*bfd0*/  FMUL.FTZ R51, R3.reuse, R167 ;  /* 0x000000a703337220 */ /* 0x040fe40000410000 */
[C---:B------:R-:W-:Y:S01]  /*bfe0*/  HMMA.16816.F32.BF16 R16, R176.reuse, R22, R16 ;  /* 0x00000016b010723c */ /* 0x040fe20000041810 */
[----:B------:R-:W-:Y:S01]  /*bff0*/  LDSM.16.MT88.4 R164, [R201+0x1c00] ;  /* 0x001c0000c9a4783b */ /* 0x000fe20000004200 */
[----:B------:R-:W-:Y:S02]  /*c000*/  MUFU.EX2 R251, R186 ;  /* 0x000000ba00fb7308 */ /* 0x000fe40000000800 */
        /* <DEDUP_REMOVED lines=8> */
[-C--:B------:R-:W-:Y:S03]  /*c090*/  HMMA.16816.F32.BF16 R20, R176, R36.reuse, R20 ;  /* 0x00000024b014723c */ /* 0x080fe60000041814 */
[----:B------:R-:W-:Y:S01]  /*c0a0*/  FMUL.FTZ R59, R0, R119 ;  /* 0x00000077003b7220 */ /* 0x000fe20000410000 */
[----:B------:R1:W-:Y:S01]  /*c0b0*/  MUFU.EX2 R137, R234 ;  /* 0x000000ea00897308 */ /* 0x0003e20000000800 */
[----:B------:R-:W-:Y:S01]  /*c0c0*/  LDSM.16.MT88.4 R116, [R201+0x400] ;  /* 0x00040000c974783b */ /* 0x000fe20000004200 */
[C---:B------:R-:W-:Y:S02]  /*c0d0*/  FMUL.FTZ R64, R100.reuse, R172 ;  /* 0x000000ac64407220 */ /* 0x040fe40000410000 */
[C---:B------:R-:W-:Y:S04]  /*c0e0*/  HMMA.16816.F32.BF16 R24, R108.reuse, R36, R24 ;  /* 0x000000246c18723c */ /* 0x040fe80000041818 */
[C---:B------:R-:W-:Y:S02]  /*c0f0*/  FMUL.FTZ R65, R100.reuse, R173 ;  /* 0x000000ad64417220 */ /* 0x040fe40000410000 */
[C---:B------:R-:W-:Y:S01]  /*c100*/  FMUL.FTZ R66, R3.reuse, R174 ;  /* 0x000000ae03427220 */ /* 0x040fe20000410000 */
[----:B------:R-:W-:Y:S01]  /*c110*/  MUFU.EX2 R107, R194 ;  /* 0x000000c2006b7308 */ /* 0x000fe20000000800 */
[-C--:B------:R-:W-:Y:S04]  /*c120*/  HMMA.16816.F32.BF16 R28, R108, R38.reuse, R28 ;  /* 0x000000266c1c723c */ /* 0x080fe8000004181c */
[----:B------:R-:W-:Y:S02]  /*c130*/  FMUL.FTZ R67, R3, R175 ;  /* 0x000000af03437220 */ /* 0x000fe40000410000 */
[----:B------:R-:W-:Y:S01]  /*c140*/  LDSM.16.MT88.4 R172, [R202+0x1c00] ;  /* 0x001c0000caac783b */ /* 0x000fe20000004200 */
[----:B------:R-:W-:Y:S01]  /*c150*/  FADD.FTZ R129, R133, R129 ;  /* 0x0000008185817221 */ /* 0x000fe20000010000 */
[C---:B------:R-:W-:Y:S01]  /*c160*/  HMMA.16816.F32.BF16 R32, R176.reuse, R38, R32 ;  /* 0x00000026b020723c */ /* 0x040fe20000041820 */
[----:B------:R-:W-:Y:S03]  /*c170*/  MUFU.EX2 R141, R191 ;  /* 0x000000bf008d7308 */ /* 0x000fe60000000800 */
[C---:B------:R-:W-:Y:S01]  /*c180*/  FMUL.FTZ R36, R100.reuse, R160 ;  /* 0x000000a064247220 */ /* 0x040fe20000410000 */
[----:B-1----:R-:W-:Y:S01]  /*c190*/  MOV R234, R181 ;  /* 0x000000b500ea7202 */ /* 0x002fe20000000f00 */
[C---:B------:R-:W-:Y:S02]  /*c1a0*/  FMUL.FTZ R37, R100.reuse, R161 ;  /* 0x000000a164257220 */ /* 0x040fe40000410000 */
[C---:B------:R-:W-:Y:S03]  /*c1b0*/  FMUL.FTZ R38, R3.reuse, R162 ;  /* 0x000000a203267220 */ /* 0x040fe60000410000 */
[----:B------:R-:W-:Y:S01]  /*c1c0*/  MUFU.EX2 R222, R222 ;  /* 0x000000de00de7308 */ /* 0x000fe20000000800 */
[C---:B------:R-:W-:Y:S02]  /*c1d0*/  FMUL.FTZ R39, R3.reuse, R163 ;  /* 0x000000a303277220 */ /* 0x040fe40000410000 */
[C---:B------:R-:W-:Y:S02]  /*c1e0*/  FMUL.FTZ R68, R100.reuse, R68 ;  /* 0x0000004464447220 */ /* 0x040fe40000410000 */
[----:B------:R-:W-:Y:S02]  /*c1f0*/  FMUL.FTZ R69, R100, R69 ;  /* 0x0000004564457220 */ /* 0x000fe40000410000 */
[C---:B------:R-:W-:Y:S01]  /*c200*/  FMUL.FTZ R70, R3.reuse, R70 ;  /* 0x0000004603467220 */ /* 0x040fe20000410000 */
[-C--:B------:R-:W-:Y:S02]  /*c210*/  HMMA.16816.F32.BF16 R36, R176, R52.reuse, R36 ;  /* 0x00000034b024723c */ /* 0x080fe40000041824 */
[----:B------:R-:W-:Y:S01]  /*c220*/  MUFU.EX2 R223, R223 ;  /* 0x000000df00df7308 */ /* 0x000fe20000000800 */
[C---:B------:R-:W-:Y:S02]  /*c230*/  FMUL.FTZ R71, R3.reuse, R71 ;  /* 0x0000004703477220 */ /* 0x040fe40000410000 */
[C---:B------:R-:W-:Y:S02]  /*c240*/  FMUL.FTZ R72, R2.reuse, R72 ;  /* 0x0000004802487220 */ /* 0x040fe40000410000 */
[----:B------:R-:W-:Y:S01]  /*c250*/  FMUL.FTZ R73, R2, R73 ;  /* 0x0000004902497220 */ /* 0x000fe20000410000 */
        /* <DEDUP_REMOVED lines=10> */
[----:B------:R-:W-:Y:S02]  /*c300*/  FMUL.FTZ R77, R2, R77 ;  /* 0x0000004d024d7220 */ /* 0x000fe40000410000 */
[C---:B------:R-:W-:Y:S01]  /*c310*/  FMUL.FTZ R54, R3.reuse, R170 ;  /* 0x000000aa03367220 */ /* 0x040fe20000410000 */
[----:B------:R-:W-:Y:S03]  /*c320*/  MUFU.EX2 R193, R244 ;  /* 0x000000f400c17308 */ /* 0x000fe60000000800 */
[C---:B------:R-:W-:Y:S02]  /*c330*/  FMUL.FTZ R55, R3.reuse, R171 ;  /* 0x000000ab03377220 */ /* 0x040fe40000410000 */
[C---:B------:R-:W-:Y:S02]  /*c340*/  FMUL.FTZ R78, R0.reuse, R78 ;  /* 0x0000004e004e7220 */ /* 0x040fe40000410000 */
[----:B------:R-:W-:Y:S02]  /*c350*/  FMUL.FTZ R79, R0, R79 ;  /* 0x0000004f004f7220 */ /* 0x000fe40000410000 */
[C---:B------:R-:W-:Y:S01]  /*c360*/  FMUL.FTZ R80, R100.reuse, R80 ;  /* 0x0000005064507220 */ /* 0x040fe20000410000 */
[-C--:B------:R-:W-:Y:S01]  /*c370*/  HMMA.16816.F32.BF16 R52, R176, R112.reuse, R52 ;  /* 0x00000070b034723c */ /* 0x080fe20000041834 */
[----:B------:R-:W-:Y:S02]  /*c380*/  MUFU.EX2 R191, R247 ;  /* 0x000000f700bf7308 */ /* 0x000fe40000000800 */
[----:B------:R-:W-:Y:S02]  /*c390*/  FMUL.FTZ R81, R100, R81 ;  /* 0x0000005164517220 */ /* 0x000fe40000410000 */
[C---:B------:R-:W-:Y:S02]  /*c3a0*/  FMUL.FTZ R82, R3.reuse, R82 ;  /* 0x0000005203527220 */ /* 0x040fe40000410000 */
[C---:B------:R-:W-:Y:S01]  /*c3b0*/  FMUL.FTZ R83, R3.reuse, R83 ;  /* 0x0000005303537220 */ /* 0x040fe20000410000 */
[C---:B------:R-:W-:Y:S04]  /*c3c0*/  HMMA.16816.F32.BF16 R56, R108.reuse, R112, R56 ;  /* 0x000000706c38723c */ /* 0x040fe80000041838 */
[C---:B------:R-:W-:Y:S02]  /*c3d0*/  FMUL.FTZ R86, R3.reuse, R86 ;  /* 0x0000005603567220 */ /* 0x040fe40000410000 */
[C---:B------:R-:W-:Y:S02]  /*c3e0*/  FMUL.FTZ R87, R3.reuse, R87 ;  /* 0x0000005703577220 */ /* 0x040fe40000410000 */
[-C--:B------:R-:W-:Y:S04]  /*c3f0*/  HMMA.16816.F32.BF16 R60, R108, R114.reuse, R60 ;  /* 0x000000726c3c723c */ /* 0x080fe8000004183c */
[C---:B------:R-:W-:Y:S02]  /*c400*/  FMUL.FTZ R98, R3.reuse, R98 ;  /* 0x0000006203627220 */ /* 0x040fe40000410000 */
[----:B------:R-:W-:Y:S02]  /*c410*/  FMUL.FTZ R99, R3, R99 ;  /* 0x0000006303637220 */ /* 0x000fe40000410000 */
[C---:B------:R-:W-:Y:S01]  /*c420*/  HMMA.16816.F32.BF16 R64, R176.reuse, R114, R64 ;  /* 0x00000072b040723c */ /* 0x040fe20000041840 */
[----:B------:R-:W1:Y:S03]  /*c430*/  LDSM.16.MT88.4 R112, [R201+0x2000] ;  /* 0x00200000c970783b */ /* 0x000e660000004200 */
[----:B------:R-:W-:Y:S02]  /*c440*/  FADD.FTZ R3, R134, R130 ;  /* 0x0000008286037221 */ /* 0x000fe40000010000 */
[C---:B------:R-:W-:Y:S02]  /*c450*/  FMUL.FTZ R84, R100.reuse, R84 ;  /* 0x0000005464547220 */ /* 0x040fe40000410000 */
[----:B------:R-:W-:Y:S04]  /*c460*/  FMUL.FTZ R85, R100, R85 ;  /* 0x0000005564557220 */ /* 0x000fe80000410000 */
[C---:B------:R-:W-:Y:S02]  /*c470*/  FMUL.FTZ R88, R2.reuse, R88 ;  /* 0x0000005802587220 */ /* 0x040fe40000410000 */
[C---:B------:R-:W-:Y:S02]  /*c480*/  FMUL.FTZ R89, R2.reuse, R89 ;  /* 0x0000005902597220 */ /* 0x040fe40000410000 */
[C---:B------:R-:W-:Y:S02]  /*c490*/  FMUL.FTZ R92, R2.reuse, R92 ;  /* 0x0000005c025c7220 */ /* 0x040fe40000410000 */
[----:B------:R-:W-:Y:S02]  /*c4a0*/  FMUL.FTZ R93, R2, R93 ;  /* 0x0000005d025d7220 */ /* 0x000fe40000410000 */
[----:B------:R-:W2:Y:S01]  /*c4b0*/  MUFU.EX2 R2, R195 ;  /* 0x000000c300027308 */ /* 0x000ea20000000800 */
[C---:B------:R-:W-:Y:S02]  /*c4c0*/  FMUL.FTZ R90, R0.reuse, R90 ;  /* 0x0000005a005a7220 */ /* 0x040fe40000410000 */
[C---:B------:R-:W-:Y:S02]  /*c4d0*/  FMUL.FTZ R91, R0.reuse, R91 ;  /* 0x0000005b005b7220 */ /* 0x040fe40000410000 */
[C---:B------:R-:W-:Y:S02]  /*c4e0*/  FMUL.FTZ R94, R0.reuse, R94 ;  /* 0x0000005e005e7220 */ /* 0x040fe40000410000 */
[----:B------:R-:W-:Y:S02]  /*c4f0*/  FMUL.FTZ R95, R0, R95 ;  /* 0x0000005f005f7220 */ /* 0x000fe40000410000 */
[C---:B------:R-:W-:Y:S01]  /*c500*/  FMUL.FTZ R96, R100.reuse, R96 ;  /* 0x0000006064607220 */ /* 0x040fe20000410000 */
[----:B------:R-:W3:Y:S01]  /*c510*/  MUFU.EX2 R195, R236 ;  /* 0x000000ec00c37308 */ /* 0x000ee20000000800 */
[----:B------:R-:W-:Y:S02]  /*c520*/  FMUL.FTZ R97, R100, R97 ;  /* 0x0000006164617220 */ /* 0x000fe40000410000 */
[----:B------:R-:W-:Y:S07]  /*c530*/  FADD.FTZ R0, R105, R189 ;  /* 0x000000bd69007221 */ /* 0x000fee0000010000 */
[----:B------:R-:W-:Y:S01]  /*c540*/  MUFU.EX2 R100, R232 ;  /* 0x000000e800647308 */ /* 0x000fe20000000800 */
[-C--:B-1----:R-:W-:Y:S03]  /*c550*/  HMMA.16816.F32.BF16 R68, R176, R112.reuse, R68 ;  /* 0x00000070b044723c */ /* 0x082fe60000041844 */
[----:B--2---:R-:W-:Y:S04]  /*c560*/  FADD.FTZ R0, R2, R0 ;  /* 0x0000000002007221 */ /* 0x004fe80000010000 */
[----:B------:R-:W-:Y:S01]  /*c570*/  FADD.FTZ R0, R107, R0 ;  /* 0x000000006b007221 */ /* 0x000fe20000010000 */
[C---:B------:R-:W-:Y:S01]  /*c580*/  HMMA.16816.F32.BF16 R72, R108.reuse, R112, R72 ;  /* 0x000000706c48723c */ /* 0x040fe20000041848 */
[----:B------:R-:W-:Y:S07]  /*c590*/  MUFU.EX2 R232, R224 ;  /* 0x000000e000e87308 */ /* 0x000fee0000000800 */
[-C--:B------:R-:W-:Y:S03]  /*c5a0*/  HMMA.16816.F32.BF16 R76, R108, R114.reuse, R76 ;  /* 0x000000726c4c723c */ /* 0x080fe6000004184c */
[----:B------:R-:W-:Y:S05]  /*c5b0*/  MUFU.EX2 R224, R217 ;  /* 0x000000d900e07308 */ /* 0x000fea0000000800 */
[C---:B------:R-:W-:Y:S01]  /*c5c0*/  HMMA.16816.F32.BF16 R80, R176.reuse, R114, R80 ;  /* 0x00000072b050723c */ /* 0x040fe20000041850 */
[----:B------:R-:W1:Y:S04]  /*c5d0*/  LDSM.16.MT88.4 R112, [R202+0x2000] ;  /* 0x00200000ca70783b */ /* 0x000e680000004200 */
[----:B------:R-:W-:Y:S10]  /*c5e0*/  MUFU.EX2 R217, R197 ;  /* 0x000000c500d97308 */ /* 0x000ff40000000800 */
[----:B------:R-:W-:Y:S10]  /*c5f0*/  MUFU.EX2 R197, R240 ;  /* 0x000000f000c57308 */ /* 0x000ff40000000800 */
[----:B------:R-:W-:Y:S01]  /*c600*/  MUFU.EX2 R189, R248 ;  /* 0x000000f800bd7308 */ /* 0x000fe20000000800 */
[-C--:B-1----:R-:W-:Y:S08]  /*c610*/  HMMA.16816.F32.BF16 R84, R176, R112.reuse, R84 ;  /* 0x00000070b054723c */ /* 0x082ff00000041854 */
[C---:B------:R-:W-:Y:S07]  /*c620*/  HMMA.16816.F32.BF16 R88, R108.reuse, R112, R88 ;  /* 0x000000706c58723c */ /* 0x040fee0000041858 */
[----:B------:R-:W-:Y:S01]  /*c630*/  F2FP.BF16.PACK_AB R112, R140, R185 ;  /* 0x000000b98c70723e */ /* 0x000fe200000010ff */
[-C--:B------:R-:W-:Y:S04]  /*c640*/  HMMA.16816.F32.BF16 R92, R108, R114.reuse, R92 ;  /* 0x000000726c5c723c */ /* 0x080fe8000004185c */
[----:B------:R-:W-:Y:S03]  /*c650*/  F2FP.BF16.PACK_AB R113, R139, R138 ;  /* 0x0000008a8b71723e */ /* 0x000fe600000010ff */
[----:B------:R-:W-:Y:S01]  /*c660*/  F2FP.BF16.PACK_AB R108, R2, R105 ;  /* 0x00000069026c723e */ /* 0x000fe200000010ff */
[----:B------:R-:W-:Y:S01]  /*c670*/  HMMA.16816.F32.BF16 R96, R176, R114, R96 ;  /* 0x00000072b060723c */ /* 0x000fe20000041860 */
[----:B------:R-:W1:Y:S03]  /*c680*/  MUFU.EX2 R105, R233 ;  /* 0x000000e900697308 */ /* 0x000e660000000800 */
[C---:B------:R-:W-:Y:S01]  /*c690*/  F2FP.BF16.PACK_AB R110, R106.reuse, R107 ;  /* 0x0000006b6a6e723e */ /* 0x040fe200000010ff */
[----:B------:R-:W-:Y:S01]  /*c6a0*/  FADD.FTZ R2, R106, R0 ;  /* 0x000000006a027221 */ /* 0x000fe20000010000 */
[----:B------:R-:W-:Y:S01]  /*c6b0*/  F2FP.BF16.PACK_AB R109, R141, R192 ;  /* 0x000000c08d6d723e */ /* 0x000fe200000010ff */
[----:B------:R-:W-:Y:S01]  /*c6c0*/  FADD.FTZ R0, R131, R128 ;  /* 0x0000008083007221 */ /* 0x000fe20000010000 */
[----:B------:R-:W-:Y:S03]  /*c6d0*/  F2FP.BF16.PACK_AB R111, R188, R190 ;  /* 0x000000bebc6f723e */ /* 0x000fe600000010ff */
[----:B------:R-:W2:Y:S01]  /*c6e0*/  MUFU.EX2 R128, R231 ;  /* 0x000000e700807308 */ /* 0x000ea20000000800 */
[----:B------:R-:W-:Y:S01]  /*c6f0*/  F2FP.BF16.PACK_AB R114, R181, R252 ;  /* 0x000000fcb572723e */ /* 0x000fe200000010ff */
[----:B------:R-:W-:Y:S01]  /*c700*/  FADD.FTZ R106, R132, R0 ;  /* 0x00000000846a7221 */ /* 0x000fe20000010000 */
[----:B------:R-:W-:Y:S01]  /*c710*/  LDSM.16.MT88.4 R180, [R201+0x2c00] ;  /* 0x002c0000c9b4783b */ /* 0x000fe20000004200 */
[-C--:B------:R-:W-:Y:S05]  /*c720*/  HMMA.16816.F32.BF16 R4, R108, R116.reuse, R4 ;  /* 0x000000746c04723c */ /* 0x080fea0000041804 */
[----:B------:R-:W-:Y:S01]  /*c730*/  F2FP.BF16.PACK_AB R115, R250, R251 ;  /* 0x000000fbfa73723e */ /* 0x000fe200000010ff */
[----:B------:R-:W4:Y:S01]  /*c740*/  MUFU.EX2 R107, R230 ;  /* 0x000000e6006b7308 */ /* 0x000f220000000800 */
[----:B---3--:R-:W-:Y:S05]  /*c750*/  F2FP.BF16.PACK_AB R176, R194, R195 ;  /* 0x000000c3c2b0723e */ /* 0x008fea00000010ff */
[C---:B------:R-:W-:Y:S04]  /*c760*/  HMMA.16816.F32.BF16 R8, R112.reuse, R116, R8 ;  /* 0x000000747008723c */ /* 0x040fe80000041808 */
[----:B------:R-:W-:Y:S01]  /*c770*/  MUFU.EX2 R231, R226 ;  /* 0x000000e200e77308 */ /* 0x000fe20000000800 */
[----:B-1----:R-:W-:Y:S03]  /*c780*/  FADD.FTZ R0, R105, R2 ;  /* 0x0000000269007221 */ /* 0x002fe60000010000 */
[-C--:B------:R-:W-:Y:S04]  /*c790*/  HMMA.16816.F32.BF16 R12, R112, R118.reuse, R12 ;  /* 0x00000076700c723c */ /* 0x080fe8000004180c */
[----:B------:R-:W-:Y:S02]  /*c7a0*/  FADD.FTZ R0, R100, R0 ;  /* 0x0000000064007221 */ /* 0x000fe40000010000 */
[----:B------:R-:W-:Y:S02]  /*c7b0*/  MUFU.EX2 R226, R199 ;  /* 0x000000c700e27308 */ /* 0x000fe40000000800 */
[C---:B------:R-:W-:Y:S01]  /*c7c0*/  HMMA.16816.F32.BF16 R16, R108.reuse, R118, R16 ;  /* 0x000000766c10723c */ /* 0x040fe20000041810 */
[----:B------:R-:W1:Y:S03]  /*c7d0*/  LDSM.16.MT88.4 R116, [R202+0x1400] ;  /* 0x00140000ca74783b */ /* 0x000e660000004200 */
[----:B--2---:R-:W-:Y:S04]  /*c7e0*/  FADD.FTZ R0, R128, R0 ;  /* 0x0000000080007221 */ /* 0x004fe80000010000 */
[-C--:B------:R-:W-:Y:S01]  /*c7f0*/  HMMA.16816.F32.BF16 R20, R108, R120.reuse, R20 ;  /* 0x000000786c14723c */ /* 0x080fe20000041814 */
[----:B------:R-:W-:Y:S03]  /*c800*/  MUFU.EX2 R199, R239 ;  /* 0x000000ef00c77308 */ /* 0x000fe60000000800 */
[----:B----4-:R-:W-:Y:S02]  /*c810*/  FADD.FTZ R2, R107, R0 ;  /* 0x000000006b027221 */ /* 0x010fe40000010000 */
[----:B------:R-:W-:Y:S02]  /*c820*/  FADD.FTZ R0, R136, R129 ;  /* 0x0000008188007221 */ /* 0x000fe40000010000 */
[C---:B------:R-:W-:Y:S03]  /*c830*/  HMMA.16816.F32.BF16 R24, R112.reuse, R120, R24 ;  /* 0x000000787018723c */ /* 0x040fe60000041818 */
[----:B------:R-:W-:Y:S05]  /*c840*/  MUFU.EX2 R230, R198 ;  /* 0x000000c600e67308 */ /* 0x000fea0000000800 */
[-C--:B------:R-:W-:Y:S05]  /*c850*/  HMMA.16816.F32.BF16 R28, R112, R122.reuse, R28 ;  /* 0x0000007a701c723c */ /* 0x080fea000004181c */
[----:B------:R2:W-:Y:S03]  /*c860*/  MUFU.EX2 R136, R235 ;  /* 0x000000eb00887308 */ /* 0x0005e60000000800 */
[C---:B------:R-:W-:Y:S01]  /*c870*/  HMMA.16816.F32.BF16 R32, R108.reuse, R122, R32 ;  /* 0x0000007a6c20723c */ /* 0x040fe20000041820 */
[----:B------:R-:W3:Y:S06]  /*c880*/  LDSM.16.MT88.4 R120, [R201+0x2400] ;  /* 0x00240000c978783b */ /* 0x000eec0000004200 */
[----:B------:R-:W-:Y:S01]  /*c890*/  MUFU.EX2 R233, R196 ;  /* 0x000000c400e97308 */ /* 0x000fe20000000800 */
[-C--:B------:R-:W-:Y:S08]  /*c8a0*/  HMMA.16816.F32.BF16 R36, R108, R124.reuse, R36 ;  /* 0x0000007c6c24723c */ /* 0x080ff00000041824 */
[C---:B------:R-:W-:Y:S01]  /*c8b0*/  HMMA.16816.F32.BF16 R40, R112.reuse, R124, R40 ;  /* 0x0000007c7028723c */ /* 0x040fe20000041828 */
[----:B------:R-:W-:Y:S03]  /*c8c0*/  MUFU.EX2 R196, R237 ;  /* 0x000000ed00c47308 */ /* 0x000fe60000000800 */
[----:B--2---:R-:W-:Y:S04]  /*c8d0*/  MOV R235, R188 ;  /* 0x000000bc00eb7202 */ /* 0x004fe80000000f00 */
[-C--:B------:R-:W-:Y:S03]  /*c8e0*/  HMMA.16816.F32.BF16 R44, R112, R126.reuse, R44 ;  /* 0x0000007e702c723c */ /* 0x080fe6000004182c */
[----:B------:R-:W-:Y:S05]  /*c8f0*/  MUFU.EX2 R198, R242 ;  /* 0x000000f200c67308 */ /* 0x000fea0000000800 */
[C---:B------:R-:W-:Y:S01]  /*c900*/  HMMA.16816.F32.BF16 R48, R108.reuse, R126, R48 ;  /* 0x0000007e6c30723c */ /* 0x040fe20000041830 */
[----:B------:R-:W2:Y:S04]  /*c910*/  LDSM.16.MT88.4 R124, [R202+0x2400] ;  /* 0x00240000ca7c783b */ /* 0x000ea80000004200 */
[----:B------:R-:W4:Y:S03]  /*c920*/  MUFU.EX2 R188, R249 ;  /* 0x000000f900bc7308 */ /* 0x000f260000000800 */
[-C--:B-1----:R-:W-:Y:S08]  /*c930*/  HMMA.16816.F32.BF16 R52, R108, R116.reuse, R52 ;  /* 0x000000746c34723c */ /* 0x082ff00000041834 */
[C---:B------:R-:W-:Y:S07]  /*c940*/  HMMA.16816.F32.BF16 R56, R112.reuse, R116, R56 ;  /* 0x000000747038723c */ /* 0x040fee0000041838 */
[----:B------:R-:W-:Y:S01]  /*c950*/  F2FP.BF16.PACK_AB R116, R100, R105 ;  /* 0x000000696474723e */ /* 0x000fe200000010ff */
[-C--:B------:R-:W-:Y:S04]  /*c960*/  HMMA.16816.F32.BF16 R60, R112, R118.reuse, R60 ;  /* 0x00000076703c723c */ /* 0x080fe8000004183c */
[----:B------:R-:W-:Y:S01]  /*c970*/  FADD.FTZ R100, R135, R106 ;  /* 0x0000006a87647221 */ /* 0x000fe20000010000 */
[----:B------:R-:W-:Y:S01]  /*c980*/  F2FP.BF16.PACK_AB R117, R228, R229 ;  /* 0x000000e5e475723e */ /* 0x000fe200000010ff */
[----:B------:R-:W-:Y:S01]  /*c990*/  LDSM.16.MT88.4 R132, [R201+0x2800] ;  /* 0x00280000c984783b */ /* 0x000fe20000004200 */
[----:B------:R-:W-:Y:S01]  /*c9a0*/  FADD.FTZ R105, R192, R3 ;  /* 0x00000003c0697221 */ /* 0x000fe20000010000 */
[C---:B------:R-:W-:Y:S01]  /*c9b0*/  HMMA.16816.F32.BF16 R64, R108.reuse, R118, R64 ;  /* 0x000000766c40723c */ /* 0x040fe20000041840 */
[----:B------:R-:W-:Y:S03]  /*c9c0*/  MUFU.EX2 R106, R243 ;  /* 0x000000f3006a7308 */ /* 0x000fe60000000800 */
[----:B------:R-:W-:Y:S01]  /*c9d0*/  FADD.FTZ R3, R185, R0 ;  /* 0x00000000b9037221 */ /* 0x000fe20000010000 */
[----:B----4-:R-:W-:Y:S01]  /*c9e0*/  F2FP.BF16.PACK_AB R179, R188, R189 ;  /* 0x000000bdbcb3723e */ /* 0x010fe200000010ff */
[----:B------:R-:W-:Y:S01]  /*c9f0*/  LDSM.16.MT88.4 R184, [R202+0x2c00] ;  /* 0x002c0000cab8783b */ /* 0x000fe20000004200 */
[----:B------:R-:W-:Y:S01]  /*ca00*/  F2FP.BF16.PACK_AB R118, R107, R128 ;  /* 0x000000806b76723e */ /* 0x000fe200000010ff */
[-C--:B---3--:R-:W-:Y:S03]  /*ca10*/  HMMA.16816.F32.BF16 R68, R108, R120.reuse, R68 ;  /* 0x000000786c44723c */ /* 0x088fe60000041844 */
[----:B------:R1:W3:Y:S01]  /*ca20*/  MUFU.EX2 R107, R238 ;  /* 0x000000ee006b7308 */ /* 0x0002e20000000800 */
[----:B------:R-:W-:Y:S01]  /*ca30*/  F2FP.BF16.PACK_AB R119, R232, R231 ;  /* 0x000000e7e877723e */ /* 0x000fe200000010ff */
[----:B------:R-:W-:Y:S01]  /*ca40*/  FADD.FTZ R0, R137, R2 ;  /* 0x0000000289007221 */ /* 0x000fe20000010000 */
[----:B------:R-:W-:Y:S01]  /*ca50*/  LDSM.16.MT88.4 R128, [R201+0x1800] ;  /* 0x00180000c980783b */ /* 0x000fe20000004200 */
[----:B------:R-:W-:Y:S01]  /*ca60*/  FADD.FTZ R2, R141, R105 ;  /* 0x000000698d027221 */ /* 0x000fe20000010000 */
[C---:B------:R-:W-:Y:S04]  /*ca70*/  HMMA.16816.F32.BF16 R72, R112.reuse, R120, R72 ;  /* 0x000000787048723c */ /* 0x040fe80000041848 */
[----:B------:R-:W-:Y:S01]  /*ca80*/  MOV R105, R104 ;  /* 0x0000006800697202 */ /* 0x000fe20000000f00 */
[----:B------:R-:W4:Y:S01]  /*ca90*/  MUFU.EX2 R192, R246 ;  /* 0x000000f600c07308 */ /* 0x000f220000000800 */
[----:B------:R-:W-:Y:S02]  /*caa0*/  FADD.FTZ R0, R136, R0 ;  /* 0x0000000088007221 */ /* 0x000fe40000010000 */
[-C--:B------:R-:W-:Y:S04]  /*cab0*/  HMMA.16816.F32.BF16 R76, R112, R122.reuse, R76 ;  /* 0x0000007a704c723c */ /* 0x080fe8000004184c */
[----:B------:R-:W-:Y:S04]  /*cac0*/  FADD.FTZ R3, R140, R3 ;  /* 0x000000038c037221 */ /* 0x000fe80000010000 */
[C---:B------:R-:W-:Y:S01]  /*cad0*/  HMMA.16816.F32.BF16 R80, R108.reuse, R122, R80 ;  /* 0x0000007a6c50723c */ /* 0x040fe20000041850 */
[----:B------:R-:W5:Y:S03]  /*cae0*/  LDSM.16.MT88.4 R120, [R201+0x800] ;  /* 0x00080000c978783b */ /* 0x000f660000004200 */
[----:B-1----:R-:W-:Y:S01]  /*caf0*/  MOV R238, R190 ;  /* 0x000000be00ee7202 */ /* 0x002fe20000000f00 */
[----:B---3--:R-:W-:Y:S01]  /*cb00*/  FADD.FTZ R0, R107, R0 ;  /* 0x000000006b007221 */ /* 0x008fe20000010000 */
[----:B------:R-:W1:Y:S01]  /*cb10*/  MUFU.EX2 R190, R245 ;  /* 0x000000f500be7308 */ /* 0x000e620000000800 */
[----:B------:R-:W-:Y:S01]  /*cb20*/  FADD.FTZ R3, R252, R3 ;  /* 0x00000003fc037221 */ /* 0x000fe20000010000 */
[-C--:B--2---:R-:W-:Y:S04]  /*cb30*/  HMMA.16816.F32.BF16 R84, R108, R124.reuse, R84 ;  /* 0x0000007c6c54723c */ /* 0x084fe80000041854 */
[----:B------:R-:W-:Y:S01]  /*cb40*/  FADD.FTZ R236, R106, R0 ;  /* 0x000000006aec7221 */ /* 0x000fe20000010000 */
[----:B----4-:R-:W-:Y:S01]  /*cb50*/  F2FP.BF16.PACK_AB R178, R192, R193 ;  /* 0x000000c1c0b2723e */ /* 0x010fe200000010ff */
[----:B------:R-:W-:Y:S02]  /*cb60*/  FADD.FTZ R0, R138, R100 ;  /* 0x000000648a007221 */ /* 0x000fe40000010000 */
[C---:B------:R-:W-:Y:S04]  /*cb70*/  HMMA.16816.F32.BF16 R88, R112.reuse, R124, R88 ;  /* 0x0000007c7058723c */ /* 0x040fe80000041858 */
[----:B------:R-:W-:Y:S02]  /*cb80*/  FADD.FTZ R100, R139, R0 ;  /* 0x000000008b647221 */ /* 0x000fe40000010000 */
[----:B------:R-:W-:Y:S02]  /*cb90*/  FADD.FTZ R0, R238, R2 ;  /* 0x00000002ee007221 */ /* 0x000fe40000010000 */
[-C--:B------:R-:W-:Y:S01]  /*cba0*/  HMMA.16816.F32.BF16 R92, R112, R126.reuse, R92 ;  /* 0x0000007e705c723c */ /* 0x080fe2000004185c */
[----:B------:R-:W2:Y:S03]  /*cbb0*/  LDSM.16.MT88.4 R112, [R202+0x800] ;  /* 0x00080000ca70783b */ /* 0x000ea60000004200 */
[----:B------:R-:W-:Y:S01]  /*cbc0*/  FADD.FTZ R2, R251, R100 ;  /* 0x00000064fb027221 */ /* 0x000fe20000010000 */
[----:B-1----:R-:W-:Y:S01]  /*cbd0*/  F2FP.BF16.PACK_AB R177, R191, R190 ;  /* 0x000000bebfb1723e */ /* 0x002fe200000010ff */
[----:B------:R-:W-:Y:S02]  /*cbe0*/  FADD.FTZ R0, R235, R0 ;  /* 0x00000000eb007221 */ /* 0x000fe40000010000 */
[----:B------:R-:W-:Y:S01]  /*cbf0*/  HMMA.16816.F32.BF16 R96, R108, R126, R96 ;  /* 0x0000007e6c60723c */ /* 0x000fe20000041860 */
[----:B------:R-:W1:Y:S03]  /*cc00*/  LDSM.16.MT88.4 R124, [R202+0x1800] ;  /* 0x00180000ca7c783b */ /* 0x000e660000004200 */
[----:B------:R-:W-:Y:S02]  /*cc10*/  FADD.FTZ R3, R234, R3 ;  /* 0x00000003ea037221 */ /* 0x000fe40000010000 */
[----:B------:R-:W-:Y:S01]  /*cc20*/  FADD.FTZ R2, R250, R2 ;  /* 0x00000002fa027221 */ /* 0x000fe20000010000 */
[----:B------:R-:W-:Y:S01]  /*cc30*/  F2FP.BF16.PACK_AB R108, R226, R224 ;  /* 0x000000e0e26c723e */ /* 0x000fe200000010ff */
[----:B------:R-:W-:Y:S01]  /*cc40*/  FADD.FTZ R0, R229, R0 ;  /* 0x00000000e5007221 */ /* 0x000fe20000010000 */
[-C--:B-----5:R-:W-:Y:S05]  /*cc50*/  HMMA.16816.F32.BF16 R4, R116, R120.reuse, R4 ;  /* 0x000000787404723c */ /* 0x0a0fea0000041804 */
[----:B------:R-:W-:Y:S01]  /*cc60*/  F2FP.BF16.PACK_AB R110, R233, R230 ;  /* 0x000000e6e96e723e */ /* 0x000fe200000010ff */
[----:B------:R-:W-:Y:S01]  /*cc70*/  FADD.FTZ R3, R224, R3 ;  /* 0x00000003e0037221 */ /* 0x000fe20000010000 */
[----:B------:R-:W-:Y:S01]  /*cc80*/  F2FP.BF16.PACK_AB R109, R222, R217 ;  /* 0x000000d9de6d723e */ /* 0x000fe200000010ff */
        /* <DEDUP_REMOVED lines=14> */
[-C--:B--2---:R-:W-:Y:S04]  /*cd70*/  HMMA.16816.F32.BF16 R20, R116, R112.reuse, R20 ;  /* 0x000000707414723c */ /* 0x084fe80000041814 */
        /* <DEDUP_REMOVED lines=19> */
[-C--:B------:R-:W-:Y:S07]  /*ceb0*/  HMMA.16816.F32.BF16 R92, R108, R122.reuse, R92 ;  /* 0x0000007a6c5c723c */ /* 0x080fee000004185c */
[----:B------:R-:W-:Y:S01]  /*cec0*/  F2FP.BF16.PACK_AB R108, R136, R137 ;  /* 0x00000089886c723e */ /* 0x000fe200000010ff */
[----:B------:R-:W-:Y:S04]  /*ced0*/  HMMA.16816.F32.BF16 R96, R116, R122, R96 ;  /* 0x0000007a7460723c */ /* 0x000fe80000041860 */
[----:B------:R-:W-:Y:S02]  /*cee0*/  F2FP.BF16.PACK_AB R110, R106, R107 ;  /* 0x0000006b6a6e723e */ /* 0x000fe400000010ff */
[----:B------:R-:W-:Y:S02]  /*cef0*/  F2FP.BF16.PACK_AB R109, R197, R196 ;  /* 0x000000c4c56d723e */ /* 0x000fe400000010ff */
        /* <DEDUP_REMOVED lines=41> */
[----:B--2---:R-:W-:Y:S03]  /*d190*/  ISETP.GT.AND P0, PT, R220, R6, PT ;  /* 0x00000006dc00720c */ /* 0x004fe60003f04270 */
[----:B------:R-:W-:Y:S10]  /*d1a0*/  MOV R220, R0 ;  /* 0x0000000000dc7202 */ /* 0x000ff40000000f00 */
[----:B------:R-:W-:-:S05]  /*d1b0*/  @P0 BRA `(.L_x_3107) ;  /* 0xffffcb7000000947 */ /* 0x000fca000383ffff */
.L_x_3100:
[----:B------:R-:W-:Y:S05]  /*d1c0*/  BRA.DIV ~URZ, `(.L_x_3108) ;  /* 0x000051027f007947 */ /* 0x000fea000b800000 */
[----:B------:R2:W3:Y:S02]  /*d1d0*/  SHFL.BFLY PT, R7, R236, 0x2, 0x1f ;  /* 0x0c401f00ec077f89 */ /* 0x0004e400000e0000 */
.L_x_3146:
        /* <DEDUP_REMOVED lines=15> */
.L_x_3147:
        /* <DEDUP_REMOVED lines=134> */
.L_x_3069:
        /* <DEDUP_REMOVED lines=19> */
.L_x_3111:
[----:B--2---:R-:W-:Y:S05]  /*dc60*/  BSYNC B0 ;  /* 0x0000000000007941 */ /* 0x004fea0003800000 */
.L_x_3110:
        /* <DEDUP_REMOVED lines=15> */
[----:B-1----:R-:W-:Y:S05]  /*dd60*/  CALL.REL.NOINC `($__internal_45_$__cuda_sm70_shflsync_idx_p) ;  /* 0x000048c000007944 */ /* 0x002fea0003c00000 */
.L_x_3114:
        /* <DEDUP_REMOVED lines=54> */
[C---:B-1----:R-:W-:Y:S02]  /*e0d0*/  IMAD R11, R13.reuse, c[0x0][0x4dc], R9 ;  /* 0x000137000d0b7a24 */ /* 0x042fe400078e0209 */
[----:B------:R-:W-:Y:S01]  /*e0e0*/  IMAD R12, R13, c[0x0][0x444], R8 ;  /* 0x000111000d0c7a24 */ /* 0x000fe200078e0208 */
        /* <DEDUP_REMOVED lines=122> */
.L_x_3116:
[----:B------:R-:W-:Y:S05]  /*e890*/  BSYNC B0 ;  /* 0x0000000000007941 */ /* 0x000fea0003800000 */
.L_x_3115:
        /* <DEDUP_REMOVED lines=52> */
.L_x_3118:
[----:B------:R-:W-:Y:S05]  /*ebe0*/  BSYNC B0 ;  /* 0x0000000000007941 */ /* 0x000fea0003800000 */
.L_x_3117:
        /* <DEDUP_REMOVED lines=52> */
.L_x_3120:
[----:B------:R-:W-:Y:S05]  /*ef30*/  BSYNC B0 ;  /* 0x0000000000007941 */ /* 0x000fea0003800000 */
.L_x_3119:
        /* <DEDUP_REMOVED lines=53> */
.L_x_3113:
        /* <DEDUP_REMOVED lines=44> */
.L_x_3121:
[----:B------:R-:W-:Y:S05]  /*f550*/  BSYNC B1 ;  /* 0x0000000000017941 */ /* 0x000fea0003800000 */
.L_x_3112:
        /* <DEDUP_REMOVED lines=10> */
.L_x_3148:
[----:B---3--:R-:W3:Y:S01]  /*f600*/  S2R R2, SR_TID.X ;  /* 0x0000000000027919 */ /* 0x008ee20000002100 */
[----:B------:R-:W-:Y:S03]  /*f610*/  WARPSYNC 0xffffffff ;  /* 0xffffffff00007948 */ /* 0x000fe60003800000 */
[----:B------:R-:W-:Y:S06]  /*f620*/  BAR.SYNC.DEFER_BLOCKING 0x4, 0x80 ;  /* 0x0102000000007b1d */ /* 0x000fec0000010000 */
[----:B--2---:R2:W-:Y:S01]  /*f630*/  STL [R1+0x78], R0 ;  /* 0x0000780001007387 */ /* 0x0045e20000100800 */
[----:B---3--:R-:W-:-:S13]  /*f640*/  LOP3.LUT P0, RZ, R2, 0x7f, RZ, 0xc0, !PT ;  /* 0x0000007f02ff7812 */ /* 0x008fda000780c0ff */
[----:B------:R2:W-:Y:S04]  /*f650*/  @!P0 STS [0xc100], R24 ;  /* 0x00c10018ff008388 */ /* 0x0005e80000000800 */
[----:B------:R-:W-:Y:S06]  /*f660*/  BAR.ARV 0x5, 0x80 ;  /* 0x0142000000007b1d */ /* 0x000fec0000002000 */
.L_x_3122:
[----:B-12---:R-:W2:Y:S02]  /*f670*/  LDL R0, [R1+0x78] ;  /* 0x0000780001007983 */ /* 0x006ea40000100800 */
[----:B--2---:R-:W-:-:S13]  /*f680*/  ISETP.GE.AND P0, PT, R0, c[0x0][0x538], PT ;  /* 0x00014e0000007a0c */ /* 0x004fda0003f06270 */
[----:B---345:R-:W-:Y:S01]  /*f690*/  @P0 CALL.REL.NOINC `(.L_x_3124) ;  /* 0x0000001000000944 */ /* 0x038fe20003c00000 */
[----:B------:R-:W-:Y:S05]  /*f6a0*/  BRA `(.L_x_3125) ;  /* 0xffff144000007947 */ /* 0x000fea000383ffff */
.L_x_3124:
[----:B------:R-:W-:Y:S05]  /*f6b0*/  EXIT ;  /* 0x000000000000794d */ /* 0x000fea0003800000 */
.L_x_3070:
[----:B------:R-:W-:Y:S01]  /*f6c0*/  IMAD.MOV.U32 R0, RZ, RZ, R5 ;  /* 0x000000ffff007224 */ /* 0x000fe200078e0005 */
[----:B------:R-:W-:Y:S01]  /*f6d0*/  MOV R223, RZ ;  /* 0x000000ff00df7202 */ /* 0x000fe20000000f00 */
[----:B------:R-:W-:Y:S01]  /*f6e0*/  IMAD.MOV.U32 R3, RZ, RZ, 0x1c1f ;  /* 0x00001c1fff037424 */ /* 0x000fe200078e00ff */
[----:B------:R-:W-:Y:S02]  /*f6f0*/  MOV R2, 0xf710 ;  /* 0x0000f71000027802 */ /* 0x000fe40000000f00 */
[----:B-----5:R-:W-:Y:S05]  /*f700*/  CALL.REL.NOINC `($__internal_45_$__cuda_sm70_shflsync_idx_p) ;  /* 0x00002f2000007944 */ /* 0x020fea0003c00000 */
[----:B------:R-:W-:Y:S01]  /*f710*/  MOV R4, R0 ;  /* 0x0000000000047202 */ /* 0x000fe20000000f00 */
[----:B------:R-:W-:Y:S05]  /*f720*/  BRA `(.L_x_3126) ;  /* 0xffff218000007947 */ /* 0x000fea000383ffff */
.L_x_3071:
[----:B------:R-:W-:Y:S01]  /*f730*/  IMAD.MOV.U32 R0, RZ, RZ, R11 ;  /* 0x000000ffff007224 */ /* 0x000fe200078e000b */
[----:B------:R-:W-:Y:S01]  /*f740*/  MOV R223, RZ ;  /* 0x000000ff00df7202 */ /* 0x000fe20000000f00 */
[----:B------:R-:W-:Y:S01]  /*f750*/  IMAD.MOV.U32 R3, RZ, RZ, 0x1c1f ;  /* 0x00001c1fff037424 */ /* 0x000fe200078e00ff */
[----:B------:R-:W-:Y:S02]  /*f760*/  MOV R2, 0xf780 ;  /* 0x0000f78000027802 */ /* 0x000fe40000000f00 */
[----:B-12--5:R-:W-:Y:S05]  /*f770*/  CALL.REL.NOINC `($__internal_45_$__cuda_sm70_shflsync_idx_p) ;  /* 0x00002eb000007944 */ /* 0x026fea0003c00000 */
[----:B------:R-:W-:Y:S05]  /*f780*/  BRA `(.L_x_3127) ;  /* 0xffff214000007947 */ /* 0x000fea000383ffff */
.L_x_3074:
[----:B-1--4-:R-:W-:Y:S01]  /*f790*/  IMAD.MOV.U32 R0, RZ, RZ, R5 ;  /* 0x000000ffff007224 */ /* 0x012fe200078e0005 */
[----:B------:R-:W-:Y:S01]  /*f7a0*/  MOV R223, 0x1 ;  /* 0x0000000100df7802 */ /* 0x000fe20000000f00 */
[----:B------:R-:W-:Y:S01]  /*f7b0*/  IMAD.MOV.U32 R3, RZ, RZ, 0x1c1f ;  /* 0x00001c1fff037424 */ /* 0x000fe200078e00ff */
[----:B------:R-:W-:-:S02]  /*f7c0*/  MOV R2, 0xf7e0 ;  /* 0x0000f7e000027802 */ /* 0x000fc40000000f00 */
[----:B--2--5:R-:W-:Y:S05]  /*f7d0*/  CALL.REL.NOINC `($__internal_45_$__cuda_sm70_shflsync_idx_p) ;  /* 0x00002e5000007944 */ /* 0x024fea0003c00000 */
[----:B------:R-:W-:Y:S01]  /*f7e0*/  IMAD.MOV.U32 R4, RZ, RZ, R0 ;  /* 0x000000ffff047224 */ /* 0x000fe200078e0000 */
[----:B------:R-:W-:Y:S01]  /*f7f0*/  MOV R223, 0x1 ;  /* 0x0000000100df7802 */ /* 0x000fe20000000f00 */
[----:B------:R-:W-:Y:S01]  /*f800*/  IMAD.MOV.U32 R0, RZ, RZ, R11 ;  /* 0x000000ffff007224 */ /* 0x000fe200078e000b */
[----:B------:R-:W-:-:S02]  /*f810*/  MOV R3, 0x1c1f ;  /* 0x00001c1f00037802 */ /* 0x000fc40000000f00 */
[----:B------:R-:W-:Y:S02]  /*f820*/  MOV R2, 0xf840 ;  /* 0x0000f84000027802 */ /* 0x000fe40000000f00 */
[----:B------:R-:W-:Y:S05]  /*f830*/  CALL.REL.NOINC `($__internal_45_$__cuda_sm70_shflsync_idx_p) ;  /* 0x00002df000007944 */ /* 0x000fea0003c00000 */
[----:B------:R-:W-:Y:S05]  /*f840*/  BRA `(.L_x_3128) ;  /* 0xffff22c000007947 */ /* 0x000fea000383ffff */
.L_x_3077:
[----:B-1----:R-:W-:Y:S01]  /*f850*/  IMAD.MOV.U32 R0, RZ, RZ, R5 ;  /* 0x000000ffff007224 */ /* 0x002fe200078e0005 */
[----:B------:R-:W-:Y:S01]  /*f860*/  MOV R223, 0x2 ;  /* 0x0000000200df7802 */ /* 0x000fe20000000f00 */
[----:B------:R-:W-:Y:S01]  /*f870*/  IMAD.MOV.U32 R3, RZ, RZ, 0x1c1f ;  /* 0x00001c1fff037424 */ /* 0x000fe200078e00ff */
[----:B------:R-:W-:Y:S02]  /*f880*/  MOV R2, 0xf8a0 ;  /* 0x0000f8a000027802 */ /* 0x000fe40000000f00 */
[----:B--23-5:R-:W-:Y:S05]  /*f890*/  CALL.REL.NOINC `($__internal_45_$__cuda_sm70_shflsync_idx_p) ;  /* 0x00002d9000007944 */ /* 0x02cfea0003c00000 */
[----:B------:R-:W-:Y:S01]  /*f8a0*/  MOV R4, R0 ;  /* 0x0000000000047202 */ /* 0x000fe20000000f00 */
[----:B------:R-:W-:Y:S05]  /*f8b0*/  BRA `(.L_x_3129) ;  /* 0xffff241000007947 */ /* 0x000fea000383ffff */
.L_x_3078:
[----:B-1----:R-:W-:Y:S01]  /*f8c0*/  IMAD.MOV.U32 R0, RZ, RZ, R11 ;  /* 0x000000ffff007224 */ /* 0x002fe200078e000b */
[----:B------:R-:W-:Y:S01]  /*f8d0*/  MOV R223, 0x2 ;  /* 0x0000000200df7802 */ /* 0x000fe20000000f00 */
[----:B------:R-:W-:Y:S01]  /*f8e0*/  IMAD.MOV.U32 R3, RZ, RZ, 0x1c1f ;  /* 0x00001c1fff037424 */ /* 0x000fe200078e00ff */
[----:B------:R-:W-:Y:S02]  /*f8f0*/  MOV R2, 0xf910 ;  /* 0x0000f91000027802 */ /* 0x000fe40000000f00 */
[----:B--2345:R-:W-:Y:S05]  /*f900*/  CALL.REL.NOINC `($__internal_45_$__cuda_sm70_shflsync_idx_p) ;  /* 0x00002d2000007944 */ /* 0x03cfea0003c00000 */
[----:B------:R-:W-:Y:S05]  /*f910*/  BRA `(.L_x_3130) ;  /* 0xffff23d000007947 */ /* 0x000fea000383ffff */
.L_x_3081:
[----:B--2---:R-:W-:Y:S01]  /*f920*/  IMAD.MOV.U32 R0, RZ, RZ, R5 ;  /* 0x000000ffff007224 */ /* 0x004fe200078e0005 */
[----:B------:R-:W-:Y:S01]  /*f930*/  MOV R223, 0x3 ;  /* 0x0000000300df7802 */ /* 0x000fe20000000f00 */
[----:B------:R-:W-:Y:S01]  /*f940*/  IMAD.MOV.U32 R3, RZ, RZ, 0x1c1f ;  /* 0x00001c1fff037424 */ /* 0x000fe200078e00ff */
[----:B------:R-:W-:-:S02]  /*f950*/  MOV R2, 0xf970 ;  /* 0x0000f97000027802 */ /* 0x000fc40000000f00 */
[----:B-1-345:R-:W-:Y:S05]  /*f960*/  CALL.REL.NOINC `($__internal_45_$__cuda_sm70_shflsync_idx_p) ;  /* 0x00002cc000007944 */ /* 0x03afea0003c00000 */
[----:B------:R-:W-:Y:S01]  /*f970*/  IMAD.MOV.U32 R4, RZ, RZ, R0 ;  /* 0x000000ffff047224 */ /* 0x000fe200078e0000 */
[----:B------:R-:W-:Y:S01]  /*f980*/  MOV R223, 0x3 ;  /* 0x0000000300df7802 */ /* 0x000fe20000000f00 */
[----:B------:R-:W-:Y:S01]  /*f990*/  IMAD.MOV.U32 R0, RZ, RZ, R11 ;  /* 0x000000ffff007224 */ /* 0x000fe200078e000b */
[----:B------:R-:W-:-:S02]  /*f9a0*/  MOV R3, 0x1c1f ;  /* 0x00001c1f00037802 */ /* 0x000fc40000000f00 */
[----:B------:R-:W-:Y:S02]  /*f9b0*/  MOV R2, 0xf9d0 ;  /* 0x0000f9d000027802 */ /* 0x000fe40000000f00 */
[----:B------:R-:W-:Y:S05]  /*f9c0*/  CALL.REL.NOINC `($__internal_45_$__cuda_sm70_shflsync_idx_p) ;  /* 0x00002c6000007944 */ /* 0x000fea0003c00000 */
[----:B------:R-:W-:Y:S05]  /*f9d0*/  BRA `(.L_x_3131) ;  /* 0xffff24e000007947 */ /* 0x000fea000383ffff */
.L_x_3084:
[----:B------:R-:W-:Y:S01]  /*f9e0*/  IMAD.MOV.U32 R0, RZ, RZ, R5 ;  /* 0x000000ffff007224 */ /* 0x000fe200078e0005 */
[----:B------:R-:W-:Y:S01]  /*f9f0*/  MOV R223, RZ ;  /* 0x000000ff00df7202 */ /* 0x000fe20000000f00 */
[----:B------:R-:W-:Y:S01]  /*fa00*/  IMAD.MOV.U32 R3, RZ, RZ, 0x1c1f ;  /* 0x00001c1fff037424 */ /* 0x000fe200078e00ff */
[----:B------:R-:W-:Y:S02]  /*fa10*/  MOV R2, 0xfa30 ;  /* 0x0000fa3000027802 */ /* 0x000fe40000000f00 */
[----:B------:R-:W-:Y:S05]  /*fa20*/  CALL.REL.NOINC `($__internal_45_$__cuda_sm70_shflsync_idx_p) ;  /* 0x00002c0000007944 */ /* 0x000fea0003c00000 */
[----:B------:R-:W-:Y:S01]  /*fa30*/  MOV R4, R0 ;  /* 0x0000000000047202 */ /* 0x000fe20000000f00 */
[----:B------:R-:W-:Y:S05]  /*fa40*/  BRA `(.L_x_3132) ;  /* 0xffff39b000007947 */ /* 0x000fea000383ffff */
.L_x_3085:
[----:B------:R-:W-:Y:S01]  /*fa50*/  IMAD.MOV.U32 R0, RZ, RZ, R12 ;  /* 0x000000ffff007224 */ /* 0x000fe200078e000c */
[----:B------:R-:W-:Y:S01]  /*fa60*/  MOV R223, RZ ;  /* 0x000000ff00df7202 */ /* 0x000fe20000000f00 */
[----:B------:R-:W-:Y:S01]  /*fa70*/  IMAD.MOV.U32 R3, RZ, RZ, 0x1c1f ;  /* 0x00001c1fff037424 */ /* 0x000fe200078e00ff */
[----:B------:R-:W-:Y:S02]  /*fa80*/  MOV R2, 0xfaa0 ;  /* 0x0000faa000027802 */ /* 0x000fe40000000f00 */
[----:B-12---:R-:W-:Y:S05]  /*fa90*/  CALL.REL.NOINC `($__internal_45_$__cuda_sm70_shflsync_idx_p) ;  /* 0x00002b9000007944 */ /* 0x006fea0003c00000 */
[----:B------:R-:W-:Y:S01]  /*faa0*/  IADD3 R8, P0, R0, R149, RZ ;  /* 0x0000009500087210 */ /* 0x000fe20007f1e0ff */
[----:B------:R-:W-:Y:S01]  /*fab0*/  IMAD.MOV.U32 R223, RZ, RZ, 0x1 ;  /* 0x00000001ffdf7424 */ /* 0x000fe200078e00ff */
        /* <DEDUP_REMOVED lines=9> */
[----:B------:R-:W-:Y:S01]  /*fb50*/  IMAD.MOV.U32 R0, RZ, RZ, R5 ;  /* 0x000000ffff007224 */ /* 0x000fe200078e0005 */
        /* <DEDUP_REMOVED lines=12> */
[----:B-1----:R-:W-:Y:S05]  /*fc20*/  CALL.REL.NOINC `($__internal_45_$__cuda_sm70_shflsync_idx_p) ;  /* 0x00002a0000007944 */ /* 0x002fea0003c00000 */
[----:B------:R-:W-:Y:S01]  /*fc30*/  IMAD.MOV.U32 R4, RZ, RZ, R0 ;  /* 0x000000ffff047224 */ /* 0x000fe200078e0000 */
[----:B------:R-:W-:Y:S01]  /*fc40*/  MOV R223, 0x1 ;  /* 0x0000000100df7802 */ /* 0x000fe20000000f00 */
[----:B------:R-:W-:Y:S01]  /*fc50*/  IMAD.MOV.U32 R0, RZ, RZ, R12 ;  /* 0x000000ffff007224 */ /* 0x000fe200078e000c */
[----:B------:R-:W-:-:S02]  /*fc60*/  MOV R3, 0x1c1f ;  /* 0x00001c1f00037802 */ /* 0x000fc40000000f00 */
[----:B------:R-:W-:Y:S02]  /*fc70*/  MOV R2, 0xfc90 ;  /* 0x0000fc9000027802 */ /* 0x000fe40000000f00 */
[----:B------:R-:W-:Y:S05]  /*fc80*/  CALL.REL.NOINC `($__internal_45_$__cuda_sm70_shflsync_idx_p) ;  /* 0x000029a000007944 */ /* 0x000fea0003c00000 */
[----:B------:R-:W-:Y:S05]  /*fc90*/  BRA `(.L_x_3133) ;  /* 0xffff38d000007947 */ /* 0x000fea000383ffff */
.L_x_3086:
[----:B------:R-:W-:Y:S01]  /*fca0*/  IMAD.MOV.U32 R0, RZ, RZ, R4 ;  /* 0x000000ffff007224 */ /* 0x000fe200078e0004 */
[----:B------:R-:W-:Y:S01]  /*fcb0*/  MOV R223, RZ ;  /* 0x000000ff00df7202 */ /* 0x000fe20000000f00 */
[----:B------:R-:W-:Y:S01]  /*fcc0*/  IMAD.MOV.U32 R3, RZ, RZ, 0x1c1f ;  /* 0x00001c1fff037424 */ /* 0x000fe200078e00ff */
[----:B------:R-:W-:Y:S02]  /*fcd0*/  MOV R2, 0xfcf0 ;  /* 0x0000fcf000027802 */ /* 0x000fe40000000f00 */
[----:B------:R-:W-:Y:S05]  /*fce0*/  CALL.REL.NOINC `($__internal_45_$__cuda_sm70_shflsync_idx_p) ;  /* 0x0000294000007944 */ /* 0x000fea0003c00000 */
[----:B------:R-:W-:Y:S05]  /*fcf0*/  BRA `(.L_x_3134) ;  /* 0xffff3ad000007947 */ /* 0x000fea000383ffff */
.L_x_3087:
[----:B------:R-:W-:Y:S01]  /*fd00*/  IMAD.MOV.U32 R0, RZ, RZ, R4 ;  /* 0x000000ffff007224 */ /* 0x000fe200078e0004 */
[----:B------:R-:W-:Y:S01]  /*fd10*/  MOV R223, 0x1 ;  /* 0x0000000100df7802 */ /* 0x000fe20000000f00 */
[----:B------:R-:W-:Y:S01]  /*fd20*/  IMAD.MOV.U32 R3, RZ, RZ, 0x1c1f ;  /* 0x00001c1fff037424 */ /* 0x000fe200078e00ff */
[----:B------:R-:W-:Y:S02]  /*fd30*/  MOV R2, 0xfd50 ;  /* 0x0000fd5000027802 */ /* 0x000fe40000000f00 */
[----:B-1----:R-:W-:Y:S05]  /*fd40*/  CALL.REL.NOINC `($__internal_45_$__cuda_sm70_shflsync_idx_p) ;  /* 0x000028e000007944 */ /* 0x002fea0003c00000 */
[----:B------:R-:W-:Y:S01]  /*fd50*/  IMAD.IADD R0, R5, 0x1, R0 ;  /* 0x0000000105007824 */ /* 0x000fe200078e0200 */
[----:B------:R-:W-:Y:S01]  /*fd60*/  MOV R2, 0xffc0 ;  /* 0x0000ffc000027802 */ /* 0x000fe20000000f00 */
[----:B------:R-:W-:Y:S02]  /*fd70*/  IMAD.MOV.U32 R223, RZ, RZ, 0x2 ;  /* 0x00000002ffdf7424 */ /* 0x000fe400078e00ff */
        /* <DEDUP_REMOVED lines=30> */
[----:B------:R-:W-:Y:S01]  /*ff60*/  IMAD.MOV.U32 R0, RZ, RZ, R4 ;  /* 0x000000ffff007224 */ /* 0x000fe200078e0004 */
[----:B------:R-:W-:Y:S02]  /*ff70*/  FSEL R129, R30, -INF , P6 ;  /* 0xff8000001e817808 */ /* 0x000fe40003000000 */
[----:B------:R-:W-:-:S02]  /*ff80*/  FSEL R132, R31, -INF , P5 ;  /* 0xff8000001f847808 */ /* 0x000fc40002800000 */
[----:B------:R-:W-:Y:S02]  /*ff90*/  FSEL R131, R26, -INF , P4 ;  /* 0xff8000001a837808 */ /* 0x000fe40002000000 */
[----:B------:R-:W-:Y:S02]  /*ffa0*/  FSEL R130, R27, -INF , P0 ;  /* 0xff8000001b827808 */ /* 0x000fe40000000000 */
[----:B------:R-:W-:Y:S05]  /*ffb0*/  CALL.REL.NOINC `($__internal_45_$__cuda_sm70_shflsync_idx_p) ;  /* 0x0000267000007944 */ /* 0x000fea0003c00000 */
        /* <DEDUP_REMOVED lines=40> */
[----:B------:R-:W-:Y:S02]  /*10240*/  FMNMX.FTZ R104, R7, R8, !PT ;  /* 0x0000000807687209 */ /* 0x000fe40007810000 */
[----:B------:R-:W-:Y:S02]  /*10250*/  MOV R2, 0x10850 ;  /* 0x0001085000027802 */ /* 0x000fe40000000f00 */
[----:B------:R-:W-:Y:S01]  /*10260*/  IMNMX R6, R6, R0, PT ;  /* 0x0000000006067217 */ /* 0x000fe20003800200 */
[----:B------:R-:W-:Y:S01]  /*10270*/  IMAD.MOV.U32 R0, RZ, RZ, 0x2 ;  /* 0x00000002ff007424 */ /* 0x000fe200078e00ff */
[----:B------:R-:W-:Y:S02]  /*10280*/  FMNMX.FTZ R104, R11, R104, !PT ;  /* 0x000000680b687209 */ /* 0x000fe40007810000 */
        /* <DEDUP_REMOVED lines=83> */
[----:B------:R-:W-:Y:S02]  /*107c0*/  FSEL R109, R67, -INF , P0 ;  /* 0xff800000436d7808 */ /* 0x000fe40000000000 */
[----:B------:R-:W-:Y:S01]  /*107d0*/  FMNMX.FTZ R103, R131, R103, !PT ;  /* 0x0000006783677209 */ /* 0x000fe20007810000 */
[----:B------:R-:W-:Y:S01]  /*107e0*/  IMAD.MOV.U32 R100, RZ, RZ, R104 ;  /* 0x000000ffff647224 */ /* 0x000fe200078e0068 */
[----:B------:R-:W-:-:S02]  /*107f0*/  FMNMX.FTZ R102, R120, R102, !PT ;  /* 0x0000006678667209 */ /* 0x000fc40007810000 */
[----:B------:R-:W-:Y:S02]  /*10800*/  FMNMX.FTZ R6, R110, R6, !PT ;  /* 0x000000066e067209 */ /* 0x000fe40007810000 */
[----:B------:R-:W-:Y:S02]  /*10810*/  FMNMX.FTZ R103, R130, R103, !PT ;  /* 0x0000006782677209 */ /* 0x000fe40007810000 */
[----:B------:R-:W-:Y:S02]  /*10820*/  FMNMX.FTZ R102, R117, R102, !PT ;  /* 0x0000006675667209 */ /* 0x000fe40007810000 */
[----:B------:R-:W-:Y:S02]  /*10830*/  FMNMX.FTZ R6, R109, R6, !PT ;  /* 0x000000066d067209 */ /* 0x000fe40007810000 */
[----:B------:R-:W-:Y:S05]  /*10840*/  CALL.REL.NOINC `($__internal_44_$__cuda_sm70_shflsync_bfly_p) ;  /* 0x00001d8000007944 */ /* 0x000fea0003c00000 */
[----:B------:R-:W-:Y:S01]  /*10850*/  FMNMX.FTZ R104, R104, R0, !PT ;  /* 0x0000000068687209 */ /* 0x000fe20007810000 */
[----:B------:R-:W-:Y:S01]  /*10860*/  IMAD.MOV.U32 R0, RZ, RZ, 0x1 ;  /* 0x00000001ff007424 */ /* 0x000fe200078e00ff */
[----:B------:R-:W-:-:S03]  /*10870*/  MOV R2, 0x108a0 ;  /* 0x000108a000027802 */ /* 0x000fc60000000f00 */
[----:B------:R-:W-:Y:S02]  /*10880*/  IMAD.MOV.U32 R100, RZ, RZ, R104 ;  /* 0x000000ffff647224 */ /* 0x000fe400078e0068 */
[----:B------:R-:W-:Y:S05]  /*10890*/  CALL.REL.NOINC `($__internal_44_$__cuda_sm70_shflsync_bfly_p) ;  /* 0x00001d3000007944 */ /* 0x000fea0003c00000 */
[----:B------:R-:W-:Y:S01]  /*108a0*/  FMNMX.FTZ R104, R104, R0, !PT ;  /* 0x0000000068687209 */ /* 0x000fe20007810000 */
[----:B------:R-:W-:Y:S01]  /*108b0*/  IMAD.MOV.U32 R100, RZ, RZ, R103 ;  /* 0x000000ffff647224 */ /* 0x000fe200078e0067 */
[----:B------:R-:W-:Y:S01]  /*108c0*/  MOV R2, 0x108f0 ;  /* 0x000108f000027802 */ /* 0x000fe20000000f00 */
[----:B------:R-:W-:Y:S02]  /*108d0*/  IMAD.MOV.U32 R0, RZ, RZ, 0x2 ;  /* 0x00000002ff007424 */ /* 0x000fe400078e00ff */
        /* <DEDUP_REMOVED lines=26> */
[----:B------:R-:W-:Y:S01]  /*10a80*/  MOV R101, R0 ;  /* 0x0000000000657202 */ /* 0x000fe20000000f00 */
[----:B------:R-:W-:Y:S05]  /*10a90*/  BRA `(.L_x_3135) ;  /* 0xffff3aa000007947 */ /* 0x000fea000383ffff */
.L_x_3091:
[----:B------:R-:W-:Y:S01]  /*10aa0*/  MOV R223, RZ ;  /* 0x000000ff00df7202 */ /* 0x000fe20000000f00 */
[----:B------:R-:W-:Y:S01]  /*10ab0*/  IMAD.MOV.U32 R0, RZ, RZ, R5 ;  /* 0x000000ffff007224 */ /* 0x000fe200078e0005 */
[----:B------:R-:W-:Y:S01]  /*10ac0*/  MOV R2, 0x10af0 ;  /* 0x00010af000027802 */ /* 0x000fe20000000f00 */
[----:B------:R-:W-:Y:S02]  /*10ad0*/  IMAD.MOV.U32 R3, RZ, RZ, 0x1c1f ;  /* 0x00001c1fff037424 */ /* 0x000fe400078e00ff */
[----:B------:R-:W-:Y:S05]  /*10ae0*/  CALL.REL.NOINC `($__internal_45_$__cuda_sm70_shflsync_idx_p) ;  /* 0x00001b4000007944 */ /* 0x000fea0003c00000 */
[----:B------:R-:W-:Y:S01]  /*10af0*/  MOV R4, R0 ;  /* 0x0000000000047202 */ /* 0x000fe20000000f00 */
[----:B------:R-:W-:-:S05]  /*10b00*/  BRA `(.L_x_3136) ;  /* 0xffff54b000007947 */ /* 0x000fca000383ffff */
.L_x_3092:
[----:B------:R-:W-:Y:S01]  /*10b10*/  MOV R223, RZ ;  /* 0x000000ff00df7202 */ /* 0x000fe20000000f00 */
[----:B------:R-:W-:Y:S01]  /*10b20*/  IMAD.MOV.U32 R0, RZ, RZ, R12 ;  /* 0x000000ffff007224 */ /* 0x000fe200078e000c */
[----:B------:R-:W-:Y:S01]  /*10b30*/  MOV R2, 0x10b60 ;  /* 0x00010b6000027802 */ /* 0x000fe20000000f00 */
[----:B------:R-:W-:Y:S02]  /*10b40*/  IMAD.MOV.U32 R3, RZ, RZ, 0x1c1f ;  /* 0x00001c1fff037424 */ /* 0x000fe400078e00ff */
[----:B-12---:R-:W-:Y:S05]  /*10b50*/  CALL.REL.NOINC `($__internal_45_$__cuda_sm70_shflsync_idx_p) ;  /* 0x00001ad000007944 */ /* 0x006fea0003c00000 */
[C---:B------:R-:W-:Y:S01]  /*10b60*/  ISETP.GE.AND P6, PT, R227.reuse, c[0x0][0x1d4], PT ;  /* 0x00007500e3007a0c */ /* 0x040fe20003fc6270 */
[----:B------:R-:W-:Y:S01]  /*10b70*/  IMAD.MOV.U32 R223, RZ, RZ, 0x1 ;  /* 0x00000001ffdf7424 */ /* 0x000fe200078e00ff */
        /* <DEDUP_REMOVED lines=11> */
[----:B------:R-:W-:Y:S01]  /*10c30*/  SEL R11, RZ, 0x10, P6 ;  /* 0x00000010ff0b7807 */ /* 0x000fe20003000000 */
[----:B------:R-:W-:Y:S01]  /*10c40*/  IMAD.X R7, R4, 0x1, R14, P4 ;  /* 0x0000000104077824 */ /* 0x000fe200020e060e */
[----:B------:R-:W-:Y:S05]  /*10c50*/  SEL R10, RZ, 0x10, P5 ;  /* 0x00000010ff0a7807 */ /* 0x000fea0002800000 */
[----:B------:R2:W-:Y:S01]  /*10c60*/  LDGSTS.E.BYPASS.LTC128B.128 [R218+0x1100], [R6.64], !P5 ;  /* 0x0110000006da7fae */ /* 0x0005e2000e901d46 */
[----:B-1----:R-:W-:Y:S01]  /*10c70*/  IADD3 R2, P4, R0, R22, RZ ;  /* 0x0000001600027210 */ /* 0x002fe20007f9e0ff */
[----:B------:R-:W-:Y:S01]  /*10c80*/  IMAD.MOV.U32 R0, RZ, RZ, R5 ;  /* 0x000000ffff007224 */ /* 0x000fe200078e0005 */
[----:B------:R-:W-:Y:S03]  /*10c90*/  SEL R5, RZ, 0x10, P0 ;  /* 0x00000010ff057807 */ /* 0x000fe60000000000 */
[----:B------:R-:W-:Y:S05]  /*10ca0*/  IMAD.X R3, R4, 0x1, R15, P4 ;  /* 0x0000000104037824 */ /* 0x000fea00020e060f */
[----:B------:R1:W-:Y:S02]  /*10cb0*/  LDGSTS.E.BYPASS.LTC128B.128 [R218+0x2100], [R2.64], !P0 ;  /* 0x0210000002da7fae */ /* 0x0003e4000c101d46 */
[----:B-1----:R-:W-:Y:S01]  /*10cc0*/  MOV R2, 0x10cf0 ;  /* 0x00010cf000027802 */ /* 0x002fe20000000f00 */
[----:B------:R-:W-:Y:S02]  /*10cd0*/  IMAD.MOV.U32 R3, RZ, RZ, 0x1c1f ;  /* 0x00001c1fff037424 */ /* 0x000fe400078e00ff */
[----:B--2---:R-:W-:Y:S05]  /*10ce0*/  CALL.REL.NOINC `($__internal_45_$__cuda_sm70_shflsync_idx_p) ;  /* 0x0000194000007944 */ /* 0x004fea0003c00000 */
[----:B------:R-:W-:Y:S01]  /*10cf0*/  MOV R223, 0x1 ;  /* 0x0000000100df7802 */ /* 0x000fe20000000f00 */
[----:B------:R-:W-:Y:S01]  /*10d00*/  IMAD.MOV.U32 R4, RZ, RZ, R0 ;  /* 0x000000ffff047224 */ /* 0x000fe200078e0000 */
[----:B------:R-:W-:Y:S01]  /*10d10*/  MOV R3, 0x1c1f ;  /* 0x00001c1f00037802 */ /* 0x000fe20000000f00 */
[----:B------:R-:W-:Y:S01]  /*10d20*/  IMAD.MOV.U32 R0, RZ, RZ, R12 ;  /* 0x000000ffff007224 */ /* 0x000fe200078e000c */
[----:B------:R-:W-:Y:S02]  /*10d30*/  MOV R2, 0x10d50 ;  /* 0x00010d5000027802 */ /* 0x000fe40000000f00 */
[----:B------:R-:W-:Y:S05]  /*10d40*/  CALL.REL.NOINC `($__internal_45_$__cuda_sm70_shflsync_idx_p) ;  /* 0x000018e000007944 */ /* 0x000fea0003c00000 */
[----:B------:R-:W-:-:S05]  /*10d50*/  BRA `(.L_x_3137) ;  /* 0xffff53d000007947 */ /* 0x000fca000383ffff */
.L_x_3095:
[----:B------:R-:W-:Y:S01]  /*10d60*/  MOV R223, RZ ;  /* 0x000000ff00df7202 */ /* 0x000fe20000000f00 */
[----:B------:R-:W-:Y:S01]  /*10d70*/  IMAD.MOV.U32 R0, RZ, RZ, R101 ;  /* 0x000000ffff007224 */ /* 0x000fe200078e0065 */
[----:B------:R-:W-:Y:S01]  /*10d80*/  MOV R2, 0x10db0 ;  /* 0x00010db000027802 */ /* 0x000fe20000000f00 */
[----:B------:R-:W-:Y:S02]  /*10d90*/  IMAD.MOV.U32 R3, RZ, RZ, 0x1c1f ;  /* 0x00001c1fff037424 */ /* 0x000fe400078e00ff */
[----:B------:R-:W-:Y:S05]  /*10da0*/  CALL.REL.NOINC `($__internal_45_$__cuda_sm70_shflsync_idx_p) ;  /* 0x0000188000007944 */ /* 0x000fea0003c00000 */
[----:B------:R-:W-:Y:S01]  /*10db0*/  MOV R100, R0 ;  /* 0x0000000000647202 */ /* 0x000fe20000000f00 */
[----:B------:R-:W-:-:S05]  /*10dc0*/  BRA `(.L_x_3138) ;  /* 0xffff5fc000007947 */ /* 0x000fca000383ffff */
.L_x_3096:
        /* <DEDUP_REMOVED lines=17> */
[----:B------:R1:W-:Y:S02]  /*10ee0*/  LDGSTS.E.BYPASS.LTC128B.128 [R218+0x3100], [R2.64], !P6 ;  /* 0x0310000002da7fae */ /* 0x0003e4000f101d46 */
[----:B------:R-:W-:Y:S06]  /*10ef0*/  IMAD.X R103, R100, 0x1, R110, P4 ;  /* 0x0000000164677824 */ /* 0x000fec00020e066e */
[----:B------:R2:W-:Y:S01]  /*10f00*/  LDGSTS.E.BYPASS.LTC128B.128 [R218+0x4100], [R102.64], !P5 ;  /* 0x0410000066da7fae */ /* 0x0005e2000e901d46 */
[----:B-1----:R-:W-:Y:S01]  /*10f10*/  IADD3 R2, P4, R0, R178, RZ ;  /* 0x000000b200027210 */ /* 0x002fe20007f9e0ff */
[----:B------:R-:W-:Y:S01]  /*10f20*/  IMAD.MOV.U32 R0, RZ, RZ, R101 ;  /* 0x000000ffff007224 */ /* 0x000fe200078e0065 */
[----:B------:R-:W-:Y:S03]  /*10f30*/  SEL R101, RZ, 0x10, P0 ;  /* 0x00000010ff657807 */ /* 0x000fe60000000000 */
[----:B------:R-:W-:Y:S01]  /*10f40*/  IMAD.X R3, R100, 0x1, R111, P4 ;  /* 0x0000000164037824 */ /* 0x000fe200020e066f */
[----:B--2---:R-:W-:Y:S04]  /*10f50*/  SEL R102, RZ, 0x10, P6 ;  /* 0x00000010ff667807 */ /* 0x004fe80003000000 */
[----:B------:R1:W-:Y:S01]  /*10f60*/  LDGSTS.E.BYPASS.LTC128B.128 [R218+0x5100], [R2.64], !P0 ;  /* 0x0510000002da7fae */ /* 0x0003e2000c101d46 */
[----:B------:R-:W-:Y:S02]  /*10f70*/  SEL R103, RZ, 0x10, P5 ;  /* 0x00000010ff677807 */ /* 0x000fe40002800000 */
[----:B-1----:R-:W-:Y:S01]  /*10f80*/  MOV R2, 0x10fb0 ;  /* 0x00010fb000027802 */ /* 0x002fe20000000f00 */
[----:B------:R-:W-:Y:S02]  /*10f90*/  IMAD.MOV.U32 R3, RZ, RZ, 0x1c1f ;  /* 0x00001c1fff037424 */ /* 0x000fe400078e00ff */
[----:B------:R-:W-:Y:S05]  /*10fa0*/  CALL.REL.NOINC `($__internal_45_$__cuda_sm70_shflsync_idx_p) ;  /* 0x0000168000007944 */ /* 0x000fea0003c00000 */
[----:B------:R-:W-:Y:S01]  /*10fb0*/  MOV R223, 0x1 ;  /* 0x0000000100df7802 */ /* 0x000fe20000000f00 */
[----:B------:R-:W-:Y:S01]  /*10fc0*/  IMAD.MOV.U32 R100, RZ, RZ, R0 ;  /* 0x000000ffff647224 */ /* 0x000fe200078e0000 */
[----:B------:R-:W-:Y:S01]  /*10fd0*/  MOV R3, 0x1c1f ;  /* 0x00001c1f00037802 */ /* 0x000fe20000000f00 */
[----:B------:R-:W-:Y:S01]  /*10fe0*/  IMAD.MOV.U32 R0, RZ, RZ, R104 ;  /* 0x000000ffff007224 */ /* 0x000fe200078e0068 */
[----:B------:R-:W-:Y:S02]  /*10ff0*/  MOV R2, 0x11010 ;  /* 0x0001101000027802 */ /* 0x000fe40000000f00 */
[----:B------:R-:W-:Y:S05]  /*11000*/  CALL.REL.NOINC `($__internal_45_$__cuda_sm70_shflsync_idx_p) ;  /* 0x0000162000007944 */ /* 0x000fea0003c00000 */
[----:B------:R-:W-:-:S05]  /*11010*/  BRA `(.L_x_3139) ;  /* 0xffff5ee000007947 */ /* 0x000fca000383ffff */
.L_x_3097:
[----:B------:R-:W-:Y:S01]  /*11020*/  MOV R223, RZ ;  /* 0x000000ff00df7202 */ /* 0x000fe20000000f00 */
[----:B------:R-:W-:Y:S01]  /*11030*/  IMAD.MOV.U32 R0, RZ, RZ, R100 ;  /* 0x000000ffff007224 */ /* 0x000fe200078e0064 */
[----:B------:R-:W-:Y:S01]  /*11040*/  MOV R2, 0x11070 ;  /* 0x0001107000027802 */ /* 0x000fe20000000f00 */
[----:B------:R-:W-:Y:S02]  /*11050*/  IMAD.MOV.U32 R3, RZ, RZ, 0x1c1f ;  /* 0x00001c1fff037424 */ /* 0x000fe400078e00ff */
[----:B------:R-:W-:Y:S05]  /*11060*/  CALL.REL.NOINC `($__internal_45_$__cuda_sm70_shflsync_idx_p) ;  /* 0x000015c000007944 */ /* 0x000fea0003c00000 */
[----:B------:R-:W-:-:S05]  /*11070*/  BRA `(.L_x_3140) ;  /* 0xffff60c000007947 */ /* 0x000fca000383ffff */
.L_x_3098:
[----:B------:R-:W-:Y:S01]  /*11080*/  MOV R223, 0x1 ;  /* 0x0000000100df7802 */ /* 0x000fe20000000f00 */
[----:B------:R-:W-:Y:S01]  /*11090*/  IMAD.MOV.U32 R0, RZ, RZ, R100 ;  /* 0x000000ffff007224 */ /* 0x000fe200078e0064 */
[----:B------:R-:W-:Y:S01]  /*110a0*/  MOV R2, 0x110d0 ;  /* 0x000110d000027802 */ /* 0x000fe20000000f00 */
[----:B------:R-:W-:Y:S02]  /*110b0*/  IMAD.MOV.U32 R3, RZ, RZ, 0x1c1f ;  /* 0x00001c1fff037424 */ /* 0x000fe400078e00ff */
[----:B-1----:R-:W-:Y:S05]  /*110c0*/  CALL.REL.NOINC `($__internal_45_$__cuda_sm70_shflsync_idx_p) ;  /* 0x0000156000007944 */ /* 0x002fea0003c00000 */
[----:B------:R-:W-:Y:S01]  /*110d0*/  MOV R2, 0x11330 ;  /* 0x0001133000027802 */ /* 0x000fe20000000f00 */
[----:B------:R-:W-:Y:S02]  /*110e0*/  IMAD.IADD R0, R101, 0x1, R0 ;  /* 0x0000000165007824 */ /* 0x000fe400078e0200 */
[----:B------:R-:W-:Y:S02]  /*110f0*/  IMAD.MOV.U32 R223, RZ, RZ, 0x2 ;  /* 0x00000002ffdf7424 */ /* 0x000fe400078e00ff */
[----:B------:R-:W-:Y:S01]  /*11100*/  IMAD.MOV.U32 R3, RZ, RZ, 0x1c1f ;  /* 0x00001c1fff037424 */ /* 0x000fe200078e00ff */
        /* <DEDUP_REMOVED lines=27> */
[----:B------:R-:W-:Y:S01]  /*112c0*/  ISETP.GT.AND P0, PT, R0, 0x39, PT ;  /* 0x000000390000780c */ /* 0x000fe20003f04270 */
[----:B------:R-:W-:Y:S01]  /*112d0*/  IMAD.MOV.U32 R0, RZ, RZ, R100 ;  /* 0x000000ffff007224 */ /* 0x000fe200078e0064 */
[----:B------:R-:W-:Y:S02]  /*112e0*/  FSEL R54, R54, -INF , P6 ;  /* 0xff80000036367808 */ /* 0x000fe40003000000 */
[----:B------:R-:W-:Y:S02]  /*112f0*/  FSEL R55, R55, -INF , P5 ;  /* 0xff80000037377808 */ /* 0x000fe40002800000 */
[----:B------:R-:W-:Y:S02]  /*11300*/  FSEL R66, R66, -INF , P4 ;  /* 0xff80000042427808 */ /* 0x000fe40002000000 */
[----:B------:R-:W-:Y:S02]  /*11310*/  FSEL R67, R67, -INF , P0 ;  /* 0xff80000043437808 */ /* 0x000fe40000000000 */
[----:B------:R-:W-:Y:S05]  /*11320*/  CALL.REL.NOINC `($__internal_45_$__cuda_sm70_shflsync_idx_p) ;  /* 0x0000130000007944 */ /* 0x000fea0003c00000 */
        /* <DEDUP_REMOVED lines=31> */
[----:B------:R-:W-:Y:S01]  /*11520*/  ISETP.GT.AND P0, PT, R0, 0x39, PT ;  /* 0x000000390000780c */ /* 0x000fe20003f04270 */
[----:B------:R-:W-:Y:S01]  /*11530*/  IMAD.MOV.U32 R0, RZ, RZ, R100 ;  /* 0x000000ffff007224 */ /* 0x000fe200078e0064 */
[----:B------:R-:W-:Y:S02]  /*11540*/  FSEL R56, R56, -INF , P6 ;  /* 0xff80000038387808 */ /* 0x000fe40003000000 */
[----:B------:R-:W-:Y:S02]  /*11550*/  FSEL R57, R57, -INF , P5 ;  /* 0xff80000039397808 */ /* 0x000fe40002800000 */
[----:B------:R-:W-:Y:S02]  /*11560*/  FSEL R60, R60, -INF , P4 ;  /* 0xff8000003c3c7808 */ /* 0x000fe40002000000 */
[----:B------:R-:W-:Y:S02]  /*11570*/  FSEL R61, R61, -INF , P0 ;  /* 0xff8000003d3d7808 */ /* 0x000fe40000000000 */
[----:B------:R-:W-:Y:S05]  /*11580*/  CALL.REL.NOINC `($__internal_45_$__cuda_sm70_shflsync_idx_p) ;  /* 0x000010a000007944 */ /* 0x000fea0003c00000 */
[----:B------:R-:W-:Y:S01]  /*11590*/  FMNMX.FTZ R100, R4, R105, !PT ;  /* 0x0000006904647209 */ /* 0x000fe20007810000 */
[----:B------:R-:W-:Y:S01]  /*115a0*/  IMAD.IADD R0, R101, 0x1, R0 ;  /* 0x0000000165007824 */ /* 0x000fe200078e0200 */
[----:B------:R-:W-:Y:S02]  /*115b0*/  FMNMX.FTZ R7, R6, R106, !PT ;  /* 0x0000006a06077209 */ /* 0x000fe40007810000 */
[----:B------:R-:W-:Y:S02]  /*115c0*/  FMNMX.FTZ R8, R16, R107, !PT ;  /* 0x0000006b10087209 */ /* 0x000fe40007810000 */
[C---:B------:R-:W-:Y:S02]  /*115d0*/  ISETP.GT.AND P6, PT, R0.reuse, RZ, PT ;  /* 0x000000ff0000720c */ /* 0x040fe40003fc4270 */
[----:B------:R-:W-:Y:S02]  /*115e0*/  ISETP.GT.AND P5, PT, R0, 0x1, PT ;  /* 0x000000010000780c */ /* 0x000fe40003fa4270 */
[----:B------:R-:W-:Y:S02]  /*115f0*/  FSEL R10, R10, -INF , P6 ;  /* 0xff8000000a0a7808 */ /* 0x000fe40003000000 */
[----:B------:R-:W-:Y:S02]  /*11600*/  ISETP.GT.AND P4, PT, R0, 0x8, PT ;  /* 0x000000080000780c */ /* 0x000fe40003f84270 */
[----:B------:R-:W-:Y:S02]  /*11610*/  FSEL R11, R11, -INF , P5 ;  /* 0xff8000000b0b7808 */ /* 0x000fe40002800000 */
[----:B------:R-:W-:Y:S02]  /*11620*/  FMNMX.FTZ R101, R10, R108, !PT ;  /* 0x0000006c0a657209 */ /* 0x000fe40007810000 */
[----:B------:R-:W-:Y:S02]  /*11630*/  ISETP.GT.AND P0, PT, R0, 0x9, PT ;  /* 0x000000090000780c */ /* 0x000fe40003f04270 */
[----:B------:R-:W-:Y:S02]  /*11640*/  FSEL R14, R14, -INF , P4 ;  /* 0xff8000000e0e7808 */ /* 0x000fe40002000000 */
[----:B------:R-:W-:Y:S02]  /*11650*/  FMNMX.FTZ R100, R110, R100, !PT ;  /* 0x000000646e647209 */ /* 0x000fe40007810000 */
[----:B------:R-:W-:Y:S02]  /*11660*/  FMNMX.FTZ R7, R17, R7, !PT ;  /* 0x0000000711077209 */ /* 0x000fe40007810000 */
[----:B------:R-:W-:Y:S02]  /*11670*/  FMNMX.FTZ R8, R9, R8, !PT ;  /* 0x0000000809087209 */ /* 0x000fe40007810000 */
[----:B------:R-:W-:Y:S02]  /*11680*/  FMNMX.FTZ R101, R11, R101, !PT ;  /* 0x000000650b657209 */ /* 0x000fe40007810000 */
[----:B------:R-:W-:Y:S02]  /*11690*/  FSEL R15, R15, -INF , P0 ;  /* 0xff8000000f0f7808 */ /* 0x000fe40000000000 */
[----:B------:R-:W-:Y:S02]  /*116a0*/  ISETP.GT.AND P6, PT, R0, 0x10, PT ;  /* 0x000000100000780c */ /* 0x000fe40003fc4270 */
[----:B------:R-:W-:Y:S02]  /*116b0*/  FMNMX.FTZ R100, R5, R100, !PT ;  /* 0x0000006405647209 */ /* 0x000fe40007810000 */
[----:B------:R-:W-:Y:S02]  /*116c0*/  FMNMX.FTZ R7, R18, R7, !PT ;  /* 0x0000000712077209 */ /* 0x000fe40007810000 */
[----:B------:R-:W-:Y:S02]  /*116d0*/  FMNMX.FTZ R8, R12, R8, !PT ;  /* 0x000000080c087209 */ /* 0x000fe40007810000 */
[----:B------:R-:W-:Y:S02]  /*116e0*/  FMNMX.FTZ R101, R14, R101, !PT ;  /* 0x000000650e657209 */ /* 0x000fe40007810000 */
[----:B------:R-:W-:Y:S02]  /*116f0*/  ISETP.GT.AND P5, PT, R0, 0x11, PT ;  /* 0x000000110000780c */ /* 0x000fe40003fa4270 */
[----:B------:R-:W-:Y:S02]  /*11700*/  FSEL R26, R26, -INF , P6 ;  /* 0xff8000001a1a7808 */ /* 0x000fe40003000000 */
        /* <DEDUP_REMOVED lines=58> */
[----:B------:R-:W-:Y:S01]  /*11ab0*/  ISETP.GT.AND P0, PT, R0, 0x39, PT ;  /* 0x000000390000780c */ /* 0x000fe20003f04270 */
[----:B------:R-:W-:Y:S01]  /*11ac0*/  IMAD.MOV.U32 R0, RZ, RZ, 0x2 ;  /* 0x00000002ff007424 */ /* 0x000fe200078e00ff */
        /* <DEDUP_REMOVED lines=15> */
[----:B------:R-:W-:Y:S05]  /*11bc0*/  CALL.REL.NOINC `($__internal_44_$__cuda_sm70_shflsync_bfly_p) ;  /* 0x00000a0000007944 */ /* 0x000fea0003c00000 */
[----:B------:R-:W-:Y:S01]  /*11bd0*/  FMNMX.FTZ R100, R100, R0, !PT ;  /* 0x0000000064647209 */ /* 0x000fe20007810000 */
[----:B------:R-:W-:Y:S01]  /*11be0*/  IMAD.MOV.U32 R0, RZ, RZ, 0x1 ;  /* 0x00000001ff007424 */ /* 0x000fe200078e00ff */
[----:B------:R-:W-:Y:S02]  /*11bf0*/  MOV R2, 0x11c10 ;  /* 0x00011c1000027802 */ /* 0x000fe40000000f00 */
        /* <DEDUP_REMOVED lines=28> */
[----:B------:R-:W-:-:S05]  /*11dc0*/  BRA `(.L_x_3141) ;  /* 0xffff60e000007947 */ /* 0x000fca000383ffff */
.L_x_3101:
[----:B-1--4-:R-:W-:Y:S01]  /*11dd0*/  MOV R223, RZ ;  /* 0x000000ff00df7202 */ /* 0x012fe20000000f00 */
[----:B------:R-:W-:Y:S01]  /*11de0*/  IMAD.MOV.U32 R0, RZ, RZ, R52 ;  /* 0x000000ffff007224 */ /* 0x000fe200078e0034 */
[----:B------:R-:W-:Y:S01]  /*11df0*/  MOV R2, 0x11e20 ;  /* 0x00011e2000027802 */ /* 0x000fe20000000f00 */
[----:B------:R-:W-:Y:S02]  /*11e00*/  IMAD.MOV.U32 R3, RZ, RZ, 0x1c1f ;  /* 0x00001c1fff037424 */ /* 0x000fe400078e00ff */
[----:B------:R-:W-:Y:S05]  /*11e10*/  CALL.REL.NOINC `($__internal_45_$__cuda_sm70_shflsync_idx_p) ;  /* 0x0000081000007944 */ /* 0x000fea0003c00000 */
[----:B------:R-:W-:-:S05]  /*11e20*/  BRA `(.L_x_3142) ;  /* 0xffff81d000007947 */ /* 0x000fca000383ffff */
.L_x_3104:
[----:B------:R-:W-:Y:S01]  /*11e30*/  MOV R223, RZ ;  /* 0x000000ff00df7202 */ /* 0x000fe20000000f00 */
[----:B------:R-:W-:Y:S01]  /*11e40*/  IMAD.MOV.U32 R0, RZ, RZ, R101 ;  /* 0x000000ffff007224 */ /* 0x000fe200078e0065 */
[----:B------:R-:W-:Y:S01]  /*11e50*/  MOV R2, 0x11e80 ;  /* 0x00011e8000027802 */ /* 0x000fe20000000f00 */
[----:B------:R-:W-:Y:S02]  /*11e60*/  IMAD.MOV.U32 R3, RZ, RZ, 0x1c1f ;  /* 0x00001c1fff037424 */ /* 0x000fe400078e00ff */
[----:B------:R-:W-:Y:S05]  /*11e70*/  CALL.REL.NOINC `($__internal_45_$__cuda_sm70_shflsync_idx_p) ;  /* 0x000007b000007944 */ /* 0x000fea0003c00000 */
[----:B------:R-:W-:Y:S01]  /*11e80*/  MOV R100, R0 ;  /* 0x0000000000647202 */ /* 0x000fe20000000f00 */
[----:B------:R-:W-:-:S05]  /*11e90*/  BRA `(.L_x_3143) ;  /* 0xffff8e9000007947 */ /* 0x000fca000383ffff */
.L_x_3105:
[----:B------:R-:W-:Y:S01]  /*11ea0*/  MOV R223, RZ ;  /* 0x000000ff00df7202 */ /* 0x000fe20000000f00 */
[----:B------:R-:W-:Y:S01]  /*11eb0*/  IMAD.MOV.U32 R0, RZ, RZ, R104 ;  /* 0x000000ffff007224 */ /* 0x000fe200078e0068 */
[----:B------:R-:W-:Y:S01]  /*11ec0*/  MOV R2, 0x11ef0 ;  /* 0x00011ef000027802 */ /* 0x000fe20000000f00 */
[----:B------:R-:W-:Y:S02]  /*11ed0*/  IMAD.MOV.U32 R3, RZ, RZ, 0x1c1f ;  /* 0x00001c1fff037424 */ /* 0x000fe400078e00ff */
[----:B-12---:R-:W-:Y:S05]  /*11ee0*/  CALL.REL.NOINC `($__internal_45_$__cuda_sm70_shflsync_idx_p) ;  /* 0x0000074000007944 */ /* 0x006fea0003c00000 */
[C---:B------:R-:W-:Y:S01]  /*11ef0*/  IADD3 R2, -R217.reuse, 0x10, RZ ;  /* 0x00000010d9027810 */ /* 0x040fe20007ffe1ff */
[----:B------:R-:W-:Y:S01]  /*11f00*/  IMAD.MOV.U32 R223, RZ, RZ, 0x1 ;  /* 0x00000001ffdf7424 */ /* 0x000fe200078e00ff */
        /* <DEDUP_REMOVED lines=12> */
[----:B------:R-:W-:Y:S04]  /*11fd0*/  IMAD.MOV.U32 R0, RZ, RZ, R101 ;  /* 0x000000ffff007224 */ /* 0x000fe800078e0065 */
        /* <DEDUP_REMOVED lines=12> */
.L_x_3106:
[----:B------:R-:W-:Y:S02]  /*120a0*/  MOV R0, 0x2 ;  /* 0x0000000200007802 */ /* 0x000fe40000000f00 */
        /* <DEDUP_REMOVED lines=34> */
.L_x_3108:
[----:B------:R-:W-:Y:S01]  /*122d0*/  IMAD.MOV.U32 R100, RZ, RZ, R236 ;  /* 0x000000ffff647224 */ /* 0x000fe200078e00ec */
[----:B------:R-:W-:-:S02]  /*122e0*/  MOV R0, 0x2 ;  /* 0x0000000200007802 */ /* 0x000fc40000000f00 */
[----:B------:R-:W-:Y:S02]  /*122f0*/  MOV R2, 0x12310 ;  /* 0x0001231000027802 */ /* 0x000fe40000000f00 */
[----:B-1----:R-:W-:Y:S05]  /*12300*/  CALL.REL.NOINC `($__internal_44_$__cuda_sm70_shflsync_bfly_p) ;  /* 0x000002c000007944 */ /* 0x002fea0003c00000 */
[----:B------:R-:W-:Y:S01]  /*12310*/  MOV R7, R0 ;  /* 0x0000000000077202 */ /* 0x000fe20000000f00 */
[----:B------:R-:W-:Y:S05]  /*12320*/  BRA `(.L_x_3146) ;  /* 0xffffaeb000007947 */ /* 0x000fea000383ffff */
.L_x_3109:
[----:B------:R-:W-:Y:S01]  /*12330*/  IMAD.MOV.U32 R100, RZ, RZ, R7 ;  /* 0x000000ffff647224 */ /* 0x000fe200078e0007 */
[----:B------:R-:W-:Y:S02]  /*12340*/  MOV R0, 0x1 ;  /* 0x0000000100007802 */ /* 0x000fe40000000f00 */
[----:B------:R-:W-:Y:S02]  /*12350*/  MOV R2, 0x12370 ;  /* 0x0001237000027802 */ /* 0x000fe40000000f00 */
[----:B-12---:R-:W-:Y:S05]  /*12360*/  CALL.REL.NOINC `($__internal_44_$__cuda_sm70_shflsync_bfly_p) ;  /* 0x0000026000007944 */ /* 0x006fea0003c00000 */
[----:B------:R-:W-:Y:S01]  /*12370*/  FADD.FTZ R7, R7, R0 ;  /* 0x0000000007077221 */ /* 0x000fe20000010000 */
[----:B------:R-:W-:Y:S02]  /*12380*/  MOV R100, R222 ;  /* 0x000000de00647202 */ /* 0x000fe40000000f00 */
[----:B------:R-:W-:Y:S02]  /*12390*/  MOV R0, 0x2 ;  /* 0x0000000200007802 */ /* 0x000fe40000000f00 */
[----:B------:R-:W-:Y:S02]  /*123a0*/  MOV R2, 0x123c0 ;  /* 0x000123c000027802 */ /* 0x000fe40000000f00 */
[----:B------:R-:W-:Y:S05]  /*123b0*/  CALL.REL.NOINC `($__internal_44_$__cuda_sm70_shflsync_bfly_p) ;  /* 0x0000021000007944 */ /* 0x000fea0003c00000 */
[----:B------:R-:W-:Y:S01]  /*123c0*/  FADD.FTZ R6, R222, R0 ;  /* 0x00000000de067221 */ /* 0x000fe20000010000 */
[----:B------:R-:W-:-:S02]  /*123d0*/  MOV R0, 0x1 ;  /* 0x0000000100007802 */ /* 0x000fc40000000f00 */
[----:B------:R-:W-:Y:S02]  /*123e0*/  MOV R2, 0x12410 ;  /* 0x0001241000027802 */ /* 0x000fe40000000f00 */
[----:B------:R-:W-:Y:S02]  /*123f0*/  MOV R100, R6 ;  /* 0x0000000600647202 */ /* 0x000fe40000000f00 */
[----:B------:R-:W-:Y:S05]  /*12400*/  CALL.REL.NOINC `($__internal_44_$__cuda_sm70_shflsync_bfly_p) ;  /* 0x000001c000007944 */ /* 0x000fea0003c00000 */
[----:B------:R-:W-:Y:S01]  /*12410*/  FADD.FTZ R6, R6, R0 ;  /* 0x0000000006067221 */ /* 0x000fe20000010000 */
[----:B------:R-:W-:Y:S02]  /*12420*/  MOV R100, R250 ;  /* 0x000000fa00647202 */ /* 0x000fe40000000f00 */
[----:B------:R-:W-:Y:S02]  /*12430*/  MOV R0, 0x2 ;  /* 0x0000000200007802 */ /* 0x000fe40000000f00 */
[----:B------:R-:W-:Y:S02]  /*12440*/  MOV R2, 0x12460 ;  /* 0x0001246000027802 */ /* 0x000fe40000000f00 */
[----:B------:R-:W-:Y:S05]  /*12450*/  CALL.REL.NOINC `($__internal_44_$__cuda_sm70_shflsync_bfly_p) ;  /* 0x0000017000007944 */ /* 0x000fea0003c00000 */
[----:B------:R-:W-:Y:S01]  /*12460*/  FADD.FTZ R5, R250, R0 ;  /* 0x00000000fa057221 */ /* 0x000fe20000010000 */
[----:B------:R-:W-:Y:S02]  /*12470*/  MOV R0, 0x1 ;  /* 0x0000000100007802 */ /* 0x000fe40000000f00 */
[----:B------:R-:W-:-:S02]  /*12480*/  MOV R2, 0x124b0 ;  /* 0x000124b000027802 */ /* 0x000fc40000000f00 */
        /* <DEDUP_REMOVED lines=9> */
[----:B------:R-:W-:Y:S02]  /*12520*/  MOV R2, 0x12550 ;  /* 0x0001255000027802 */ /* 0x000fe40000000f00 */
[----:B------:R-:W-:-:S02]  /*12530*/  MOV R100, R251 ;  /* 0x000000fb00647202 */ /* 0x000fc40000000f00 */
[----:B------:R-:W-:Y:S05]  /*12540*/  CALL.REL.NOINC `($__internal_44_$__cuda_sm70_shflsync_bfly_p) ;  /* 0x0000008000007944 */ /* 0x000fea0003c00000 */
[----:B------:R-:W-:Y:S01]  /*12550*/  MOV R4, R0 ;  /* 0x0000000000047202 */ /* 0x000fe20000000f00 */
[----:B------:R-:W-:Y:S05]  /*12560*/  BRA `(.L_x_3147) ;  /* 0xffffad6000007947 */ /* 0x000fea000383ffff */
.L_x_3123:
[----:B-1----:R-:W-:Y:S01]  /*12570*/  IMAD.MOV.U32 R0, RZ, RZ, R24 ;  /* 0x000000ffff007224 */ /* 0x002fe200078e0018 */
[----:B------:R-:W-:Y:S01]  /*12580*/  MOV R223, RZ ;  /* 0x000000ff00df7202 */ /* 0x000fe20000000f00 */
[----:B------:R-:W-:Y:S01]  /*12590*/  IMAD.MOV.U32 R3, RZ, RZ, 0x1f ;  /* 0x0000001fff037424 */ /* 0x000fe200078e00ff */
[----:B---3--:R-:W-:-:S02]  /*125a0*/  MOV R2, 0x125c0 ;  /* 0x000125c000027802 */ /* 0x008fc40000000f00 */
[----:B----45:R-:W-:Y:S05]  /*125b0*/  CALL.REL.NOINC `($__internal_45_$__cuda_sm70_shflsync_idx_p) ;  /* 0x0000007000007944 */ /* 0x030fea0003c00000 */
[----:B------:R-:W-:Y:S05]  /*125c0*/  BRA `(.L_x_3148) ;  /* 0xffffd03000007947 */ /* 0x000fea000383ffff */
        .weak           $__internal_44_$__cuda_sm70_shflsync_bfly_p
        .type           $__internal_44_$__cuda_sm70_shflsync_bfly_p,@function
        .size           $__internal_44_$__cuda_sm70_shflsync_bfly_p,($__internal_45_$__cuda_sm70_shflsync_idx_p - $__internal_44_$__cuda_sm70_shflsync_bfly_p)
$__internal_44_$__cuda_sm70_shflsync_bfly_p:
[----:B------:R-:W-:Y:S02]  /*125d0*/  MOV R176, 0xffffffff ;  /* 0xffffffff00b07802 */ /* 0x000fe40000000f00 */
[----:B------:R-:W-:-:S02]  /*125e0*/  MOV R3, 0x1f ;  /* 0x0000001f00037802 */ /* 0x000fc40000000f00 */
[----:B------:R-:W-:Y:S04]  /*125f0*/  WARPSYNC R176 ;  /* 0x000000b000007348 */ /* 0x000fe80003800000 */
[----:B------:R1:W2:Y:S02]  /*12600*/  SHFL.BFLY PT, R0, R100, R0, R3 ;  /* 0x0c00000064007389 */ /* 0x0002a400000e0003 */
[----:B-1----:R-:W-:-:S04]  /*12610*/  MOV R3, 0x0 ;  /* 0x0000000000037802 */ /* 0x002fc80000000f00 */
[----:B--2---:R-:W-:Y:S05]  /*12620*/  RET.REL.NODEC R2 `(_ZN7cutlass13device_kernelIN5flash19enable_sm80_to_sm89INS1_16FlashAttnFwdSm80INS1_25CollectiveMainloopFwdSm80ILi4ELi1ELb0EN4cute5tupleIJNS5_1CILi128EEENS7_ILi64EEENS7_ILi96EEEEEELi96ENS_10bfloat16_tEfNS_4arch4Sm80ELb1ELb0ELb0ELb0ELb1ELb0ELb1ELb1EEENS1_21CollectiveEpilogueFwdINS6_IJS8_SA_S9_EEENS6_IJNS7_ILi1EEESI_SI_EEESC_SE_Li128ELb0ELb1ELb1ELb0EEENS1_30DynamicPersistentTileSchedulerILi128ELi128ELb1ELb1ELb0EEEEEEEEEvNT_6ParamsE) ;  /* 0xfffed9d002007950 */ /* 0x004fea0003c3ffff */
        .weak           $__internal_45_$__cuda_sm70_shflsync_idx_p
        .type           $__internal_45_$__cuda_sm70_shflsync_idx_p,@function
        .size           $__internal_45_$__cuda_sm70_shflsync_idx_p,(.L_x_3687 - $__internal_45_$__cuda_sm70_shflsync_idx_p)
$__internal_45_$__cuda_sm70_shflsync_idx_p:
[----:B------:R-:W-:-:S04]  /*12630*/  MOV R225, 0xffffffff ;  /* 0xffffffff00e17802 */ /* 0x000fc80000000f00 */
[----:B------:R-:W-:Y:S04]  /*12640*/  WARPSYNC R225 ;  /* 0x000000e100007348 */ /* 0x000fe80003800000 */
[----:B------:R1:W2:Y:S02]  /*12650*/  SHFL.IDX PT, R0, R0, R223, R3 ;  /* 0x000000df00007389 */ /* 0x0002a400000e0003 */
[----:B-1----:R-:W-:-:S04]  /*12660*/  MOV R3, 0x0 ;  /* 0x0000000000037802 */ /* 0x002fc80000000f00 */
[----:B--2---:R-:W-:Y:S05]  /*12670*/  RET.REL.NODEC R2 `(_ZN7cutlass13device_kernelIN5flash19enable_sm80_to_sm89INS1_16FlashAttnFwdSm80INS1_25CollectiveMainloopFwdSm80ILi4ELi1ELb0EN4cute5tupleIJNS5_1CILi128EEENS7_ILi64EEENS7_ILi96EEEEEELi96ENS_10bfloat16_tEfNS_4arch4Sm80ELb1ELb0ELb0ELb0ELb1ELb0ELb1ELb1EEENS1_21CollectiveEpilogueFwdINS6_IJS8_SA_S9_EEENS6_IJNS7_ILi1EEESI_SI_EEESC_SE_Li128ELb0ELb1ELb1ELb0EEENS1_30DynamicPersistentTileSchedulerILi128ELi128ELb1ELb1ELb0EEEEEEEEEvNT_6ParamsE) ;  /* 0xfffed98002007950 */ /* 0x004fea0003c3ffff */
.L_x_3149:
        /* <DEDUP_REMOVED lines=16> */
.L_x_3687:


//--------------------- .text._ZN7cutlass13device_kernelIN5flash19enable_sm80_to_sm89INS1_16FlashAttnFwdSm80INS1_25CollectiveMainloopFwdSm80ILi4ELi1ELb0EN4cute5tupleIJNS5_1CILi128EEENS7_ILi48EEENS7_ILi96EEEEEELi96ENS_10bfloat16_tEfNS_4arch4Sm80ELb1ELb0ELb0ELb1ELb1ELb0ELb1ELb1EEENS1_21CollectiveEpilogueFwdINS6_IJS8_SA_S9_EEENS6_IJNS7_ILi1EEESI_SI_EEESC_SE_Li128ELb1ELb1ELb1ELb0EEENS1_36VarlenDynamicPersistentTileSchedulerILi128ELi48ELi128ELi128ELb1ELb1ELb0ELb1ELb1ELb1EEEEEEEEEvNT_6ParamsE --------------------------
	.section	.text._ZN7cutlass13device_kernelIN5flash19enable_sm80_to_sm89INS1_16FlashAttnFwdSm80INS1_25CollectiveMainloopFwdSm80ILi4ELi1ELb0EN4cute5tupleIJNS5_1CILi128EEENS7_ILi48EEENS7_ILi96EEEEEELi96ENS_10bfloat16_tEfNS_4arch4Sm80ELb1ELb0ELb0ELb1ELb1ELb0ELb1ELb1EEENS1_21CollectiveEpilogueFwdINS6_IJS8_SA_S9_EEENS6_IJNS7_ILi1EEESI_SI_EEESC_SE_Li128ELb1ELb1ELb1ELb0EEENS1_36VarlenDynamicPersistentTileSchedulerILi128ELi48ELi128ELi128ELb1ELb1ELb0ELb1ELb1ELb1EEEEEEEEEvNT_6ParamsE,"ax",@progbits
	.sectioninfo	@"SHI_REGISTERS=255"
	.align	128
.text._ZN7cutlass13device_kernelIN5flash19enable_sm80_to_sm89INS1_16FlashAttnFwdSm80INS1_25CollectiveMainloopFwdSm80ILi4ELi1ELb0EN4cute5tupleIJNS5_1CILi128EEENS7_ILi48EEENS7_ILi96EEEEEELi96ENS_10bfloat16_tEfNS_4arch4Sm80ELb1ELb0ELb0ELb1ELb1ELb0ELb1ELb1EEENS1_21CollectiveEpilogueFwdINS6_IJS8_SA_S9_EEENS6_IJNS7_ILi1EEESI_SI_EEESC_SE_Li128ELb1ELb1ELb1ELb0EEENS1_36VarlenDynamicPersistentTileSchedulerILi128ELi48ELi128ELi128ELb1ELb1ELb0ELb1ELb1ELb1EEEEEEEEEvNT_6ParamsE:
        .type           _ZN7cutlass13device_kernelIN5flash19enable_sm80_to_sm89INS1_16FlashAttnFwdSm80INS1_25CollectiveMainloopFwdSm80ILi4ELi1ELb0EN4cute5tupleIJNS5_1CILi128EEENS7_ILi48EEENS7_ILi96EEEEEELi96ENS_10bfloat16_tEfNS_4arch4Sm80ELb1ELb0ELb0ELb1ELb1ELb0ELb1ELb1EEENS1_21CollectiveEpilogueFwdINS6_IJS8_SA_S9_EEENS6_IJNS7_ILi1EEESI_SI_EEESC_SE_Li128ELb1ELb1ELb1ELb0EEENS1_36VarlenDynamicPersistentTileSchedulerILi128ELi48ELi128ELi128ELb1ELb1ELb0ELb1ELb1ELb1EEEEEEEEEvNT_6ParamsE,@function
        .size           _ZN7cutlass13device_kernelIN5flash19enable_sm80_to_sm89INS1_16FlashAttnFwdSm80INS1_25CollectiveMainloopFwdSm80ILi4ELi1ELb0EN4cute5tupleIJNS5_1CILi128EEENS7_ILi48EEENS7_ILi96EEEEEELi96ENS_10bfloat16_tEfNS_4arch4Sm80ELb1ELb0ELb0ELb1ELb1ELb0ELb1ELb1EEENS1_21CollectiveEpilogueFwdINS6_IJS8_SA_S9_EEENS6_IJNS7_ILi1EEESI_SI_EEESC_SE_Li128ELb1ELb1ELb1ELb0EEENS1_36VarlenDynamicPersistentTileSchedulerILi128ELi48ELi128ELi128ELb1ELb1ELb0ELb1ELb1ELb1EEEEEEEEEvNT_6ParamsE,(.L_x_3690 - _ZN7cutlass13device_kernelIN5flash19enable_sm80_to_sm89INS1_16FlashAttnFwdSm80INS1_25CollectiveMainloopFwdSm80ILi4ELi1ELb0EN4cute5tupleIJNS5_1CILi128EEENS7_ILi48EEENS7_ILi96EEEEEELi96ENS_10bfloat16_tEfNS_4arch4Sm80ELb1ELb0ELb0ELb1ELb1ELb0ELb1ELb1EEENS1_21CollectiveEpilogueFwdINS6_IJS8_SA_S9_EEENS6_IJNS7_ILi1EEESI_SI_EEESC_SE_Li128ELb1ELb1ELb1ELb0EEENS1_36VarlenDynamicPersistentTileSchedulerILi128ELi48ELi128ELi128ELb1ELb1ELb0ELb1ELb1ELb1EEEEEEEEEvNT_6ParamsE)
        .other          _ZN7cutlass13device_kernelIN5flash19enable_sm80_to_sm89INS1_16FlashAttnFwdSm80INS1_25CollectiveMainloopFwdSm80ILi4ELi1ELb0EN4cute5tupleIJNS5_1CILi128EEENS7_ILi48EEENS7_ILi96EEEEEELi96ENS_10bfloat16_tEfNS_4arch4Sm80ELb1ELb0ELb0ELb1ELb1ELb0ELb1ELb1EEENS1_21CollectiveEpilogueFwdINS6_IJS8_SA_S9_EEENS6_IJNS7_ILi1EEESI_SI_EEESC_SE_Li128ELb1ELb1ELb1ELb0EEENS1_36VarlenDynamicPersistentTileSchedulerILi128ELi48ELi128ELi128ELb1ELb1ELb0ELb1ELb1ELb1EEEEEEEEEvNT_6ParamsE,@"STO_CUDA_ENTRY STV_DEFAULT"
_ZN7cutlass13device_kernelIN5flash19enable_sm80_to_sm89INS1_16FlashAttnFwdSm80INS1_25CollectiveMainloopFwdSm80ILi4ELi1ELb0EN4cute5tupleIJNS5_1CILi128EEENS7_ILi48EEENS7_ILi96EEEEEELi96ENS_10bfloat16_tEfNS_4arch4Sm80ELb1ELb0ELb0ELb1ELb1ELb0ELb1ELb1EEENS1_21CollectiveEpilogueFwdINS6_IJS8_SA_S9_EEENS6_IJNS7_ILi1EEESI_SI_EEESC_SE_Li128ELb1ELb1ELb1ELb0EEENS1_36VarlenDynamicPersistentTileSchedulerILi128ELi48ELi128ELi128ELb1ELb1ELb0ELb1ELb1ELb1EEEEEEEEEvNT_6ParamsE:
        /* <DEDUP_REMOVED lines=13> */
[----:B------:R-:W-:-:S03]  /*00d0*/  CS2R R8, SRZ ;  /* 0x0000000000087805 */ /* 0x000fc6000001ff00 */
        /* <DEDUP_REMOVED lines=10> */
[C---:B------:R-:W-:Y:S01]  /*0180*/  ISETP.GE.U32.AND P4, PT, R12.reuse, 0x2, PT ;  /* 0x000000020c00780c */ /* 0x040fe20003f86070 */
[----:B------:R-:W-:Y:S01]  /*0190*/  IMAD.MOV.U32 R7, RZ, RZ, RZ ;  /* 0x000000ffff077224 */ /* 0x000fe200078e00ff */
        /* <DEDUP_REMOVED lines=26> */
.L_x_3155:
        /* <DEDUP_REMOVED lines=11> */
[----:B------:R-:W3:Y:S04]  /*03f0*/  @!P0 LDG.E R9, [R4.64] ;  /* 0x0000000604098981 */ /* 0x000ee8000c1e1900 */
[----:B------:R-:W3:Y:S02]  /*0400*/  @!P0 LDG.E R8, [R2.64] ;  /* 0x0000000602088981 */ /* 0x000ee4000c1e1900 */
[----:B---3--:R-:W-:Y:S01]  /*0410*/  IMAD R5, R9, R8, RZ ;  /* 0x0000000809057224 */ /* 0x008fe200078e02ff */
[----:B------:R-:W-:Y:S05]  /*0420*/  BRA.DIV ~URZ, `(.L_x_3153) ;  /* 0x00010e527f007947 */ /* 0x000fea000b800000 */
[----:B------:R1:W3:Y:S02]  /*0430*/  SHFL.UP PT, R0, R5, 0x1, RZ ;  /* 0x0420000005007989 */ /* 0x0002e400000e00ff */
.L_x_3292:
        /* <DEDUP_REMOVED lines=16> */
.L_x_3293:
[----:B---3--:R-:W-:-:S05]  /*0540*/  IMAD R0, R0, c[0x0][0x538], RZ ;  /* 0x00014e0000007a24 */ /* 0x008fca00078e02ff */
[----:B------:R-:W-:-:S04]  /*0550*/  IADD3 R6, R0, R6, RZ ;  /* 0x0000000600067210 */ /* 0x000fc80007ffe0ff */
[----:B------:R-:W-:-:S13]  /*0560*/  ISETP.GT.AND P0, PT, R6, UR4, PT ;  /* 0x0000000406007c0c */ /* 0x000fda000bf04270 */
[----:B-12---:R-:W-:Y:S05]  /*0570*/  @!P0 BRA `(.L_x_3155) ;  /* 0xfffffdc000008947 */ /* 0x006fea000383ffff */
.L_x_3151:
[----:B------:R-:W-:-:S05]  /*0580*/  IADD3 R10, -R0, R6, RZ ;  /* 0x00000006000a7210 */ /* 0x000fca0007ffe1ff */
[----:B------:R-:W-:-:S05]  /*0590*/  IMAD R0, R4, c[0x0][0x538], R10 ;  /* 0x00014e0004007a24 */ /* 0x000fca00078e020a */
[----:B------:R-:W-:Y:S01]  /*05a0*/  ISETP.GT.AND P0, PT, R0, UR4, PT ;  /* 0x0000000400007c0c */ /* 0x000fe2000bf04270 */
[----:B------:R-:W-:-:S12]  /*05b0*/  BRA.DIV ~URZ, `(.L_x_3156) ;  /* 0x00010ee27f007947 */ /* 0x000fd8000b800000 */
[----:B------:R-:W-:-:S04]  /*05c0*/  VOTE.ANY R6, PT, !P0 ;  /* 0x0000000000067806 */ /* 0x000fc800040e0100 */
.L_x_3294:
[----:B------:R-:W1:Y:S02]  /*05d0*/  POPC R0, R6 ;  /* 0x0000000600007309 */ /* 0x000e640000000000 */
[----:B-12---:R-:W-:Y:S01]  /*05e0*/  IADD3 R247, R0, R7, RZ ;  /* 0x0000000700f77210 */ /* 0x006fe20007ffe0ff */
[----:B------:R-:W-:Y:S05]  /*05f0*/  BRA.DIV ~URZ, `(.L_x_3157) ;  /* 0x00010ef27f007947 */ /* 0x000fea000b800000 */
[----:B------:R1:W2:Y:S01]  /*0600*/  SHFL.IDX PT, R245, R9, R0, 0x1f ;  /* 0x00001f0009f57589 */ /* 0x0002a200000e0000 */
[----:B------:R-:W-:-:S03]  /*0610*/  MOV R5, RZ ;  /* 0x000000ff00057202 */ /* 0x000fc60000000f00 */
[----:B------:R1:W3:Y:S04]  /*0620*/  SHFL.IDX PT, R9, R8, R0, 0x1f ;  /* 0x00001f0008097589 */ /* 0x0002e800000e0000 */
.L_x_3295:
[----:B------:R-:W-:Y:S01]  /*0630*/  ISETP.NE.AND P0, PT, R6, RZ, PT ;  /* 0x000000ff0600720c */ /* 0x000fe20003f05270 */
[----:B------:R-:W-:-:S12]  /*0640*/  BSSY B0, `(.L_x_3158) ;  /* 0x0000005000007945 */ /* 0x000fd80003800000 */
[----:B------:R-:W-:Y:S05]  /*0650*/  @!P0 BRA `(.L_x_3159) ;  /* 0x0000003000008947 */ /* 0x000fea0003800000 */
[----:B-1----:R-:W-:Y:S01]  /*0660*/  IADD3 R0, R0, -0x1, RZ ;  /* 0xffffffff00007810 */ /* 0x002fe20007ffe0ff */
[----:B------:R-:W-:Y:S05]  /*0670*/  BRA.DIV ~URZ, `(.L_x_3160) ;  /* 0x00010f527f007947 */ /* 0x000fea000b800000 */
[----:B------:R1:W4:Y:S02]  /*0680*/  SHFL.IDX PT, R5, R4, R0, 0x1f ;  /* 0x00001f0004057589 */ /* 0x00032400000e0000 */
.L_x_3159:
[----:B------:R-:W-:Y:S05]  /*0690*/  BSYNC B0 ;  /* 0x0000000000007941 */ /* 0x000fea0003800000 */
.L_x_3158:
[----:B---3--:R-:W-:Y:S01]  /*06a0*/  ISETP.NE.AND P0, PT, R9, 0x1, PT ;  /* 0x000000010900780c */ /* 0x008fe20003f05270 */
[----:B----4-:R-:W-:Y:S01]  /*06b0*/  IMAD R244, R5, c[0x0][0x538], R10 ;  /* 0x00014e0005f47a24 */ /* 0x010fe200078e020a */
[----:B------:R-:W-:Y:S04]  /*06c0*/  BSSY B0, `(.L_x_3161) ;  /* 0x0000085000007945 */ /* 0x000fe80003800000 */
[----:B------:R-:W-:-:S07]  /*06d0*/  IADD3 R11, -R244, UR4, RZ ;  /* 0x00000004f40b7c10 */ /* 0x000fce000fffe1ff */
[----:B------:R-:W-:Y:S05]  /*06e0*/  @!P0 BRA `(.L_x_3162) ;  /* 0x000003e000008947 */ /* 0x000fea0003800000 */
[-C--:B-12---:R-:W-:Y:S02]  /*06f0*/  IABS R0, R245.reuse ;  /* 0x000000f500007213 */ /* 0x086fe40000000000 */
        /* <DEDUP_REMOVED lines=59> */
[----:B------:R-:W-:Y:S01]  /*0ab0*/  IMAD R246, R3, 0x10000, R2 ;  /* 0x0001000003f67824 */ /* 0x000fe200078e0202 */
[----:B------:R-:W-:Y:S05]  /*0ac0*/  BRA `(.L_x_3163) ;  /* 0x0000044000007947 */ /* 0x000fea0003800000 */
.L_x_3162:
[----:B------:R-:W-:-:S04]  /*0ad0*/  IMAD.MOV.U32 R2, RZ, RZ, 0x4 ;  /* 0x00000004ff027424 */ /* 0x000fc800078e00ff */
[----:B------:R-:W-:-:S05]  /*0ae0*/  IMAD.WIDE R2, R247, R2, c[0x0][0x590] ;  /* 0x00016400f7027625 */ /* 0x000fca00078e0202 */
[----:B------:R-:W3:Y:S02]  /*0af0*/  LDG.E R7, [R2.64] ;  /* 0x0000000602077981 */ /* 0x000ee4000c1e1900 */
[----:B-123--:R-:W-:-:S05]  /*0b00*/  IMAD R9, R7, R245, RZ ;  /* 0x000000f507097224 */ /* 0x00efca00078e02ff */
        /* <DEDUP_REMOVED lines=63> */
[----:B------:R-:W-:Y:S02]  /*0f00*/  IMAD R246, R0, R2, R3 ;  /* 0x0000000200f67224 */ /* 0x000fe400078e0203 */
.L_x_3163:
[----:B------:R-:W-:Y:S05]  /*0f10*/  BSYNC B0 ;  /* 0x0000000000007941 */ /* 0x000fea0003800000 */
.L_x_3161:
[----:B------:R-:W-:-:S04]  /*0f20*/  LOP3.LUT R0, RZ, R0, RZ, 0x33, !PT ;  /* 0x00000000ff007212 */ /* 0x000fc800078e33ff */
[----:B------:R-:W-:Y:S01]  /*0f30*/  IADD3 R245, R0, R245, RZ ;  /* 0x000000f500f57210 */ /* 0x000fe20007ffe0ff */
[----:B------:R-:W-:Y:S05]  /*0f40*/  BRA `(.L_x_3164) ;  /* 0x0000004000007947 */ /* 0x000fea0003800000 */
.L_x_3152:
[----:B--2---:R-:W-:Y:S01]  /*0f50*/  IMAD.MOV.U32 R245, RZ, RZ, RZ ;  /* 0x000000fffff57224 */ /* 0x004fe200078e00ff */
[----:B------:R-:W-:Y:S01]  /*0f60*/  MOV R246, RZ ;  /* 0x000000ff00f67202 */ /* 0x000fe20000000f00 */
[----:B------:R-:W-:Y:S01]  /*0f70*/  IMAD.U32 R244, RZ, RZ, UR4 ;  /* 0x00000004fff47e24 */ /* 0x000fe2000f8e00ff */
[----:B------:R-:W-:Y:S02]  /*0f80*/  MOV R247, c[0x0][0x53c] ;  /* 0x00014f0000f77a02 */ /* 0x000fe40000000f00 */
.L_x_3164:
[----:B------:R-:W-:Y:S01]  /*0f90*/  ISETP.NE.AND P0, PT, R12, RZ, PT ;  /* 0x000000ff0c00720c */ /* 0x000fe20003f05270 */
[----:B------:R-:W-:-:S12]  /*0fa0*/  WARPSYNC 0xffffffff ;  /* 0xffffffff00007948 */ /* 0x000fd80003800000 */
[----:B------:R1:W-:Y:S04]  /*0fb0*/  @!P0 STS.128 [0xc080], R244 ;  /* 0x00c080f4ff008388 */ /* 0x0003e80000000c00 */
[----:B------:R-:W-:Y:S06]  /*0fc0*/  BAR.ARV 0x5, 0x80 ;  /* 0x0142000000007b1d */ /* 0x000fec0000002000 */
.L_x_3150:
        /* <DEDUP_REMOVED lines=100> */
[----:B------:R-:W-:Y:S01]  /*1610*/  IMAD.IADD R248, R17, 0x1, R248 ;  /* 0x0000000111f87824 */ /* 0x000fe200078e02f8 */
        /* <DEDUP_REMOVED lines=9> */
[----:B------:R-:W-:-:S02]  /*16b0*/  IADD3 R251, R250, 0x70, RZ ;  /* 0x00000070fafb7810 */ /* 0x000fc40007ffe0ff */
        /* <DEDUP_REMOVED lines=10> */
[----:B------:R-:W-:Y:S01]  /*1760*/  SHF.R.S32.HI R4, RZ, 0x1f, R226 ;  /* 0x0000001fff047819 */ /* 0x000fe200000114e2 */
[----:B------:R-:W-:Y:S01]  /*1770*/  IMAD.IADD R3, R3, 0x1, R7 ;  /* 0x0000000103037824 */ /* 0x000fe200078e0207 */
[----:B------:R-:W-:-:S02]  /*1780*/  SHF.R.S32.HI R7, RZ, 0x1f, R202 ;  /* 0x0000001fff077819 */ /* 0x000fc400000114ca */
[C---:B------:R-:W-:Y:S02]  /*1790*/  IADD3 R9, R243.reuse, 0x40, RZ ;  /* 0x00000040f3097810 */ /* 0x040fe40007ffe0ff */
[C---:B------:R-:W-:Y:S02]  /*17a0*/  IADD3 R7, R243.reuse, 0x50, RZ ;  /* 0x00000050f3077810 */ /* 0x040fe40007ffe0ff */
[----:B------:R-:W-:Y:S02]  /*17b0*/  SHF.R.S32.HI R0, RZ, 0x1f, R9 ;  /* 0x0000001fff007819 */ /* 0x000fe40000011409 */
[----:B------:R-:W-:Y:S01]  /*17c0*/  SHF.R.S32.HI R0, RZ, 0x1f, R7 ;  /* 0x0000001fff007819 */ /* 0x000fe20000011407 */
[----:B------:R-:W-:Y:S01]  /*17d0*/  IMAD.IADD R0, R250, 0x1, R5 ;  /* 0x00000001fa007824 */ /* 0x000fe200078e0205 */
[----:B------:R-:W-:Y:S02]  /*17e0*/  IADD3 R15, R243, 0x10, RZ ;  /* 0x00000010f30f7810 */ /* 0x000fe40007ffe0ff */
[----:B------:R-:W-:-:S02]  /*17f0*/  SHF.R.S32.HI R4, RZ, 0x1f, R243 ;  /* 0x0000001fff047819 */ /* 0x000fc400000114f3 */
[----:B------:R1:W-:Y:S01]  /*1800*/  STL [R1+0x4], R0 ;  /* 0x0000040001007387 */ /* 0x0003e20000100800 */
[C---:B------:R-:W-:Y:S02]  /*1810*/  IADD3 R12, R243.reuse, 0x28, RZ ;  /* 0x00000028f30c7810 */ /* 0x040fe40007ffe0ff */
[----:B------:R-:W-:Y:S02]  /*1820*/  IADD3 R10, R243, 0x38, RZ ;  /* 0x00000038f30a7810 */ /* 0x000fe40007ffe0ff */
[----:B------:R-:W-:Y:S02]  /*1830*/  SEL R4, R6, 0xffffffe0, !P3 ;  /* 0xffffffe006047807 */ /* 0x000fe40005800000 */
[----:B------:R-:W-:Y:S02]  /*1840*/  IADD3 R189, R184, 0x20, RZ ;  /* 0x00000020b8bd7810 */ /* 0x000fe40007ffe0ff */
[----:B------:R-:W-:Y:S02]  /*1850*/  LEA R187, R2, 0x6080, 0x1 ;  /* 0x0000608002bb7811 */ /* 0x000fe400078e08ff */
[----:B------:R-:W-:-:S02]  /*1860*/  LEA R185, R3, 0x1880, 0x1 ;  /* 0x0000188003b97811 */ /* 0x000fc400078e08ff */
[----:B------:R-:W-:Y:S01]  /*1870*/  IADD3 R16, R243, 0x8, RZ ;  /* 0x00000008f3107810 */ /* 0x000fe20007ffe0ff */
[----:B------:R-:W-:Y:S01]  /*1880*/  IMAD.IADD R188, R187, 0x1, R4 ;  /* 0x00000001bbbc7824 */ /* 0x000fe200078e0204 */
[C---:B------:R-:W-:Y:S01]  /*1890*/  IADD3 R14, R243.reuse, 0x18, RZ ;  /* 0x00000018f30e7810 */ /* 0x040fe20007ffe0ff */
[----:B------:R-:W-:Y:S01]  /*18a0*/  IMAD.IADD R186, R4, 0x1, R185 ;  /* 0x0000000104ba7824 */ /* 0x000fe200078e02b9 */
[C---:B------:R-:W-:Y:S02]  /*18b0*/  IADD3 R13, R243.reuse, 0x20, RZ ;  /* 0x00000020f30d7810 */ /* 0x040fe40007ffe0ff */
[C---:B------:R-:W-:Y:S02]  /*18c0*/  IADD3 R11, R243.reuse, 0x30, RZ ;  /* 0x00000030f30b7810 */ /* 0x040fe40007ffe0ff */
[C---:B------:R-:W-:Y:S02]  /*18d0*/  IADD3 R8, R243.reuse, 0x48, RZ ;  /* 0x00000048f3087810 */ /* 0x040fe40007ffe0ff */
[----:B------:R-:W-:Y:S01]  /*18e0*/  IADD3 R252, R243, 0x58, RZ ;  /* 0x00000058f3fc7810 */ /* 0x000fe20007ffe0ff */
[----:B-1----:R-:W-:Y:S01]  /*18f0*/  IMAD.IADD R0, R5, 0x1, R251 ;  /* 0x0000000105007824 */ /* 0x002fe200078e02fb */
[----:B------:R-:W-:-:S02]  /*1900*/  @P2 IADD3 R189, R184, -0x20, RZ ;  /* 0xffffffe0b8bd2810 */ /* 0x000fc40007ffe0ff */
[----:B------:R-:W-:Y:S02]  /*1910*/  SHF.R.S32.HI R6, RZ, 0x1f, R15 ;  /* 0x0000001fff067819 */ /* 0x000fe4000001140f */
[----:B------:R1:W-:Y:S01]  /*1920*/  STL [R1], R0 ;  /* 0x0000000001007387 */ /* 0x0003e20000100800 */
        /* <DEDUP_REMOVED lines=8> */
[C---:B------:R-:W-:Y:S02]  /*19b0*/  IADD3 R197, R189.reuse, 0x400, RZ ;  /* 0x00000400bdc57810 */ /* 0x040fe40007ffe0ff */
[C---:B------:R-:W-:Y:S02]  /*19c0*/  IADD3 R196, R189.reuse, 0x800, RZ ;  /* 0x00000800bdc47810 */ /* 0x040fe40007ffe0ff */
[----:B------:R-:W-:-:S02]  /*19d0*/  IADD3 R195, R189, 0xc00, RZ ;  /* 0x00000c00bdc37810 */ /* 0x000fc40007ffe0ff */
[C---:B------:R-:W-:Y:S02]  /*19e0*/  IADD3 R194, R189.reuse, 0x1000, RZ ;  /* 0x00001000bdc27810 */ /* 0x040fe40007ffe0ff */
[C---:B------:R-:W-:Y:S02]  /*19f0*/  IADD3 R193, R189.reuse, 0x1400, RZ ;  /* 0x00001400bdc17810 */ /* 0x040fe40007ffe0ff */
[C---:B------:R-:W-:Y:S02]  /*1a00*/  IADD3 R192, R189.reuse, 0x1800, RZ ;  /* 0x00001800bdc07810 */ /* 0x040fe40007ffe0ff */
[C---:B------:R-:W-:Y:S02]  /*1a10*/  IADD3 R191, R189.reuse, 0x1c00, RZ ;  /* 0x00001c00bdbf7810 */ /* 0x040fe40007ffe0ff */
[----:B-1----:R-:W-:Y:S02]  /*1a20*/  IADD3 R190, R189, 0x2000, RZ ;  /* 0x00002000bdbe7810 */ /* 0x002fe40007ffe0ff */
.L_x_3291:
        /* <DEDUP_REMOVED lines=33> */
.L_x_3165:
[----:B------:R-:W-:-:S04]  /*1c40*/  ISETP.NE.U32.AND P1, PT, RZ, c[0x0][0x368], PT ;  /* 0x0000da00ff007a0c */ /* 0x000fc80003f25070 */
[----:B------:R-:W-:-:S13]  /*1c50*/  ISETP.NE.AND.EX P1, PT, RZ, c[0x0][0x36c], PT, P1 ;  /* 0x0000db00ff007a0c */ /* 0x000fda0003f25310 */
[----:B------:R-:W-:Y:S05]  /*1c60*/  @!P1 BRA `(.L_x_3166) ;  /* 0x0000004000009947 */ /* 0x000fea0003800000 */
[----:B-1----:R-:W-:-:S04]  /*1c70*/  IADD3 R2, P1, R14, c[0x0][0x368], RZ ;  /* 0x0000da000e027a10 */ /* 0x002fc80007f3e0ff */
[----:B------:R-:W-:-:S05]  /*1c80*/  IADD3.X R3, R13, c[0x0][0x36c], RZ, P1, !PT ;  /* 0x0000db000d037a10 */ /* 0x000fca0000ffe4ff */
[----:B------:R1:W5:Y:S01]  /*1c90*/  LDG.E R0, [R2.64] ;  /* 0x0000000602007981 */ /* 0x000362000c1e1900 */
[----:B------:R-:W-:Y:S05]  /*1ca0*/  BRA `(.L_x_3167) ;  /* 0x0000008000007947 */ /* 0x000fea0003800000 */
.L_x_3166:
        /* <DEDUP_REMOVED lines=8> */
.L_x_3167:
[----:B-1----:R-:W-:Y:S01]  /*1d30*/  IMAD.MOV.U32 R2, RZ, RZ, c[0x0][0x2c4] ;  /* 0x0000b100ff027624 */ /* 0x002fe200078e00ff */
[----:B------:R-:W-:Y:S01]  /*1d40*/  BSSY B0, `(.L_x_3168) ;  /* 0x000003b000007945 */ /* 0x000fe20003800000 */
[----:B------:R-:W-:Y:S02]  /*1d50*/  IMAD.SHL.U32 R242, R245, 0x80, RZ ;  /* 0x00000080f5f27824 */ /* 0x000fe400078e00ff */
[----:B-----5:R-:W-:Y:S01]  /*1d60*/  IMAD.IADD R241, R0, 0x1, -R230 ;  /* 0x0000000100f17824 */ /* 0x020fe200078e0ae6 */
[----:B------:R-:W-:-:S02]  /*1d70*/  ISETP.NE.AND P3, PT, R2, 0x1, PT ;  /* 0x000000010200780c */ /* 0x000fc40003f65270 */
[----:B------:R-:W-:-:S05]  /*1d80*/  IADD3 R2, R242, 0x7f, RZ ;  /* 0x0000007ff2027810 */ /* 0x000fca0007ffe0ff */
[----:B------:R-:W-:-:S06]  /*1d90*/  IMAD.MOV.U32 R0, RZ, RZ, R2 ;  /* 0x000000ffff007224 */ /* 0x000fcc00078e0002 */
[----:B------:R-:W-:Y:S01]  /*1da0*/  @P3 IMAD.HI.U32 R3, R2, c[0x0][0x2c8], RZ ;  /* 0x0000b20002033a27 */ /* 0x000fe200078e00ff */
[----:B------:R-:W-:-:S04]  /*1db0*/  IADD3 R2, R241, 0x30, -R240 ;  /* 0x00000030f1027810 */ /* 0x000fc80007ffe8f0 */
        /* <DEDUP_REMOVED lines=9> */
[----:B------:R-:W-:Y:S02]  /*1e50*/  LOP3.LUT R2, R246, 0xff000000, RZ, 0xc0, !PT ;  /* 0xff000000f6027812 */ /* 0x000fe400078ec0ff */
        /* <DEDUP_REMOVED lines=41> */
.L_x_3169:
[----:B------:R-:W-:Y:S05]  /*20f0*/  BSYNC B0 ;  /* 0x0000000000007941 */ /* 0x000fea0003800000 */
.L_x_3168:
        /* <DEDUP_REMOVED lines=101> */
.L_x_3296:
[----:B------:R-:W-:Y:S05]  /*2750*/  BRA.DIV ~URZ, `(.L_x_3172) ;  /* 0x0000ef527f007947 */ /* 0x000fea000b800000 */
[----:B------:R3:W4:Y:S02]  /*2760*/  SHFL.IDX PT, R0, R12, RZ, 0x1c1f ;  /* 0x001c1fff0c007589 */ /* 0x00072400000e0000 */
.L_x_3297:
        /* <DEDUP_REMOVED lines=22> */
.L_x_3174:
[----:B------:R-:W-:Y:S05]  /*28d0*/  BSYNC B0 ;  /* 0x0000000000007941 */ /* 0x000fea0003800000 */
.L_x_3173:
[----:B------:R-:W-:Y:S05]  /*28e0*/  BRA.DIV ~URZ, `(.L_x_3175) ;  /* 0x0000ee327f007947 */ /* 0x000fea000b800000 */
[----:B--2---:R2:W1:Y:S04]  /*28f0*/  SHFL.IDX PT, R4, R5, 0x1, 0x1c1f ;  /* 0x003c1f0005047f89 */ /* 0x00446800000e0000 */
[----:B----4-:R2:W4:Y:S02]  /*2900*/  SHFL.IDX PT, R0, R12, 0x1, 0x1c1f ;  /* 0x003c1f000c007f89 */ /* 0x01052400000e0000 */
.L_x_3298:
        /* <DEDUP_REMOVED lines=21> */
.L_x_3177:
[----:B------:R-:W-:Y:S05]  /*2a60*/  BSYNC B0 ;  /* 0x0000000000007941 */ /* 0x000fea0003800000 */
.L_x_3176:
[----:B------:R-:W-:Y:S05]  /*2a70*/  BRA.DIV ~URZ, `(.L_x_3178) ;  /* 0x0000ed727f007947 */ /* 0x000fea000b800000 */
[----:B-1----:R1:W2:Y:S02]  /*2a80*/  SHFL.IDX PT, R4, R5, 0x2, 0x1c1f ;  /* 0x005c1f0005047f89 */ /* 0x0022a400000e0000 */
.L_x_3299:
[----:B------:R-:W-:Y:S05]  /*2a90*/  BRA.DIV ~URZ, `(.L_x_3179) ;  /* 0x0000edc27f007947 */ /* 0x000fea000b800000 */
[----:B----4-:R4:W1:Y:S02]  /*2aa0*/  SHFL.IDX PT, R0, R12, 0x2, 0x1c1f ;  /* 0x005c1f000c007f89 */ /* 0x01086400000e0000 */
.L_x_3300:
        /* <DEDUP_REMOVED lines=21> */
.L_x_3181:
[----:B------:R-:W-:Y:S05]  /*2c00*/  BSYNC B0 ;  /* 0x0000000000007941 */ /* 0x000fea0003800000 */
.L_x_3180:
[----:B------:R-:W-:Y:S05]  /*2c10*/  BRA.DIV ~URZ, `(.L_x_3182) ;  /* 0x0000ecb27f007947 */ /* 0x000fea000b800000 */
[----:B--2---:R2:W3:Y:S04]  /*2c20*/  SHFL.IDX PT, R4, R5, 0x3, 0x1c1f ;  /* 0x007c1f0005047f89 */ /* 0x0044e800000e0000 */
[----:B-1----:R2:W1:Y:S02]  /*2c30*/  SHFL.IDX PT, R0, R12, 0x3, 0x1c1f ;  /* 0x007c1f000c007f89 */ /* 0x00246400000e0000 */
.L_x_3301:
[----:B--2---:R-:W2:Y:S01]  /*2c40*/  LDL R16, [R1+0x14] ;  /* 0x0000140001107983 */ /* 0x004ea20000100800 */
[----:B------:R-:W-:Y:S01]  /*2c50*/  IADD3 R2, R10, 0x60, RZ ;  /* 0x000000600a027810 */ /* 0x000fe20007ffe0ff */
[----:B-----5:R-:W-:Y:S01]  /*2c60*/  IMAD.WIDE.U32 R234, R14, c[0x0][0x2b0], RZ ;  /* 0x0000ac000eea7a25 */ /* 0x020fe200078e00ff */
[----:B------:R-:W-:-:S02]  /*2c70*/  SHF.R.S32.HI R15, RZ, 0x1f, R202 ;  /* 0x0000001fff0f7819 */ /* 0x000fc400000114ca */
[----:B------:R-:W-:Y:S02]  /*2c80*/  ISETP.GE.AND P2, PT, R2, R11, PT ;  /* 0x0000000b0200720c */ /* 0x000fe40003f46270 */
[----:B------:R-:W-:Y:S02]  /*2c90*/  SHF.R.S32.HI R23, RZ, 0x1f, R225 ;  /* 0x0000001fff177819 */ /* 0x000fe400000114e1 */
[----:B------:R-:W-:-:S09]  /*2ca0*/  SHF.R.S32.HI R27, RZ, 0x1f, R226 ;  /* 0x0000001fff1b7819 */ /* 0x000fd200000114e2 */
[CC--:B-1----:R-:W-:Y:S02]  /*2cb0*/  @!P2 LEA R8, P0, R202.reuse, R0.reuse, 0x1 ;  /* 0x00000000ca08a211 */ /* 0x0c2fe400078008ff */
[C---:B------:R-:W-:Y:S02]  /*2cc0*/  @!P2 LEA R6, P1, R225.reuse, R0, 0x1 ;  /* 0x00000000e106a211 */ /* 0x040fe400078208ff */
        /* <DEDUP_REMOVED lines=52> */
[----:B------:R-:W-:Y:S02]  /*3010*/  IMAD R239, R13, c[0x0][0x214], R237 ;  /* 0x000085000def7a24 */ /* 0x000fe400078e02ed */
[----:B------:R-:W-:Y:S02]  /*3020*/  IMAD.SHL.U32 R26, R226, 0x2, RZ ;  /* 0x00000002e21a7824 */ /* 0x000fe400078e00ff */
[----:B------:R-:W-:Y:S01]  /*3030*/  IMAD.SHL.U32 R22, R225, 0x2, RZ ;  /* 0x00000002e1167824 */ /* 0x000fe200078e00ff */
[----:B--2---:R-:W-:Y:S01]  /*3040*/  SHF.R.S32.HI R9, RZ, 0x1f, R199 ;  /* 0x0000001fff097819 */ /* 0x004fe200000114c7 */
[----:B------:R-:W-:-:S04]  /*3050*/  IMAD.WIDE.U32 R2, R199, c[0x0][0x1f0], R2 ;  /* 0x00007c00c7027a25 */ /* 0x000fc800078e0002 */
[----:B------:R-:W-:-:S04]  /*3060*/  IMAD R0, R9, c[0x0][0x1f0], RZ ;  /* 0x00007c0009007a24 */ /* 0x000fc800078e02ff */
[----:B------:R-:W-:Y:S01]  /*3070*/  IMAD R4, R199, c[0x0][0x1f4], R0 ;  /* 0x00007d00c7047a24 */ /* 0x000fe200078e0200 */
[----:B------:R-:W-:-:S04]  /*3080*/  IADD3 R0, P0, R2, R232, RZ ;  /* 0x000000e802007210 */ /* 0x000fc80007f1e0ff */
[----:B------:R-:W-:Y:S02]  /*3090*/  IADD3.X R2, R231, R3, R4, P0, !PT ;  /* 0x00000003e7027210 */ /* 0x000fe400007fe404 */
[C---:B------:R-:W-:Y:S02]  /*30a0*/  LEA R6, P0, R0.reuse, c[0x0][0x1c8], 0x1 ;  /* 0x0000720000067a11 */ /* 0x040fe400078008ff */
        /* <DEDUP_REMOVED lines=22> */
[----:B------:R-:W-:Y:S01]  /*3210*/  @P6 LEA R4, P4, R226, R0, 0x1 ;  /* 0x00000000e2046211 */ /* 0x000fe200078808ff */
[----:B------:R1:W3:Y:S01]  /*3220*/  SHFL.IDX PT, R9, R12, 0x1, 0x1c1f ;  /* 0x003c1f000c097f89 */ /* 0x0002e200000e0000 */
[----:B------:R-:W-:Y:S01]  /*3230*/  IADD3 R0, P0, R2, R236, RZ ;  /* 0x000000ec02007210 */ /* 0x000fe20007f1e0ff */
[----:B-1----:R-:W-:Y:S01]  /*3240*/  IMAD R12, R199, c[0x0][0x21c], R5 ;  /* 0x00008700c70c7a24 */ /* 0x002fe200078e0205 */
[----:B------:R-:W-:Y:S01]  /*3250*/  @P6 LEA.HI.X R5, R226, R8, R27, 0x1, P4 ;  /* 0x00000008e2056211 */ /* 0x000fe200020f0c1b */
        /* <DEDUP_REMOVED lines=19> */
[----:B------:R-:W-:Y:S02]  /*3390*/  @P1 LEA.HI.X R3, R226, R9, R27, 0x1, P6 ;  /* 0x00000009e2031211 */ /* 0x000fe400030f0c1b */
[----:B------:R-:W-:Y:S02]  /*33a0*/  ISETP.GE.AND P6, PT, R202, c[0x0][0x1d4], PT ;  /* 0x00007500ca007a0c */ /* 0x000fe40003fc6270 */
[----:B------:R-:W-:Y:S01]  /*33b0*/  ISETP.GE.AND P4, PT, R226, c[0x0][0x1d4], PT ;  /* 0x00007500e2007a0c */ /* 0x000fe20003f86270 */
[----:B------:R2:W-:Y:S01]  /*33c0*/  @P1 LDGSTS.E.BYPASS.LTC128B.128 [R0+0x5c80], [R2.64], !P0 ;  /* 0x05c8000002001fae */ /* 0x0005e2000c101d46 */
[----:B-1----:R-:W-:-:S03]  /*33d0*/  IADD3 R22, P1, R21, R22, RZ ;  /* 0x0000001615167210 */ /* 0x002fc60007f3e0ff */
[----:B------:R-:W0:Y:S02]  /*33e0*/  LDGDEPBAR ;  /* 0x00000000000079af */ /* 0x000e240000000000 */
[----:B----4-:R-:W-:Y:S01]  /*33f0*/  IMAD.X R23, R20, 0x1, R212, P1 ;  /* 0x0000000114177824 */ /* 0x010fe200008e06d4 */
[----:B--2---:R-:W-:Y:S01]  /*3400*/  IADD3 R2, P0, R21, R8, RZ ;  /* 0x0000000815027210 */ /* 0x004fe20007f1e0ff */
[----:B------:R-:W-:-:S04]  /*3410*/  DEPBAR.LE SB0, 0x1 ;  /* 0x000080400000791a */ /* 0x000fc80000000000 */
[----:B------:R-:W-:-:S04]  /*3420*/  DEPBAR.LE SB0, 0x0 ;  /* 0x000080000000791a */ /* 0x000fc80000000000 */
[----:B------:R-:W-:Y:S01]  /*3430*/  BAR.SYNC.DEFER_BLOCKING 0x0 ;  /* 0x0000000000007b1d */ /* 0x000fe20000010000 */
[----:B---3--:R-:W-:Y:S02]  /*3440*/  IMAD.IADD R0, R117, 0x1, -R229 ;  /* 0x0000000175007824 */ /* 0x008fe400078e0ae5 */
[----:B------:R-:W-:-:S03]  /*3450*/  IMAD.X R3, R20, 0x1, R214, P0 ;  /* 0x0000000114037824 */ /* 0x000fc600000e06d6 */
[C---:B------:R-:W-:Y:S02]  /*3460*/  ISETP.LT.OR P0, PT, R0.reuse, 0x1, P6 ;  /* 0x000000010000780c */ /* 0x040fe40003701670 */
        /* <DEDUP_REMOVED lines=26> */
[----:B-1----:R2:W1:Y:S02]  /*3610*/  SHFL.IDX PT, R2, R25, 0x1, 0x1c1f ;  /* 0x003c1f0019027f89 */ /* 0x00246400000e0000 */
.L_x_3302:
[----:B------:R-:W-:Y:S01]  /*3620*/  IMAD.SHL.U32 R21, R202, 0x2, RZ ;  /* 0x00000002ca157824 */ /* 0x000fe200078e00ff */
[C---:B------:R-:W-:Y:S01]  /*3630*/  ISETP.LT.OR P6, PT, R0.reuse, 0x21, P6 ;  /* 0x000000210000780c */ /* 0x040fe200037c1670 */
[----:B------:R-:W-:Y:S01]  /*3640*/  IMAD.SHL.U32 R3, R225, 0x2, RZ ;  /* 0x00000002e1037824 */ /* 0x000fe200078e00ff */
[----:B------:R-:W-:Y:S02]  /*3650*/  ISETP.LT.OR P5, PT, R0, 0x21, P5 ;  /* 0x000000210000780c */ /* 0x000fe40002fa1670 */
[----:B-12---:R-:W-:Y:S02]  /*3660*/  IADD3 R24, P0, R2, R21, RZ ;  /* 0x0000001502187210 */ /* 0x006fe40007f1e0ff */
        /* <DEDUP_REMOVED lines=13> */
.L_x_3184:
[----:B--234-:R-:W-:Y:S05]  /*3740*/  BSYNC B0 ;  /* 0x0000000000007941 */ /* 0x01cfea0003800000 */
.L_x_3183:
[----:B------:R-:W0:Y:S01]  /*3750*/  LDGDEPBAR ;  /* 0x00000000000079af */ /* 0x000e220000000000 */
[----:B------:R-:W-:Y:S01]  /*3760*/  WARPSYNC 0xffffffff ;  /* 0xffffffff00007948 */ /* 0x000fe20003800000 */
[C---:B------:R-:W-:Y:S01]  /*3770*/  HMMA.16816.F32.BF16 R48, R8.reuse, R36, RZ ;  /* 0x000000240830723c */ /* 0x040fe200000418ff */
[----:B------:R-:W-:Y:S01]  /*3780*/  ISETP.GT.AND P0, PT, R119, R227, PT ;  /* 0x000000e37700720c */ /* 0x000fe20003f04270 */
[----:B------:R-:W-:Y:S06]  /*3790*/  BSSY B1, `(.L_x_3186) ;  /* 0x00000ac000017945 */ /* 0x000fec0003800000 */
[C---:B-1----:R-:W-:Y:S08]  /*37a0*/  HMMA.16816.F32.BF16 R40, R8.reuse, R32, RZ ;  /* 0x000000200828723c */ /* 0x042ff000000418ff */
        /* <DEDUP_REMOVED lines=94> */
[----:B------:R-:W-:Y:S01]  /*3d90*/  IADD3 R2, R224, R118, R230 ;  /* 0x00000076e0027210 */ /* 0x000fe20007ffe0e6 */
[----:B------:R-:W-:-:S03]  /*3da0*/  IMAD.MOV.U32 R199, RZ, RZ, RZ ;  /* 0x000000ffffc77224 */ /* 0x000fc600078e00ff */
[----:B------:R-:W-:-:S05]  /*3db0*/  IADD3 R2, R2, -0x30, RZ ;  /* 0xffffffd002027810 */ /* 0x000fca0007ffe0ff */
        /* <DEDUP_REMOVED lines=27> */
.L_x_3303:
[----:B------:R-:W-:Y:S05]  /*3f70*/  BRA.DIV ~URZ, `(.L_x_3189) ;  /* 0x0000db627f007947 */ /* 0x000fea000b800000 */
[----:B------:R3:W4:Y:S02]  /*3f80*/  SHFL.IDX PT, R0, R10, RZ, 0x1c1f ;  /* 0x001c1fff0a007589 */ /* 0x00072400000e0000 */
.L_x_3304:
        /* <DEDUP_REMOVED lines=9> */
[----:B--2---:R-:W-:Y:S01]  /*4020*/  IMAD.X R9, R4, 0x1, R214, P0 ;  /* 0x0000000104097824 */ /* 0x004fe200000e06d6 */
        /* <DEDUP_REMOVED lines=10> */
.L_x_3191:
[----:B------:R-:W-:Y:S05]  /*40d0*/  BSYNC B0 ;  /* 0x0000000000007941 */ /* 0x000fea0003800000 */
.L_x_3190:
[----:B------:R-:W-:Y:S01]  /*40e0*/  ISETP.GE.AND P0, PT, R11, 0x21, PT ;  /* 0x000000210b00780c */ /* 0x000fe20003f06270 */
[----:B------:R-:W-:Y:S06]  /*40f0*/  BRA.DIV ~URZ, `(.L_x_3192) ;  /* 0x0000da527f007947 */ /* 0x000fec000b800000 */
[----:B--2---:R2:W1:Y:S04]  /*4100*/  SHFL.IDX PT, R4, R5, 0x1, 0x1c1f ;  /* 0x003c1f0005047f89 */ /* 0x00446800000e0000 */
[----:B----4-:R2:W4:Y:S02]  /*4110*/  SHFL.IDX PT, R0, R10, 0x1, 0x1c1f ;  /* 0x003c1f000a007f89 */ /* 0x01052400000e0000 */
.L_x_3305:
[----:B------:R-:W-:Y:S05]  /*4120*/  @!P0 BRA `(.L_x_3187) ;  /* 0x0000012000008947 */ /* 0x000fea0003800000 */
[C---:B------:R-:W-:Y:S01]  /*4130*/  IMAD.SHL.U32 R3, R202.reuse, 0x2, RZ ;  /* 0x00000002ca037824 */ /* 0x040fe200078e00ff */
[----:B------:R-:W-:Y:S01]  /*4140*/  ISETP.GE.AND P5, PT, R202, c[0x0][0x1d4], PT ;  /* 0x00007500ca007a0c */ /* 0x000fe20003fa6270 */
[C---:B------:R-:W-:Y:S01]  /*4150*/  IMAD.SHL.U32 R2, R225.reuse, 0x2, RZ ;  /* 0x00000002e1027824 */ /* 0x040fe200078e00ff */
[----:B------:R-:W-:-:S02]  /*4160*/  ISETP.GE.AND P4, PT, R225, c[0x0][0x1d4], PT ;  /* 0x00007500e1007a0c */ /* 0x000fc40003f86270 */
[C---:B----4-:R-:W-:Y:S02]  /*4170*/  IADD3 R8, P0, R0.reuse, R3, RZ ;  /* 0x0000000300087210 */ /* 0x050fe40007f1e0ff */
[----:B------:R-:W-:Y:S01]  /*4180*/  IADD3 R6, P6, R0, R2, RZ ;  /* 0x0000000200067210 */ /* 0x000fe20007fde0ff */
[----:B------:R-:W-:Y:S02]  /*4190*/  IMAD.SHL.U32 R2, R226, 0x2, RZ ;  /* 0x00000002e2027824 */ /* 0x000fe400078e00ff */
[----:B-1----:R-:W-:Y:S01]  /*41a0*/  IMAD.X R9, R4, 0x1, R214, P0 ;  /* 0x0000000104097824 */ /* 0x002fe200000e06d6 */
        /* <DEDUP_REMOVED lines=10> */
.L_x_3187:
[----:B------:R-:W-:Y:S05]  /*4250*/  BSYNC B1 ;  /* 0x0000000000017941 */ /* 0x000fea0003800000 */
.L_x_3186:
[----:B----4-:R-:W-:Y:S01]  /*4260*/  IMAD.IADD R0, R248, 0x1, R242 ;  /* 0x00000001f8007824 */ /* 0x010fe200078e02f2 */
[C---:B-1----:R-:W-:Y:S01]  /*4270*/  IADD3 R2, -R243.reuse, 0x1, R117 ;  /* 0x00000001f3027810 */ /* 0x042fe20007ffe175 */
[----:B------:R-:W0:Y:S01]  /*4280*/  LDGDEPBAR ;  /* 0x00000000000079af */ /* 0x000e220000000000 */
[----:B--2---:R-:W-:Y:S01]  /*4290*/  IADD3 R5, -R243, R117, RZ ;  /* 0x00000075f3057210 */ /* 0x004fe20007ffe1ff */
[----:B------:R-:W-:-:S04]  /*42a0*/  @P3 IMAD.HI.U32 R3, R0, c[0x0][0x2c8], RZ ;  /* 0x0000b20000033a27 */ /* 0x000fc800078e00ff */
[----:B------:R-:W-:Y:S01]  /*42b0*/  IMAD.IADD R4, R2, 0x1, -R240 ;  /* 0x0000000102047824 */ /* 0x000fe200078e0af0 */
[----:B------:R-:W-:Y:S01]  /*42c0*/  @P3 SHF.R.U32.HI R0, RZ, c[0x0][0x2cc], R3 ;  /* 0x0000b300ff003a19 */ /* 0x000fe20000011603 */
[----:B------:R-:W-:Y:S05]  /*42d0*/  BRA.DIV ~URZ, `(.L_x_3193) ;  /* 0x0000d9427f007947 */ /* 0x000fea000b800000 */
[----:B------:R1:W2:Y:S02]  /*42e0*/  SHFL.IDX PT, R2, R0, RZ, 0x1c1f ;  /* 0x001c1fff00027589 */ /* 0x0002a400000e0000 */
.L_x_3306:
[----:B--2---:R-:W-:-:S05]  /*42f0*/  IMAD.IADD R2, R4, 0x1, R2 ;  /* 0x0000000104027824 */ /* 0x004fca00078e0202 */
[----:B------:R-:W-:-:S04]  /*4300*/  IMNMX R2, R5, R2, PT ;  /* 0x0000000205027217 */ /* 0x000fc80003800200 */
[C---:B------:R-:W-:Y:S02]  /*4310*/  ISETP.GT.AND P6, PT, R2.reuse, RZ, PT ;  /* 0x000000ff0200720c */ /* 0x040fe40003fc4270 */
[C---:B------:R-:W-:Y:S02]  /*4320*/  ISETP.GT.AND P5, PT, R2.reuse, 0x1, PT ;  /* 0x000000010200780c */ /* 0x040fe40003fa4270 */
[C---:B------:R-:W-:Y:S02]  /*4330*/  ISETP.GT.AND P4, PT, R2.reuse, 0x8, PT ;  /* 0x000000080200780c */ /* 0x040fe40003f84270 */
[----:B------:R-:W-:Y:S02]  /*4340*/  ISETP.GT.AND P0, PT, R2, 0x9, PT ;  /* 0x000000090200780c */ /* 0x000fe40003f04270 */
[----:B---3--:R-:W-:Y:S02]  /*4350*/  FSEL R10, R48, -INF , P6 ;  /* 0xff800000300a7808 */ /* 0x008fe40003000000 */
        /* <DEDUP_REMOVED lines=22> */
[----:B-1----:R-:W1:Y:S01]  /*44c0*/  SHFL.IDX PT, R0, R0, 0x3, 0x1c1f ;  /* 0x007c1f0000007f89 */ /* 0x002e6200000e0000 */
[----:B--2---:R-:W-:-:S02]  /*44d0*/  IMAD.IADD R3, R4, 0x1, R3 ;  /* 0x0000000104037824 */ /* 0x004fc400078e0203 */
[----:B---3--:R-:W-:-:S03]  /*44e0*/  IMAD.IADD R2, R4, 0x1, R2 ;  /* 0x0000000104027824 */ /* 0x008fc600078e0202 */
[----:B------:R-:W-:Y:S01]  /*44f0*/  IMNMX R3, R5, R3, PT ;  /* 0x0000000305037217 */ /* 0x000fe20003800200 */
[----:B-1----:R-:W-:-:S03]  /*4500*/  IMAD.IADD R0, R4, 0x1, R0 ;  /* 0x0000000104007824 */ /* 0x002fc600078e0200 */
[C---:B------:R-:W-:Y:S02]  /*4510*/  ISETP.GT.AND P0, PT, R3.reuse, 0x9, PT ;  /* 0x000000090300780c */ /* 0x040fe40003f04270 */
[----:B------:R-:W-:Y:S02]  /*4520*/  ISETP.GT.AND P5, PT, R3, 0x1, PT ;  /* 0x000000010300780c */ /* 0x000fe40003fa4270 */
[----:B------:R-:W-:Y:S02]  /*4530*/  FSEL R19, R47, -INF , P0 ;  /* 0xff8000002f137808 */ /* 0x000fe40000000000 */
[----:B------:R-:W-:Y:S02]  /*4540*/  ISETP.GT.AND P0, PT, R3, 0x19, PT ;  /* 0x000000190300780c */ /* 0x000fe40003f04270 */
[----:B------:R-:W-:Y:S02]  /*4550*/  IMNMX R2, R5, R2, PT ;  /* 0x0000000205027217 */ /* 0x000fe40003800200 */
[----:B------:R-:W-:-:S02]  /*4560*/  FSEL R29, R43, -INF , P0 ;  /* 0xff8000002b1d7808 */ /* 0x000fc40000000000 */
[----:B------:R-:W-:Y:S02]  /*4570*/  ISETP.GT.AND P0, PT, R3, 0x21, PT ;  /* 0x000000210300780c */ /* 0x000fe40003f04270 */
[----:B------:R-:W-:Y:S02]  /*4580*/  FSEL R13, R51, -INF , P5 ;  /* 0xff800000330d7808 */ /* 0x000fe40002800000 */
[----:B------:R-:W-:Y:S02]  /*4590*/  ISETP.GT.AND P5, PT, R3, 0x11, PT ;  /* 0x000000110300780c */ /* 0x000fe40003fa4270 */
[----:B------:R-:W-:Y:S02]  /*45a0*/  FSEL R114, R35, -INF , P0 ;  /* 0xff80000023727808 */ /* 0x000fe40000000000 */
[----:B------:R-:W-:Y:S02]  /*45b0*/  ISETP.GT.AND P4, PT, R3, 0x8, PT ;  /* 0x000000080300780c */ /* 0x000fe40003f84270 */
[----:B------:R-:W-:-:S02]  /*45c0*/  ISETP.GT.AND P0, PT, R2, RZ, PT ;  /* 0x000000ff0200720c */ /* 0x000fc40003f04270 */
[----:B------:R-:W-:Y:S02]  /*45d0*/  IMNMX R0, R5, R0, PT ;  /* 0x0000000005007217 */ /* 0x000fe40003800200 */
[----:B------:R-:W-:Y:S02]  /*45e0*/  FSEL R24, R39, -INF , P5 ;  /* 0xff80000027187808 */ /* 0x000fe40002800000 */
[C---:B------:R-:W-:Y:S02]  /*45f0*/  ISETP.GT.AND P6, PT, R3.reuse, RZ, PT ;  /* 0x000000ff0300720c */ /* 0x040fe40003fc4270 */
[----:B------:R-:W-:Y:S02]  /*4600*/  FSEL R17, R46, -INF , P4 ;  /* 0xff8000002e117808 */ /* 0x000fe40002000000 */
[----:B------:R-:W-:Y:S02]  /*4610*/  ISETP.GT.AND P5, PT, R3, 0x28, PT ;  /* 0x000000280300780c */ /* 0x000fe40003fa4270 */
[----:B------:R-:W-:-:S02]  /*4620*/  FSEL R25, R72, -INF , P0 ;  /* 0xff80000048197808 */ /* 0x000fc40000000000 */
[C---:B------:R-:W-:Y:S02]  /*4630*/  ISETP.GT.AND P4, PT, R3.reuse, 0x18, PT ;  /* 0x000000180300780c */ /* 0x040fe40003f84270 */
[----:B------:R-:W-:Y:S02]  /*4640*/  ISETP.GT.AND P0, PT, R0, 0x1, PT ;  /* 0x000000010000780c */ /* 0x000fe40003f04270 */
[----:B------:R-:W-:Y:S02]  /*4650*/  FSEL R12, R50, -INF , P6 ;  /* 0xff800000320c7808 */ /* 0x000fe40003000000 */
[----:B------:R-:W-:Y:S02]  /*4660*/  FSEL R113, R30, -INF , P5 ;  /* 0xff8000001e717808 */ /* 0x000fe40002800000 */
[----:B------:R-:W-:Y:S02]  /*4670*/  ISETP.GT.AND P6, PT, R3, 0x10, PT ;  /* 0x000000100300780c */ /* 0x000fe40003fc4270 */
[----:B------:R-:W-:-:S02]  /*4680*/  FSEL R28, R42, -INF , P4 ;  /* 0xff8000002a1c7808 */ /* 0x000fc40002000000 */
[----:B------:R-:W-:Y:S02]  /*4690*/  FSEL R30, R75, -INF , P0 ;  /* 0xff8000004b1e7808 */ /* 0x000fe40000000000 */
[C---:B------:R-:W-:Y:S02]  /*46a0*/  ISETP.GT.AND P4, PT, R3.reuse, 0x29, PT ;  /* 0x000000290300780c */ /* 0x040fe40003f84270 */
[----:B------:R-:W-:Y:S02]  /*46b0*/  ISETP.GT.AND P0, PT, R2, 0x9, PT ;  /* 0x000000090200780c */ /* 0x000fe40003f04270 */
[----:B------:R-:W-:Y:S02]  /*46c0*/  FSEL R21, R38, -INF , P6 ;  /* 0xff80000026157808 */ /* 0x000fe40003000000 */
[----:B------:R-:W-:Y:S02]  /*46d0*/  ISETP.GT.AND P6, PT, R3, 0x20, PT ;  /* 0x000000200300780c */ /* 0x000fe40003fc4270 */
[----:B------:R-:W-:-:S02]  /*46e0*/  FSEL R112, R31, -INF , P4 ;  /* 0xff8000001f707808 */ /* 0x000fc40002000000 */
[----:B------:R-:W-:Y:S02]  /*46f0*/  FSEL R32, R69, -INF , P0 ;  /* 0xff80000045207808 */ /* 0x000fe40000000000 */
[----:B------:R-:W-:Y:S02]  /*4700*/  ISETP.GT.AND P5, PT, R2, 0x1, PT ;  /* 0x000000010200780c */ /* 0x000fe40003fa4270 */
[C---:B------:R-:W-:Y:S02]  /*4710*/  ISETP.GT.AND P4, PT, R0.reuse, RZ, PT ;  /* 0x000000ff0000720c */ /* 0x040fe40003f84270 */
[----:B------:R-:W-:Y:S02]  /*4720*/  ISETP.GT.AND P0, PT, R0, 0x8, PT ;  /* 0x000000080000780c */ /* 0x000fe40003f04270 */
[----:B------:R-:W-:Y:S02]  /*4730*/  FSEL R115, R34, -INF , P6 ;  /* 0xff80000022737808 */ /* 0x000fe40003000000 */
        /* <DEDUP_REMOVED lines=73> */
[----:B------:R-:W-:Y:S02]  /*4bd0*/  FSEL R126, R54, -INF , P4 ;  /* 0xff800000367e7808 */ /* 0x000fe40002000000 */
[----:B------:R-:W-:Y:S02]  /*4be0*/  FMNMX.FTZ R0, R122, R0, !PT ;  /* 0x000000007a007209 */ /* 0x000fe40007810000 */
[----:B------:R-:W-:Y:S02]  /*4bf0*/  FMNMX.FTZ R3, R130, R2, !PT ;  /* 0x0000000282037209 */ /* 0x000fe40007810000 */
[----:B------:R-:W-:Y:S02]  /*4c00*/  FMNMX.FTZ R5, R127, R5, !PT ;  /* 0x000000057f057209 */ /* 0x000fe40007810000 */
[----:B------:R-:W-:Y:S02]  /*4c10*/  FMNMX.FTZ R2, R112, R4, !PT ;  /* 0x0000000470027209 */ /* 0x000fe40007810000 */
[----:B------:R-:W-:-:S02]  /*4c20*/  FMNMX.FTZ R0, R118, R0, !PT ;  /* 0x0000000076007209 */ /* 0x000fc40007810000 */
        /* <DEDUP_REMOVED lines=19> */
.L_x_3307:
        /* <DEDUP_REMOVED lines=24> */
[----:B------:R4:W-:Y:S01]  /*4ee0*/  MUFU.EX2 R215, R0 ;  /* 0x0000000000d77308 */ /* 0x0009e20000000800 */
[----:B------:R-:W-:Y:S02]  /*4ef0*/  FSEL R2, R2, RZ, P0 ;  /* 0x000000ff02027208 */ /* 0x000fe40000000000 */
[----:B------:R-:W-:-:S03]  /*4f00*/  FSETP.NEU.FTZ.AND P0, PT, R117, -INF , PT ;  /* 0xff8000007500780b */ /* 0x000fc60003f1d000 */
[----:B-1----:R-:W-:-:S04]  /*4f10*/  FFMA.FTZ R4, R36, c[0x0][0x2d0], -R2 ;  /* 0x0000b40024047a23 */ /* 0x002fc80000010802 */
[----:B------:R1:W-:Y:S01]  /*4f20*/  MUFU.EX2 R164, R4 ;  /* 0x0000000400a47308 */ /* 0x0003e20000000800 */
[----:B----4-:R-:W-:-:S07]  /*4f30*/  FFMA.FTZ R0, R14, c[0x0][0x2d0], -R20 ;  /* 0x0000b4000e007a23 */ /* 0x010fce0000010814 */
[----:B------:R4:W-:Y:S01]  /*4f40*/  MUFU.EX2 R221, R0 ;  /* 0x0000000000dd7308 */ /* 0x0009e20000000800 */
[----:B-1----:R-:W-:Y:S02]  /*4f50*/  FFMA.FTZ R4, R37, c[0x0][0x2d0], -R2 ;  /* 0x0000b40025047a23 */ /* 0x002fe40000010802 */
[----:B------:R-:W1:Y:S05]  /*4f60*/  LDSM.16.MT88.4 R36, [R185] ;  /* 0x00000000b924783b */ /* 0x000e6a0000004200 */
[----:B------:R-:W2:Y:S01]  /*4f70*/  MUFU.EX2 R64, R4 ;  /* 0x0000000400407308 */ /* 0x000ea20000000800 */
[----:B----4-:R-:W-:-:S07]  /*4f80*/  FFMA.FTZ R0, R15, c[0x0][0x2d0], -R20 ;  /* 0x0000b4000f007a23 */ /* 0x010fce0000010814 */
[----:B------:R4:W1:Y:S01]  /*4f90*/  MUFU.EX2 R222, R0 ;  /* 0x0000000000de7308 */ /* 0x0008620000000800 */
[----:B--2---:R-:W-:Y:S01]  /*4fa0*/  F2FP.BF16.PACK_AB R6, R64, R164 ;  /* 0x000000a44006723e */ /* 0x004fe200000010ff */
[----:B----4-:R-:W-:Y:S01]  /*4fb0*/  FFMA.FTZ R0, R16, c[0x0][0x2d0], -R20 ;  /* 0x0000b40010007a23 */ /* 0x010fe20000010814 */
[----:B------:R-:W-:-:S05]  /*4fc0*/  F2FP.BF16.PACK_AB R16, R215, R220 ;  /* 0x000000dcd710723e */ /* 0x000fca00000010ff */
[----:B------:R2:W-:Y:S02]  /*4fd0*/  MUFU.EX2 R228, R0 ;  /* 0x0000000000e47308 */ /* 0x0005e40000000800 */
[----:B--2---:R-:W-:Y:S01]  /*4fe0*/  FFMA.FTZ R0, R18, c[0x0][0x2d0], -R20 ;  /* 0x0000b40012007a23 */ /* 0x004fe20000010814 */
[----:B-1----:R-:W-:-:S05]  /*4ff0*/  F2FP.BF16.PACK_AB R18, R222, R221 ;  /* 0x000000ddde12723e */ /* 0x002fca00000010ff */
        /* <DEDUP_REMOVED lines=28> */
[----:B------:R1:W-:Y:S11]  /*51c0*/  MUFU.EX2 R137, R0 ;  /* 0x0000000000897308 */ /* 0x0003f60000000800 */
        /* <DEDUP_REMOVED lines=13> */
[----:B-1----:R-:W-:-:S05]  /*52a0*/  FMUL.FTZ R0, R117, c[0x0][0x2d0] ;  /* 0x0000b40075007a20 */ /* 0x002fca0000410000 */
[----:B------:R-:W-:-:S05]  /*52b0*/  FSEL R0, R0, RZ, P0 ;  /* 0x000000ff00007208 */ /* 0x000fca0000000000 */
[----:B------:R-:W-:-:S04]  /*52c0*/  FFMA.FTZ R4, R23, c[0x0][0x2d0], -R0 ;  /* 0x0000b40017047a23 */ /* 0x000fc80000010800 */
[----:B------:R1:W-:Y:S02]  /*52d0*/  MUFU.EX2 R133, R4 ;  /* 0x0000000400857308 */ /* 0x0003e40000000800 */
[--C-:B-1----:R-:W-:Y:S02]  /*52e0*/  FFMA.FTZ R4, R30, c[0x0][0x2d0], -R0.reuse ;  /* 0x0000b4001e047a23 */ /* 0x102fe40000010800 */
[----:B------:R-:W1:Y:S04]  /*52f0*/  LDSM.16.MT88.4 R28, [R185+0x400] ;  /* 0x00040000b91c783b */ /* 0x000e680000004200 */
[----:B------:R2:W3:Y:S02]  /*5300*/  MUFU.EX2 R116, R4 ;  /* 0x0000000400747308 */ /* 0x0004e40000000800 */
[--C-:B--2---:R-:W-:Y:S01]  /*5310*/  FFMA.FTZ R4, R34, c[0x0][0x2d0], -R0.reuse ;  /* 0x0000b40022047a23 */ /* 0x104fe20000010800 */
[----:B---3--:R-:W-:Y:S01]  /*5320*/  F2FP.BF16.PACK_AB R13, R116, R133 ;  /* 0x00000085740d723e */ /* 0x008fe200000010ff */
[----:B------:R-:W-:Y:S04]  /*5330*/  HMMA.16816.F32.BF16 R32, R16, R36, RZ ;  /* 0x000000241020723c */ /* 0x000fe800000418ff */
[----:B------:R2:W-:Y:S02]  /*5340*/  MUFU.EX2 R134, R4 ;  /* 0x0000000400867308 */ /* 0x0005e40000000800 */
[----:B--2---:R-:W-:-:S06]  /*5350*/  FFMA.FTZ R4, R40, c[0x0][0x2d0], -R0 ;  /* 0x0000b40028047a23 */ /* 0x004fcc0000010800 */
[----:B------:R2:W3:Y:S11]  /*5360*/  MUFU.EX2 R245, R4 ;  /* 0x0000000400f57308 */ /* 0x0004f60000000800 */
[----:B------:R-:W-:Y:S01]  /*5370*/  @!UPT UIADD3 URZ, URZ, URZ, URZ ;  /* 0x0000003f3f3ff290 */ /* 0x000fe2000fffe03f */
[----:B-1----:R-:W-:Y:S01]  /*5380*/  HMMA.16816.F32.BF16 R144, R8, R28, R32 ;  /* 0x0000001c0890723c */ /* 0x002fe20000041820 */
[----:B------:R-:W-:Y:S01]  /*5390*/  LDSM.16.MT88.4 R32, [R186+0x400] ;  /* 0x00040000ba20783b */ /* 0x000fe20000004200 */
[----:B--2---:R-:W-:Y:S01]  /*53a0*/  FFMA.FTZ R4, R41, c[0x0][0x2d0], -R0 ;  /* 0x0000b40029047a23 */ /* 0x004fe20000010800 */
[----:B---3--:R-:W-:-:S03]  /*53b0*/  F2FP.BF16.PACK_AB R15, R245, R134 ;  /* 0x00000086f50f723e */ /* 0x008fc600000010ff */
[----:B------:R1:W-:Y:S04]  /*53c0*/  MUFU.EX2 R157, R4 ;  /* 0x00000004009d7308 */ /* 0x0003e80000000800 */
[C---:B------:R-:W-:Y:S08]  /*53d0*/  HMMA.16816.F32.BF16 R24, R12.reuse, R36, RZ ;  /* 0x000000240c18723c */ /* 0x040ff000000418ff */
[----:B------:R-:W-:Y:S01]  /*53e0*/  HMMA.16816.F32.BF16 R88, R12, R68, RZ ;  /* 0x000000440c58723c */ /* 0x000fe200000418ff */
[----:B-1----:R-:W-:-:S06]  /*53f0*/  FFMA.FTZ R4, R42, c[0x0][0x2d0], -R0 ;  /* 0x0000b4002a047a23 */ /* 0x002fcc0000010800 */
[----:B------:R-:W-:Y:S01]  /*5400*/  MOV R69, R166 ;  /* 0x000000a600457202 */ /* 0x000fe20000000f00 */
[----:B------:R1:W2:Y:S01]  /*5410*/  MUFU.EX2 R165, R4 ;  /* 0x0000000400a57308 */ /* 0x0002a20000000800 */
[C---:B------:R-:W-:Y:S07]  /*5420*/  HMMA.16816.F32.BF16 R92, R12.reuse, R48, RZ ;  /* 0x000000300c5c723c */ /* 0x040fee00000418ff */
[----:B------:R-:W-:Y:S01]  /*5430*/  MOV R48, R64 ;  /* 0x0000004000307202 */ /* 0x000fe20000000f00 */
[----:B------:R-:W-:Y:S01]  /*5440*/  HMMA.16816.F32.BF16 R80, R12, R52, RZ ;  /* 0x000000340c50723c */ /* 0x000fe200000418ff */
[--C-:B-1----:R-:W-:Y:S01]  /*5450*/  FFMA.FTZ R4, R43, c[0x0][0x2d0], -R0.reuse ;  /* 0x0000b4002b047a23 */ /* 0x102fe20000010800 */
[----:B--2---:R-:W-:Y:S01]  /*5460*/  F2FP.BF16.PACK_AB R5, R165, R157 ;  /* 0x0000009da505723e */ /* 0x004fe200000010ff */
[----:B------:R-:W1:Y:S02]  /*5470*/  LDSM.16.MT88.4 R40, [R186] ;  /* 0x00000000ba28783b */ /* 0x000e640000004200 */
[----:B------:R2:W3:Y:S02]  /*5480*/  MUFU.EX2 R65, R4 ;  /* 0x0000000400417308 */ /* 0x0004e40000000800 */
[----:B--2---:R-:W-:Y:S01]  /*5490*/  FFMA.FTZ R4, R44, c[0x0][0x2d0], -R0 ;  /* 0x0000b4002c047a23 */ /* 0x004fe20000010800 */
[----:B---3--:R-:W-:Y:S01]  /*54a0*/  MOV R49, R65 ;  /* 0x0000004100317202 */ /* 0x008fe20000000f00 */
[----:B------:R-:W2:Y:S04]  /*54b0*/  LDSM.16.MT88.4 R44, [R186+0x1000] ;  /* 0x00100000ba2c783b */ /* 0x000ea80000004200 */
[----:B------:R3:W4:Y:S02]  /*54c0*/  MUFU.EX2 R66, R4 ;  /* 0x0000000400427308 */ /* 0x0007240000000800 */
[----:B---3--:R-:W-:Y:S01]  /*54d0*/  F2FP.BF16.PACK_AB R4, R156, R151 ;  /* 0x000000979c04723e */ /* 0x008fe200000010ff */
[----:B-1----:R-:W-:Y:S01]  /*54e0*/  HMMA.16816.F32.BF16 R108, R16, R40, RZ ;  /* 0x00000028106c723c */ /* 0x002fe200000418ff */
[----:B----4-:R-:W-:-:S07]  /*54f0*/  F2FP.BF16.PACK_AB R7, R66, R65 ;  /* 0x000000414207723e */ /* 0x010fce00000010ff */
[----:B------:R-:W-:Y:S07]  /*5500*/  HMMA.16816.F32.BF16 R96, R12, R40, RZ ;  /* 0x000000280c60723c */ /* 0x000fee00000418ff */
[----:B------:R-:W-:Y:S01]  /*5510*/  FFMA.FTZ R40, R124, c[0x0][0x2d0], -R20 ;  /* 0x0000b4007c287a23 */ /* 0x000fe20000010814 */
[----:B------:R-:W-:Y:S01]  /*5520*/  HMMA.16816.F32.BF16 R140, R4, R28, R24 ;  /* 0x0000001c048c723c */ /* 0x000fe20000041818 */
[----:B------:R-:W1:Y:S01]  /*5530*/  LDSM.16.MT88.4 R24, [R185+0x1000] ;  /* 0x00100000b918783b */ /* 0x000e620000004200 */
[----:B------:R-:W-:-:S02]  /*5540*/  MOV R41, R66 ;  /* 0x0000004200297202 */ /* 0x000fc40000000f00 */
[----:B------:R-:W-:Y:S01]  /*5550*/  MOV R124, R165 ;  /* 0x000000a5007c7202 */ /* 0x000fe20000000f00 */
[----:B------:R-:W-:Y:S02]  /*5560*/  MUFU.EX2 R40, R40 ;  /* 0x0000002800287308 */ /* 0x000fe40000000800 */
[--C-:B------:R-:W-:Y:S01]  /*5570*/  FFMA.FTZ R29, R118, c[0x0][0x2d0], -R20.reuse ;  /* 0x0000b400761d7a23 */ /* 0x100fe20000010814 */
[-C--:B------:R-:W-:Y:S01]  /*5580*/  HMMA.16816.F32.BF16 R152, R8, R32.reuse, R108 ;  /* 0x000000200898723c */ /* 0x080fe2000004186c */
[----:B------:R-:W-:Y:S01]  /*5590*/  MOV R118, R158 ;  /* 0x0000009e00767202 */ /* 0x000fe20000000f00 */
[----:B------:R-:W-:Y:S01]  /*55a0*/  FFMA.FTZ R28, R115, c[0x0][0x2d0], -R3 ;  /* 0x0000b400731c7a23 */ /* 0x000fe20000010803 */
[----:B------:R-:W3:Y:S05]  /*55b0*/  LDSM.16.MT88.4 R108, [R185+0x1400] ;  /* 0x00140000b96c783b */ /* 0x000eea0000004200 */
[C---:B------:R-:W-:Y:S07]  /*55c0*/  HMMA.16816.F32.BF16 R160, R4.reuse, R32, R96 ;  /* 0x0000002004a0723c */ /* 0x040fee0000041860 */
[--C-:B------:R-:W-:Y:S01]  /*55d0*/  FFMA.FTZ R33, R123, c[0x0][0x2d0], -R20.reuse ;  /* 0x0000b4007b217a23 */ /* 0x100fe20000010814 */
[----:B--2---:R-:W-:Y:S01]  /*55e0*/  HMMA.16816.F32.BF16 R216, R4, R44, R88 ;  /* 0x0000002c04d8723c */ /* 0x004fe20000041858 */
[----:B------:R-:W-:Y:S01]  /*55f0*/  FFMA.FTZ R32, R122, c[0x0][0x2d0], -R20 ;  /* 0x0000b4007a207a23 */ /* 0x000fe20000010814 */
[----:B------:R-:W-:-:S02]  /*5600*/  MOV R123, R164 ;  /* 0x000000a4007b7202 */ /* 0x000fc40000000f00 */
[----:B------:R-:W-:Y:S01]  /*5610*/  MOV R122, R159 ;  /* 0x0000009f007a7202 */ /* 0x000fe20000000f00 */
[----:B------:R-:W2:Y:S03]  /*5620*/  MUFU.EX2 R33, R33 ;  /* 0x0000002100217308 */ /* 0x000ea60000000800 */
[C---:B------:R-:W-:Y:S08]  /*5630*/  HMMA.16816.F32.BF16 R20, R12.reuse, R50, RZ ;  /* 0x000000320c14723c */ /* 0x040ff000000418ff */
[----:B------:R-:W-:Y:S01]  /*5640*/  HMMA.16816.F32.BF16 R64, R12, R72, RZ ;  /* 0x000000480c40723c */ /* 0x000fe200000418ff */
[----:B--2---:R-:W-:-:S07]  /*5650*/  F2FP.BF16.PACK_AB R96, R33, R40 ;  /* 0x000000282160723e */ /* 0x004fce00000010ff */
[----:B------:R-:W-:Y:S07]  /*5660*/  HMMA.16816.F32.BF16 R180, R8, R44, R100 ;  /* 0x0000002c08b4723c */ /* 0x000fee0000041864 */
[----:B------:R-:W-:Y:S01]  /*5670*/  MOV R45, R172 ;  /* 0x000000ac002d7202 */ /* 0x000fe20000000f00 */
[----:B-1----:R-:W-:Y:S01]  /*5680*/  HMMA.16816.F32.BF16 R88, R4, R26, R20 ;  /* 0x0000001a0458723c */ /* 0x002fe20000041814 */
[----:B------:R-:W-:-:S07]  /*5690*/  MOV R44, R167 ;  /* 0x000000a7002c7202 */ /* 0x000fce0000000f00 */
[----:B------:R-:W-:Y:S08]  /*56a0*/  HMMA.16816.F32.BF16 R20, R12, R70, RZ ;  /* 0x000000460c14723c */ /* 0x000ff000000418ff */
[-C--:B------:R-:W-:Y:S08]  /*56b0*/  HMMA.16816.F32.BF16 R172, R8, R56.reuse, R76 ;  /* 0x0000003808ac723c */ /* 0x080ff0000004184c */
[C---:B------:R-:W-:Y:S08]  /*56c0*/  HMMA.16816.F32.BF16 R204, R4.reuse, R56, R64 ;  /* 0x0000003804cc723c */ /* 0x040ff00000041840 */
[----:B------:R-:W-:Y:S08]  /*56d0*/  HMMA.16816.F32.BF16 R164, R4, R46, R20 ;  /* 0x0000002e04a4723c */ /* 0x000ff00000041814 */
[C---:B------:R-:W-:Y:S08]  /*56e0*/  HMMA.16816.F32.BF16 R76, R12.reuse, R38, RZ ;  /* 0x000000260c4c723c */ /* 0x040ff000000418ff */
[C---:B------:R-:W-:Y:S08]  /*56f0*/  HMMA.16816.F32.BF16 R64, R12.reuse, R42, RZ ;  /* 0x0000002a0c40723c */ /* 0x040ff000000418ff */
[C---:B------:R-:W-:Y:S08]  /*5700*/  HMMA.16816.F32.BF16 R20, R12.reuse, R54, RZ ;  /* 0x000000360c14723c */ /* 0x040ff000000418ff */
[----:B------:R-:W-:Y:S08]  /*5710*/  HMMA.16816.F32.BF16 R12, R12, R74, RZ ;  /* 0x0000004a0c0c723c */ /* 0x000ff000000418ff */
[-C--:B------:R-:W-:Y:S08]  /*5720*/  HMMA.16816.F32.BF16 R168, R8, R24.reuse, R104 ;  /* 0x0000001808a8723c */ /* 0x080ff00000041868 */
[C---:B------:R-:W-:Y:S07]  /*5730*/  HMMA.16816.F32.BF16 R104, R4.reuse, R24, R92 ;  /* 0x000000180468723c */ /* 0x040fee000004185c */
[--C-:B------:R-:W-:Y:S01]  /*5740*/  FFMA.FTZ R25, R114, c[0x0][0x2d0], -R3.reuse ;  /* 0x0000b40072197a23 */ /* 0x100fe20000010803 */
[----:B------:R-:W-:Y:S01]  /*5750*/  HMMA.16816.F32.BF16 R208, R4, R60, R80 ;  /* 0x0000003c04d0723c */ /* 0x000fe20000041850 */
[----:B------:R-:W-:-:S02]  /*5760*/  FFMA.FTZ R24, R113, c[0x0][0x2d0], -R3 ;  /* 0x0000b40071187a23 */ /* 0x000fc40000010803 */
[----:B------:R-:W-:-:S05]  /*5770*/  FFMA.FTZ R3, R112, c[0x0][0x2d0], -R3 ;  /* 0x0000b40070037a23 */ /* 0x000fca0000010803 */
[C---:B------:R-:W-:Y:S08]  /*5780*/  HMMA.16816.F32.BF16 R76, R4.reuse, R30, R76 ;  /* 0x0000001e044c723c */ /* 0x040ff0000004184c */
[C---:B------:R-:W-:Y:S08]  /*5790*/  HMMA.16816.F32.BF16 R84, R4.reuse, R34, R64 ;  /* 0x000000220454723c */ /* 0x040ff00000041840 */
[C---:B------:R-:W-:Y:S08]  /*57a0*/  HMMA.16816.F32.BF16 R20, R4.reuse, R62, R20 ;  /* 0x0000003e0414723c */ /* 0x040ff00000041814 */
[----:B------:R-:W-:Y:S08]  /*57b0*/  HMMA.16816.F32.BF16 R12, R4, R58, R12 ;  /* 0x0000003a040c723c */ /* 0x000ff0000004180c */
[C---:B------:R-:W-:Y:S07]  /*57c0*/  HMMA.16816.F32.BF16 R4, R16.reuse, R42, RZ ;  /* 0x0000002a1004723c */ /* 0x040fee00000418ff */
[----:B------:R-:W-:Y:S01]  /*57d0*/  MOV R43, R157 ;  /* 0x0000009d002b7202 */ /* 0x000fe20000000f00 */
[----:B------:R-:W-:Y:S01]  /*57e0*/  HMMA.16816.F32.BF16 R36, R16, R38, RZ ;  /* 0x000000261024723c */ /* 0x000fe200000418ff */
[----:B------:R-:W-:Y:S11]  /*57f0*/  MOV R42, R156 ;  /* 0x0000009c002a7202 */ /* 0x000ff60000000f00 */
[----:B------:R-:W-:Y:S04]  /*5800*/  @!UPT UIADD3 URZ, URZ, URZ, URZ ;  /* 0x0000003f3f3ff290 */ /* 0x000fe8000fffe03f */
[----:B------:R-:W-:Y:S01]  /*5810*/  HMMA.16816.F32.BF16 R156, R8, R34, R4 ;  /* 0x00000022089c723c */ /* 0x000fe20000041804 */
[----:B------:R-:W-:Y:S07]  /*5820*/  MUFU.EX2 R35, R29 ;  /* 0x0000001d00237308 */ /* 0x000fee0000000800 */
[----:B------:R-:W-:Y:S01]  /*5830*/  HMMA.16816.F32.BF16 R4, R16, R50, RZ ;  /* 0x000000321004723c */ /* 0x000fe200000418ff */
[----:B------:R-:W-:Y:S06]  /*5840*/  MUFU.EX2 R29, R28 ;  /* 0x0000001c001d7308 */ /* 0x000fec0000000800 */
[----:B------:R-:W-:Y:S01]  /*5850*/  MOV R50, R203 ;  /* 0x000000cb00327202 */ /* 0x000fe20000000f00 */
[----:B------:R-:W-:Y:S01]  /*5860*/  HMMA.16816.F32.BF16 R36, R8, R30, R36 ;  /* 0x0000001e0824723c */ /* 0x000fe20000041824 */
[----:B------:R1:W-:Y:S01]  /*5870*/  MUFU.EX2 R203, R3 ;  /* 0x0000000300cb7308 */ /* 0x0003e20000000800 */
[----:B------:R-:W-:-:S07]  /*5880*/  MOV R51, R69 ;  /* 0x0000004500337202 */ /* 0x000fce0000000f00 */
[----:B------:R-:W2:Y:S07]  /*5890*/  MUFU.EX2 R31, R25 ;  /* 0x00000019001f7308 */ /* 0x000eae0000000800 */
[----:B------:R-:W-:Y:S01]  /*58a0*/  HMMA.16816.F32.BF16 R112, R8, R26, R4 ;  /* 0x0000001a0870723c */ /* 0x000fe20000041804 */
[--C-:B-1----:R-:W-:Y:S01]  /*58b0*/  FFMA.FTZ R3, R132, c[0x0][0x2d0], -R2.reuse ;  /* 0x0000b40084037a23 */ /* 0x102fe20000010802 */
[----:B------:R-:W1:Y:S06]  /*58c0*/  MUFU.EX2 R34, R32 ;  /* 0x0000002000227308 */ /* 0x000e6c0000000800 */
[----:B------:R-:W-:Y:S01]  /*58d0*/  HMMA.16816.F32.BF16 R4, R16, R70, RZ ;  /* 0x000000461004723c */ /* 0x000fe200000418ff */
[----:B--2---:R-:W-:Y:S01]  /*58e0*/  F2FP.BF16.PACK_AB R97, R31, R29 ;  /* 0x0000001d1f61723e */ /* 0x004fe200000010ff */
[----:B------:R2:W-:Y:S08]  /*58f0*/  MUFU.EX2 R27, R3 ;  /* 0x00000003001b7308 */ /* 0x0005f00000000800 */
[----:B------:R-:W4:Y:S01]  /*5900*/  MUFU.EX2 R32, R24 ;  /* 0x0000001800207308 */ /* 0x000f220000000800 */
[----:B-1----:R-:W-:Y:S01]  /*5910*/  F2FP.BF16.PACK_AB R98, R35, R34 ;  /* 0x000000222362723e */ /* 0x002fe200000010ff */
[----:B--2---:R-:W-:-:S06]  /*5920*/  FFMA.FTZ R3, R131, c[0x0][0x2d0], -R2 ;  /* 0x0000b40083037a23 */ /* 0x004fcc0000010802 */
[----:B------:R1:W2:Y:S06]  /*5930*/  MUFU.EX2 R28, R3 ;  /* 0x00000003001c7308 */ /* 0x0002ac0000000800 */
[----:B------:R-:W-:Y:S01]  /*5940*/  HMMA.16816.F32.BF16 R64, R8, R46, R4 ;  /* 0x0000002e0840723c */ /* 0x000fe20000041804 */
[----:B----4-:R-:W-:-:S07]  /*5950*/  F2FP.BF16.PACK_AB R99, R203, R32 ;  /* 0x00000020cb63723e */ /* 0x010fce00000010ff */
[----:B------:R-:W-:Y:S01]  /*5960*/  HMMA.16816.F32.BF16 R4, R16, R54, RZ ;  /* 0x000000361004723c */ /* 0x000fe200000418ff */
[----:B-1----:R-:W-:Y:S01]  /*5970*/  FFMA.FTZ R3, R130, c[0x0][0x2d0], -R2 ;  /* 0x0000b40082037a23 */ /* 0x002fe20000010802 */
[----:B--2---:R-:W-:-:S06]  /*5980*/  F2FP.BF16.PACK_AB R92, R28, R27 ;  /* 0x0000001b1c5c723e */ /* 0x004fcc00000010ff */
[----:B------:R-:W-:Y:S01]  /*5990*/  HMMA.16816.F32.BF16 R16, R16, R74, RZ ;  /* 0x0000004a1010723c */ /* 0x000fe200000418ff */
[----:B------:R-:W-:Y:S01]  /*59a0*/  FFMA.FTZ R2, R129, c[0x0][0x2d0], -R2 ;  /* 0x0000b40081027a23 */ /* 0x000fe20000010802 */
[----:B------:R1:W-:Y:S06]  /*59b0*/  MUFU.EX2 R30, R3 ;  /* 0x00000003001e7308 */ /* 0x0003ec0000000800 */
[----:B---3--:R-:W-:Y:S08]  /*59c0*/  HMMA.16816.F32.BF16 R100, R96, R108, R168 ;  /* 0x0000006c6064723c */ /* 0x008ff000000418a8 */
[----:B------:R-:W-:Y:S01]  /*59d0*/  HMMA.16816.F32.BF16 R80, R8, R62, R4 ;  /* 0x0000003e0850723c */ /* 0x000fe20000041804 */
[----:B------:R-:W2:Y:S01]  /*59e0*/  LDSM.16.MT88.4 R60, [R186+0x1400] ;  /* 0x00140000ba3c783b */ /* 0x000ea20000004200 */
[----:B-1----:R-:W-:-:S03]  /*59f0*/  FFMA.FTZ R3, R128, c[0x0][0x2d0], -R0 ;  /* 0x0000b40080037a23 */ /* 0x002fc60000010800 */
[----:B------:R-:W1:Y:S01]  /*5a00*/  LDSM.16.MT88.4 R128, [R186+0x800] ;  /* 0x00080000ba80783b */ /* 0x000e620000004200 */
[----:B------:R3:W-:Y:S01]  /*5a10*/  MUFU.EX2 R25, R3 ;  /* 0x0000000300197308 */ /* 0x0007e20000000800 */
[----:B------:R-:W-:Y:S01]  /*5a20*/  FADD.FTZ R6, R149, R138 ;  /* 0x0000008a95067221 */ /* 0x000fe20000010000 */
[----:B------:R-:W-:Y:S01]  /*5a30*/  HMMA.16816.F32.BF16 R16, R8, R58, R16 ;  /* 0x0000003a0810723c */ /* 0x000fe20000041810 */
[----:B------:R-:W-:Y:S02]  /*5a40*/  FADD.FTZ R7, R137, R135 ;  /* 0x0000008789077221 */ /* 0x000fe40000010000 */
[----:B------:R-:W-:Y:S02]  /*5a50*/  FADD.FTZ R5, R220, R215 ;  /* 0x000000d7dc057221 */ /* 0x000fe40000010000 */
[----:B------:R-:W-:Y:S01]  /*5a60*/  FFMA.FTZ R4, R126, c[0x0][0x2d0], -R0 ;  /* 0x0000b4007e047a23 */ /* 0x000fe20000010800 */
[----:B------:R-:W4:Y:S01]  /*5a70*/  MUFU.EX2 R215, R2 ;  /* 0x0000000200d77308 */ /* 0x000f220000000800 */
[----:B------:R-:W-:Y:S01]  /*5a80*/  FADD.FTZ R5, R221, R5 ;  /* 0x00000005dd057221 */ /* 0x000fe20000010000 */
[----:B------:R-:W-:Y:S03]  /*5a90*/  HMMA.16816.F32.BF16 R112, R96, R110, R112 ;  /* 0x0000006e6070723c */ /* 0x000fe60000041870 */
[----:B------:R-:W-:-:S02]  /*5aa0*/  FADD.FTZ R5, R222, R5 ;  /* 0x00000005de057221 */ /* 0x000fc40000010000 */
[----:B---3--:R-:W-:Y:S01]  /*5ab0*/  FADD.FTZ R3, R139, R6 ;  /* 0x000000068b037221 */ /* 0x008fe20000010000 */
[----:B------:R-:W-:Y:S01]  /*5ac0*/  MUFU.EX2 R11, R4 ;  /* 0x00000004000b7308 */ /* 0x000fe20000000800 */
[----:B------:R-:W-:Y:S02]  /*5ad0*/  FADD.FTZ R6, R136, R7 ;  /* 0x0000000788067221 */ /* 0x000fe40000010000 */
[----:B------:R-:W3:Y:S01]  /*5ae0*/  LDSM.16.MT88.4 R136, [R185+0x800] ;  /* 0x00080000b988783b */ /* 0x000ee20000004200 */
[----:B------:R-:W-:Y:S02]  /*5af0*/  FADD.FTZ R7, R133, R116 ;  /* 0x0000007485077221 */ /* 0x000fe40000010000 */
[----:B------:R-:W-:Y:S01]  /*5b00*/  FADD.FTZ R3, R150, R3 ;  /* 0x0000000396037221 */ /* 0x000fe20000010000 */
[----:B----4-:R-:W-:Y:S01]  /*5b10*/  F2FP.BF16.PACK_AB R94, R215, R30 ;  /* 0x0000001ed75e723e */ /* 0x010fe200000010ff */
[--C-:B------:R-:W-:Y:S02]  /*5b20*/  FFMA.FTZ R2, R127, c[0x0][0x2d0], -R0.reuse ;  /* 0x0000b4007f027a23 */ /* 0x100fe40000010800 */
[----:B------:R-:W-:-:S02]  /*5b30*/  FFMA.FTZ R0, R125, c[0x0][0x2d0], -R0 ;  /* 0x0000b4007d007a23 */ /* 0x000fc40000010800 */
[----:B------:R-:W4:Y:S01]  /*5b40*/  MUFU.EX2 R24, R2 ;  /* 0x0000000200187308 */ /* 0x000f220000000800 */
[----:B------:R-:W-:Y:S02]  /*5b50*/  FADD.FTZ R10, R134, R7 ;  /* 0x00000007860a7221 */ /* 0x000fe40000010000 */
[----:B------:R-:W-:Y:S02]  /*5b60*/  FADD.FTZ R9, R228, R5 ;  /* 0x00000005e4097221 */ /* 0x000fe40000010000 */
[----:B------:R-:W-:Y:S01]  /*5b70*/  FADD.FTZ R3, R223, R3 ;  /* 0x00000003df037221 */ /* 0x000fe20000010000 */
[----:B--2---:R-:W-:Y:S02]  /*5b80*/  HMMA.16816.F32.BF16 R52, R96, R60, R180 ;  /* 0x0000003c6034723c */ /* 0x004fe400000418b4 */
[----:B------:R-:W2:Y:S01]  /*5b90*/  MUFU.EX2 R26, R0 ;  /* 0x00000000001a7308 */ /* 0x000ea20000000800 */
[----:B------:R-:W-:-:S05]  /*5ba0*/  FADD.FTZ R3, R51, R3 ;  /* 0x0000000333037221 */ /* 0x000fca0000010000 */
[C---:B-1----:R-:W-:Y:S01]  /*5bb0*/  HMMA.16816.F32.BF16 R152, R96.reuse, R128, R152 ;  /* 0x000000806098723c */ /* 0x042fe20000041898 */
[----:B----4-:R-:W-:Y:S01]  /*5bc0*/  F2FP.BF16.PACK_AB R93, R24, R25 ;  /* 0x00000019185d723e */ /* 0x010fe200000010ff */
[----:B------:R-:W-:Y:S02]  /*5bd0*/  FADD.FTZ R2, R148, R6 ;  /* 0x0000000694027221 */ /* 0x000fe40000010000 */
[----:B------:R-:W-:Y:S02]  /*5be0*/  LDSM.16.MT88.4 R4, [R186+0x2000] ;  /* 0x00200000ba04783b */ /* 0x000fe40000004200 */
[----:B------:R-:W-:Y:S02]  /*5bf0*/  FADD.FTZ R8, R151, R2 ;  /* 0x0000000297087221 */ /* 0x000fe40000010000 */
[----:B------:R-:W-:Y:S01]  /*5c00*/  HMMA.16816.F32.BF16 R156, R96, R130, R156 ;  /* 0x00000082609c723c */ /* 0x000fe2000004189c */
[----:B------:R-:W-:Y:S01]  /*5c10*/  @P3 IMAD.HI.U32 R2, R242, c[0x0][0x2c8], RZ ;  /* 0x0000b200f2023a27 */ /* 0x000fe200078e00ff */
[----:B--2---:R-:W-:-:S02]  /*5c20*/  F2FP.BF16.PACK_AB R95, R26, R11 ;  /* 0x0000000b1a5f723e */ /* 0x004fc400000010ff */
[----:B------:R-:W-:Y:S02]  /*5c30*/  MOV R0, R242 ;  /* 0x000000f200007202 */ /* 0x000fe40000000f00 */
[----:B------:R-:W-:Y:S02]  /*5c40*/  @P3 SHF.R.U32.HI R0, RZ, c[0x0][0x2cc], R2 ;  /* 0x0000b300ff003a19 */ /* 0x000fe40000011602 */
[----:B------:R-:W-:Y:S02]  /*5c50*/  HMMA.16816.F32.BF16 R64, R96, R62, R64 ;  /* 0x0000003e6040723c */ /* 0x000fe40000041840 */
[----:B------:R-:W-:-:S05]  /*5c60*/  IADD3 R0, R0, R241, -R240 ;  /* 0x000000f100007210 */ /* 0x000fca0007ffe8f0 */
[----:B------:R-:W-:Y:S01]  /*5c70*/  IMAD.HI R0, R0, 0x2aaaaaab, RZ ;  /* 0x2aaaaaab00007827 */ /* 0x000fe200078e02ff */
[----:B---3--:R-:W-:Y:S04]  /*5c80*/  HMMA.16816.F32.BF16 R144, R96, R136, R144 ;  /* 0x000000886090723c */ /* 0x008fe80000041890 */
[----:B------:R-:W-:-:S04]  /*5c90*/  SHF.R.U32.HI R2, RZ, 0x1f, R0 ;  /* 0x0000001fff027819 */ /* 0x000fc80000011600 */
[----:B------:R-:W-:Y:S08]  /*5ca0*/  HMMA.16816.F32.BF16 R140, R92, R136, R140 ;  /* 0x000000885c8c723c */ /* 0x000ff0000004188c */
[-C--:B------:R-:W-:Y:S08]  /*5cb0*/  HMMA.16816.F32.BF16 R148, R96, R138.reuse, R36 ;  /* 0x0000008a6094723c */ /* 0x080ff00000041824 */
[C---:B------:R-:W-:Y:S01]  /*5cc0*/  HMMA.16816.F32.BF16 R136, R92.reuse, R138, R76 ;  /* 0x0000008a5c88723c */ /* 0x040fe2000004184c */
[----:B------:R-:W1:Y:S07]  /*5cd0*/  LDSM.16.MT88.4 R76, [R185+0x2000] ;  /* 0x00200000b94c783b */ /* 0x000e6e0000004200 */
[C---:B------:R-:W-:Y:S08]  /*5ce0*/  HMMA.16816.F32.BF16 R132, R92.reuse, R128, R160 ;  /* 0x000000805c84723c */ /* 0x040ff000000418a0 */
        /* <DEDUP_REMOVED lines=17> */
[----:B------:R-:W-:Y:S01]  /*5e00*/  FADD.FTZ R0, R50, R9 ;  /* 0x0000000932007221 */ /* 0x000fe20000010000 */
[----:B------:R-:W-:Y:S01]  /*5e10*/  IMNMX R228, R227, R7, !PT ;  /* 0x00000007e3e47217 */ /* 0x000fe20007800200 */
[----:B------:R-:W-:-:S02]  /*5e20*/  FADD.FTZ R5, R43, R2 ;  /* 0x000000022b057221 */ /* 0x000fc40000010000 */
[----:B------:R-:W-:Y:S01]  /*5e30*/  FADD.FTZ R2, R118, R0 ;  /* 0x0000000076027221 */ /* 0x000fe20000010000 */
[----:B------:R-:W-:Y:S01]  /*5e40*/  ISETP.GE.AND P0, PT, R200, R228, PT ;  /* 0x000000e4c800720c */ /* 0x000fe20003f06270 */
        /* <DEDUP_REMOVED lines=24> */
[----:B------:R-:W-:Y:S01]  /*5fd0*/  IMAD.MOV.U32 R122, RZ, RZ, R120 ;  /* 0x000000ffff7a7224 */ /* 0x000fe200078e0078 */
[----:B------:R-:W-:Y:S01]  /*5fe0*/  MOV R124, R117 ;  /* 0x00000075007c7202 */ /* 0x000fe20000000f00 */
[----:B------:R-:W-:Y:S01]  /*5ff0*/  IMAD.MOV.U32 R118, RZ, RZ, R121 ;  /* 0x000000ffff767224 */ /* 0x000fe200078e0079 */
[----:B------:R-:W-:-:S02]  /*6000*/  MOV R123, R119 ;  /* 0x00000077007b7202 */ /* 0x000fc40000000f00 */
.L_x_3208:
        /* <DEDUP_REMOVED lines=31> */
.L_x_3308:
[----:B------:R-:W-:-:S05]  /*6200*/  BRA.DIV ~URZ, `(.L_x_3199) ;  /* 0x0000c6127f007947 */ /* 0x000fca000b800000 */
[----:B------:R4:W3:Y:S02]  /*6210*/  SHFL.IDX PT, R0, R10, RZ, 0x1c1f ;  /* 0x001c1fff0a007589 */ /* 0x0008e400000e0000 */
.L_x_3309:
[----:B------:R-:W5:Y:S01]  /*6220*/  S2R R11, SR_TID.X ;  /* 0x00000000000b7919 */ /* 0x000f620000002100 */
[C---:B------:R-:W-:Y:S01]  /*6230*/  ISETP.GE.AND P6, PT, R202.reuse, c[0x0][0x1d4], PT ;  /* 0x00007500ca007a0c */ /* 0x040fe20003fc6270 */
[----:B------:R-:W-:Y:S01]  /*6240*/  IMAD.SHL.U32 R3, R202, 0x2, RZ ;  /* 0x00000002ca037824 */ /* 0x000fe200078e00ff */
[C---:B------:R-:W-:Y:S01]  /*6250*/  ISETP.GE.AND P5, PT, R225.reuse, c[0x0][0x1d4], PT ;  /* 0x00007500e1007a0c */ /* 0x040fe20003fa6270 */
[----:B------:R-:W-:Y:S03]  /*6260*/  IMAD.SHL.U32 R2, R225, 0x2, RZ ;  /* 0x00000002e1027824 */ /* 0x000fe600078e00ff */
[C---:B---3--:R-:W-:Y:S02]  /*6270*/  IADD3 R8, P4, R0.reuse, R3, RZ ;  /* 0x0000000300087210 */ /* 0x048fe40007f9e0ff */
[----:B------:R-:W-:Y:S01]  /*6280*/  IADD3 R6, P0, R0, R2, RZ ;  /* 0x0000000200067210 */ /* 0x000fe20007f1e0ff */
[----:B------:R-:W-:Y:S02]  /*6290*/  IMAD.SHL.U32 R2, R226, 0x2, RZ ;  /* 0x00000002e2027824 */ /* 0x000fe400078e00ff */
[----:B------:R-:W-:Y:S01]  /*62a0*/  IMAD.X R9, R4, 0x1, R214, P4 ;  /* 0x0000000104097824 */ /* 0x000fe200020e06d6 */
        /* <DEDUP_REMOVED lines=15> */
.L_x_3310:
        /* <DEDUP_REMOVED lines=15> */
.L_x_3197:
[----:B------:R-:W-:Y:S05]  /*6490*/  BSYNC B0 ;  /* 0x0000000000007941 */ /* 0x000fea0003800000 */
.L_x_3196:
        /* <DEDUP_REMOVED lines=100> */
[----:B------:R-:W-:Y:S01]  /*6ae0*/  IMAD R2, R200, 0x30, R230 ;  /* 0x00000030c8027824 */ /* 0x000fe200078e02e6 */
[----:B------:R-:W-:Y:S01]  /*6af0*/  IADD3 R119, -R229, 0x30, RZ ;  /* 0x00000030e5777810 */ /* 0x000fe20007ffe1ff */
[----:B------:R-:W-:Y:S03]  /*6b00*/  IMAD.MOV.U32 R199, RZ, RZ, RZ ;  /* 0x000000ffffc77224 */ /* 0x000fe600078e00ff */
[----:B------:R-:W-:Y:S02]  /*6b10*/  IADD3 R2, R2, -0x30, R224 ;  /* 0xffffffd002027810 */ /* 0x000fe40007ffe0e0 */
[----:B------:R-:W-:Y:S03]  /*6b20*/  ISETP.GE.AND P5, PT, R119, 0x1, PT ;  /* 0x000000017700780c */ /* 0x000fe60003fa6270 */
[----:B------:R-:W-:Y:S04]  /*6b30*/  @P2 IMAD.HI.U32 R3, R2, c[0x0][0x2bc], RZ ;  /* 0x0000af0002032a27 */ /* 0x000fe800078e00ff */
[----:B------:R-:W-:Y:S01]  /*6b40*/  IMAD.MOV.U32 R0, RZ, RZ, R2 ;  /* 0x000000ffff007224 */ /* 0x000fe200078e0002 */
        /* <DEDUP_REMOVED lines=23> */
.L_x_3311:
[----:B------:R-:W-:-:S05]  /*6cc0*/  BRA.DIV ~URZ, `(.L_x_3204) ;  /* 0x0000bd027f007947 */ /* 0x000fca000b800000 */
[----:B------:R3:W4:Y:S02]  /*6cd0*/  SHFL.IDX PT, R0, R126, RZ, 0x1c1f ;  /* 0x001c1fff7e007589 */ /* 0x00072400000e0000 */
.L_x_3312:
[C---:B------:R-:W-:Y:S01]  /*6ce0*/  @P5 ISETP.GE.AND P0, PT, R202.reuse, c[0x0][0x1d4], PT ;  /* 0x00007500ca005a0c */ /* 0x040fe20003f06270 */
[----:B------:R-:W-:Y:S02]  /*6cf0*/  IMAD.SHL.U32 R2, R202, 0x2, RZ ;  /* 0x00000002ca027824 */ /* 0x000fe400078e00ff */
[----:B------:R-:W-:Y:S02]  /*6d00*/  IMAD.SHL.U32 R120, R225, 0x2, RZ ;  /* 0x00000002e1787824 */ /* 0x000fe400078e00ff */
[----:B------:R-:W-:Y:S01]  /*6d10*/  IMAD.SHL.U32 R116, R226, 0x2, RZ ;  /* 0x00000002e2747824 */ /* 0x000fe200078e00ff */
[C---:B----4-:R-:W-:Y:S02]  /*6d20*/  @P5 IADD3 R2, P4, R0.reuse, R2, RZ ;  /* 0x0000000200025210 */ /* 0x050fe40007f9e0ff */
[----:B------:R-:W-:Y:S03]  /*6d30*/  @P5 IADD3 R120, P6, R0, R120, RZ ;  /* 0x0000007800785210 */ /* 0x000fe60007fde0ff */
[----:B--2---:R-:W-:Y:S01]  /*6d40*/  @P5 IMAD.X R3, R117, 0x1, R214, P4 ;  /* 0x0000000175035824 */ /* 0x004fe200020e06d6 */
[----:B------:R-:W-:Y:S01]  /*6d50*/  @P5 ISETP.GE.AND P4, PT, R225, c[0x0][0x1d4], PT ;  /* 0x00007500e1005a0c */ /* 0x000fe20003f86270 */
[C---:B------:R-:W-:Y:S03]  /*6d60*/  @P5 IMAD.X R121, R117.reuse, 0x1, R212, P6 ;  /* 0x0000000175795824 */ /* 0x040fe600030e06d4 */
        /* <DEDUP_REMOVED lines=13> */
.L_x_3313:
[C---:B----4-:R-:W-:Y:S01]  /*6e40*/  IMAD.SHL.U32 R2, R202.reuse, 0x2, RZ ;  /* 0x00000002ca027824 */ /* 0x050fe200078e00ff */
[----:B------:R-:W-:Y:S01]  /*6e50*/  @P5 ISETP.GE.AND P0, PT, R202, c[0x0][0x1d4], PT ;  /* 0x00007500ca005a0c */ /* 0x000fe20003f06270 */
[----:B------:R-:W-:Y:S02]  /*6e60*/  IMAD.SHL.U32 R119, R225, 0x2, RZ ;  /* 0x00000002e1777824 */ /* 0x000fe400078e00ff */
[----:B------:R-:W-:Y:S01]  /*6e70*/  IMAD.SHL.U32 R116, R226, 0x2, RZ ;  /* 0x00000002e2747824 */ /* 0x000fe200078e00ff */
[C---:B---3--:R-:W-:Y:S02]  /*6e80*/  @P5 IADD3 R2, P4, R0.reuse, R2, RZ ;  /* 0x0000000200025210 */ /* 0x048fe40007f9e0ff */
[----:B------:R-:W-:Y:S03]  /*6e90*/  @P5 IADD3 R120, P6, R0, R119, RZ ;  /* 0x0000007700785210 */ /* 0x000fe60007fde0ff */
[----:B-1----:R-:W-:Y:S01]  /*6ea0*/  @P5 IMAD.X R3, R117, 0x1, R214, P4 ;  /* 0x0000000175035824 */ /* 0x002fe200020e06d6 */
        /* <DEDUP_REMOVED lines=11> */
.L_x_3202:
[----:B------:R-:W-:Y:S05]  /*6f60*/  BSYNC B0 ;  /* 0x0000000000007941 */ /* 0x000fea0003800000 */
.L_x_3201:
[----:B------:R-:W-:Y:S01]  /*6f70*/  IADD3 R116, R248, R242, RZ ;  /* 0x000000f2f8747210 */ /* 0x000fe20007ffe0ff */
[----:B------:R-:W0:Y:S04]  /*6f80*/  LDGDEPBAR ;  /* 0x00000000000079af */ /* 0x000e280000000000 */
[----:B------:R-:W-:Y:S05]  /*6f90*/  @P3 IMAD.HI.U32 R0, R116, c[0x0][0x2c8], RZ ;  /* 0x0000b20074003a27 */ /* 0x000fea00078e00ff */
[----:B------:R-:W-:Y:S01]  /*6fa0*/  @P3 SHF.R.U32.HI R116, RZ, c[0x0][0x2cc], R0 ;  /* 0x0000b300ff743a19 */ /* 0x000fe20000011600 */
[----:B------:R-:W-:Y:S05]  /*6fb0*/  IMAD R0, R200, -0x30, RZ ;  /* 0xffffffd0c8007824 */ /* 0x000fea00078e02ff */
[----:B------:R-:W-:Y:S04]  /*6fc0*/  IADD3 R0, -R243, 0x1, R0 ;  /* 0x00000001f3007810 */ /* 0x000fe80007ffe100 */
[----:B------:R-:W-:Y:S01]  /*6fd0*/  IADD3 R117, -R240, R0, R241 ;  /* 0x00000000f0757210 */ /* 0x000fe20007ffe1f1 */
[----:B------:R-:W-:-:S05]  /*6fe0*/  BRA.DIV ~URZ, `(.L_x_3206) ;  /* 0x0000bb227f007947 */ /* 0x000fca000b800000 */
[----:B------:R1:W4:Y:S02]  /*6ff0*/  SHFL.IDX PT, R0, R116, RZ, 0x1c1f ;  /* 0x001c1fff74007589 */ /* 0x00032400000e0000 */
.L_x_3314:
[----:B----4-:R-:W-:Y:S05]  /*7000*/  IMAD.IADD R0, R117, 0x1, R0 ;  /* 0x0000000175007824 */ /* 0x010fea00078e0200 */
        /* <DEDUP_REMOVED lines=22> */
[----:B--2---:R-:W-:Y:S02]  /*7170*/  FSEL R125, R48, -INF , P4 ;  /* 0xff800000307d7808 */ /* 0x004fe40002000000 */
[----:B------:R-:W-:Y:S01]  /*7180*/  FSEL R49, R49, -INF , P0 ;  /* 0xff80000031317808 */ /* 0x000fe20000000000 */
[----:B------:R-:W-:-:S05]  /*7190*/  BRA.DIV ~URZ, `(.L_x_3207) ;  /* 0x0000b9d27f007947 */ /* 0x000fca000b800000 */
[----:B---3--:R-:W-:Y:S08]  /*71a0*/  SHFL.IDX PT, R3, R116, 0x1, 0x1c1f ;  /* 0x003c1f0074037f89 */ /* 0x008ff000000e0000 */
        /* <DEDUP_REMOVED lines=84> */
[----:B------:R-:W-:Y:S02]  /*76f0*/  FSEL R7, R43, -INF , P5 ;  /* 0xff8000002b077808 */ /* 0x000fe40002800000 */
[----:B------:R-:W-:Y:S02]  /*7700*/  FMNMX.FTZ R0, R125, R0, !PT ;  /* 0x000000007d007209 */ /* 0x000fe40007810000 */
[----:B------:R-:W-:Y:S02]  /*7710*/  FSEL R6, R46, -INF , P4 ;  /* 0xff8000002e067808 */ /* 0x000fe40002000000 */
[----:B------:R-:W-:Y:S02]  /*7720*/  FMNMX.FTZ R0, R49, R0, !PT ;  /* 0x0000000031007209 */ /* 0x000fe40007810000 */
[----:B------:R-:W-:Y:S03]  /*7730*/  FSEL R5, R47, -INF , P0 ;  /* 0xff8000002f057808 */ /* 0x000fe60000000000 */
        /* <DEDUP_REMOVED lines=51> */
.L_x_3315:
        /* <DEDUP_REMOVED lines=71> */
[C---:B--2---:R-:W-:Y:S01]  /*7ee0*/  F2FP.BF16.PACK_AB R161, R2.reuse, R20 ;  /* 0x0000001402a1723e */ /* 0x044fe200000010ff */
[----:B------:R-:W-:Y:S01]  /*7ef0*/  FADD.FTZ R48, R2, R0 ;  /* 0x0000000002307221 */ /* 0x000fe20000010000 */
[C---:B------:R-:W-:Y:S01]  /*7f00*/  FSEL R0, R119.reuse, RZ, P0 ;  /* 0x000000ff77007208 */ /* 0x040fe20000000000 */
[----:B------:R-:W-:Y:S02]  /*7f10*/  FMUL.FTZ R2, R119, c[0x0][0x2d0] ;  /* 0x0000b40077027a20 */ /* 0x000fe40000410000 */
[----:B------:R-:W-:Y:S01]  /*7f20*/  FMUL.FTZ R87, R3, R87 ;  /* 0x0000005703577220 */ /* 0x000fe20000410000 */
[----:B------:R-:W1:Y:S01]  /*7f30*/  MUFU.EX2 R20, R14 ;  /* 0x0000000e00147308 */ /* 0x000e620000000800 */
[----:B------:R-:W-:Y:S01]  /*7f40*/  FADD.FTZ R0, -R0, R123 ;  /* 0x0000007b00007221 */ /* 0x000fe20000010100 */
[----:B------:R-:W-:Y:S01]  /*7f50*/  FSEL R2, R2, RZ, P0 ;  /* 0x000000ff02027208 */ /* 0x000fe20000000000 */
[----:B------:R-:W-:Y:S01]  /*7f60*/  FMUL.FTZ R96, R116, R96 ;  /* 0x0000006074607220 */ /* 0x000fe20000410000 */
[----:B------:R-:W-:Y:S01]  /*7f70*/  FSETP.NEU.FTZ.AND P0, PT, R117, -INF , PT ;  /* 0xff8000007500780b */ /* 0x000fe20003f1d000 */
[----:B------:R-:W-:Y:S02]  /*7f80*/  FMUL.FTZ R0, R0, c[0x0][0x2d0] ;  /* 0x0000b40000007a20 */ /* 0x000fe40000410000 */
        /* <DEDUP_REMOVED lines=14> */
[----:B------:R-:W-:Y:S01]  /*8070*/  FFMA.FTZ R182, R12, c[0x0][0x2d0], -R2 ;  /* 0x0000b4000cb67a23 */ /* 0x000fe20000010802 */
[----:B------:R-:W1:Y:S01]  /*8080*/  MUFU.EX2 R0, R0 ;  /* 0x0000000000007308 */ /* 0x000e620000000800 */
[----:B------:R-:W-:Y:S01]  /*8090*/  FSEL R2, R117, RZ, P0 ;  /* 0x000000ff75027208 */ /* 0x000fe20000000000 */
[C---:B------:R-:W-:Y:S02]  /*80a0*/  FMUL.FTZ R50, R3.reuse, R114 ;  /* 0x0000007203327220 */ /* 0x040fe40000410000 */
[C---:B------:R-:W-:Y:S02]  /*80b0*/  FMUL.FTZ R51, R3.reuse, R115 ;  /* 0x0000007303337220 */ /* 0x040fe40000410000 */
[----:B------:R-:W-:Y:S02]  /*80c0*/  FADD.FTZ R2, -R2, R124 ;  /* 0x0000007c02027221 */ /* 0x000fe40000010100 */
[----:B------:R-:W-:Y:S02]  /*80d0*/  FMUL.FTZ R97, R116, R97 ;  /* 0x0000006174617220 */ /* 0x000fe40000410000 */
[----:B------:R-:W3:Y:S01]  /*80e0*/  MUFU.EX2 R23, R9 ;  /* 0x0000000900177308 */ /* 0x000ee20000000800 */
[----:B------:R-:W-:Y:S02]  /*80f0*/  FMUL.FTZ R2, R2, c[0x0][0x2d0] ;  /* 0x0000b40002027a20 */ /* 0x000fe40000410000 */
[----:B------:R-:W-:Y:S02]  /*8100*/  FMUL.FTZ R98, R3, R98 ;  /* 0x0000006203627220 */ /* 0x000fe40000410000 */
[----:B--2---:R-:W-:Y:S02]  /*8110*/  FMUL.FTZ R4, R117, c[0x0][0x2d0] ;  /* 0x0000b40075047a20 */ /* 0x004fe40000410000 */
[----:B------:R-:W-:Y:S03]  /*8120*/  FMUL.FTZ R99, R3, R99 ;  /* 0x0000006303637220 */ /* 0x000fe60000410000 */
[----:B------:R-:W-:Y:S01]  /*8130*/  FSEL R4, R4, RZ, P0 ;  /* 0x000000ff04047208 */ /* 0x000fe20000000000 */
[----:B------:R-:W-:Y:S01]  /*8140*/  MUFU.EX2 R2, R2 ;  /* 0x0000000200027308 */ /* 0x000fe20000000800 */
[----:B------:R-:W-:Y:S01]  /*8150*/  ISETP.GT.AND P0, PT, R200, R228, PT ;  /* 0x000000e4c800720c */ /* 0x000fe20003f04270 */
[----:B-1----:R-:W-:Y:S01]  /*8160*/  FMUL.FTZ R40, R0, R104 ;  /* 0x0000006800287220 */ /* 0x002fe20000410000 */
[----:B------:R-:W-:Y:S01]  /*8170*/  IADD3 R200, R200, -0x1, RZ ;  /* 0xffffffffc8c87810 */ /* 0x000fe20007ffe0ff */
[--C-:B------:R-:W-:Y:S02]  /*8180*/  FFMA.FTZ R17, R38, c[0x0][0x2d0], -R4.reuse ;  /* 0x0000b40026117a23 */ /* 0x100fe40000010804 */
[--C-:B------:R-:W-:Y:S02]  /*8190*/  FFMA.FTZ R124, R21, c[0x0][0x2d0], -R4.reuse ;  /* 0x0000b400157c7a23 */ /* 0x100fe40000010804 */
[--C-:B------:R-:W-:Y:S02]  /*81a0*/  FFMA.FTZ R126, R19, c[0x0][0x2d0], -R4.reuse ;  /* 0x0000b400137e7a23 */ /* 0x100fe40000010804 */
[----:B------:R-:W-:Y:S01]  /*81b0*/  MUFU.EX2 R220, R127 ;  /* 0x0000007f00dc7308 */ /* 0x000fe20000000800 */
[--C-:B------:R-:W-:Y:S02]  /*81c0*/  FFMA.FTZ R14, R33, c[0x0][0x2d0], -R4.reuse ;  /* 0x0000b400210e7a23 */ /* 0x100fe40000010804 */
[--C-:B------:R-:W-:Y:S01]  /*81d0*/  FFMA.FTZ R32, R163, c[0x0][0x2d0], -R4.reuse ;  /* 0x0000b400a3207a23 */ /* 0x100fe20000010804 */
[----:B---3--:R-:W-:Y:S01]  /*81e0*/  F2FP.BF16.PACK_AB R104, R23, R37 ;  /* 0x000000251768723e */ /* 0x008fe200000010ff */
[--C-:B------:R-:W-:Y:S02]  /*81f0*/  FFMA.FTZ R16, R35, c[0x0][0x2d0], -R4.reuse ;  /* 0x0000b40023107a23 */ /* 0x100fe40000010804 */
[--C-:B------:R-:W-:Y:S02]  /*8200*/  FFMA.FTZ R167, R18, c[0x0][0x2d0], -R4.reuse ;  /* 0x0000b40012a77a23 */ /* 0x100fe40000010804 */
[--C-:B------:R-:W-:Y:S01]  /*8210*/  FFMA.FTZ R168, R15, c[0x0][0x2d0], -R4.reuse ;  /* 0x0000b4000fa87a23 */ /* 0x100fe20000010804 */
[----:B------:R-:W-:Y:S01]  /*8220*/  MUFU.EX2 R33, R10 ;  /* 0x0000000a00217308 */ /* 0x000fe20000000800 */
[--C-:B------:R-:W-:Y:S02]  /*8230*/  FFMA.FTZ R178, R8, c[0x0][0x2d0], -R4.reuse ;  /* 0x0000b40008b27a23 */ /* 0x100fe40000010804 */
[--C-:B------:R-:W-:Y:S02]  /*8240*/  FFMA.FTZ R181, R7, c[0x0][0x2d0], -R4.reuse ;  /* 0x0000b40007b57a23 */ /* 0x100fe40000010804 */
[----:B------:R-:W-:Y:S02]  /*8250*/  FADD.FTZ R7, R22, R11 ;  /* 0x0000000b16077221 */ /* 0x000fe40000010000 */
[--C-:B------:R-:W-:Y:S02]  /*8260*/  FFMA.FTZ R183, R6, c[0x0][0x2d0], -R4.reuse ;  /* 0x0000b40006b77a23 */ /* 0x100fe40000010804 */
[----:B------:R-:W-:Y:S01]  /*8270*/  FFMA.FTZ R203, R5, c[0x0][0x2d0], -R4 ;  /* 0x0000b40005cb7a23 */ /* 0x000fe20000010804 */
[----:B------:R-:W-:Y:S01]  /*8280*/  MUFU.EX2 R223, R125 ;  /* 0x0000007d00df7308 */ /* 0x000fe20000000800 */
[----:B------:R-:W-:Y:S02]  /*8290*/  FFMA.FTZ R4, R0, R215, R37 ;  /* 0x000000d700047223 */ /* 0x000fe40000010025 */
[----:B------:R-:W-:Y:S02]  /*82a0*/  FADD.FTZ R165, R20, R7 ;  /* 0x0000000714a57221 */ /* 0x000fe40000010000 */
[----:B------:R-:W-:Y:S02]  /*82b0*/  FADD.FTZ R123, R23, R4 ;  /* 0x00000004177b7221 */ /* 0x000fe40000010000 */
[----:B------:R-:W1:Y:S01]  /*82c0*/  LDSM.16.MT88.4 R20, [R185] ;  /* 0x00000000b914783b */ /* 0x000e620000004200 */
[C---:B------:R-:W-:Y:S02]  /*82d0*/  FMUL.FTZ R25, R0.reuse, R133 ;  /* 0x0000008500197220 */ /* 0x040fe40000410000 */
[----:B------:R-:W2:Y:S01]  /*82e0*/  MUFU.EX2 R133, R49 ;  /* 0x0000003100857308 */ /* 0x000ea20000000800 */
[C---:B------:R-:W-:Y:S02]  /*82f0*/  FMUL.FTZ R24, R0.reuse, R132 ;  /* 0x0000008400187220 */ /* 0x040fe40000410000 */
        /* <DEDUP_REMOVED lines=13> */
[----:B--2---:R-:W-:Y:S01]  /*83d0*/  F2FP.BF16.PACK_AB R163, R133, R33 ;  /* 0x0000002185a3723e */ /* 0x004fe200000010ff */
[C---:B------:R-:W-:Y:S02]  /*83e0*/  FMUL.FTZ R60, R0.reuse, R60 ;  /* 0x0000003c003c7220 */ /* 0x040fe40000410000 */
[C---:B------:R-:W-:Y:S02]  /*83f0*/  FMUL.FTZ R61, R0.reuse, R61 ;  /* 0x0000003d003d7220 */ /* 0x040fe40000410000 */
[C---:B------:R-:W-:Y:S01]  /*8400*/  FMUL.FTZ R72, R0.reuse, R72 ;  /* 0x0000004800487220 */ /* 0x040fe20000410000 */
[----:B------:R2:W-:Y:S01]  /*8410*/  MUFU.EX2 R129, R17 ;  /* 0x0000001100817308 */ /* 0x0005e20000000800 */
        /* <DEDUP_REMOVED lines=8> */
[----:B------:R-:W-:Y:S02]  /*84a0*/  FMUL.FTZ R93, R0, R93 ;  /* 0x0000005d005d7220 */ /* 0x000fe40000410000 */
[C---:B------:R-:W-:Y:S02]  /*84b0*/  FMUL.FTZ R26, R2.reuse, R134 ;  /* 0x00000086021a7220 */ /* 0x040fe40000410000 */
[----:B------:R-:W-:Y:S02]  /*84c0*/  FMUL.FTZ R27, R2, R135 ;  /* 0x00000087021b7220 */ /* 0x000fe40000410000 */
[C---:B------:R-:W-:Y:S01]  /*84d0*/  FMUL.FTZ R4, R116.reuse, R144 ;  /* 0x0000009074047220 */ /* 0x040fe20000410000 */
[----:B------:R-:W4:Y:S01]  /*84e0*/  MUFU.EX2 R0, R14 ;  /* 0x0000000e00007308 */ /* 0x000f220000000800 */
[C---:B------:R-:W-:Y:S02]  /*84f0*/  FMUL.FTZ R5, R116.reuse, R145 ;  /* 0x0000009174057220 */ /* 0x040fe40000410000 */
[C---:B------:R-:W-:Y:S02]  /*8500*/  FMUL.FTZ R6, R3.reuse, R146 ;  /* 0x0000009203067220 */ /* 0x040fe40000410000 */
[C---:B------:R-:W-:Y:S02]  /*8510*/  FMUL.FTZ R7, R3.reuse, R147 ;  /* 0x0000009303077220 */ /* 0x040fe40000410000 */
[----:B--2---:R-:W-:Y:S02]  /*8520*/  FMUL.FTZ R17, R116, R149 ;  /* 0x0000009574117220 */ /* 0x004fe40000410000 */
[C---:B------:R-:W-:Y:S01]  /*8530*/  FMUL.FTZ R18, R3.reuse, R150 ;  /* 0x0000009603127220 */ /* 0x040fe20000410000 */
[----:B------:R-:W2:Y:S01]  /*8540*/  MUFU.EX2 R134, R34 ;  /* 0x0000002200867308 */ /* 0x000ea20000000800 */
[C---:B------:R-:W-:Y:S01]  /*8550*/  FMUL.FTZ R19, R3.reuse, R151 ;  /* 0x0000009703137220 */ /* 0x040fe20000410000 */
[-C--:B-1----:R-:W-:Y:S05]  /*8560*/  HMMA.16816.F32.BF16 R4, R160, R20.reuse, R4 ;  /* 0x00000014a004723c */ /* 0x082fea0000041804 */
[C---:B------:R-:W-:Y:S02]  /*8570*/  FMUL.FTZ R10, R2.reuse, R142 ;  /* 0x0000008e020a7220 */ /* 0x040fe40000410000 */
[C---:B------:R-:W-:Y:S01]  /*8580*/  FMUL.FTZ R11, R2.reuse, R143 ;  /* 0x0000008f020b7220 */ /* 0x040fe20000410000 */
[----:B------:R-:W1:Y:S01]  /*8590*/  MUFU.EX2 R135, R16 ;  /* 0x0000001000877308 */ /* 0x000e620000000800 */
[----:B------:R-:W-:Y:S03]  /*85a0*/  FMUL.FTZ R42, R2, R106 ;  /* 0x0000006a022a7220 */ /* 0x000fe60000410000 */
[----:B----4-:R-:W-:Y:S01]  /*85b0*/  F2FP.BF16.PACK_AB R105, R128, R0 ;  /* 0x000000008069723e */ /* 0x010fe200000010ff */
[C---:B------:R-:W-:Y:S02]  /*85c0*/  FMUL.FTZ R43, R2.reuse, R107 ;  /* 0x0000006b022b7220 */ /* 0x040fe40000410000 */
[C---:B------:R-:W-:Y:S02]  /*85d0*/  FMUL.FTZ R14, R2.reuse, R138 ;  /* 0x0000008a020e7220 */ /* 0x040fe40000410000 */
[C---:B------:R-:W-:Y:S01]  /*85e0*/  FMUL.FTZ R15, R2.reuse, R139 ;  /* 0x0000008b020f7220 */ /* 0x040fe20000410000 */
[----:B------:R-:W-:Y:S01]  /*85f0*/  MUFU.EX2 R219, R164 ;  /* 0x000000a400db7308 */ /* 0x000fe20000000800 */
[C---:B------:R-:W-:Y:S02]  /*8600*/  FMUL.FTZ R46, R2.reuse, R110 ;  /* 0x0000006e022e7220 */ /* 0x040fe40000410000 */
[----:B------:R-:W-:Y:S01]  /*8610*/  FMUL.FTZ R47, R2, R111 ;  /* 0x0000006f022f7220 */ /* 0x000fe20000410000 */
[----:B--2---:R-:W-:Y:S01]  /*8620*/  F2FP.BF16.PACK_AB R106, R134, R132 ;  /* 0x00000084866a723e */ /* 0x004fe200000010ff */
[----:B------:R-:W2:Y:S01]  /*8630*/  LDSM.16.MT88.4 R108, [R185+0xc00] ;  /* 0x000c0000b96c783b */ /* 0x000ea20000004200 */
[C---:B------:R-:W-:Y:S02]  /*8640*/  FMUL.FTZ R30, R2.reuse, R130 ;  /* 0x00000082021e7220 */ /* 0x040fe40000410000 */
[----:B------:R-:W-:Y:S02]  /*8650*/  FMUL.FTZ R31, R2, R131 ;  /* 0x00000083021f7220 */ /* 0x000fe40000410000 */
[C---:B------:R-:W-:Y:S01]  /*8660*/  FMUL.FTZ R32, R116.reuse, R156 ;  /* 0x0000009c74207220 */ /* 0x040fe20000410000 */
[----:B------:R-:W-:Y:S01]  /*8670*/  MUFU.EX2 R131, R172 ;  /* 0x000000ac00837308 */ /* 0x000fe20000000800 */
[----:B------:R-:W-:Y:S01]  /*8680*/  FMUL.FTZ R34, R3, R158 ;  /* 0x0000009e03227220 */ /* 0x000fe20000410000 */
[----:B-1----:R-:W-:Y:S01]  /*8690*/  F2FP.BF16.PACK_AB R107, R135, R129 ;  /* 0x00000081876b723e */ /* 0x002fe200000010ff */
[C---:B------:R-:W-:Y:S02]  /*86a0*/  FMUL.FTZ R16, R116.reuse, R148 ;  /* 0x0000009474107220 */ /* 0x040fe40000410000 */
[----:B------:R-:W-:Y:S01]  /*86b0*/  LDSM.16.MT88.4 R148, [R185+0x800] ;  /* 0x00080000b994783b */ /* 0x000fe20000004200 */
[----:B------:R-:W-:Y:S02]  /*86c0*/  FMUL.FTZ R35, R3, R159 ;  /* 0x0000009f03237220 */ /* 0x000fe40000410000 */
[C---:B------:R-:W-:Y:S01]  /*86d0*/  FMUL.FTZ R49, R116.reuse, R113 ;  /* 0x0000007174317220 */ /* 0x040fe20000410000 */
[C---:B------:R-:W-:Y:S01]  /*86e0*/  HMMA.16816.F32.BF16 R8, R104.reuse, R20, R8 ;  /* 0x000000146808723c */ /* 0x040fe20000041808 */
[----:B------:R-:W-:Y:S03]  /*86f0*/  MUFU.EX2 R130, R166 ;  /* 0x000000a600827308 */ /* 0x000fe60000000800 */
[----:B------:R-:W-:Y:S02]  /*8700*/  FADD.FTZ R122, R33, R48 ;  /* 0x00000030217a7221 */ /* 0x000fe40000010000 */
[C---:B------:R-:W-:Y:S02]  /*8710*/  FMUL.FTZ R33, R116.reuse, R157 ;  /* 0x0000009d74217220 */ /* 0x040fe40000410000 */
[-C--:B------:R-:W-:Y:S01]  /*8720*/  HMMA.16816.F32.BF16 R12, R104, R22.reuse, R12 ;  /* 0x00000016680c723c */ /* 0x080fe2000004180c */
[----:B------:R-:W-:Y:S02]  /*8730*/  LDSM.16.MT88.4 R156, [R186+0x800] ;  /* 0x00080000ba9c783b */ /* 0x000fe40000004200 */
[----:B------:R-:W-:Y:S01]  /*8740*/  MUFU.EX2 R215, R167 ;  /* 0x000000a700d77308 */ /* 0x000fe20000000800 */
[----:B------:R-:W-:Y:S02]  /*8750*/  FMUL.FTZ R48, R116, R112 ;  /* 0x0000007074307220 */ /* 0x000fe40000410000 */
        /* <DEDUP_REMOVED lines=10> */
[C---:B------:R-:W-:Y:S02]  /*8800*/  FMUL.FTZ R62, R2.reuse, R62 ;  /* 0x0000003e023e7220 */ /* 0x040fe40000410000 */
[C---:B------:R-:W-:Y:S01]  /*8810*/  FMUL.FTZ R63, R2.reuse, R63 ;  /* 0x0000003f023f7220 */ /* 0x040fe20000410000 */
[-C--:B---3--:R-:W-:Y:S03]  /*8820*/  HMMA.16816.F32.BF16 R20, R160, R36.reuse, R20 ;  /* 0x00000024a014723c */ /* 0x088fe60000041814 */
[C---:B------:R-:W-:Y:S02]  /*8830*/  FMUL.FTZ R74, R2.reuse, R74 ;  /* 0x0000004a024a7220 */ /* 0x040fe40000410000 */
[C---:B------:R-:W-:Y:S01]  /*8840*/  FMUL.FTZ R75, R2.reuse, R75 ;  /* 0x0000004b024b7220 */ /* 0x040fe20000410000 */
[----:B------:R-:W-:Y:S01]  /*8850*/  MUFU.EX2 R169, R180 ;  /* 0x000000b400a97308 */ /* 0x000fe20000000800 */
[C---:B------:R-:W-:Y:S01]  /*8860*/  FMUL.FTZ R78, R2.reuse, R78 ;  /* 0x0000004e024e7220 */ /* 0x040fe20000410000 */
[C---:B------:R-:W-:Y:S04]  /*8870*/  HMMA.16816.F32.BF16 R24, R104.reuse, R36, R24 ;  /* 0x000000246818723c */ /* 0x040fe80000041818 */
[C---:B------:R-:W-:Y:S02]  /*8880*/  FMUL.FTZ R79, R2.reuse, R79 ;  /* 0x0000004f024f7220 */ /* 0x040fe40000410000 */
[----:B------:R-:W-:Y:S02]  /*8890*/  FMUL.FTZ R90, R2, R90 ;  /* 0x0000005a025a7220 */ /* 0x000fe40000410000 */
        /* <DEDUP_REMOVED lines=11> */
[----:B------:R-:W1:Y:S01]  /*8950*/  LDSM.16.MT88.4 R100, [R186+0xc00] ;  /* 0x000c0000ba64783b */ /* 0x000e620000004200 */
[C---:B------:R-:W-:Y:S02]  /*8960*/  FMUL.FTZ R95, R2.reuse, R95 ;  /* 0x0000005f025f7220 */ /* 0x040fe40000410000 */
[----:B------:R-:W-:Y:S02]  /*8970*/  FFMA.FTZ R118, R2, R216, R0 ;  /* 0x000000d802767223 */ /* 0x000fe40000010000 */
[-C--:B--2---:R-:W-:Y:S03]  /*8980*/  HMMA.16816.F32.BF16 R36, R160, R108.reuse, R36 ;  /* 0x0000006ca024723c */ /* 0x084fe60000041824 */
[----:B------:R-:W-:Y:S01]  /*8990*/  FADD.FTZ R3, R132, R123 ;  /* 0x0000007b84037221 */ /* 0x000fe20000010000 */
[----:B------:R2:W-:Y:S01]  /*89a0*/  MUFU.EX2 R216, R126 ;  /* 0x0000007e00d87308 */ /* 0x0005e20000000800 */
[----:B------:R-:W-:Y:S03]  /*89b0*/  FADD.FTZ R116, R133, R122 ;  /* 0x0000007a85747221 */ /* 0x000fe60000010000 */
[C---:B------:R-:W-:Y:S06]  /*89c0*/  HMMA.16816.F32.BF16 R40, R104.reuse, R108, R40 ;  /* 0x0000006c6828723c */ /* 0x040fec0000041828 */
[----:B------:R-:W3:Y:S02]  /*89d0*/  MUFU.EX2 R108, R176 ;  /* 0x000000b0006c7308 */ /* 0x000ee40000000800 */
[-C--:B------:R-:W-:Y:S08]  /*89e0*/  HMMA.16816.F32.BF16 R44, R104, R110.reuse, R44 ;  /* 0x0000006e682c723c */ /* 0x080ff0000004182c */
[C---:B------:R-:W-:Y:S01]  /*89f0*/  HMMA.16816.F32.BF16 R48, R160.reuse, R110, R48 ;  /* 0x0000006ea030723c */ /* 0x040fe20000041830 */
[----:B------:R-:W4:Y:S01]  /*8a00*/  MUFU.EX2 R2, R175 ;  /* 0x000000af00027308 */ /* 0x000f220000000800 */
[----:B--2---:R-:W-:Y:S06]  /*8a10*/  LDSM.16.MT88.4 R124, [R185+0x1000] ;  /* 0x00100000b97c783b */ /* 0x004fec0000004200 */
[-C--:B-1----:R-:W-:Y:S03]  /*8a20*/  HMMA.16816.F32.BF16 R52, R160, R100.reuse, R52 ;  /* 0x00000064a034723c */ /* 0x082fe60000041834 */
[----:B------:R-:W1:Y:S01]  /*8a30*/  MUFU.EX2 R110, R174 ;  /* 0x000000ae006e7308 */ /* 0x000e620000000800 */
[----:B---3--:R-:W-:Y:S04]  /*8a40*/  FADD.FTZ R0, R108, R165 ;  /* 0x000000a56c007221 */ /* 0x008fe80000010000 */
[C---:B------:R-:W-:Y:S05]  /*8a50*/  HMMA.16816.F32.BF16 R56, R104.reuse, R100, R56 ;  /* 0x000000646838723c */ /* 0x040fea0000041838 */
[----:B------:R-:W-:Y:S01]  /*8a60*/  MUFU.EX2 R109, R173 ;  /* 0x000000ad006d7308 */ /* 0x000fe20000000800 */
[----:B----4-:R-:W-:Y:S02]  /*8a70*/  FADD.FTZ R0, R2, R0 ;  /* 0x0000000002007221 */ /* 0x010fe40000010000 */
[-C--:B------:R-:W-:Y:S07]  /*8a80*/  HMMA.16816.F32.BF16 R60, R104, R102.reuse, R60 ;  /* 0x00000066683c723c */ /* 0x080fee000004183c */
[----:B------:R-:W2:Y:S01]  /*8a90*/  MUFU.EX2 R176, R168 ;  /* 0x000000a800b07308 */ /* 0x000ea20000000800 */
[C---:B------:R-:W-:Y:S01]  /*8aa0*/  HMMA.16816.F32.BF16 R64, R160.reuse, R102, R64 ;  /* 0x00000066a040723c */ /* 0x040fe20000041840 */
[----:B------:R-:W3:Y:S03]  /*8ab0*/  LDSM.16.MT88.4 R100, [R185+0x1800] ;  /* 0x00180000b964783b */ /* 0x000ee60000004200 */
[----:B-1----:R-:W-:Y:S05]  /*8ac0*/  FADD.FTZ R0, R110, R0 ;  /* 0x000000006e007221 */ /* 0x002fea0000010000 */
[----:B------:R-:W1:Y:S10]  /*8ad0*/  MUFU.EX2 R123, R211 ;  /* 0x000000d3007b7308 */ /* 0x000e740000000800 */
[----:B------:R-:W4:Y:S01]  /*8ae0*/  MUFU.EX2 R122, R210 ;  /* 0x000000d2007a7308 */ /* 0x000f220000000800 */
[----:B--2---:R-:W-:Y:S09]  /*8af0*/  F2FP.BF16.PACK_AB R111, R176, R215 ;  /* 0x000000d7b06f723e */ /* 0x004ff200000010ff */
[----:B------:R-:W-:Y:S10]  /*8b00*/  MUFU.EX2 R174, R205 ;  /* 0x000000cd00ae7308 */ /* 0x000ff40000000800 */
[----:B------:R-:W2:Y:S01]  /*8b10*/  MUFU.EX2 R175, R204 ;  /* 0x000000cc00af7308 */ /* 0x000ea20000000800 */
[-C--:B---3--:R-:W-:Y:S09]  /*8b20*/  HMMA.16816.F32.BF16 R68, R160, R100.reuse, R68 ;  /* 0x00000064a044723c */ /* 0x088ff20000041844 */
[----:B------:R-:W-:Y:S01]  /*8b30*/  MUFU.EX2 R173, R177 ;  /* 0x000000b100ad7308 */ /* 0x000fe20000000800 */
[C---:B------:R-:W-:Y:S08]  /*8b40*/  HMMA.16816.F32.BF16 R72, R104.reuse, R100, R72 ;  /* 0x000000646848723c */ /* 0x040ff00000041848 */
[-C--:B------:R-:W-:Y:S01]  /*8b50*/  HMMA.16816.F32.BF16 R76, R104, R102.reuse, R76 ;  /* 0x00000066684c723c */ /* 0x080fe2000004184c */
[----:B------:R-:W-:Y:S07]  /*8b60*/  MUFU.EX2 R168, R182 ;  /* 0x000000b600a87308 */ /* 0x000fee0000000800 */
[C---:B------:R-:W-:Y:S01]  /*8b70*/  HMMA.16816.F32.BF16 R80, R160.reuse, R102, R80 ;  /* 0x00000066a050723c */ /* 0x040fe20000041850 */
[----:B------:R-:W3:Y:S02]  /*8b80*/  LDSM.16.MT88.4 R100, [R186+0x1800] ;  /* 0x00180000ba64783b */ /* 0x000ee40000004200 */
[----:B------:R-:W-:Y:S10]  /*8b90*/  MUFU.EX2 R165, R183 ;  /* 0x000000b700a57308 */ /* 0x000ff40000000800 */
[----:B------:R-:W-:Y:S01]  /*8ba0*/  MUFU.EX2 R164, R203 ;  /* 0x000000cb00a47308 */ /* 0x000fe20000000800 */
[-C--:B---3--:R-:W-:Y:S08]  /*8bb0*/  HMMA.16816.F32.BF16 R84, R160, R100.reuse, R84 ;  /* 0x00000064a054723c */ /* 0x088ff00000041854 */
[C---:B------:R-:W-:Y:S07]  /*8bc0*/  HMMA.16816.F32.BF16 R88, R104.reuse, R100, R88 ;  /* 0x000000646858723c */ /* 0x040fee0000041858 */
[----:B------:R-:W-:Y:S01]  /*8bd0*/  F2FP.BF16.PACK_AB R100, R2, R108 ;  /* 0x0000006c0264723e */ /* 0x000fe200000010ff */
[-C--:B------:R-:W-:Y:S01]  /*8be0*/  HMMA.16816.F32.BF16 R92, R104, R102.reuse, R92 ;  /* 0x00000066685c723c */ /* 0x080fe2000004185c */
[----:B------:R-:W3:Y:S03]  /*8bf0*/  LDSM.16.MT88.4 R104, [R185+0x400] ;  /* 0x00040000b968783b */ /* 0x000ee60000004200 */
[----:B------:R-:W-:Y:S01]  /*8c00*/  F2FP.BF16.PACK_AB R101, R218, R131 ;  /* 0x00000083da65723e */ /* 0x000fe200000010ff */
[----:B------:R-:W-:Y:S01]  /*8c10*/  FADD.FTZ R2, R109, R0 ;  /* 0x000000006d027221 */ /* 0x000fe20000010000 */
[----:B------:R-:W-:Y:S01]  /*8c20*/  F2FP.BF16.PACK_AB R108, R219, R130 ;  /* 0x00000082db6c723e */ /* 0x000fe200000010ff */
[----:B------:R-:W-:Y:S01]  /*8c30*/  FADD.FTZ R0, R128, R118 ;  /* 0x0000007680007221 */ /* 0x000fe20000010000 */
[----:B------:R-:W-:Y:S01]  /*8c40*/  HMMA.16816.F32.BF16 R96, R160, R102, R96 ;  /* 0x00000066a060723c */ /* 0x000fe20000041860 */
[----:B------:R-:W-:Y:S03]  /*8c50*/  MUFU.EX2 R128, R208 ;  /* 0x000000d000807308 */ /* 0x000fe60000000800 */
[----:B------:R-:W-:Y:S02]  /*8c60*/  FADD.FTZ R118, R129, R0 ;  /* 0x0000000081767221 */ /* 0x000fe40000010000 */
[----:B-1----:R-:W-:Y:S01]  /*8c70*/  FADD.FTZ R0, R123, R2 ;  /* 0x000000027b007221 */ /* 0x002fe20000010000 */
[----:B------:R-:W-:Y:S01]  /*8c80*/  F2FP.BF16.PACK_AB R102, R109, R110 ;  /* 0x0000006e6d66723e */ /* 0x000fe200000010ff */
[----:B------:R-:W-:Y:S01]  /*8c90*/  FADD.FTZ R2, R135, R118 ;  /* 0x0000007687027221 */ /* 0x000fe20000010000 */
[----:B------:R-:W-:Y:S02]  /*8ca0*/  F2FP.BF16.PACK_AB R103, R222, R221 ;  /* 0x000000ddde67723e */ /* 0x000fe400000010ff */
[----:B------:R-:W1:Y:S01]  /*8cb0*/  MUFU.EX2 R129, R209 ;  /* 0x000000d100817308 */ /* 0x000e620000000800 */
[----:B------:R-:W-:Y:S01]  /*8cc0*/  F2FP.BF16.PACK_AB R110, R223, R220 ;  /* 0x000000dcdf6e723e */ /* 0x000fe200000010ff */
[----:B----4-:R-:W-:Y:S01]  /*8cd0*/  FADD.FTZ R0, R122, R0 ;  /* 0x000000007a007221 */ /* 0x010fe20000010000 */
[----:B------:R-:W-:Y:S01]  /*8ce0*/  F2FP.BF16.PACK_AB R109, R216, R217 ;  /* 0x000000d9d86d723e */ /* 0x000fe200000010ff */
[----:B------:R-:W-:Y:S01]  /*8cf0*/  FADD.FTZ R2, R217, R2 ;  /* 0x00000002d9027221 */ /* 0x000fe20000010000 */
[----:B------:R-:W-:Y:S02]  /*8d00*/  F2FP.BF16.PACK_AB R160, R122, R123 ;  /* 0x0000007b7aa0723e */ /* 0x000fe400000010ff */
[----:B------:R-:W-:Y:S01]  /*8d10*/  F2FP.BF16.PACK_AB R161, R171, R170 ;  /* 0x000000aaaba1723e */ /* 0x000fe200000010ff */
[----:B------:R-:W-:Y:S01]  /*8d20*/  FADD.FTZ R2, R216, R2 ;  /* 0x00000002d8027221 */ /* 0x000fe20000010000 */
[----:B--2---:R-:W-:Y:S02]  /*8d30*/  F2FP.BF16.PACK_AB R163, R175, R174 ;  /* 0x000000aeafa3723e */ /* 0x004fe400000010ff */
[----:B------:R-:W-:Y:S01]  /*8d40*/  MOV R122, R120 ;  /* 0x00000078007a7202 */ /* 0x000fe20000000f00 */
[----:B------:R-:W-:Y:S01]  /*8d50*/  FADD.FTZ R2, R215, R2 ;  /* 0x00000002d7027221 */ /* 0x000fe20000010000 */
[----:B------:R-:W-:Y:S02]  /*8d60*/  MOV R118, R121 ;  /* 0x0000007900767202 */ /* 0x000fe40000000f00 */
[----:B------:R-:W-:Y:S01]  /*8d70*/  MOV R123, R119 ;  /* 0x00000077007b7202 */ /* 0x000fe20000000f00 */
[----:B------:R-:W-:Y:S01]  /*8d80*/  FADD.FTZ R2, R176, R2 ;  /* 0x00000002b0027221 */ /* 0x000fe20000010000 */
[-C--:B---3--:R-:W-:Y:S05]  /*8d90*/  HMMA.16816.F32.BF16 R4, R100, R104.reuse, R4 ;  /* 0x000000686404723c */ /* 0x088fea0000041804 */
[C---:B-1----:R-:W-:Y:S01]  /*8da0*/  F2FP.BF16.PACK_AB R162, R128.reuse, R129 ;  /* 0x0000008180a2723e */ /* 0x042fe200000010ff */
        /* <DEDUP_REMOVED lines=33> */
[C---:B------:R-:W-:Y:S01]  /*8fc0*/  HMMA.16816.F32.BF16 R80, R100.reuse, R114, R80 ;  /* 0x000000726450723c */ /* 0x040fe20000041850 */
[----:B------:R-:W1:Y:S07]  /*8fd0*/  LDSM.16.MT88.4 R112, [R185+0x1400] ;  /* 0x00140000b970783b */ /* 0x000e6e0000004200 */
[-C--:B---3--:R-:W-:Y:S08]  /*8fe0*/  HMMA.16816.F32.BF16 R84, R100, R124.reuse, R84 ;  /* 0x0000007c6454723c */ /* 0x088ff00000041854 */
[C---:B------:R-:W-:Y:S07]  /*8ff0*/  HMMA.16816.F32.BF16 R88, R108.reuse, R124, R88 ;  /* 0x0000007c6c58723c */ /* 0x040fee0000041858 */
[----:B------:R-:W-:Y:S01]  /*9000*/  F2FP.BF16.PACK_AB R124, R172, R169 ;  /* 0x000000a9ac7c723e */ /* 0x000fe200000010ff */
[-C--:B------:R-:W-:Y:S04]  /*9010*/  HMMA.16816.F32.BF16 R92, R108, R126.reuse, R92 ;  /* 0x0000007e6c5c723c */ /* 0x080fe8000004185c */
[----:B------:R-:W-:Y:S04]  /*9020*/  F2FP.BF16.PACK_AB R125, R166, R167 ;  /* 0x000000a7a67d723e */ /* 0x000fe800000010ff */
[----:B------:R-:W-:Y:S07]  /*9030*/  HMMA.16816.F32.BF16 R96, R100, R126, R96 ;  /* 0x0000007e6460723c */ /* 0x000fee0000041860 */
[----:B------:R-:W-:Y:S01]  /*9040*/  F2FP.BF16.PACK_AB R126, R168, R173 ;  /* 0x000000ada87e723e */ /* 0x000fe200000010ff */
[-C--:B------:R-:W-:Y:S01]  /*9050*/  HMMA.16816.F32.BF16 R144, R160, R148.reuse, R4 ;  /* 0x00000094a090723c */ /* 0x080fe20000041804 */
[----:B------:R-:W2:Y:S04]  /*9060*/  LDSM.16.MT88.4 R4, [R186+0x1400] ;  /* 0x00140000ba04783b */ /* 0x000ea80000004200 */
[----:B------:R-:W-:Y:S07]  /*9070*/  F2FP.BF16.PACK_AB R127, R164, R165 ;  /* 0x000000a5a47f723e */ /* 0x000fee00000010ff */
        /* <DEDUP_REMOVED lines=34> */
[-C--:B------:R-:W-:Y:S07]  /*92a0*/  HMMA.16816.F32.BF16 R92, R124, R14.reuse, R92 ;  /* 0x0000000e7c5c723c */ /* 0x080fee000004185c */
[----:B------:R-:W-:Y:S01]  /*92b0*/  MOV R124, R117 ;  /* 0x00000075007c7202 */ /* 0x000fe20000000f00 */
[----:B------:R-:W-:Y:S01]  /*92c0*/  HMMA.16816.F32.BF16 R96, R160, R14, R96 ;  /* 0x0000000ea060723c */ /* 0x000fe20000041860 */
[----:B------:R-:W-:-:S07]  /*92d0*/  @P0 BRA `(.L_x_3208) ;  /* 0xffffcd3000000947 */ /* 0x000fce000383ffff */
.L_x_3195:
[----:B------:R-:W-:-:S13]  /*92e0*/  ISETP.GE.AND P0, PT, R200, R227, PT ;  /* 0x000000e3c800720c */ /* 0x000fda0003f06270 */
[----:B------:R-:W-:Y:S05]  /*92f0*/  @!P0 BRA `(.L_x_3209) ;  /* 0x00002ab000008947 */ /* 0x000fea0003800000 */
.L_x_3221:
[----:B------:R-:W-:Y:S04]  /*9300*/  DEPBAR.LE SB0, 0x0 ;  /* 0x000080000000791a */ /* 0x000fe80000000000 */
[----:B------:R-:W-:Y:S01]  /*9310*/  WARPSYNC 0xffffffff ;  /* 0xffffffff00007948 */ /* 0x000fe20003800000 */
[----:B------:R-:W-:Y:S01]  /*9320*/  BAR.SYNC.DEFER_BLOCKING 0x0 ;  /* 0x0000000000007b1d */ /* 0x000fe20000010000 */
[----:B------:R-:W-:Y:S01]  /*9330*/  SHF.R.S32.HI R0, RZ, 0x1f, R201 ;  /* 0x0000001fff007819 */ /* 0x000fe200000114c9 */
[C---:B------:R-:W-:Y:S01]  /*9340*/  IMAD.WIDE.U32 R2, R201.reuse, c[0x0][0x208], RZ ;  /* 0x00008200c9027a25 */ /* 0x040fe200078e00ff */
[----:B------:R-:W-:Y:S02]  /*9350*/  MOV R124, R120 ;  /* 0x00000078007c7202 */ /* 0x000fe40000000f00 */
[----:B------:R-:W-:Y:S01]  /*9360*/  MOV R123, R119 ;  /* 0x00000077007b7202 */ /* 0x000fe20000000f00 */
[----:B------:R-:W-:Y:S02]  /*9370*/  IMAD R0, R0, c[0x0][0x208], RZ ;  /* 0x0000820000007a24 */ /* 0x000fe400078e02ff */
[----:B------:R-:W-:Y:S02]  /*9380*/  IMAD.MOV.U32 R122, RZ, RZ, R121 ;  /* 0x000000ffff7a7224 */ /* 0x000fe400078e0079 */
[----:B------:R-:W-:Y:S04]  /*9390*/  IMAD R0, R201, c[0x0][0x20c], R0 ;  /* 0x00008300c9007a24 */ /* 0x000fe800078e0200 */
[----:B------:R-:W-:Y:S01]  /*93a0*/  IMAD.IADD R3, R3, 0x1, R0 ;  /* 0x0000000103037824 */ /* 0x000fe200078e0200 */
[----:B------:R-:W-:Y:S03]  /*93b0*/  SHF.R.S32.HI R0, RZ, 0x1f, R199 ;  /* 0x0000001fff007819 */ /* 0x000fe600000114c7 */
[C---:B------:R-:W-:Y:S04]  /*93c0*/  IMAD.WIDE.U32 R2, R199.reuse, c[0x0][0x218], R2 ;  /* 0x00008600c7027a25 */ /* 0x040fe800078e0002 */
        /* <DEDUP_REMOVED lines=18> */
.L_x_3316:
[----:B------:R-:W5:Y:S01]  /*94f0*/  SHFL.IDX PT, R2, R8, RZ, 0x1c1f ;  /* 0x001c1fff08027589 */ /* 0x000f6200000e0000 */
[C---:B------:R-:W-:Y:S01]  /*9500*/  IMAD.SHL.U32 R3, R202.reuse, 0x2, RZ ;  /* 0x00000002ca037824 */ /* 0x040fe200078e00ff */
[----:B------:R-:W-:Y:S01]  /*9510*/  ISETP.GE.AND P5, PT, R202, c[0x0][0x1d4], PT ;  /* 0x00007500ca007a0c */ /* 0x000fe20003fa6270 */
[C---:B------:R-:W-:Y:S01]  /*9520*/  IMAD.SHL.U32 R4, R225.reuse, 0x2, RZ ;  /* 0x00000002e1047824 */ /* 0x040fe200078e00ff */
[----:B------:R-:W4:Y:S01]  /*9530*/  S2R R9, SR_TID.X ;  /* 0x0000000000097919 */ /* 0x000f220000002100 */
[----:B------:R-:W-:Y:S01]  /*9540*/  ISETP.GE.AND P4, PT, R225, c[0x0][0x1d4], PT ;  /* 0x00007500e1007a0c */ /* 0x000fe20003f86270 */
[----:B------:R-:W-:Y:S01]  /*9550*/  BSSY B0, `(.L_x_3211) ;  /* 0x0000022000007945 */ /* 0x000fe20003800000 */
[----:B------:R-:W-:Y:S02]  /*9560*/  ISETP.GE.AND P3, PT, R226, c[0x0][0x1d4], PT ;  /* 0x00007500e2007a0c */ /* 0x000fe40003f66270 */
[----:B-----5:R-:W-:Y:S01]  /*9570*/  IADD3 R6, P0, R2, R3, RZ ;  /* 0x0000000302067210 */ /* 0x020fe20007f1e0ff */
        /* <DEDUP_REMOVED lines=16> */
.L_x_3317:
        /* <DEDUP_REMOVED lines=15> */
.L_x_3212:
[----:B------:R-:W-:Y:S05]  /*9770*/  BSYNC B0 ;  /* 0x0000000000007941 */ /* 0x000fea0003800000 */
.L_x_3211:
        /* <DEDUP_REMOVED lines=103> */
[----:B------:R-:W-:Y:S05]  /*9df0*/  IADD3 R2, R2, -0x30, R224 ;  /* 0xffffffd002027810 */ /* 0x000fea0007ffe0e0 */
        /* <DEDUP_REMOVED lines=26> */
.L_x_3318:
[----:B------:R-:W-:-:S05]  /*9fa0*/  BRA.DIV ~URZ, `(.L_x_3217) ;  /* 0x000097f27f007947 */ /* 0x000fca000b800000 */
[----:B------:R3:W4:Y:S02]  /*9fb0*/  SHFL.IDX PT, R0, R161, RZ, 0x1c1f ;  /* 0x001c1fffa1007589 */ /* 0x00072400000e0000 */
.L_x_3319:
        /* <DEDUP_REMOVED lines=19> */
.L_x_3320:
        /* <DEDUP_REMOVED lines=15> */
.L_x_3215:
[----:B------:R-:W-:Y:S05]  /*a1e0*/  BSYNC B0 ;  /* 0x0000000000007941 */ /* 0x000fea0003800000 */
.L_x_3214:
        /* <DEDUP_REMOVED lines=51> */
.L_x_3321:
        /* <DEDUP_REMOVED lines=15> */
.L_x_3322:
[----:B---3--:R-:W-:Y:S01]  /*a610*/  FMNMX.FTZ R118, R0, R116, !PT ;  /* 0x0000007400767209 */ /* 0x008fe20007810000 */
[C---:B------:R-:W-:Y:S01]  /*a620*/  FADD.FTZ R0, -R121.reuse, R122 ;  /* 0x0000007a79007221 */ /* 0x040fe20000010100 */
[----:B------:R-:W-:Y:S01]  /*a630*/  WARPSYNC 0xffffffff ;  /* 0xffffffff00007948 */ /* 0x000fe20003800000 */
[----:B------:R-:W-:Y:S01]  /*a640*/  FMUL.FTZ R2, R121, c[0x0][0x2d0] ;  /* 0x0000b40079027a20 */ /* 0x000fe20000410000 */
[----:B------:R-:W-:Y:S01]  /*a650*/  ISETP.GT.AND P0, PT, R200, R227, PT ;  /* 0x000000e3c800720c */ /* 0x000fe20003f04270 */
[----:B------:R-:W-:Y:S02]  /*a660*/  FMUL.FTZ R0, R0, c[0x0][0x2d0] ;  /* 0x0000b40000007a20 */ /* 0x000fe40000410000 */
[--C-:B------:R-:W-:Y:S02]  /*a670*/  FFMA.FTZ R125, R16, c[0x0][0x2d0], -R2.reuse ;  /* 0x0000b400107d7a23 */ /* 0x100fe40000010802 */
[----:B-1----:R1:W-:Y:S01]  /*a680*/  MUFU.EX2 R116, R0 ;  /* 0x0000000000747308 */ /* 0x0023e20000000800 */
        /* <DEDUP_REMOVED lines=8> */
[--C-:B------:R-:W-:Y:S02]  /*a710*/  FFMA.FTZ R179, R49, c[0x0][0x2d0], -R2.reuse ;  /* 0x0000b40031b37a23 */ /* 0x100fe40000010802 */
[--C-:B------:R-:W-:Y:S02]  /*a720*/  FFMA.FTZ R5, R5, c[0x0][0x2d0], -R2.reuse ;  /* 0x0000b40005057a23 */ /* 0x100fe40000010802 */
[--C-:B------:R-:W-:Y:S01]  /*a730*/  FFMA.FTZ R182, R36, c[0x0][0x2d0], -R2.reuse ;  /* 0x0000b40024b67a23 */ /* 0x100fe20000010802 */
[----:B------:R-:W-:Y:S01]  /*a740*/  MUFU.EX2 R205, R122 ;  /* 0x0000007a00cd7308 */ /* 0x000fe20000000800 */
[----:B------:R-:W-:Y:S02]  /*a750*/  FFMA.FTZ R181, R37, c[0x0][0x2d0], -R2 ;  /* 0x0000b40025b57a23 */ /* 0x000fe40000010802 */
[----:B-1----:R-:W-:Y:S04]  /*a760*/  FMUL.FTZ R0, R120, c[0x0][0x2d0] ;  /* 0x0000b40078007a20 */ /* 0x002fe80000410000 */
        /* <DEDUP_REMOVED lines=14> */
[----:B------:R1:W5:Y:S01]  /*a850*/  MUFU.EX2 R18, R5 ;  /* 0x0000000500127308 */ /* 0x0003620000000800 */
[C---:B------:R-:W-:Y:S02]  /*a860*/  FADD.FTZ R0, -R119.reuse, R123 ;  /* 0x0000007b77007221 */ /* 0x040fe40000010100 */
[----:B---3--:R-:W-:Y:S02]  /*a870*/  FMUL.FTZ R3, R119, c[0x0][0x2d0] ;  /* 0x0000b40077037a20 */ /* 0x008fe40000410000 */
[----:B------:R-:W-:Y:S02]  /*a880*/  FMUL.FTZ R0, R0, c[0x0][0x2d0] ;  /* 0x0000b40000007a20 */ /* 0x000fe40000410000 */
        /* <DEDUP_REMOVED lines=10> */
[--C-:B--2---:R-:W-:Y:S02]  /*a930*/  FFMA.FTZ R161, R25, c[0x0][0x2d0], -R3.reuse ;  /* 0x0000b40019a17a23 */ /* 0x104fe40000010803 */
[--C-:B-1----:R-:W-:Y:S02]  /*a940*/  FFMA.FTZ R5, R9, c[0x0][0x2d0], -R3.reuse ;  /* 0x0000b40009057a23 */ /* 0x102fe40000010803 */
[--C-:B------:R-:W-:Y:S02]  /*a950*/  FFMA.FTZ R160, R28, c[0x0][0x2d0], -R3.reuse ;  /* 0x0000b4001ca07a23 */ /* 0x100fe40000010803 */
[----:B------:R-:W-:Y:S01]  /*a960*/  FFMA.FTZ R29, R29, c[0x0][0x2d0], -R3 ;  /* 0x0000b4001d1d7a23 */ /* 0x000fe20000010803 */
[----:B------:R-:W-:Y:S01]  /*a970*/  MUFU.EX2 R25, R4 ;  /* 0x0000000400197308 */ /* 0x000fe20000000800 */
[----:B------:R-:W-:Y:S02]  /*a980*/  FMUL.FTZ R123, R118, c[0x0][0x2d0] ;  /* 0x0000b400767b7a20 */ /* 0x000fe40000410000 */
[----:B---3--:R-:W-:Y:S02]  /*a990*/  FADD.FTZ R0, -R120, R124 ;  /* 0x0000007c78007221 */ /* 0x008fe40000010100 */
[--C-:B------:R-:W-:Y:S02]  /*a9a0*/  FFMA.FTZ R122, R46, c[0x0][0x2d0], -R123.reuse ;  /* 0x0000b4002e7a7a23 */ /* 0x100fe4000001087b */
[----:B------:R-:W-:Y:S03]  /*a9b0*/  FMUL.FTZ R0, R0, c[0x0][0x2d0] ;  /* 0x0000b40000007a20 */ /* 0x000fe60000410000 */
[----:B------:R1:W-:Y:S10]  /*a9c0*/  MUFU.EX2 R207, R6 ;  /* 0x0000000600cf7308 */ /* 0x0003f40000000800 */
[----:B------:R2:W-:Y:S10]  /*a9d0*/  MUFU.EX2 R3, R0 ;  /* 0x0000000000037308 */ /* 0x0005f40000000800 */
[----:B------:R-:W-:Y:S01]  /*a9e0*/  MUFU.EX2 R21, R16 ;  /* 0x0000001000157308 */ /* 0x000fe20000000800 */
[----:B-1----:R-:W-:Y:S09]  /*a9f0*/  FFMA.FTZ R6, R11, c[0x0][0x2d0], -R123 ;  /* 0x0000b4000b067a23 */ /* 0x002ff2000001087b */
[----:B------:R-:W-:Y:S01]  /*aa00*/  MUFU.EX2 R23, R5 ;  /* 0x0000000500177308 */ /* 0x000fe20000000800 */
[----:B--2---:R-:W-:Y:S02]  /*aa10*/  FADD.FTZ R0, -R118, R117 ;  /* 0x0000007576007221 */ /* 0x004fe40000010100 */
[--C-:B------:R-:W-:Y:S02]  /*aa20*/  FFMA.FTZ R117, R43, c[0x0][0x2d0], -R123.reuse ;  /* 0x0000b4002b757a23 */ /* 0x100fe4000001087b */
[----:B------:R-:W-:Y:S05]  /*aa30*/  FMUL.FTZ R0, R0, c[0x0][0x2d0] ;  /* 0x0000b40000007a20 */ /* 0x000fea0000410000 */
[----:B------:R-:W-:Y:S10]  /*aa40*/  MUFU.EX2 R28, R125 ;  /* 0x0000007d001c7308 */ /* 0x000ff40000000800 */
[----:B------:R-:W1:Y:S10]  /*aa50*/  MUFU.EX2 R0, R0 ;  /* 0x0000000000007308 */ /* 0x000e740000000800 */
        /* <DEDUP_REMOVED lines=8> */
[----:B----4-:R-:W-:Y:S01]  /*aae0*/  FFMA.FTZ R4, R116, R206, R20 ;  /* 0x000000ce74047223 */ /* 0x010fe20000010014 */
[----:B-----5:R-:W-:Y:S01]  /*aaf0*/  F2FP.BF16.PACK_AB R124, R18, R20 ;  /* 0x00000014127c723e */ /* 0x020fe200000010ff */
[----:B-1----:R-:W-:Y:S01]  /*ab00*/  FMUL.FTZ R34, R0, R134 ;  /* 0x0000008600227220 */ /* 0x002fe20000410000 */
[----:B------:R-:W-:Y:S01]  /*ab10*/  F2FP.BF16.PACK_AB R125, R21, R22 ;  /* 0x00000016157d723e */ /* 0x000fe200000010ff */
[----:B------:R-:W-:Y:S01]  /*ab20*/  FADD.FTZ R24, R18, R4 ;  /* 0x0000000412187221 */ /* 0x000fe20000010000 */
[----:B------:R-:W-:Y:S01]  /*ab30*/  F2FP.BF16.PACK_AB R126, R205, R28 ;  /* 0x0000001ccd7e723e */ /* 0x000fe200000010ff */
[----:B------:R-:W-:Y:S01]  /*ab40*/  FFMA.FTZ R4, R10, c[0x0][0x2d0], -R123 ;  /* 0x0000b4000a047a23 */ /* 0x000fe2000001087b */
[----:B------:R-:W-:Y:S01]  /*ab50*/  F2FP.BF16.PACK_AB R127, R207, R204 ;  /* 0x000000cccf7f723e */ /* 0x000fe200000010ff */
[C---:B------:R-:W-:Y:S02]  /*ab60*/  FMUL.FTZ R35, R0.reuse, R135 ;  /* 0x0000008700237220 */ /* 0x040fe40000410000 */
        /* <DEDUP_REMOVED lines=27> */
[----:B-1----:R-:W-:Y:S02]  /*ad20*/  FFMA.FTZ R4, R0, R216, R7 ;  /* 0x000000d800047223 */ /* 0x002fe40000010007 */
[----:B------:R-:W-:Y:S02]  /*ad30*/  FFMA.FTZ R0, R14, c[0x0][0x2d0], -R123 ;  /* 0x0000b4000e007a23 */ /* 0x000fe4000001087b */
[C---:B------:R-:W-:Y:S01]  /*ad40*/  FMUL.FTZ R32, R2.reuse, R132 ;  /* 0x0000008402207220 */ /* 0x040fe20000410000 */
[----:B------:R-:W-:Y:S01]  /*ad50*/  MUFU.EX2 R216, R167 ;  /* 0x000000a700d87308 */ /* 0x000fe20000000800 */
[C---:B------:R-:W-:Y:S02]  /*ad60*/  FMUL.FTZ R33, R2.reuse, R133 ;  /* 0x0000008502217220 */ /* 0x040fe40000410000 */
[C---:B------:R-:W-:Y:S01]  /*ad70*/  FFMA.FTZ R5, R2.reuse, R215, R25 ;  /* 0x000000d702057223 */ /* 0x040fe20000010019 */
[----:B------:R-:W-:Y:S01]  /*ad80*/  LDSM.16.MT88.4 R132, [R186] ;  /* 0x00000000ba84783b */ /* 0x000fe20000004200 */
[C---:B------:R-:W-:Y:S02]  /*ad90*/  FMUL.FTZ R8, R2.reuse, R140 ;  /* 0x0000008c02087220 */ /* 0x040fe40000410000 */
[C---:B------:R-:W-:Y:S02]  /*ada0*/  FMUL.FTZ R9, R2.reuse, R141 ;  /* 0x0000008d02097220 */ /* 0x040fe40000410000 */
[C---:B------:R-:W-:Y:S01]  /*adb0*/  FMUL.FTZ R16, R2.reuse, R136 ;  /* 0x0000008802107220 */ /* 0x040fe20000410000 */
[----:B------:R-:W-:Y:S01]  /*adc0*/  MUFU.EX2 R44, R0 ;  /* 0x00000000002c7308 */ /* 0x000fe20000000800 */
[C---:B------:R-:W-:Y:S02]  /*add0*/  FMUL.FTZ R17, R2.reuse, R137 ;  /* 0x0000008902117220 */ /* 0x040fe40000410000 */
[C---:B------:R-:W-:Y:S01]  /*ade0*/  FMUL.FTZ R36, R2.reuse, R128 ;  /* 0x0000008002247220 */ /* 0x040fe20000410000 */
[----:B------:R-:W-:Y:S01]  /*adf0*/  F2FP.BF16.PACK_AB R128, R23, R25 ;  /* 0x000000191780723e */ /* 0x000fe200000010ff */
[C---:B------:R-:W-:Y:S02]  /*ae00*/  FMUL.FTZ R37, R2.reuse, R129 ;  /* 0x0000008102257220 */ /* 0x040fe40000410000 */
        /* <DEDUP_REMOVED lines=19> */
[----:B------:R-:W-:Y:S02]  /*af40*/  FMUL.FTZ R93, R2, R93 ;  /* 0x0000005d025d7220 */ /* 0x000fe40000410000 */
[----:B------:R-:W-:Y:S01]  /*af50*/  FFMA.FTZ R2, R3, R203, R22 ;  /* 0x000000cb03027223 */ /* 0x000fe20000010016 */
[----:B------:R-:W-:Y:S01]  /*af60*/  MUFU.EX2 R215, R163 ;  /* 0x000000a300d77308 */ /* 0x000fe20000000800 */
[----:B------:R-:W-:Y:S02]  /*af70*/  FADD.FTZ R40, R23, R5 ;  /* 0x0000000517287221 */ /* 0x000fe40000010000 */
[----:B------:R-:W-:Y:S02]  /*af80*/  FADD.FTZ R41, R21, R2 ;  /* 0x0000000215297221 */ /* 0x000fe40000010000 */
[----:B------:R-:W1:Y:S01]  /*af90*/  LDSM.16.MT88.4 R20, [R185] ;  /* 0x00000000b914783b */ /* 0x000e620000004200 */
[--C-:B------:R-:W-:Y:S02]  /*afa0*/  FFMA.FTZ R0, R15, c[0x0][0x2d0], -R123.reuse ;  /* 0x0000b4000f007a23 */ /* 0x100fe4000001087b */
[C---:B------:R-:W-:Y:S02]  /*afb0*/  FMUL.FTZ R5, R116.reuse, R145 ;  /* 0x0000009174057220 */ /* 0x040fe40000410000 */
[----:B------:R-:W2:Y:S01]  /*afc0*/  MUFU.EX2 R2, R6 ;  /* 0x0000000600027308 */ /* 0x000ea20000000800 */
[C---:B------:R-:W-:Y:S02]  /*afd0*/  FMUL.FTZ R12, R116.reuse, R148 ;  /* 0x00000094740c7220 */ /* 0x040fe40000410000 */
[C---:B------:R-:W-:Y:S02]  /*afe0*/  FMUL.FTZ R13, R116.reuse, R149 ;  /* 0x00000095740d7220 */ /* 0x040fe40000410000 */
[C---:B------:R-:W-:Y:S02]  /*aff0*/  FMUL.FTZ R14, R3.reuse, R150 ;  /* 0x00000096030e7220 */ /* 0x040fe40000410000 */
[C---:B------:R-:W-:Y:S02]  /*b000*/  FMUL.FTZ R15, R3.reuse, R151 ;  /* 0x00000097030f7220 */ /* 0x040fe40000410000 */
[C---:B------:R-:W-:Y:S01]  /*b010*/  FMUL.FTZ R48, R116.reuse, R156 ;  /* 0x0000009c74307220 */ /* 0x040fe20000410000 */
[----:B------:R-:W3:Y:S01]  /*b020*/  MUFU.EX2 R45, R0 ;  /* 0x00000000002d7308 */ /* 0x000ee20000000800 */
[C---:B------:R-:W-:Y:S01]  /*b030*/  FMUL.FTZ R49, R116.reuse, R157 ;  /* 0x0000009d74317220 */ /* 0x040fe20000410000 */
[----:B------:R-:W-:Y:S01]  /*b040*/  LDSM.16.MT88.4 R148, [R185+0x800] ;  /* 0x00080000b994783b */ /* 0x000fe20000004200 */
[C---:B------:R-:W-:Y:S02]  /*b050*/  FMUL.FTZ R50, R3.reuse, R158 ;  /* 0x0000009e03327220 */ /* 0x040fe40000410000 */
[C---:B------:R-:W-:Y:S02]  /*b060*/  FMUL.FTZ R51, R3.reuse, R159 ;  /* 0x0000009f03337220 */ /* 0x040fe40000410000 */
[C---:B------:R-:W-:Y:S02]  /*b070*/  FMUL.FTZ R100, R116.reuse, R100 ;  /* 0x0000006474647220 */ /* 0x040fe40000410000 */
[----:B------:R-:W-:Y:S01]  /*b080*/  FMUL.FTZ R101, R116, R101 ;  /* 0x0000006574657220 */ /* 0x000fe20000410000 */
[----:B------:R-:W-:Y:S01]  /*b090*/  LDSM.16.MT88.4 R156, [R186+0x800] ;  /* 0x00080000ba9c783b */ /* 0x000fe20000004200 */
[C---:B------:R-:W-:Y:S01]  /*b0a0*/  FMUL.FTZ R102, R3.reuse, R102 ;  /* 0x0000006603667220 */ /* 0x040fe20000410000 */
[----:B------:R-:W-:Y:S01]  /*b0b0*/  MUFU.EX2 R145, R165 ;  /* 0x000000a500917308 */ /* 0x000fe20000000800 */
[C---:B------:R-:W-:Y:S01]  /*b0c0*/  FMUL.FTZ R103, R3.reuse, R103 ;  /* 0x0000006703677220 */ /* 0x040fe20000410000 */
[C---:B--2---:R-:W-:Y:S01]  /*b0d0*/  F2FP.BF16.PACK_AB R129, R2.reuse, R7 ;  /* 0x000000070281723e */ /* 0x044fe200000010ff */
[----:B------:R-:W-:Y:S02]  /*b0e0*/  FADD.FTZ R25, R2, R4 ;  /* 0x0000000402197221 */ /* 0x000fe40000010000 */
[----:B------:R-:W-:Y:S02]  /*b0f0*/  FMUL.FTZ R4, R116, R144 ;  /* 0x0000009074047220 */ /* 0x000fe40000410000 */
[C---:B------:R-:W-:Y:S02]  /*b100*/  FMUL.FTZ R6, R3.reuse, R146 ;  /* 0x0000009203067220 */ /* 0x040fe40000410000 */
[----:B------:R-:W-:Y:S01]  /*b110*/  FMUL.FTZ R7, R3, R147 ;  /* 0x0000009303077220 */ /* 0x000fe20000410000 */
[----:B------:R-:W2:Y:S01]  /*b120*/  MUFU.EX2 R144, R161 ;  /* 0x000000a100907308 */ /* 0x000ea20000000800 */
[----:B------:R-:W-:Y:S01]  /*b130*/  FADD.FTZ R2, R136, R40 ;  /* 0x0000002888027221 */ /* 0x000fe20000010000 */
[----:B---3--:R-:W-:Y:S01]  /*b140*/  F2FP.BF16.PACK_AB R131, R45, R44 ;  /* 0x0000002c2d83723e */ /* 0x008fe200000010ff */
[C---:B------:R-:W-:Y:S02]  /*b150*/  FMUL.FTZ R112, R116.reuse, R112 ;  /* 0x0000007074707220 */ /* 0x040fe40000410000 */
[C---:B------:R-:W-:Y:S01]  /*b160*/  FMUL.FTZ R113, R116.reuse, R113 ;  /* 0x0000007174717220 */ /* 0x040fe20000410000 */
[-C--:B-1----:R-:W-:Y:S04]  /*b170*/  HMMA.16816.F32.BF16 R4, R124, R20.reuse, R4 ;  /* 0x000000147c04723c */ /* 0x082fe80000041804 */
[----:B------:R-:W-:Y:S01]  /*b180*/  MUFU.EX2 R163, R182 ;  /* 0x000000b600a37308 */ /* 0x000fe20000000800 */
[C---:B------:R-:W-:Y:S02]  /*b190*/  FMUL.FTZ R114, R3.reuse, R114 ;  /* 0x0000007203727220 */ /* 0x040fe40000410000 */
[C---:B------:R-:W-:Y:S01]  /*b1a0*/  FMUL.FTZ R115, R3.reuse, R115 ;  /* 0x0000007303737220 */ /* 0x040fe20000410000 */
[C---:B------:R-:W-:Y:S04]  /*b1b0*/  HMMA.16816.F32.BF16 R8, R128.reuse, R20, R8 ;  /* 0x000000148008723c */ /* 0x040fe80000041808 */
[C---:B------:R-:W-:Y:S02]  /*b1c0*/  FMUL.FTZ R52, R116.reuse, R52 ;  /* 0x0000003474347220 */ /* 0x040fe40000410000 */
[C---:B------:R-:W-:Y:S01]  /*b1d0*/  FMUL.FTZ R53, R116.reuse, R53 ;  /* 0x0000003574357220 */ /* 0x040fe20000410000 */
[----:B------:R-:W-:Y:S01]  /*b1e0*/  MUFU.EX2 R162, R178 ;  /* 0x000000b200a27308 */ /* 0x000fe20000000800 */
[-C--:B------:R-:W-:Y:S04]  /*b1f0*/  HMMA.16816.F32.BF16 R16, R128, R22.reuse, R16 ;  /* 0x000000168010723c */ /* 0x080fe80000041810 */
[C---:B------:R-:W-:Y:S02]  /*b200*/  FMUL.FTZ R20, R116.reuse, R152 ;  /* 0x0000009874147220 */ /* 0x040fe40000410000 */
[C---:B------:R-:W-:Y:S02]  /*b210*/  FMUL.FTZ R21, R116.reuse, R153 ;  /* 0x0000009974157220 */ /* 0x040fe40000410000 */
[C---:B------:R-:W-:Y:S01]  /*b220*/  HMMA.16816.F32.BF16 R12, R124.reuse, R22, R12 ;  /* 0x000000167c0c723c */ /* 0x040fe2000004180c */
[----:B------:R-:W-:Y:S03]  /*b230*/  MUFU.EX2 R166, R177 ;  /* 0x000000b100a67308 */ /* 0x000fe60000000800 */
[C---:B------:R-:W-:Y:S02]  /*b240*/  FMUL.FTZ R54, R3.reuse, R54 ;  /* 0x0000003603367220 */ /* 0x040fe40000410000 */
[C---:B------:R-:W-:Y:S02]  /*b250*/  FMUL.FTZ R55, R3.reuse, R55 ;  /* 0x0000003703377220 */ /* 0x040fe40000410000 */
[C---:B------:R-:W-:Y:S03]  /*b260*/  FMUL.FTZ R22, R3.reuse, R154 ;  /* 0x0000009a03167220 */ /* 0x040fe60000410000 */
[----:B------:R-:W-:Y:S01]  /*b270*/  MUFU.EX2 R167, R176 ;  /* 0x000000b000a77308 */ /* 0x000fe20000000800 */
[C---:B------:R-:W-:Y:S02]  /*b280*/  FMUL.FTZ R23, R3.reuse, R155 ;  /* 0x0000009b03177220 */ /* 0x040fe40000410000 */
[C---:B------:R-:W-:Y:S02]  /*b290*/  FMUL.FTZ R64, R116.reuse, R64 ;  /* 0x0000004074407220 */ /* 0x040fe40000410000 */
[C---:B------:R-:W-:Y:S02]  /*b2a0*/  FMUL.FTZ R65, R116.reuse, R65 ;  /* 0x0000004174417220 */ /* 0x040fe40000410000 */
        /* <DEDUP_REMOVED lines=9> */
[C---:B------:R-:W-:Y:S02]  /*b340*/  FMUL.FTZ R71, R3.reuse, R71 ;  /* 0x0000004703477220 */ /* 0x040fe40000410000 */
[-C--:B------:R-:W-:Y:S04]  /*b350*/  HMMA.16816.F32.BF16 R36, R128, R134.reuse, R36 ;  /* 0x000000868024723c */ /* 0x080fe80000041824 */
[--C-:B------:R-:W-:Y:S01]  /*b360*/  FFMA.FTZ R0, R26, c[0x0][0x2d0], -R123.reuse ;  /* 0x0000b4001a007a23 */ /* 0x100fe2000001087b */
[----:B------:R-:W-:Y:S01]  /*b370*/  F2FP.BF16.PACK_AB R26, R216, R210 ;  /* 0x000000d2d81a723e */ /* 0x000fe200000010ff */
[C---:B------:R-:W-:Y:S02]  /*b380*/  FMUL.FTZ R80, R116.reuse, R80 ;  /* 0x0000005074507220 */ /* 0x040fe40000410000 */
[C---:B------:R-:W-:Y:S01]  /*b390*/  HMMA.16816.F32.BF16 R48, R124.reuse, R134, R48 ;  /* 0x000000867c30723c */ /* 0x040fe20000041830 */
[----:B------:R-:W1:Y:S01]  /*b3a0*/  LDSM.16.MT88.4 R132, [R185+0xc00] ;  /* 0x000c0000b984783b */ /* 0x000e620000004200 */
[----:B------:R3:W-:Y:S02]  /*b3b0*/  MUFU.EX2 R138, R0 ;  /* 0x00000000008a7308 */ /* 0x0007e40000000800 */
        /* <DEDUP_REMOVED lines=9> */
[--C-:B------:R-:W-:Y:S02]  /*b450*/  FFMA.FTZ R116, R42, c[0x0][0x2d0], -R123.reuse ;  /* 0x0000b4002a747a23 */ /* 0x100fe4000001087b */
[----:B---3--:R-:W-:Y:S01]  /*b460*/  FFMA.FTZ R0, R27, c[0x0][0x2d0], -R123 ;  /* 0x0000b4001b007a23 */ /* 0x008fe2000001087b */
[----:B------:R-:W-:Y:S01]  /*b470*/  F2FP.BF16.PACK_AB R27, R215, R209 ;  /* 0x000000d1d71b723e */ /* 0x000fe200000010ff */
[C---:B------:R-:W-:Y:S02]  /*b480*/  FMUL.FTZ R98, R3.reuse, R98 ;  /* 0x0000006203627220 */ /* 0x040fe40000410000 */
[----:B------:R-:W3:Y:S01]  /*b490*/  MUFU.EX2 R139, R0 ;  /* 0x00000000008b7308 */ /* 0x000ee20000000800 */
[----:B------:R-:W-:Y:S02]  /*b4a0*/  FMUL.FTZ R99, R3, R99 ;  /* 0x0000006303637220 */ /* 0x000fe40000410000 */
[----:B------:R-:W-:Y:S02]  /*b4b0*/  FADD.FTZ R3, R204, R41 ;  /* 0x00000029cc037221 */ /* 0x000fe40000010000 */
[----:B------:R-:W-:Y:S01]  /*b4c0*/  LDSM.16.MT88.4 R40, [R186+0x1000] ;  /* 0x00100000ba28783b */ /* 0x000fe20000004200 */
[----:B------:R-:W-:Y:S01]  /*b4d0*/  FADD.FTZ R24, R28, R24 ;  /* 0x000000181c187221 */ /* 0x000fe20000010000 */
[----:B--2---:R-:W-:Y:S01]  /*b4e0*/  F2FP.BF16.PACK_AB R28, R144, R140 ;  /* 0x0000008c901c723e */ /* 0x004fe200000010ff */
[----:B------:R-:W-:Y:S02]  /*b4f0*/  FADD.FTZ R136, R207, R3 ;  /* 0x00000003cf887221 */ /* 0x000fe40000010000 */
[----:B------:R-:W-:Y:S01]  /*b500*/  FADD.FTZ R137, R205, R24 ;  /* 0x00000018cd897221 */ /* 0x000fe20000010000 */
[-C--:B-1----:R-:W-:Y:S01]  /*b510*/  HMMA.16816.F32.BF16 R100, R124, R132.reuse, R100 ;  /* 0x000000847c64723c */ /* 0x082fe20000041864 */
[----:B------:R-:W-:Y:S02]  /*b520*/  MUFU.EX2 R116, R116 ;  /* 0x0000007400747308 */ /* 0x000fe40000000800 */
[----:B------:R-:W-:Y:S01]  /*b530*/  F2FP.BF16.PACK_AB R24, R143, R142 ;  /* 0x0000008e8f18723e */ /* 0x000fe200000010ff */
[----:B------:R-:W-:Y:S04]  /*b540*/  FADD.FTZ R3, R183, R2 ;  /* 0x00000002b7037221 */ /* 0x000fe80000010000 */
[C---:B------:R-:W-:Y:S04]  /*b550*/  HMMA.16816.F32.BF16 R104, R128.reuse, R132, R104 ;  /* 0x000000848068723c */ /* 0x040fe80000041868 */
[----:B------:R-:W-:Y:S01]  /*b560*/  FADD.FTZ R3, R140, R3 ;  /* 0x000000038c037221 */ /* 0x000fe20000010000 */
[----:B---3--:R-:W-:Y:S01]  /*b570*/  F2FP.BF16.PACK_AB R29, R139, R138 ;  /* 0x0000008a8b1d723e */ /* 0x008fe200000010ff */
[--C-:B------:R-:W-:Y:S01]  /*b580*/  FFMA.FTZ R0, R30, c[0x0][0x2d0], -R123.reuse ;  /* 0x0000b4001e007a23 */ /* 0x100fe2000001087b */
[----:B------:R-:W-:Y:S01]  /*b590*/  F2FP.BF16.PACK_AB R30, R211, R208 ;  /* 0x000000d0d31e723e */ /* 0x000fe200000010ff */
[-C--:B------:R-:W-:Y:S02]  /*b5a0*/  HMMA.16816.F32.BF16 R108, R128, R134.reuse, R108 ;  /* 0x00000086806c723c */ /* 0x080fe4000004186c */
[----:B------:R1:W-:Y:S06]  /*b5b0*/  MUFU.EX2 R206, R0 ;  /* 0x0000000000ce7308 */ /* 0x0003ec0000000800 */
[C---:B------:R-:W-:Y:S01]  /*b5c0*/  HMMA.16816.F32.BF16 R112, R124.reuse, R134, R112 ;  /* 0x000000867c70723c */ /* 0x040fe20000041870 */
[----:B------:R-:W2:Y:S03]  /*b5d0*/  LDSM.16.MT88.4 R132, [R186+0xc00] ;  /* 0x000c0000ba84783b */ /* 0x000ea60000004200 */
[--C-:B-1----:R-:W-:Y:S02]  /*b5e0*/  FFMA.FTZ R0, R31, c[0x0][0x2d0], -R123.reuse ;  /* 0x0000b4001f007a23 */ /* 0x102fe4000001087b */
[----:B------:R-:W-:Y:S02]  /*b5f0*/  FFMA.FTZ R123, R47, c[0x0][0x2d0], -R123 ;  /* 0x0000b4002f7b7a23 */ /* 0x000fe4000001087b */
[----:B------:R1:W3:Y:S01]  /*b600*/  MUFU.EX2 R203, R0 ;  /* 0x0000000000cb7308 */ /* 0x0002e20000000800 */
[-C--:B--2---:R-:W-:Y:S03]  /*b610*/  HMMA.16816.F32.BF16 R52, R124, R132.reuse, R52 ;  /* 0x000000847c34723c */ /* 0x084fe60000041834 */
[----:B-1----:R-:W-:Y:S01]  /*b620*/  FADD.FTZ R0, R44, R25 ;  /* 0x000000192c007221 */ /* 0x002fe20000010000 */
[----:B------:R-:W-:Y:S04]  /*b630*/  F2FP.BF16.PACK_AB R25, R145, R141 ;  /* 0x0000008d9119723e */ /* 0x000fe800000010ff */
[C---:B------:R-:W-:Y:S04]  /*b640*/  HMMA.16816.F32.BF16 R56, R128.reuse, R132, R56 ;  /* 0x000000848038723c */ /* 0x040fe80000041838 */
[----:B------:R-:W-:Y:S01]  /*b650*/  FADD.FTZ R2, R45, R0 ;  /* 0x000000002d027221 */ /* 0x000fe20000010000 */
[----:B---3--:R-:W-:Y:S01]  /*b660*/  F2FP.BF16.PACK_AB R31, R203, R206 ;  /* 0x000000cecb1f723e */ /* 0x008fe200000010ff */
[----:B------:R-:W-:Y:S01]  /*b670*/  LDSM.16.MT88.4 R44, [R185+0x1c00] ;  /* 0x001c0000b92c783b */ /* 0x000fe20000004200 */
[----:B------:R-:W-:Y:S01]  /*b680*/  FADD.FTZ R0, R142, R137 ;  /* 0x000000898e007221 */ /* 0x000fe20000010000 */
        /* <DEDUP_REMOVED lines=10> */
[C---:B------:R-:W-:Y:S08]  /*b730*/  HMMA.16816.F32.BF16 R88, R128.reuse, R132, R88 ;  /* 0x000000848058723c */ /* 0x040ff00000041858 */
[-C--:B------:R-:W-:Y:S01]  /*b740*/  HMMA.16816.F32.BF16 R92, R128, R134.reuse, R92 ;  /* 0x00000086805c723c */ /* 0x080fe2000004185c */
[----:B------:R-:W1:Y:S07]  /*b750*/  LDSM.16.MT88.4 R128, [R185+0x400] ;  /* 0x00040000b980783b */ /* 0x000e6e0000004200 */
[----:B------:R-:W-:Y:S01]  /*b760*/  HMMA.16816.F32.BF16 R96, R124, R134, R96 ;  /* 0x000000867c60723c */ /* 0x000fe20000041860 */
[----:B------:R-:W2:Y:S08]  /*b770*/  LDSM.16.MT88.4 R124, [R186+0x400] ;  /* 0x00040000ba7c783b */ /* 0x000eb00000004200 */
[----:B------:R-:W3:Y:S01]  /*b780*/  LDSM.16.MT88.4 R132, [R185+0x1000] ;  /* 0x00100000b984783b */ /* 0x000ee20000004200 */
        /* <DEDUP_REMOVED lines=21> */
[----:B------:R-:W-:Y:S02]  /*b8e0*/  FADD.FTZ R0, R144, R3 ;  /* 0x0000000390007221 */ /* 0x000fe40000010000 */
[----:B------:R-:W-:Y:S02]  /*b8f0*/  FADD.FTZ R3, R210, R42 ;  /* 0x0000002ad2037221 */ /* 0x000fe40000010000 */
[C---:B------:R-:W-:Y:S01]  /*b900*/  HMMA.16816.F32.BF16 R72, R28.reuse, R44, R72 ;  /* 0x0000002c1c48723c */ /* 0x040fe20000041848 */
[----:B------:R2:W3:Y:S03]  /*b910*/  MUFU.EX2 R45, R117 ;  /* 0x00000075002d7308 */ /* 0x0004e60000000800 */
[----:B------:R-:W-:Y:S02]  /*b920*/  FADD.FTZ R0, R208, R0 ;  /* 0x00000000d0007221 */ /* 0x000fe40000010000 */
[----:B------:R-:W-:Y:S02]  /*b930*/  FADD.FTZ R3, R216, R3 ;  /* 0x00000003d8037221 */ /* 0x000fe40000010000 */
[-C--:B------:R-:W-:Y:S03]  /*b940*/  HMMA.16816.F32.BF16 R76, R28, R46.reuse, R76 ;  /* 0x0000002e1c4c723c */ /* 0x080fe6000004184c */
[----:B------:R-:W4:Y:S01]  /*b950*/  MUFU.EX2 R44, R122 ;  /* 0x0000007a002c7308 */ /* 0x000f220000000800 */
[----:B------:R-:W-:Y:S04]  /*b960*/  FADD.FTZ R0, R211, R0 ;  /* 0x00000000d3007221 */ /* 0x000fe80000010000 */
[C---:B------:R-:W-:Y:S08]  /*b970*/  HMMA.16816.F32.BF16 R80, R24.reuse, R46, R80 ;  /* 0x0000002e1850723c */ /* 0x040ff00000041850 */
[-C--:B-1----:R-:W-:Y:S04]  /*b980*/  HMMA.16816.F32.BF16 R84, R24, R124.reuse, R84 ;  /* 0x0000007c1854723c */ /* 0x082fe80000041854 */
[----:B--2---:R-:W-:Y:S04]  /*b990*/  MOV R117, R118 ;  /* 0x0000007600757202 */ /* 0x004fe80000000f00 */
[C---:B------:R-:W-:Y:S08]  /*b9a0*/  HMMA.16816.F32.BF16 R88, R28.reuse, R124, R88 ;  /* 0x0000007c1c58723c */ /* 0x040ff00000041858 */
[-C--:B------:R-:W-:Y:S07]  /*b9b0*/  HMMA.16816.F32.BF16 R92, R28, R126.reuse, R92 ;  /* 0x0000007e1c5c723c */ /* 0x080fee000004185c */
[----:B------:R-:W-:Y:S01]  /*b9c0*/  FADD.FTZ R28, R141, R136 ;  /* 0x000000888d1c7221 */ /* 0x000fe20000010000 */
[----:B------:R-:W-:Y:S04]  /*b9d0*/  HMMA.16816.F32.BF16 R96, R24, R126, R96 ;  /* 0x0000007e1860723c */ /* 0x000fe80000041860 */
[----:B------:R-:W-:Y:S01]  /*b9e0*/  FADD.FTZ R41, R145, R28 ;  /* 0x0000001c91297221 */ /* 0x000fe20000010000 */
[----:B------:R-:W-:Y:S02]  /*b9f0*/  F2FP.BF16.PACK_AB R28, R164, R161 ;  /* 0x000000a1a41c723e */ /* 0x000fe400000010ff */
[----:B------:R-:W-:Y:S01]  /*ba00*/  F2FP.BF16.PACK_AB R24, R168, R163 ;  /* 0x000000a3a818723e */ /* 0x000fe200000010ff */
[----:B------:R-:W-:Y:S01]  /*ba10*/  FADD.FTZ R2, R209, R41 ;  /* 0x00000029d1027221 */ /* 0x000fe20000010000 */
[----:B------:R-:W-:Y:S03]  /*ba20*/  F2FP.BF16.PACK_AB R25, R166, R162 ;  /* 0x000000a2a619723e */ /* 0x000fe600000010ff */
[----:B------:R-:W-:Y:S01]  /*ba30*/  F2FP.BF16.PACK_AB R26, R179, R169 ;  /* 0x000000a9b31a723e */ /* 0x000fe200000010ff */
[----:B------:R-:W-:Y:S01]  /*ba40*/  FADD.FTZ R2, R215, R2 ;  /* 0x00000002d7027221 */ /* 0x000fe20000010000 */
[----:B------:R-:W-:Y:S02]  /*ba50*/  F2FP.BF16.PACK_AB R27, R170, R167 ;  /* 0x000000a7aa1b723e */ /* 0x000fe400000010ff */
[----:B------:R-:W-:Y:S02]  /*ba60*/  F2FP.BF16.PACK_AB R30, R160, R165 ;  /* 0x000000a5a01e723e */ /* 0x000fe400000010ff */
[----:B---3--:R-:W-:Y:S02]  /*ba70*/  F2FP.BF16.PACK_AB R29, R45, R116 ;  /* 0x000000742d1d723e */ /* 0x008fe400000010ff */
[----:B----4-:R-:W-:Y:S01]  /*ba80*/  F2FP.BF16.PACK_AB R31, R43, R44 ;  /* 0x0000002c2b1f723e */ /* 0x010fe200000010ff */
[-C--:B------:R-:W-:Y:S01]  /*ba90*/  HMMA.16816.F32.BF16 R144, R24, R148.reuse, R4 ;  /* 0x000000941890723c */ /* 0x080fe20000041804 */
[----:B------:R-:W1:Y:S07]  /*baa0*/  LDSM.16.MT88.4 R4, [R185+0x1400] ;  /* 0x00140000b904783b */ /* 0x000e6e0000004200 */
        /* <DEDUP_REMOVED lines=48> */
.L_x_3209:
[----:B------:R-:W-:Y:S05]  /*bdb0*/  BRA.DIV ~URZ, `(.L_x_3222) ;  /* 0x00007d527f007947 */ /* 0x000fea000b800000 */
[----:B------:R1:W2:Y:S02]  /*bdc0*/  SHFL.BFLY PT, R0, R206, 0x2, 0x1f ;  /* 0x0c401f00ce007f89 */ /* 0x0002a400000e0000 */
.L_x_3323:
        /* <DEDUP_REMOVED lines=15> */
.L_x_3324:
        /* <DEDUP_REMOVED lines=134> */
.L_x_3170:
        /* <DEDUP_REMOVED lines=17> */
.L_x_3225:
[----:B------:R-:W-:Y:S05]  /*c830*/  BSYNC B0 ;  /* 0x0000000000007941 */ /* 0x000fea0003800000 */
.L_x_3224:
[----:B------:R-:W-:Y:S01]  /*c840*/  PRMT R0, R0, 0x9910, RZ ;  /* 0x0000991000007816 */ /* 0x000fe200000000ff */
[----:B------:R-:W-:Y:S01]  /*c850*/  BSSY B1, `(.L_x_3226) ;  /* 0x00003a1000017945 */ /* 0x000fe20003800000 */
[----:B------:R-:W-:Y:S02]  /*c860*/  IMAD.MOV.U32 R74, RZ, RZ, R244 ;  /* 0x000000ffff4a7224 */ /* 0x000fe400078e00f4 */
[----:B------:R-:W-:-:S13]  /*c870*/  ISETP.NE.AND P0, PT, R0, RZ, PT ;  /* 0x000000ff0000720c */ /* 0x000fda0003f05270 */
[----:B------:R-:W-:Y:S05]  /*c880*/  @!P0 BRA `(.L_x_3227) ;  /* 0x00002d0000008947 */ /* 0x000fea0003800000 */
[----:B------:R-:W2:Y:S04]  /*c890*/  LDL R10, [R1+0x4] ;  /* 0x00000400010a7983 */ /* 0x000ea80000100800 */
[----:B------:R-:W3:Y:S04]  /*c8a0*/  LDL.LU R9, [R1+0x8] ;  /* 0x0000080001097983 */ /* 0x000ee80000300800 */
[----:B------:R-:W4:Y:S04]  /*c8b0*/  LDL R8, [R1] ;  /* 0x0000000001087983 */ /* 0x000f280000100800 */
        /* <DEDUP_REMOVED lines=120> */
.L_x_3228:
        /* <DEDUP_REMOVED lines=9> */
[----:B------:R1:W1:Y:S08]  /*d0d0*/  LDC.64 R6, c[0x0][R2+0x170] ;  /* 0x00005c0002067b82 */ /* 0x0002700000000a00 */
[----:B------:R1:W2:Y:S08]  /*d0e0*/  LDC.64 R14, c[0x0][R2+0x168] ;  /* 0x00005a00020e7b82 */ /* 0x0002b00000000a00 */
[----:B------:R1:W2:Y:S08]  /*d0f0*/  LDC.64 R16, c[0x0][R2+0x178] ;  /* 0x00005e0002107b82 */ /* 0x0002b00000000a00 */
[----:B------:R1:W2:Y:S02]  /*d100*/  LDC.64 R20, c[0x0][R2+0x160] ;  /* 0x0000580002147b82 */ /* 0x0002a40000000a00 */
[----:B-1----:R-:W-:-:S05]  /*d110*/  IMAD.MOV.U32 R2, RZ, RZ, c[0x0][0x4e8] ;  /* 0x00013a00ff027624 */ /* 0x002fca00078e00ff */
[----:B------:R-:W-:Y:S02]  /*d120*/  ISETP.NE.AND P2, PT, R2, 0x1, PT ;  /* 0x000000010200780c */ /* 0x000fe40003f45270 */
[----:B------:R-:W-:-:S05]  /*d130*/  SEL R2, R249, RZ, !P0 ;  /* 0x000000fff9027207 */ /* 0x000fca0004000000 */
[----:B------:R-:W-:Y:S01]  /*d140*/  IMAD R4, R7, R2, RZ ;  /* 0x0000000207047224 */ /* 0x000fe200078e02ff */
[----:B------:R-:W1:Y:S02]  /*d150*/  S2R R76, SR_TID.X ;  /* 0x00000000004c7919 */ /* 0x000e640000002100 */
[----:B-1----:R-:W-:-:S04]  /*d160*/  SHF.R.S32.HI R25, RZ, 0x1f, R76 ;  /* 0x0000001fff197819 */ /* 0x002fc8000001144c */
[----:B------:R-:W-:-:S04]  /*d170*/  LEA.HI R25, R25, R76, RZ, 0x5 ;  /* 0x0000004c19197211 */ /* 0x000fc800078f28ff */
[----:B------:R-:W-:-:S05]  /*d180*/  LOP3.LUT R25, R25, 0xffffffe0, RZ, 0xc0, !PT ;  /* 0xffffffe019197812 */ /* 0x000fca00078ec0ff */
[----:B------:R-:W-:Y:S01]  /*d190*/  IMAD.IADD R25, R76, 0x1, -R25 ;  /* 0x000000014c197824 */ /* 0x000fe200078e0a19 */
        /* <DEDUP_REMOVED lines=9> */
[----:B---3--:R-:W-:Y:S02]  /*d230*/  SEL R5, R18, RZ, P3 ;  /* 0x000000ff12057207 */ /* 0x008fe40001800000 */
        /* <DEDUP_REMOVED lines=96> */
.L_x_3325:
[----:B------:R-:W-:Y:S05]  /*d840*/  BRA.DIV ~URZ, `(.L_x_3231) ;  /* 0x000065c27f007947 */ /* 0x000fea000b800000 */
[----:B------:R3:W4:Y:S02]  /*d850*/  SHFL.IDX PT, R0, R12, RZ, 0x1c1f ;  /* 0x001c1fff0c007589 */ /* 0x00072400000e0000 */
.L_x_3326:
        /* <DEDUP_REMOVED lines=19> */
.L_x_3233:
[----:B------:R-:W-:Y:S05]  /*d990*/  BSYNC B0 ;  /* 0x0000000000007941 */ /* 0x000fea0003800000 */
.L_x_3232:
[----:B------:R-:W-:Y:S05]  /*d9a0*/  BRA.DIV ~URZ, `(.L_x_3234) ;  /* 0x000064d27f007947 */ /* 0x000fea000b800000 */
[----:B--2---:R2:W1:Y:S04]  /*d9b0*/  SHFL.IDX PT, R5, R10, 0x1, 0x1c1f ;  /* 0x003c1f000a057f89 */ /* 0x00446800000e0000 */
[----:B----4-:R2:W4:Y:S02]  /*d9c0*/  SHFL.IDX PT, R0, R12, 0x1, 0x1c1f ;  /* 0x003c1f000c007f89 */ /* 0x01052400000e0000 */
.L_x_3327:
        /* <DEDUP_REMOVED lines=19> */
.L_x_3236:
[----:B------:R-:W-:Y:S05]  /*db00*/  BSYNC B0 ;  /* 0x0000000000007941 */ /* 0x000fea0003800000 */
.L_x_3235:
[----:B------:R-:W-:Y:S05]  /*db10*/  BRA.DIV ~URZ, `(.L_x_3237) ;  /* 0x000064327f007947 */ /* 0x000fea000b800000 */
[----:B-1----:R1:W2:Y:S02]  /*db20*/  SHFL.IDX PT, R5, R10, 0x2, 0x1c1f ;  /* 0x005c1f000a057f89 */ /* 0x0022a400000e0000 */
.L_x_3328:
[----:B------:R-:W-:Y:S05]  /*db30*/  BRA.DIV ~URZ, `(.L_x_3238) ;  /* 0x000064827f007947 */ /* 0x000fea000b800000 */
[----:B----4-:R4:W1:Y:S02]  /*db40*/  SHFL.IDX PT, R0, R12, 0x2, 0x1c1f ;  /* 0x005c1f000c007f89 */ /* 0x01086400000e0000 */
.L_x_3329:
        /* <DEDUP_REMOVED lines=19> */
.L_x_3240:
[----:B------:R-:W-:Y:S05]  /*dc80*/  BSYNC B0 ;  /* 0x0000000000007941 */ /* 0x000fea0003800000 */
.L_x_3239:
[----:B------:R-:W-:Y:S05]  /*dc90*/  BRA.DIV ~URZ, `(.L_x_3241) ;  /* 0x000063927f007947 */ /* 0x000fea000b800000 */
[----:B-1----:R1:W3:Y:S04]  /*dca0*/  SHFL.IDX PT, R6, R10, 0x3, 0x1c1f ;  /* 0x007c1f000a067f89 */ /* 0x0022e800000e0000 */
[----:B------:R1:W4:Y:S02]  /*dcb0*/  SHFL.IDX PT, R0, R12, 0x3, 0x1c1f ;  /* 0x007c1f000c007f89 */ /* 0x00032400000e0000 */
.L_x_3330:
[----:B------:R-:W-:-:S04]  /*dcc0*/  IADD3 R2, R11, 0x60, RZ ;  /* 0x000000600b027810 */ /* 0x000fc80007ffe0ff */
[----:B------:R-:W-:-:S13]  /*dcd0*/  ISETP.GE.AND P0, PT, R2, R4, PT ;  /* 0x000000040200720c */ /* 0x000fda0003f06270 */
[----:B------:R-:W-:Y:S05]  /*dce0*/  @P0 BRA `(.L_x_3242) ;  /* 0x0000257000000947 */ /* 0x000fea0003800000 */
[----:B------:R-:W-:Y:S02]  /*dcf0*/  ISETP.GE.AND P1, PT, R202, c[0x0][0x3c8], PT ;  /* 0x0000f200ca007a0c */ /* 0x000fe40003f26270 */
[----:B------:R-:W-:Y:S02]  /*dd00*/  ISETP.GE.AND P0, PT, R225, c[0x0][0x3c8], PT ;  /* 0x0000f200e1007a0c */ /* 0x000fe40003f06270 */
[----:B------:R-:W-:Y:S02]  /*dd10*/  SHF.R.S32.HI R8, RZ, 0x1f, R202 ;  /* 0x0000001fff087819 */ /* 0x000fe400000114ca */
[----:B------:R-:W-:-:S07]  /*dd20*/  SHF.R.S32.HI R7, RZ, 0x1f, R225 ;  /* 0x0000001fff077819 */ /* 0x000fce00000114e1 */
[CC--:B----4-:R-:W-:Y:S02]  /*dd30*/  @!P1 LEA R4, P3, R202.reuse, R0.reuse, 0x1 ;  /* 0x00000000ca049211 */ /* 0x0d0fe400078608ff */
[C---:B------:R-:W-:Y:S02]  /*dd40*/  @!P0 LEA R2, P2, R225.reuse, R0, 0x1 ;  /* 0x00000000e1028211 */ /* 0x040fe400078408ff */
        /* <DEDUP_REMOVED lines=11> */
.L_x_3229:
        /* <DEDUP_REMOVED lines=33> */
.L_x_3331:
[----:B------:R-:W-:Y:S05]  /*e010*/  BRA.DIV ~URZ, `(.L_x_3244) ;  /* 0x000061527f007947 */ /* 0x000fea000b800000 */
[----:B------:R3:W4:Y:S02]  /*e020*/  SHFL.IDX PT, R0, R12, RZ, 0x1c1f ;  /* 0x001c1fff0c007589 */ /* 0x00072400000e0000 */
.L_x_3332:
        /* <DEDUP_REMOVED lines=61> */
[----:B------:R-:W-:-:S02]  /*e400*/  SHF.R.S32.HI R13, RZ, 0x1f, R13 ;  /* 0x0000001fff0d7819 */ /* 0x000fc4000001140d */
        /* <DEDUP_REMOVED lines=12> */
[C---:B----4-:R-:W-:Y:S02]  /*e4d0*/  @!P3 LEA R6, P1, R11.reuse, R0, 0x2 ;  /* 0x000000000b06b211 */ /* 0x050fe400078210ff */
[----:B------:R-:W-:Y:S01]  /*e4e0*/  SHF.R.S32.HI R10, RZ, 0x1f, R252 ;  /* 0x0000001fff0a7819 */ /* 0x000fe200000114fc */
[----:B------:R4:W-:Y:S01]  /*e4f0*/  @!P6 ST.E.64 [R8.64], R168 ;  /* 0x000000a80800e985 */ /* 0x0009e2000c101b06 */
[----:B------:R-:W-:-:S05]  /*e500*/  @!P3 LEA.HI.X R7, R11, R4, R13, 0x2, P1 ;  /* 0x000000040b07b211 */ /* 0x000fca00008f140d */
[----:B------:R4:W-:Y:S01]  /*e510*/  @!P3 ST.E.64 [R6.64], R166 ;  /* 0x000000a60600b985 */ /* 0x0009e2000c101b06 */
[----:B--2---:R-:W-:-:S04]  /*e520*/  @!P2 LEA R2, P1, R252, R0, 0x2 ;  /* 0x00000000fc02a211 */ /* 0x004fc800078210ff */
[----:B------:R-:W-:-:S05]  /*e530*/  @!P2 LEA.HI.X R3, R252, R4, R10, 0x2, P1 ;  /* 0x00000004fc03a211 */ /* 0x000fca00008f140a */
[----:B------:R4:W-:Y:S04]  /*e540*/  @!P2 ST.E.64 [R2.64], R84 ;  /* 0x000000540200a985 */ /* 0x0009e8000c101b06 */
.L_x_3246:
[----:B------:R-:W-:Y:S05]  /*e550*/  BSYNC B0 ;  /* 0x0000000000007941 */ /* 0x000fea0003800000 */
.L_x_3245:
[----:B------:R-:W-:Y:S05]  /*e560*/  BRA.DIV ~URZ, `(.L_x_3247) ;  /* 0x00005c727f007947 */ /* 0x000fea000b800000 */
[----:B--2---:R2:W1:Y:S04]  /*e570*/  SHFL.IDX PT, R4, R5, 0x1, 0x1c1f ;  /* 0x003c1f0005047f89 */ /* 0x00446800000e0000 */
[----:B----4-:R2:W4:Y:S02]  /*e580*/  SHFL.IDX PT, R0, R12, 0x1, 0x1c1f ;  /* 0x003c1f000c007f89 */ /* 0x01052400000e0000 */
.L_x_3333:
        /* <DEDUP_REMOVED lines=27> */
[----:B------:R-:W-:-:S04]  /*e740*/  IADD3 R16, R243, 0x30, RZ ;  /* 0x00000030f3107810 */ /* 0x000fc80007ffe0ff */
[----:B------:R-:W-:Y:S02]  /*e750*/  SHF.R.S32.HI R16, RZ, 0x1f, R16 ;  /* 0x0000001fff107819 */ /* 0x000fe40000011410 */
[----:B-1----:R-:W-:-:S04]  /*e760*/  @!P1 LEA R2, P3, R13, R0, 0x2 ;  /* 0x000000000d029211 */ /* 0x002fc800078610ff */
[----:B------:R-:W-:Y:S02]  /*e770*/  @!P1 LEA.HI.X R3, R13, R4, R14, 0x2, P3 ;  /* 0x000000040d039211 */ /* 0x000fe400018f140e */
[C---:B------:R-:W-:Y:S02]  /*e780*/  IADD3 R14, R243.reuse, 0x30, RZ ;  /* 0x00000030f30e7810 */ /* 0x040fe40007ffe0ff */
[----:B------:R-:W-:Y:S01]  /*e790*/  IADD3 R13, R243, 0x28, RZ ;  /* 0x00000028f30d7810 */ /* 0x000fe20007ffe0ff */
[----:B------:R1:W-:Y:S01]  /*e7a0*/  @!P1 ST.E.64 [R2.64], R150 ;  /* 0x0000009602009985 */ /* 0x0003e2000c101b06 */
[C---:B----4-:R-:W-:Y:S02]  /*e7b0*/  @!P0 LEA R6, P3, R9.reuse, R0, 0x2 ;  /* 0x0000000009068211 */ /* 0x050fe400078610ff */
[----:B------:R-:W-:Y:S02]  /*e7c0*/  ISETP.GE.AND P1, PT, R14, c[0x0][0x3c8], PT ;  /* 0x0000f2000e007a0c */ /* 0x000fe40003f26270 */
[----:B------:R-:W-:-:S02]  /*e7d0*/  @!P0 LEA.HI.X R7, R9, R4, R10, 0x2, P3 ;  /* 0x0000000409078211 */ /* 0x000fc400018f140a */
[C---:B------:R-:W-:Y:S02]  /*e7e0*/  IADD3 R9, R243.reuse, 0x20, RZ ;  /* 0x00000020f3097810 */ /* 0x040fe40007ffe0ff */
[----:B------:R-:W-:Y:S01]  /*e7f0*/  IADD3 R10, R243, 0x38, RZ ;  /* 0x00000038f30a7810 */ /* 0x000fe20007ffe0ff */
[----:B------:R4:W-:Y:S01]  /*e800*/  @!P0 ST.E.64 [R6.64], R96 ;  /* 0x0000006006008985 */ /* 0x0009e2000c101b06 */
[----:B------:R-:W-:Y:S02]  /*e810*/  SHF.R.S32.HI R9, RZ, 0x1f, R9 ;  /* 0x0000001fff097819 */ /* 0x000fe40000011409 */
[----:B------:R-:W-:Y:S02]  /*e820*/  ISETP.GE.AND P0, PT, R10, c[0x0][0x3c8], PT ;  /* 0x0000f2000a007a0c */ /* 0x000fe40003f06270 */
[----:B------:R-:W-:Y:S02]  /*e830*/  SHF.R.S32.HI R13, RZ, 0x1f, R13 ;  /* 0x0000001fff0d7819 */ /* 0x000fe4000001140d */
[----:B-1----:R-:W-:-:S04]  /*e840*/  @!P2 LEA R2, P3, R8, R0, 0x2 ;  /* 0x000000000802a211 */ /* 0x002fc800078610ff */
[----:B------:R-:W-:Y:S02]  /*e850*/  @!P2 LEA.HI.X R3, R8, R4, R9, 0x2, P3 ;  /* 0x000000040803a211 */ /* 0x000fe400018f1409 */
[----:B------:R-:W-:-:S03]  /*e860*/  @!P6 LEA R8, P3, R11, R0, 0x2 ;  /* 0x000000000b08e211 */ /* 0x000fc600078610ff */
[----:B------:R1:W-:Y:S01]  /*e870*/  @!P2 ST.E.64 [R2.64], R102 ;  /* 0x000000660200a985 */ /* 0x0003e2000c101b06 */
[----:B------:R-:W-:Y:S02]  /*e880*/  @!P6 LEA.HI.X R9, R11, R4, R13, 0x2, P3 ;  /* 0x000000040b09e211 */ /* 0x000fe400018f140d */
[----:B------:R-:W-:Y:S02]  /*e890*/  ISETP.GE.AND P3, PT, R15, c[0x0][0x3c8], PT ;  /* 0x0000f2000f007a0c */ /* 0x000fe40003f66270 */
[----:B----4-:R-:W-:Y:S01]  /*e8a0*/  @!P1 LEA R6, P2, R14, R0, 0x2 ;  /* 0x000000000e069211 */ /* 0x010fe200078410ff */
[----:B------:R4:W-:Y:S01]  /*e8b0*/  @!P6 ST.E.64 [R8.64], R114 ;  /* 0x000000720800e985 */ /* 0x0009e2000c101b06 */
[C---:B------:R-:W-:Y:S02]  /*e8c0*/  IADD3 R11, R243.reuse, 0x38, RZ ;  /* 0x00000038f30b7810 */ /* 0x040fe40007ffe0ff */
[----:B------:R-:W-:Y:S02]  /*e8d0*/  IADD3 R13, R243, 0x48, RZ ;  /* 0x00000048f30d7810 */ /* 0x000fe40007ffe0ff */
[----:B------:R-:W-:-:S02]  /*e8e0*/  SHF.R.S32.HI R11, RZ, 0x1f, R11 ;  /* 0x0000001fff0b7819 */ /* 0x000fc4000001140b */
[----:B------:R-:W-:Y:S02]  /*e8f0*/  @!P1 LEA.HI.X R7, R14, R4, R16, 0x2, P2 ;  /* 0x000000040e079211 */ /* 0x000fe400010f1410 */
[----:B------:R-:W-:Y:S02]  /*e900*/  ISETP.GE.AND P2, PT, R13, c[0x0][0x3c8], PT ;  /* 0x0000f2000d007a0c */ /* 0x000fe40003f46270 */
[C---:B------:R-:W-:Y:S01]  /*e910*/  IADD3 R16, R243.reuse, 0x40, RZ ;  /* 0x00000040f3107810 */ /* 0x040fe20007ffe0ff */
[----:B------:R5:W-:Y:S01]  /*e920*/  @!P1 ST.E.64 [R6.64], R112 ;  /* 0x0000007006009985 */ /* 0x000be2000c101b06 */
[----:B------:R-:W-:Y:S02]  /*e930*/  IADD3 R14, R243, 0x50, RZ ;  /* 0x00000050f30e7810 */ /* 0x000fe40007ffe0ff */
[----:B------:R-:W-:Y:S02]  /*e940*/  SHF.R.S32.HI R16, RZ, 0x1f, R16 ;  /* 0x0000001fff107819 */ /* 0x000fe40000011410 */
[----:B------:R-:W-:-:S02]  /*e950*/  ISETP.GE.AND P1, PT, R14, c[0x0][0x3c8], PT ;  /* 0x0000f2000e007a0c */ /* 0x000fc40003f26270 */
[----:B-1----:R-:W-:-:S04]  /*e960*/  @!P0 LEA R2, P6, R10, R0, 0x2 ;  /* 0x000000000a028211 */ /* 0x002fc800078c10ff */
[----:B------:R-:W-:Y:S02]  /*e970*/  @!P0 LEA.HI.X R3, R10, R4, R11, 0x2, P6 ;  /* 0x000000040a038211 */ /* 0x000fe400030f140b */
[----:B------:R-:W-:-:S03]  /*e980*/  @!P3 LEA R10, P6, R15, R0, 0x2 ;  /* 0x000000000f0ab211 */ /* 0x000fc600078c10ff */
[----:B------:R1:W-:Y:S01]  /*e990*/  @!P0 ST.E.64 [R2.64], R122 ;  /* 0x0000007a02008985 */ /* 0x0003e2000c101b06 */
[----:B------:R-:W-:Y:S02]  /*e9a0*/  @!P3 LEA.HI.X R11, R15, R4, R16, 0x2, P6 ;  /* 0x000000040f0bb211 */ /* 0x000fe400030f1410 */
[----:B------:R-:W-:Y:S02]  /*e9b0*/  IADD3 R16, R243, 0x48, RZ ;  /* 0x00000048f3107810 */ /* 0x000fe40007ffe0ff */
[----:B------:R-:W-:Y:S01]  /*e9c0*/  ISETP.GE.AND P0, PT, R252, c[0x0][0x3c8], PT ;  /* 0x0000f200fc007a0c */ /* 0x000fe20003f06270 */
[----:B------:R2:W-:Y:S01]  /*e9d0*/  @!P3 ST.E.64 [R10.64], R158 ;  /* 0x0000009e0a00b985 */ /* 0x0005e2000c101b06 */
[----:B------:R-:W-:Y:S02]  /*e9e0*/  SHF.R.S32.HI R16, RZ, 0x1f, R16 ;  /* 0x0000001fff107819 */ /* 0x000fe40000011410 */
[----:B----4-:R-:W-:Y:S02]  /*e9f0*/  @!P2 LEA R8, P6, R13, R0, 0x2 ;  /* 0x000000000d08a211 */ /* 0x010fe400078c10ff */
[----:B------:R-:W-:-:S02]  /*ea00*/  IADD3 R15, R243, 0x50, RZ ;  /* 0x00000050f30f7810 */ /* 0x000fc40007ffe0ff */
[----:B------:R-:W-:Y:S02]  /*ea10*/  @!P2 LEA.HI.X R9, R13, R4, R16, 0x2, P6 ;  /* 0x000000040d09a211 */ /* 0x000fe400030f1410 */
[----:B------:R-:W-:Y:S02]  /*ea20*/  SHF.R.S32.HI R15, RZ, 0x1f, R15 ;  /* 0x0000001fff0f7819 */ /* 0x000fe4000001140f */
[C---:B-----5:R-:W-:Y:S01]  /*ea30*/  @!P1 LEA R6, P6, R14.reuse, R0, 0x2 ;  /* 0x000000000e069211 */ /* 0x060fe200078c10ff */
[----:B------:R2:W-:Y:S01]  /*ea40*/  @!P2 ST.E.64 [R8.64], R154 ;  /* 0x0000009a0800a985 */ /* 0x0005e2000c101b06 */
[----:B------:R-:W-:Y:S02]  /*ea50*/  SHF.R.S32.HI R13, RZ, 0x1f, R252 ;  /* 0x0000001fff0d7819 */ /* 0x000fe400000114fc */
[----:B------:R-:W-:-:S05]  /*ea60*/  @!P1 LEA.HI.X R7, R14, R4, R15, 0x2, P6 ;  /* 0x000000040e079211 */ /* 0x000fca00030f140f */
[----:B------:R2:W-:Y:S01]  /*ea70*/  @!P1 ST.E.64 [R6.64], R82 ;  /* 0x0000005206009985 */ /* 0x0005e2000c101b06 */
[----:B-1----:R-:W-:-:S04]  /*ea80*/  @!P0 LEA R2, P6, R252, R0, 0x2 ;  /* 0x00000000fc028211 */ /* 0x002fc800078c10ff */
[----:B------:R-:W-:-:S05]  /*ea90*/  @!P0 LEA.HI.X R3, R252, R4, R13, 0x2, P6 ;  /* 0x00000004fc038211 */ /* 0x000fca00030f140d */
[----:B------:R2:W-:Y:S04]  /*eaa0*/  @!P0 ST.E.64 [R2.64], R80 ;  /* 0x0000005002008985 */ /* 0x0005e8000c101b06 */
.L_x_3249:
[----:B------:R-:W-:Y:S05]  /*eab0*/  BSYNC B0 ;  /* 0x0000000000007941 */ /* 0x000fea0003800000 */
.L_x_3248:
[----:B------:R-:W-:Y:S05]  /*eac0*/  BRA.DIV ~URZ, `(.L_x_3250) ;  /* 0x000057e27f007947 */ /* 0x000fea000b800000 */
[----:B-1----:R1:W2:Y:S02]  /*ead0*/  SHFL.IDX PT, R4, R5, 0x2, 0x1c1f ;  /* 0x005c1f0005047f89 */ /* 0x0022a400000e0000 */
.L_x_3334:
[----:B------:R-:W-:Y:S05]  /*eae0*/  BRA.DIV ~URZ, `(.L_x_3251) ;  /* 0x000058327f007947 */ /* 0x000fea000b800000 */
[----:B----4-:R4:W1:Y:S02]  /*eaf0*/  SHFL.IDX PT, R0, R12, 0x2, 0x1c1f ;  /* 0x005c1f000c007f89 */ /* 0x01086400000e0000 */
.L_x_3335:
[----:B------:R-:W-:Y:S01]  /*eb00*/  BSSY B0, `(.L_x_3252) ;  /* 0x0000052000007945 */ /* 0x000fe20003800000 */
[----:B------:R-:W-:Y:S05]  /*eb10*/  @P4 BRA `(.L_x_3253) ;  /* 0x0000050000004947 */ /* 0x000fea0003800000 */
[C---:B--2---:R-:W-:Y:S02]  /*eb20*/  IADD3 R6, R243.reuse, 0x8, RZ ;  /* 0x00000008f3067810 */ /* 0x044fe40007ffe0ff */
[C---:B------:R-:W-:Y:S02]  /*eb30*/  ISETP.GE.AND P0, PT, R243.reuse, c[0x0][0x3c8], PT ;  /* 0x0000f200f3007a0c */ /* 0x040fe40003f06270 */
        /* <DEDUP_REMOVED lines=10> */
[CC--:B------:R-:W-:Y:S02]  /*ebe0*/  @!P0 LEA.HI.X R3, R243.reuse, R4.reuse, R11, 0x2, P6 ;  /* 0x00000004f3038211 */ /* 0x0c0fe400030f140b */
        /* <DEDUP_REMOVED lines=20> */
[----:B------:R-:W-:Y:S02]  /*ed30*/  SHF.R.S32.HI R17, RZ, 0x1f, R17 ;  /* 0x0000001fff117819 */ /* 0x000fe40000011411 */
        /* <DEDUP_REMOVED lines=24> */
[----:B------:R-:W-:Y:S02]  /*eec0*/  SHF.R.S32.HI R11, RZ, 0x1f, R11 ;  /* 0x0000001fff0b7819 */ /* 0x000fe4000001140b */
[----:B------:R-:W-:Y:S02]  /*eed0*/  IADD3 R15, R243, 0x40, RZ ;  /* 0x00000040f30f7810 */ /* 0x000fe40007ffe0ff */
[----:B------:R-:W-:Y:S02]  /*eee0*/  ISETP.GE.AND P0, PT, R252, c[0x0][0x3c8], PT ;  /* 0x0000f200fc007a0c */ /* 0x000fe40003f06270 */
[----:B------:R-:W-:-:S02]  /*eef0*/  SHF.R.S32.HI R15, RZ, 0x1f, R15 ;  /* 0x0000001fff0f7819 */ /* 0x000fc4000001140f */
[----:B-1----:R-:W-:-:S04]  /*ef00*/  @!P4 LEA R2, P6, R10, R0, 0x2 ;  /* 0x000000000a02c211 */ /* 0x002fc800078c10ff */
[----:B------:R-:W-:Y:S02]  /*ef10*/  @!P4 LEA.HI.X R3, R10, R4, R11, 0x2, P6 ;  /* 0x000000040a03c211 */ /* 0x000fe400030f140b */
[----:B------:R-:W-:-:S03]  /*ef20*/  @!P3 LEA R10, P6, R13, R0, 0x2 ;  /* 0x000000000d0ab211 */ /* 0x000fc600078c10ff */
[----:B------:R1:W-:Y:S01]  /*ef30*/  @!P4 ST.E.64 [R2.64], R52 ;  /* 0x000000340200c985 */ /* 0x0003e2000c101b06 */
[----:B------:R-:W-:Y:S02]  /*ef40*/  @!P3 LEA.HI.X R11, R13, R4, R15, 0x2, P6 ;  /* 0x000000040d0bb211 */ /* 0x000fe400030f140f */
[-C--:B------:R-:W-:Y:S02]  /*ef50*/  @!P2 LEA R8, P4, R16, R0.reuse, 0x2 ;  /* 0x000000001008a211 */ /* 0x080fe400078810ff */
[----:B------:R-:W-:Y:S01]  /*ef60*/  IADD3 R15, R243, 0x50, RZ ;  /* 0x00000050f30f7810 */ /* 0x000fe20007ffe0ff */
[----:B------:R3:W-:Y:S01]  /*ef70*/  @!P3 ST.E.64 [R10.64], R72 ;  /* 0x000000480a00b985 */ /* 0x0007e2000c101b06 */
[----:B--2---:R-:W-:Y:S02]  /*ef80*/  @!P1 LEA R6, P6, R14, R0, 0x2 ;  /* 0x000000000e069211 */ /* 0x004fe400078c10ff */
[----:B------:R-:W-:Y:S02]  /*ef90*/  SHF.R.S32.HI R15, RZ, 0x1f, R15 ;  /* 0x0000001fff0f7819 */ /* 0x000fe4000001140f */
[----:B------:R-:W-:-:S02]  /*efa0*/  @!P2 LEA.HI.X R9, R16, R4, R17, 0x2, P4 ;  /* 0x000000041009a211 */ /* 0x000fc400020f1411 */
[----:B------:R-:W-:Y:S02]  /*efb0*/  SHF.R.S32.HI R13, RZ, 0x1f, R252 ;  /* 0x0000001fff0d7819 */ /* 0x000fe400000114fc */
[----:B------:R-:W-:Y:S01]  /*efc0*/  @!P1 LEA.HI.X R7, R14, R4, R15, 0x2, P6 ;  /* 0x000000040e079211 */ /* 0x000fe200030f140f */
[----:B------:R3:W-:Y:S04]  /*efd0*/  @!P2 ST.E.64 [R8.64], R68 ;  /* 0x000000440800a985 */ /* 0x0007e8000c101b06 */
[----:B------:R3:W-:Y:S01]  /*efe0*/  @!P1 ST.E.64 [R6.64], R56 ;  /* 0x0000003806009985 */ /* 0x0007e2000c101b06 */
[----:B-1----:R-:W-:-:S04]  /*eff0*/  @!P0 LEA R2, P4, R252, R0, 0x2 ;  /* 0x00000000fc028211 */ /* 0x002fc800078810ff */
[----:B------:R-:W-:-:S05]  /*f000*/  @!P0 LEA.HI.X R3, R252, R4, R13, 0x2, P4 ;  /* 0x00000004fc038211 */ /* 0x000fca00020f140d */
[----:B------:R3:W-:Y:S04]  /*f010*/  @!P0 ST.E.64 [R2.64], R28 ;  /* 0x0000001c02008985 */ /* 0x0007e8000c101b06 */
.L_x_3253:
[----:B------:R-:W-:Y:S05]  /*f020*/  BSYNC B0 ;  /* 0x0000000000007941 */ /* 0x000fea0003800000 */
.L_x_3252:
[----:B------:R-:W-:Y:S05]  /*f030*/  BRA.DIV ~URZ, `(.L_x_3254) ;  /* 0x000053527f007947 */ /* 0x000fea000b800000 */
[----:B--2---:R2:W3:Y:S04]  /*f040*/  SHFL.IDX PT, R4, R5, 0x3, 0x1c1f ;  /* 0x007c1f0005047f89 */ /* 0x0044e800000e0000 */
[----:B-1----:R2:W1:Y:S02]  /*f050*/  SHFL.IDX PT, R0, R12, 0x3, 0x1c1f ;  /* 0x007c1f000c007f89 */ /* 0x00246400000e0000 */
.L_x_3336:
[----:B------:R-:W-:Y:S05]  /*f060*/  @P5 BRA `(.L_x_3242) ;  /* 0x000011f000005947 */ /* 0x000fea0003800000 */
[C---:B---3--:R-:W-:Y:S02]  /*f070*/  IADD3 R8, R243.reuse, 0x8, RZ ;  /* 0x00000008f3087810 */ /* 0x048fe40007ffe0ff */
[C---:B------:R-:W-:Y:S02]  /*f080*/  ISETP.GE.AND P4, PT, R243.reuse, c[0x0][0x3c8], PT ;  /* 0x0000f200f3007a0c */ /* 0x040fe40003f86270 */
        /* <DEDUP_REMOVED lines=14> */
[C---:B------:R-:W-:Y:S01]  /*f170*/  IADD3 R16, R243.reuse, 0x10, RZ ;  /* 0x00000010f3107810 */ /* 0x040fe20007ffe0ff */
        /* <DEDUP_REMOVED lines=20> */
[----:B--2---:R-:W-:Y:S02]  /*f2c0*/  @!P0 LEA R2, P3, R5, R0, 0x2 ;  /* 0x0000000005028211 */ /* 0x004fe400078610ff */
        /* <DEDUP_REMOVED lines=12> */
[C---:B--2---:R-:W-:Y:S02]  /*f390*/  @!P5 LEA R2, P6, R10.reuse, R0, 0x2 ;  /* 0x000000000a02d211 */ /* 0x044fe400078c10ff */
[----:B------:R-:W-:Y:S01]  /*f3a0*/  IADD3 R14, R243, 0x38, RZ ;  /* 0x00000038f30e7810 */ /* 0x000fe20007ffe0ff */
[----:B------:R1:W-:Y:S01]  /*f3b0*/  @!P4 ST.E.64 [R6.64], R46 ;  /* 0x0000002e0600c985 */ /* 0x0003e2000c101b06 */
[----:B------:R-:W-:Y:S02]  /*f3c0*/  ISETP.GE.AND P0, PT, R5, c[0x0][0x3c8], PT ;  /* 0x0000f20005007a0c */ /* 0x000fe40003f06270 */
[----:B------:R-:W-:Y:S02]  /*f3d0*/  @!P5 LEA.HI.X R3, R10, R4, R11, 0x2, P6 ;  /* 0x000000040a03d211 */ /* 0x000fe400030f140b */
[----:B------:R-:W-:-:S02]  /*f3e0*/  @!P3 LEA R10, P4, R12, R0, 0x2 ;  /* 0x000000000c0ab211 */ /* 0x000fc400078810ff */
[----:B------:R-:W-:Y:S01]  /*f3f0*/  SHF.R.S32.HI R14, RZ, 0x1f, R14 ;  /* 0x0000001fff0e7819 */ /* 0x000fe2000001140e */
[----:B------:R2:W-:Y:S01]  /*f400*/  @!P5 ST.E.64 [R2.64], R50 ;  /* 0x000000320200d985 */ /* 0x0005e2000c101b06 */
[C---:B------:R-:W-:Y:S02]  /*f410*/  IADD3 R16, R243.reuse, 0x40, RZ ;  /* 0x00000040f3107810 */ /* 0x040fe40007ffe0ff */
        /* <DEDUP_REMOVED lines=14> */
[----:B------:R-:W-:-:S05]  /*f500*/  @!P0 LEA.HI.X R3, R5, R4, R12, 0x2, P4 ;  /* 0x0000000405038211 */ /* 0x000fca00020f140c */
        /* <DEDUP_REMOVED lines=8> */
.L_x_3227:
        /* <DEDUP_REMOVED lines=22> */
.L_x_3255:
        /* <DEDUP_REMOVED lines=57> */
.L_x_3257:
[----:B------:R-:W-:Y:S05]  /*fa80*/  BSYNC B0 ;  /* 0x0000000000007941 */ /* 0x000fea0003800000 */
.L_x_3256:
        /* <DEDUP_REMOVED lines=34> */
.L_x_3337:
[----:B------:R-:W-:Y:S05]  /*fcb0*/  BRA.DIV ~URZ, `(.L_x_3259) ;  /* 0x000048127f007947 */ /* 0x000fea000b800000 */
[----:B------:R3:W4:Y:S02]  /*fcc0*/  SHFL.IDX PT, R0, R12, RZ, 0x1c1f ;  /* 0x001c1fff0c007589 */ /* 0x00072400000e0000 */
.L_x_3338:
        /* <DEDUP_REMOVED lines=20> */
.L_x_3261:
[----:B------:R-:W-:Y:S05]  /*fe10*/  BSYNC B0 ;  /* 0x0000000000007941 */ /* 0x000fea0003800000 */
.L_x_3260:
[----:B------:R-:W-:Y:S05]  /*fe20*/  BRA.DIV ~URZ, `(.L_x_3262) ;  /* 0x000047127f007947 */ /* 0x000fea000b800000 */
[----:B--2---:R2:W1:Y:S04]  /*fe30*/  SHFL.IDX PT, R4, R5, 0x1, 0x1c1f ;  /* 0x003c1f0005047f89 */ /* 0x00446800000e0000 */
[----:B----4-:R2:W4:Y:S02]  /*fe40*/  SHFL.IDX PT, R0, R12, 0x1, 0x1c1f ;  /* 0x003c1f000c007f89 */ /* 0x01052400000e0000 */
.L_x_3339:
        /* <DEDUP_REMOVED lines=19> */
.L_x_3264:
[----:B------:R-:W-:Y:S05]  /*ff80*/  BSYNC B0 ;  /* 0x0000000000007941 */ /* 0x000fea0003800000 */
.L_x_3263:
[----:B------:R-:W-:Y:S05]  /*ff90*/  BRA.DIV ~URZ, `(.L_x_3265) ;  /* 0x000046727f007947 */ /* 0x000fea000b800000 */
[----:B-1----:R1:W2:Y:S02]  /*ffa0*/  SHFL.IDX PT, R4, R5, 0x2, 0x1c1f ;  /* 0x005c1f0005047f89 */ /* 0x0022a400000e0000 */
.L_x_3340:
[----:B------:R-:W-:Y:S05]  /*ffb0*/  BRA.DIV ~URZ, `(.L_x_3266) ;  /* 0x000046c27f007947 */ /* 0x000fea000b800000 */
[----:B----4-:R4:W1:Y:S02]  /*ffc0*/  SHFL.IDX PT, R0, R12, 0x2, 0x1c1f ;  /* 0x005c1f000c007f89 */ /* 0x01086400000e0000 */
.L_x_3341:
        /* <DEDUP_REMOVED lines=19> */
.L_x_3268:
[----:B------:R-:W-:Y:S05]  /*10100*/  BSYNC B0 ;  /* 0x0000000000007941 */ /* 0x000fea0003800000 */
.L_x_3267:
[----:B------:R-:W-:Y:S05]  /*10110*/  BRA.DIV ~URZ, `(.L_x_3269) ;  /* 0x000045d27f007947 */ /* 0x000fea000b800000 */
[----:B--2---:R2:W3:Y:S04]  /*10120*/  SHFL.IDX PT, R4, R5, 0x3, 0x1c1f ;  /* 0x007c1f0005047f89 */ /* 0x0044e800000e0000 */
[----:B-1----:R2:W1:Y:S02]  /*10130*/  SHFL.IDX PT, R0, R12, 0x3, 0x1c1f ;  /* 0x007c1f000c007f89 */ /* 0x00246400000e0000 */
.L_x_3342:
        /* <DEDUP_REMOVED lines=18> */
.L_x_3242:
[----:B------:R-:W-:Y:S05]  /*10260*/  BSYNC B1 ;  /* 0x0000000000017941 */ /* 0x000fea0003800000 */
.L_x_3226:
        /* <DEDUP_REMOVED lines=9> */
[----:B--2-4-:R-:W-:-:S04]  /*10300*/  LOP3.LUT R12, R0, 0x1f, RZ, 0xc0, !PT ;  /* 0x0000001f000c7812 */ /* 0x014fc800078ec0ff */
[----:B------:R-:W-:Y:S01]  /*10310*/  ISETP.NE.AND P5, PT, R12, 0x1f, PT ;  /* 0x0000001f0c00780c */ /* 0x000fe20003fa5270 */
[----:B------:R-:W-:Y:S10]  /*10320*/  BRA.DIV ~URZ, `(.L_x_3271) ;  /* 0x000044927f007947 */ /* 0x000ff4000b800000 */
[----:B------:R2:W3:Y:S02]  /*10330*/  SHFL.IDX PT, R9, R74, RZ, 0x1f ;  /* 0x00001fff4a097589 */ /* 0x0004e400000e0000 */
.L_x_3343:
[----:B------:R-:W-:Y:S05]  /*10340*/  BRA.DIV ~URZ, `(.L_x_3272) ;  /* 0x000044e27f007947 */ /* 0x000fea000b800000 */
[----:B------:R4:W2:Y:S02]  /*10350*/  SHFL.IDX PT, R8, R74, 0x1, 0x1f ;  /* 0x00201f004a087f89 */ /* 0x0008a400000e0000 */
.L_x_3344:
[----:B-1----:R-:W-:Y:S02]  /*10360*/  IMAD.IADD R0, R247, 0x1, R12 ;  /* 0x00000001f7007824 */ /* 0x002fe400078e020c */
[----:B------:R-:W-:-:S03]  /*10370*/  IMAD.MOV.U32 R6, RZ, RZ, RZ ;  /* 0x000000ffff067224 */ /* 0x000fc600078e00ff */
        /* <DEDUP_REMOVED lines=15> */
[----:B------:R1:W4:Y:S02]  /*10470*/  SHFL.UP PT, R4, R0, 0x1, RZ ;  /* 0x0420000000047989 */ /* 0x00032400000e00ff */
.L_x_3345:
[----:B----4-:R-:W-:-:S04]  /*10480*/  SEL R4, R4, RZ, P0 ;  /* 0x000000ff04047207 */ /* 0x010fc80000000000 */
        /* <DEDUP_REMOVED lines=14> */
[----:B------:R1:W4:Y:S02]  /*10570*/  SHFL.IDX PT, R0, R4, 0x1f, 0x1f ;  /* 0x03e01f0004007f89 */ /* 0x00032400000e0000 */
.L_x_3346:
[----:B----4-:R-:W-:Y:S01]  /*10580*/  IMAD R0, R0, c[0x0][0x538], RZ ;  /* 0x00014e0000007a24 */ /* 0x010fe200078e02ff */
[----:B------:R-:W-:Y:S04]  /*10590*/  BSSY B1, `(.L_x_3275) ;  /* 0x00000c5000017945 */ /* 0x000fe80003800000 */
[----:B--2---:R-:W-:-:S04]  /*105a0*/  IADD3 R8, R0, R8, RZ ;  /* 0x0000000800087210 */ /* 0x004fc80007ffe0ff */
[----:B---3--:R-:W-:-:S13]  /*105b0*/  ISETP.GT.AND P6, PT, R8, R9, PT ;  /* 0x000000090800720c */ /* 0x008fda0003fc4270 */
[----:B------:R-:W-:Y:S05]  /*105c0*/  @P6 BRA `(.L_x_3276) ;  /* 0x0000024000006947 */ /* 0x000fea0003800000 */
.L_x_3280:
        /* <DEDUP_REMOVED lines=16> */
.L_x_3347:
        /* <DEDUP_REMOVED lines=16> */
.L_x_3348:
[----:B--2---:R-:W-:-:S05]  /*107d0*/  IMAD R0, R0, c[0x0][0x538], RZ ;  /* 0x00014e0000007a24 */ /* 0x004fca00078e02ff */
[----:B------:R-:W-:-:S04]  /*107e0*/  IADD3 R8, R0, R8, RZ ;  /* 0x0000000800087210 */ /* 0x000fc80007ffe0ff */
[----:B------:R-:W-:-:S13]  /*107f0*/  ISETP.GT.AND P6, PT, R8, R9, PT ;  /* 0x000000090800720c */ /* 0x000fda0003fc4270 */
[----:B-1----:R-:W-:Y:S05]  /*10800*/  @!P6 BRA `(.L_x_3280) ;  /* 0xfffffdc00000e947 */ /* 0x002fea000383ffff */
.L_x_3276:
[----:B------:R-:W-:-:S05]  /*10810*/  IADD3 R5, -R0, R8, RZ ;  /* 0x0000000800057210 */ /* 0x000fca0007ffe1ff */
[----:B------:R-:W-:-:S05]  /*10820*/  IMAD R0, R4, c[0x0][0x538], R5 ;  /* 0x00014e0004007a24 */ /* 0x000fca00078e0205 */
[----:B------:R-:W-:Y:S01]  /*10830*/  ISETP.GT.AND P0, PT, R0, R9, PT ;  /* 0x000000090000720c */ /* 0x000fe20003f04270 */
[----:B------:R-:W-:-:S12]  /*10840*/  BRA.DIV ~URZ, `(.L_x_3281) ;  /* 0x000044427f007947 */ /* 0x000fd8000b800000 */
[----:B------:R-:W-:-:S04]  /*10850*/  VOTE.ANY R10, PT, !P0 ;  /* 0x00000000000a7806 */ /* 0x000fc800040e0100 */
.L_x_3349:
[----:B------:R-:W2:Y:S02]  /*10860*/  POPC R0, R10 ;  /* 0x0000000a00007309 */ /* 0x000ea40000000000 */
[----:B--2---:R-:W-:Y:S01]  /*10870*/  IADD3 R247, R0, R247, RZ ;  /* 0x000000f700f77210 */ /* 0x004fe20007ffe0ff */
[----:B------:R-:W-:Y:S05]  /*10880*/  BRA.DIV ~URZ, `(.L_x_3282) ;  /* 0x000044527f007947 */ /* 0x000fea000b800000 */
[----:B------:R2:W3:Y:S04]  /*10890*/  SHFL.IDX PT, R8, R6, R0, 0x1f ;  /* 0x00001f0006087589 */ /* 0x0004e800000e0000 */
[----:B------:R2:W4:Y:S02]  /*108a0*/  SHFL.IDX PT, R7, R7, R0, 0x1f ;  /* 0x00001f0007077589 */ /* 0x00052400000e0000 */
.L_x_3350:
[----:B------:R-:W-:Y:S01]  /*108b0*/  ISETP.NE.AND P0, PT, R10, RZ, PT ;  /* 0x000000ff0a00720c */ /* 0x000fe20003f05270 */
[----:B------:R-:W-:-:S12]  /*108c0*/  BSSY B0, `(.L_x_3283) ;  /* 0x0000005000007945 */ /* 0x000fd80003800000 */
[----:B------:R-:W-:Y:S05]  /*108d0*/  @!P0 BRA `(.L_x_3284) ;  /* 0x0000003000008947 */ /* 0x000fea0003800000 */
[----:B--2---:R-:W-:Y:S01]  /*108e0*/  IADD3 R0, R0, -0x1, RZ ;  /* 0xffffffff00007810 */ /* 0x004fe20007ffe0ff */
[----:B------:R-:W-:Y:S05]  /*108f0*/  BRA.DIV ~URZ, `(.L_x_3285) ;  /* 0x000044b27f007947 */ /* 0x000fea000b800000 */
[----:B------:R2:W1:Y:S02]  /*10900*/  SHFL.IDX PT, R11, R4, R0, 0x1f ;  /* 0x00001f00040b7589 */ /* 0x00046400000e0000 */
.L_x_3284:
[----:B------:R-:W-:Y:S05]  /*10910*/  BSYNC B0 ;  /* 0x0000000000007941 */ /* 0x000fea0003800000 */
.L_x_3283:
[----:B----4-:R-:W-:Y:S01]  /*10920*/  ISETP.NE.AND P0, PT, R7, 0x1, PT ;  /* 0x000000010700780c */ /* 0x010fe20003f05270 */
[----:B-1----:R-:W-:Y:S01]  /*10930*/  IMAD R244, R11, c[0x0][0x538], R5 ;  /* 0x00014e000bf47a24 */ /* 0x002fe200078e0205 */
[----:B------:R-:W-:Y:S04]  /*10940*/  BSSY B0, `(.L_x_3286) ;  /* 0x0000082000007945 */ /* 0x000fe80003800000 */
[----:B------:R-:W-:-:S07]  /*10950*/  IADD3 R9, -R244, R9, RZ ;  /* 0x00000009f4097210 */ /* 0x000fce0007ffe1ff */
[----:B------:R-:W-:Y:S05]  /*10960*/  @!P0 BRA `(.L_x_3287) ;  /* 0x000003d000008947 */ /* 0x000fea0003800000 */
[-C--:B---3--:R-:W-:Y:S02]  /*10970*/  IABS R2, R8.reuse ;  /* 0x0000000800027213 */ /* 0x088fe40000000000 */
[----:B------:R-:W-:Y:S02]  /*10980*/  IABS R10, R8 ;  /* 0x00000008000a7213 */ /* 0x000fe40000000000 */
[----:B--2---:R-:W1:Y:S08]  /*10990*/  I2F.RP R0, R2 ;  /* 0x0000000200007306 */ /* 0x004e700000209400 */
        /* <DEDUP_REMOVED lines=56> */
[----:B------:R-:W-:Y:S01]  /*10d20*/  IMAD R246, R3, 0x10000, R0 ;  /* 0x0001000003f67824 */ /* 0x000fe200078e0200 */
[----:B------:R-:W-:Y:S05]  /*10d30*/  BRA `(.L_x_3288) ;  /* 0x0000042000007947 */ /* 0x000fea0003800000 */
.L_x_3287:
[----:B------:R-:W-:-:S04]  /*10d40*/  IMAD.MOV.U32 R2, RZ, RZ, 0x4 ;  /* 0x00000004ff027424 */ /* 0x000fc800078e00ff */
[----:B------:R-:W-:-:S05]  /*10d50*/  IMAD.WIDE R2, R247, R2, c[0x0][0x590] ;  /* 0x00016400f7027625 */ /* 0x000fca00078e0202 */
[----:B--2---:R-:W2:Y:S02]  /*10d60*/  LDG.E R4, [R2.64] ;  /* 0x0000000602047981 */ /* 0x004ea4000c1e1900 */
[----:B--23--:R-:W-:-:S05]  /*10d70*/  IMAD R10, R4, R8, RZ ;  /* 0x00000008040a7224 */ /* 0x00cfca00078e02ff */
        /* <DEDUP_REMOVED lines=61> */
[----:B------:R-:W-:Y:S02]  /*11150*/  IMAD R246, R2, R3, R6 ;  /* 0x0000000302f67224 */ /* 0x000fe400078e0206 */
.L_x_3288:
[----:B------:R-:W-:Y:S05]  /*11160*/  BSYNC B0 ;  /* 0x0000000000007941 */ /* 0x000fea0003800000 */
.L_x_3286:
[----:B------:R-:W-:-:S04]  /*11170*/  LOP3.LUT R2, RZ, R2, RZ, 0x33, !PT ;  /* 0x00000002ff027212 */ /* 0x000fc800078e33ff */
[----:B------:R-:W-:Y:S01]  /*11180*/  IADD3 R245, R2, R8, RZ ;  /* 0x0000000802f57210 */ /* 0x000fe20007ffe0ff */
[----:B------:R-:W-:Y:S05]  /*11190*/  BRA `(.L_x_3289) ;  /* 0x0000004000007947 */ /* 0x000fea0003800000 */
.L_x_3277:
[----:B------:R-:W-:Y:S01]  /*111a0*/  IMAD.MOV.U32 R244, RZ, RZ, R9 ;  /* 0x000000fffff47224 */ /* 0x000fe200078e0009 */
[----:B------:R-:W-:Y:S01]  /*111b0*/  MOV R246, RZ ;  /* 0x000000ff00f67202 */ /* 0x000fe20000000f00 */
[----:B------:R-:W-:Y:S01]  /*111c0*/  IMAD.MOV.U32 R245, RZ, RZ, RZ ;  /* 0x000000fffff57224 */ /* 0x000fe200078e00ff */
[----:B------:R-:W-:Y:S02]  /*111d0*/  MOV R247, c[0x0][0x53c] ;  /* 0x00014f0000f77a02 */ /* 0x000fe40000000f00 */
.L_x_3289:
[----:B------:R-:W-:Y:S05]  /*111e0*/  BSYNC B1 ;  /* 0x0000000000017941 */ /* 0x000fea0003800000 */
.L_x_3275:
[----:B------:R-:W-:Y:S01]  /*111f0*/  WARPSYNC 0xffffffff ;  /* 0xffffffff00007948 */ /* 0x000fe20003800000 */
[----:B------:R-:W-:Y:S01]  /*11200*/  BAR.SYNC.DEFER_BLOCKING 0x4, 0x80 ;  /* 0x0102000000007b1d */ /* 0x000fe20000010000 */
[----:B------:R-:W-:-:S13]  /*11210*/  ISETP.NE.AND P0, PT, R12, RZ, PT ;  /* 0x000000ff0c00720c */ /* 0x000fda0003f05270 */
[----:B------:R2:W-:Y:S04]  /*11220*/  @!P0 STS.128 [0xc080], R244 ;  /* 0x00c080f4ff008388 */ /* 0x0005e80000000c00 */
[----:B------:R-:W-:Y:S06]  /*11230*/  BAR.ARV 0x5, 0x80 ;  /* 0x0142000000007b1d */ /* 0x000fec0000002000 */
.L_x_3270:
[----:B-1----:R-:W-:-:S13]  /*11240*/  ISETP.GE.AND P0, PT, R247, c[0x0][0x53c], PT ;  /* 0x00014f00f7007a0c */ /* 0x002fda0003f06270 */
[----:B--23--:R-:W-:Y:S01]  /*11250*/  @P0 CALL.REL.NOINC `(.L_x_3290) ;  /* 0x0000001000000944 */ /* 0x00cfe20003c00000 */
[----:B------:R-:W-:Y:S05]  /*11260*/  BRA `(.L_x_3291) ;  /* 0xffff07c000007947 */ /* 0x000fea000383ffff */
.L_x_3290:
[----:B------:R-:W-:Y:S05]  /*11270*/  EXIT ;  /* 0x000000000000794d */ /* 0x000fea0003800000 */
.L_x_3153:
[----:B------:R-:W-:Y:S01]  /*11280*/  IMAD.MOV.U32 R0, RZ, RZ, R5 ;  /* 0x000000ffff007224 */ /* 0x000fe200078e0005 */
[----:B------:R-:W-:Y:S02]  /*11290*/  MOV R2, 0x1 ;  /* 0x0000000100027802 */ /* 0x000fe40000000f00 */
[----:B------:R-:W-:Y:S02]  /*112a0*/  MOV R3, 0x112c0 ;  /* 0x000112c000037802 */ /* 0x000fe40000000f00 */
[----:B--2---:R-:W-:Y:S05]  /*112b0*/  CALL.REL.NOINC `($__internal_48_$__cuda_sm70_shflsync_up_p) ;  /* 0x00003c2000007944 */ /* 0x004fea0003c00000 */
[----:B------:R-:W-:Y:S01]  /*112c0*/  MOV R0, R4 ;  /* 0x0000000400007202 */ /* 0x000fe20000000f00 */
[----:B------:R-:W-:Y:S05]  /*112d0*/  BRA `(.L_x_3292) ;  /* 0xfffef16000007947 */ /* 0x000fea000383ffff */
.L_x_3154:
[----:B------:R-:W-:Y:S01]  /*112e0*/  IMAD.MOV.U32 R0, RZ, RZ, R5 ;  /* 0x000000ffff007224 */ /* 0x000fe200078e0005 */
[----:B------:R-:W-:Y:S02]  /*112f0*/  MOV R2, 0x2 ;  /* 0x0000000200027802 */ /* 0x000fe40000000f00 */
[----:B------:R-:W-:Y:S02]  /*11300*/  MOV R3, 0x11320 ;  /* 0x0001132000037802 */ /* 0x000fe40000000f00 */
[----:B--2---:R-:W-:Y:S05]  /*11310*/  CALL.REL.NOINC `($__internal_48_$__cuda_sm70_shflsync_up_p) ;  /* 0x00003bc000007944 */ /* 0x004fea0003c00000 */
[----:B------:R-:W-:Y:S01]  /*11320*/  SEL R0, R4, RZ, P4 ;  /* 0x000000ff04007207 */ /* 0x000fe20002000000 */
[----:B------:R-:W-:Y:S01]  /*11330*/  IMAD.MOV.U32 R2, RZ, RZ, 0x4 ;  /* 0x00000004ff027424 */ /* 0x000fe200078e00ff */
[----:B------:R-:W-:-:S03]  /*11340*/  MOV R3, 0x11370 ;  /* 0x0001137000037802 */ /* 0x000fc60000000f00 */
[----:B------:R-:W-:Y:S02]  /*11350*/  IMAD.IADD R0, R5, 0x1, R0 ;  /* 0x0000000105007824 */ /* 0x000fe400078e0200 */
[----:B------:R-:W-:Y:S05]  /*11360*/  CALL.REL.NOINC `($__internal_48_$__cuda_sm70_shflsync_up_p) ;  /* 0x00003b7000007944 */ /* 0x000fea0003c00000 */
        /* <DEDUP_REMOVED lines=12> */
[----:B------:R-:W-:Y:S02]  /*11430*/  MOV R204, 0x1f ;  /* 0x0000001f00cc7802 */ /* 0x000fe40000000f00 */
[----:B------:R-:W-:Y:S01]  /*11440*/  MOV R3, 0x11480 ;  /* 0x0001148000037802 */ /* 0x000fe20000000f00 */
[----:B------:R-:W-:-:S04]  /*11450*/  IMAD.IADD R4, R0, 0x1, R4 ;  /* 0x0000000100047824 */ /* 0x000fc800078e0204 */
[----:B------:R-:W-:Y:S02]  /*11460*/  IMAD.MOV.U32 R116, RZ, RZ, R4 ;  /* 0x000000ffff747224 */ /* 0x000fe400078e0004 */
[----:B------:R-:W-:Y:S05]  /*11470*/  CALL.REL.NOINC `($__internal_47_$__cuda_sm70_shflsync_idx_p) ;  /* 0x00003a0000007944 */ /* 0x000fea0003c00000 */
[----:B------:R-:W-:Y:S01]  /*11480*/  MOV R0, R204 ;  /* 0x000000cc00007202 */ /* 0x000fe20000000f00 */
[----:B------:R-:W-:Y:S05]  /*11490*/  BRA `(.L_x_3293) ;  /* 0xfffef0a000007947 */ /* 0x000fea000383ffff */
.L_x_3156:
[----:B------:R-:W-:Y:S02]  /*114a0*/  SEL R0, RZ, 0x1, P0 ;  /* 0x00000001ff007807 */ /* 0x000fe40000000000 */
[----:B------:R-:W-:Y:S02]  /*114b0*/  MOV R2, 0x114d0 ;  /* 0x000114d000027802 */ /* 0x000fe40000000f00 */
[----:B--2---:R-:W-:Y:S05]  /*114c0*/  CALL.REL.NOINC `($__internal_49_$__cuda_sm70_votesync_ballot) ;  /* 0x00003a8000007944 */ /* 0x004fea0003c00000 */
[----:B------:R-:W-:Y:S01]  /*114d0*/  MOV R6, R0 ;  /* 0x0000000000067202 */ /* 0x000fe20000000f00 */
[----:B------:R-:W-:Y:S05]  /*114e0*/  BRA `(.L_x_3294) ;  /* 0xfffef0e000007947 */ /* 0x000fea000383ffff */
.L_x_3157:
[----:B------:R-:W-:Y:S01]  /*114f0*/  IMAD.MOV.U32 R116, RZ, RZ, R9 ;  /* 0x000000ffff747224 */ /* 0x000fe200078e0009 */
[----:B------:R-:W-:Y:S01]  /*11500*/  MOV R2, R0 ;  /* 0x0000000000027202 */ /* 0x000fe20000000f00 */
[----:B------:R-:W-:Y:S01]  /*11510*/  IMAD.MOV.U32 R204, RZ, RZ, 0x1f ;  /* 0x0000001fffcc7424 */ /* 0x000fe200078e00ff */
[----:B------:R-:W-:Y:S02]  /*11520*/  MOV R3, 0x11540 ;  /* 0x0001154000037802 */ /* 0x000fe40000000f00 */
[----:B------:R-:W-:Y:S05]  /*11530*/  CALL.REL.NOINC `($__internal_47_$__cuda_sm70_shflsync_idx_p) ;  /* 0x0000394000007944 */ /* 0x000fea0003c00000 */
[----:B------:R-:W-:Y:S01]  /*11540*/  IMAD.MOV.U32 R245, RZ, RZ, R204 ;  /* 0x000000fffff57224 */ /* 0x000fe200078e00cc */
[----:B------:R-:W-:Y:S01]  /*11550*/  MOV R116, R8 ;  /* 0x0000000800747202 */ /* 0x000fe20000000f00 */
[----:B------:R-:W-:Y:S01]  /*11560*/  IMAD.MOV.U32 R5, RZ, RZ, RZ ;  /* 0x000000ffff057224 */ /* 0x000fe200078e00ff */
[----:B------:R-:W-:Y:S01]  /*11570*/  MOV R2, R0 ;  /* 0x0000000000027202 */ /* 0x000fe20000000f00 */
[----:B------:R-:W-:Y:S01]  /*11580*/  IMAD.MOV.U32 R204, RZ, RZ, 0x1f ;  /* 0x0000001fffcc7424 */ /* 0x000fe200078e00ff */
[----:B------:R-:W-:-:S02]  /*11590*/  MOV R3, 0x115b0 ;  /* 0x000115b000037802 */ /* 0x000fc40000000f00 */
[----:B------:R-:W-:Y:S05]  /*115a0*/  CALL.REL.NOINC `($__internal_47_$__cuda_sm70_shflsync_idx_p) ;  /* 0x000038d000007944 */ /* 0x000fea0003c00000 */
[----:B------:R-:W-:Y:S01]  /*115b0*/  MOV R9, R204 ;  /* 0x000000cc00097202 */ /* 0x000fe20000000f00 */
[----:B------:R-:W-:Y:S05]  /*115c0*/  BRA `(.L_x_3295) ;  /* 0xfffef06000007947 */ /* 0x000fea000383ffff */
.L_x_3160:
[----:B------:R-:W-:Y:S01]  /*115d0*/  IMAD.MOV.U32 R116, RZ, RZ, R4 ;  /* 0x000000ffff747224 */ /* 0x000fe200078e0004 */
[----:B------:R-:W-:Y:S01]  /*115e0*/  MOV R2, R0 ;  /* 0x0000000000027202 */ /* 0x000fe20000000f00 */
[----:B------:R-:W-:Y:S01]  /*115f0*/  IMAD.MOV.U32 R204, RZ, RZ, 0x1f ;  /* 0x0000001fffcc7424 */ /* 0x000fe200078e00ff */
[----:B------:R-:W-:-:S02]  /*11600*/  MOV R3, 0x11620 ;  /* 0x0001162000037802 */ /* 0x000fc40000000f00 */
[----:B--23--:R-:W-:Y:S05]  /*11610*/  CALL.REL.NOINC `($__internal_47_$__cuda_sm70_shflsync_idx_p) ;  /* 0x0000386000007944 */ /* 0x00cfea0003c00000 */
[----:B------:R-:W-:Y:S01]  /*11620*/  MOV R5, R204 ;  /* 0x000000cc00057202 */ /* 0x000fe20000000f00 */
[----:B------:R-:W-:Y:S05]  /*11630*/  BRA `(.L_x_3159) ;  /* 0xfffef05000007947 */ /* 0x000fea000383ffff */
.L_x_3171:
[----:B------:R-:W-:Y:S01]  /*11640*/  IMAD.MOV.U32 R116, RZ, RZ, R5 ;  /* 0x000000ffff747224 */ /* 0x000fe200078e0005 */
[----:B------:R-:W-:Y:S01]  /*11650*/  MOV R2, RZ ;  /* 0x000000ff00027202 */ /* 0x000fe20000000f00 */
[----:B------:R-:W-:Y:S01]  /*11660*/  IMAD.MOV.U32 R204, RZ, RZ, 0x1c1f ;  /* 0x00001c1fffcc7424 */ /* 0x000fe200078e00ff */
[----:B------:R-:W-:-:S02]  /*11670*/  MOV R3, 0x11690 ;  /* 0x0001169000037802 */ /* 0x000fc40000000f00 */
[----:B-----5:R-:W-:Y:S05]  /*11680*/  CALL.REL.NOINC `($__internal_47_$__cuda_sm70_shflsync_idx_p) ;  /* 0x000037f000007944 */ /* 0x020fea0003c00000 */
[----:B------:R-:W-:Y:S01]  /*11690*/  MOV R4, R204 ;  /* 0x000000cc00047202 */ /* 0x000fe20000000f00 */
[----:B------:R-:W-:Y:S05]  /*116a0*/  BRA `(.L_x_3296) ;  /* 0xffff10a000007947 */ /* 0x000fea000383ffff */
.L_x_3172:
[----:B------:R-:W-:Y:S01]  /*116b0*/  IMAD.MOV.U32 R116, RZ, RZ, R12 ;  /* 0x000000ffff747224 */ /* 0x000fe200078e000c */
[----:B------:R-:W-:Y:S01]  /*116c0*/  MOV R2, RZ ;  /* 0x000000ff00027202 */ /* 0x000fe20000000f00 */
[----:B------:R-:W-:Y:S01]  /*116d0*/  IMAD.MOV.U32 R204, RZ, RZ, 0x1c1f ;  /* 0x00001c1fffcc7424 */ /* 0x000fe200078e00ff */
[----:B------:R-:W-:-:S02]  /*116e0*/  MOV R3, 0x11700 ;  /* 0x0001170000037802 */ /* 0x000fc40000000f00 */
[----:B-12--5:R-:W-:Y:S05]  /*116f0*/  CALL.REL.NOINC `($__internal_47_$__cuda_sm70_shflsync_idx_p) ;  /* 0x0000378000007944 */ /* 0x026fea0003c00000 */
[----:B------:R-:W-:Y:S01]  /*11700*/  MOV R0, R204 ;  /* 0x000000cc00007202 */ /* 0x000fe20000000f00 */
[----:B------:R-:W-:Y:S05]  /*11710*/  BRA `(.L_x_3297) ;  /* 0xffff105000007947 */ /* 0x000fea000383ffff */
.L_x_3175:
[----:B------:R-:W-:Y:S01]  /*11720*/  IMAD.MOV.U32 R116, RZ, RZ, R5 ;  /* 0x000000ffff747224 */ /* 0x000fe200078e0005 */
[----:B--2---:R-:W-:Y:S01]  /*11730*/  MOV R2, 0x1 ;  /* 0x0000000100027802 */ /* 0x004fe20000000f00 */
[----:B------:R-:W-:Y:S01]  /*11740*/  IMAD.MOV.U32 R204, RZ, RZ, 0x1c1f ;  /* 0x00001c1fffcc7424 */ /* 0x000fe200078e00ff */
[----:B------:R-:W-:-:S02]  /*11750*/  MOV R3, 0x11770 ;  /* 0x0001177000037802 */ /* 0x000fc40000000f00 */
[----:B-1-345:R-:W-:Y:S05]  /*11760*/  CALL.REL.NOINC `($__internal_47_$__cuda_sm70_shflsync_idx_p) ;  /* 0x0000371000007944 */ /* 0x03afea0003c00000 */
[----:B------:R-:W-:Y:S01]  /*11770*/  IMAD.MOV.U32 R4, RZ, RZ, R204 ;  /* 0x000000ffff047224 */ /* 0x000fe200078e00cc */
[----:B------:R-:W-:Y:S01]  /*11780*/  MOV R2, 0x1 ;  /* 0x0000000100027802 */ /* 0x000fe20000000f00 */
[----:B------:R-:W-:Y:S01]  /*11790*/  IMAD.MOV.U32 R116, RZ, RZ, R12 ;  /* 0x000000ffff747224 */ /* 0x000fe200078e000c */
[----:B------:R-:W-:-:S02]  /*117a0*/  MOV R204, 0x1c1f ;  /* 0x00001c1f00cc7802 */ /* 0x000fc40000000f00 */
[----:B------:R-:W-:Y:S02]  /*117b0*/  MOV R3, 0x117d0 ;  /* 0x000117d000037802 */ /* 0x000fe40000000f00 */
[----:B------:R-:W-:Y:S05]  /*117c0*/  CALL.REL.NOINC `($__internal_47_$__cuda_sm70_shflsync_idx_p) ;  /* 0x000036b000007944 */ /* 0x000fea0003c00000 */
[----:B------:R-:W-:Y:S01]  /*117d0*/  MOV R0, R204 ;  /* 0x000000cc00007202 */ /* 0x000fe20000000f00 */
[----:B------:R-:W-:Y:S05]  /*117e0*/  BRA `(.L_x_3298) ;  /* 0xffff112000007947 */ /* 0x000fea000383ffff */
.L_x_3178:
[----:B------:R-:W-:Y:S01]  /*117f0*/  IMAD.MOV.U32 R116, RZ, RZ, R5 ;  /* 0x000000ffff747224 */ /* 0x000fe200078e0005 */
[----:B-1----:R-:W-:Y:S01]  /*11800*/  MOV R2, 0x2 ;  /* 0x0000000200027802 */ /* 0x002fe20000000f00 */
[----:B------:R-:W-:Y:S01]  /*11810*/  IMAD.MOV.U32 R204, RZ, RZ, 0x1c1f ;  /* 0x00001c1fffcc7424 */ /* 0x000fe200078e00ff */
[----:B------:R-:W-:Y:S02]  /*11820*/  MOV R3, 0x11840 ;  /* 0x0001184000037802 */ /* 0x000fe40000000f00 */
[----:B--2345:R-:W-:Y:S05]  /*11830*/  CALL.REL.NOINC `($__internal_47_$__cuda_sm70_shflsync_idx_p) ;  /* 0x0000364000007944 */ /* 0x03cfea0003c00000 */
[----:B------:R-:W-:Y:S01]  /*11840*/  MOV R4, R204 ;  /* 0x000000cc00047202 */ /* 0x000fe20000000f00 */
[----:B------:R-:W-:Y:S05]  /*11850*/  BRA `(.L_x_3299) ;  /* 0xffff123000007947 */ /* 0x000fea000383ffff */
.L_x_3179:
[----:B------:R-:W-:Y:S01]  /*11860*/  IMAD.MOV.U32 R116, RZ, RZ, R12 ;  /* 0x000000ffff747224 */ /* 0x000fe200078e000c */
[----:B------:R-:W-:Y:S01]  /*11870*/  MOV R2, 0x2 ;  /* 0x0000000200027802 */ /* 0x000fe20000000f00 */
[----:B------:R-:W-:Y:S01]  /*11880*/  IMAD.MOV.U32 R204, RZ, RZ, 0x1c1f ;  /* 0x00001c1fffcc7424 */ /* 0x000fe200078e00ff */
[----:B------:R-:W-:Y:S02]  /*11890*/  MOV R3, 0x118b0 ;  /* 0x000118b000037802 */ /* 0x000fe40000000f00 */
[----:B-12345:R-:W-:Y:S05]  /*118a0*/  CALL.REL.NOINC `($__internal_47_$__cuda_sm70_shflsync_idx_p) ;  /* 0x000035d000007944 */ /* 0x03efea0003c00000 */
[----:B------:R-:W-:Y:S01]  /*118b0*/  MOV R0, R204 ;  /* 0x000000cc00007202 */ /* 0x000fe20000000f00 */
[----:B------:R-:W-:Y:S05]  /*118c0*/  BRA `(.L_x_3300) ;  /* 0xffff11e000007947 */ /* 0x000fea000383ffff */
.L_x_3182:
[----:B------:R-:W-:Y:S01]  /*118d0*/  IMAD.MOV.U32 R116, RZ, RZ, R5 ;  /* 0x000000ffff747224 */ /* 0x000fe200078e0005 */
[----:B-1----:R-:W-:Y:S01]  /*118e0*/  MOV R2, 0x3 ;  /* 0x0000000300027802 */ /* 0x002fe20000000f00 */
[----:B------:R-:W-:Y:S01]  /*118f0*/  IMAD.MOV.U32 R204, RZ, RZ, 0x1c1f ;  /* 0x00001c1fffcc7424 */ /* 0x000fe200078e00ff */
[----:B------:R-:W-:-:S02]  /*11900*/  MOV R3, 0x11920 ;  /* 0x0001192000037802 */ /* 0x000fc40000000f00 */
[----:B--2345:R-:W-:Y:S05]  /*11910*/  CALL.REL.NOINC `($__internal_47_$__cuda_sm70_shflsync_idx_p) ;  /* 0x0000356000007944 */ /* 0x03cfea0003c00000 */
        /* <DEDUP_REMOVED lines=8> */
.L_x_3185:
[----:B------:R-:W-:Y:S01]  /*119a0*/  IMAD.MOV.U32 R116, RZ, RZ, R24 ;  /* 0x000000ffff747224 */ /* 0x000fe200078e0018 */
[----:B-1----:R-:W-:Y:S01]  /*119b0*/  MOV R2, 0x1 ;  /* 0x0000000100027802 */ /* 0x002fe20000000f00 */
[----:B------:R-:W-:Y:S01]  /*119c0*/  IMAD.MOV.U32 R204, RZ, RZ, 0x1c1f ;  /* 0x00001c1fffcc7424 */ /* 0x000fe200078e00ff */
[----:B------:R-:W-:Y:S02]  /*119d0*/  MOV R3, 0x119f0 ;  /* 0x000119f000037802 */ /* 0x000fe40000000f00 */
[----:B------:R-:W-:Y:S05]  /*119e0*/  CALL.REL.NOINC `($__internal_47_$__cuda_sm70_shflsync_idx_p) ;  /* 0x0000349000007944 */ /* 0x000fea0003c00000 */
[----:B------:R-:W-:Y:S01]  /*119f0*/  IMAD.MOV.U32 R20, RZ, RZ, R204 ;  /* 0x000000ffff147224 */ /* 0x000fe200078e00cc */
[----:B------:R-:W-:Y:S01]  /*11a00*/  MOV R2, 0x1 ;  /* 0x0000000100027802 */ /* 0x000fe20000000f00 */
[----:B------:R-:W-:Y:S01]  /*11a10*/  IMAD.MOV.U32 R116, RZ, RZ, R25 ;  /* 0x000000ffff747224 */ /* 0x000fe200078e0019 */
[----:B------:R-:W-:Y:S02]  /*11a20*/  MOV R204, 0x1c1f ;  /* 0x00001c1f00cc7802 */ /* 0x000fe40000000f00 */
[----:B------:R-:W-:Y:S02]  /*11a30*/  MOV R3, 0x11a50 ;  /* 0x00011a5000037802 */ /* 0x000fe40000000f00 */
[----:B------:R-:W-:Y:S05]  /*11a40*/  CALL.REL.NOINC `($__internal_47_$__cuda_sm70_shflsync_idx_p) ;  /* 0x0000343000007944 */ /* 0x000fea0003c00000 */
[----:B------:R-:W-:Y:S01]  /*11a50*/  MOV R2, R204 ;  /* 0x000000cc00027202 */ /* 0x000fe20000000f00 */
[----:B------:R-:W-:Y:S05]  /*11a60*/  BRA `(.L_x_3302) ;  /* 0xffff1bb000007947 */ /* 0x000fea000383ffff */
.L_x_3188:
[----:B------:R-:W-:Y:S01]  /*11a70*/  IMAD.MOV.U32 R116, RZ, RZ, R5 ;  /* 0x000000ffff747224 */ /* 0x000fe200078e0005 */
[----:B------:R-:W-:Y:S01]  /*11a80*/  MOV R2, RZ ;  /* 0x000000ff00027202 */ /* 0x000fe20000000f00 */
[----:B------:R-:W-:Y:S01]  /*11a90*/  IMAD.MOV.U32 R204, RZ, RZ, 0x1c1f ;  /* 0x00001c1fffcc7424 */ /* 0x000fe200078e00ff */
[----:B------:R-:W-:-:S02]  /*11aa0*/  MOV R3, 0x11ac0 ;  /* 0x00011ac000037802 */ /* 0x000fc40000000f00 */
[----:B------:R-:W-:Y:S05]  /*11ab0*/  CALL.REL.NOINC `($__internal_47_$__cuda_sm70_shflsync_idx_p) ;  /* 0x000033c000007944 */ /* 0x000fea0003c00000 */
[----:B------:R-:W-:Y:S01]  /*11ac0*/  MOV R4, R204 ;  /* 0x000000cc00047202 */ /* 0x000fe20000000f00 */
[----:B------:R-:W-:Y:S05]  /*11ad0*/  BRA `(.L_x_3303) ;  /* 0xffff249000007947 */ /* 0x000fea000383ffff */
.L_x_3189:
[----:B------:R-:W-:Y:S01]  /*11ae0*/  IMAD.MOV.U32 R116, RZ, RZ, R10 ;  /* 0x000000ffff747224 */ /* 0x000fe200078e000a */
[----:B------:R-:W-:Y:S01]  /*11af0*/  MOV R2, RZ ;  /* 0x000000ff00027202 */ /* 0x000fe20000000f00 */
[----:B------:R-:W-:Y:S01]  /*11b00*/  IMAD.MOV.U32 R204, RZ, RZ, 0x1c1f ;  /* 0x00001c1fffcc7424 */ /* 0x000fe200078e00ff */
[----:B------:R-:W-:-:S02]  /*11b10*/  MOV R3, 0x11b30 ;  /* 0x00011b3000037802 */ /* 0x000fc40000000f00 */
[----:B-12---:R-:W-:Y:S05]  /*11b20*/  CALL.REL.NOINC `($__internal_47_$__cuda_sm70_shflsync_idx_p) ;  /* 0x0000335000007944 */ /* 0x006fea0003c00000 */
[----:B------:R-:W-:Y:S01]  /*11b30*/  MOV R0, R204 ;  /* 0x000000cc00007202 */ /* 0x000fe20000000f00 */
[----:B------:R-:W-:Y:S05]  /*11b40*/  BRA `(.L_x_3304) ;  /* 0xffff244000007947 */ /* 0x000fea000383ffff */
.L_x_3192:
[----:B------:R-:W-:Y:S01]  /*11b50*/  IMAD.MOV.U32 R116, RZ, RZ, R5 ;  /* 0x000000ffff747224 */ /* 0x000fe200078e0005 */
[----:B--2---:R-:W-:Y:S01]  /*11b60*/  MOV R2, 0x1 ;  /* 0x0000000100027802 */ /* 0x004fe20000000f00 */
[----:B------:R-:W-:Y:S01]  /*11b70*/  IMAD.MOV.U32 R204, RZ, RZ, 0x1c1f ;  /* 0x00001c1fffcc7424 */ /* 0x000fe200078e00ff */
[----:B------:R-:W-:-:S03]  /*11b80*/  MOV R3, 0x11ba0 ;  /* 0x00011ba000037802 */ /* 0x000fc60000000f00 */
[----:B-1-34-:R-:W-:Y:S05]  /*11b90*/  CALL.REL.NOINC `($__internal_47_$__cuda_sm70_shflsync_idx_p) ;  /* 0x000032e000007944 */ /* 0x01afea0003c00000 */
        /* <DEDUP_REMOVED lines=8> */
.L_x_3193:
[----:B------:R-:W-:Y:S01]  /*11c20*/  IMAD.MOV.U32 R116, RZ, RZ, R0 ;  /* 0x000000ffff747224 */ /* 0x000fe200078e0000 */
[----:B------:R-:W-:Y:S01]  /*11c30*/  MOV R2, RZ ;  /* 0x000000ff00027202 */ /* 0x000fe20000000f00 */
[----:B------:R-:W-:Y:S01]  /*11c40*/  IMAD.MOV.U32 R204, RZ, RZ, 0x1c1f ;  /* 0x00001c1fffcc7424 */ /* 0x000fe200078e00ff */
[----:B------:R-:W-:Y:S02]  /*11c50*/  MOV R3, 0x11c70 ;  /* 0x00011c7000037802 */ /* 0x000fe40000000f00 */
[----:B---3--:R-:W-:Y:S05]  /*11c60*/  CALL.REL.NOINC `($__internal_47_$__cuda_sm70_shflsync_idx_p) ;  /* 0x0000321000007944 */ /* 0x008fea0003c00000 */
[----:B------:R-:W-:Y:S01]  /*11c70*/  MOV R2, R204 ;  /* 0x000000cc00027202 */ /* 0x000fe20000000f00 */
[----:B------:R-:W-:Y:S05]  /*11c80*/  BRA `(.L_x_3306) ;  /* 0xffff266000007947 */ /* 0x000fea000383ffff */
.L_x_3194:
[----:B------:R-:W-:Y:S01]  /*11c90*/  IMAD.MOV.U32 R116, RZ, RZ, R0 ;  /* 0x000000ffff747224 */ /* 0x000fe200078e0000 */
[----:B------:R-:W-:Y:S01]  /*11ca0*/  MOV R2, 0x1 ;  /* 0x0000000100027802 */ /* 0x000fe20000000f00 */
[----:B------:R-:W-:Y:S01]  /*11cb0*/  IMAD.MOV.U32 R204, RZ, RZ, 0x1c1f ;  /* 0x00001c1fffcc7424 */ /* 0x000fe200078e00ff */
[----:B------:R-:W-:Y:S02]  /*11cc0*/  MOV R3, 0x11ce0 ;  /* 0x00011ce000037802 */ /* 0x000fe40000000f00 */
[----:B-1----:R-:W-:Y:S05]  /*11cd0*/  CALL.REL.NOINC `($__internal_47_$__cuda_sm70_shflsync_idx_p) ;  /* 0x000031a000007944 */ /* 0x002fea0003c00000 */
        /* <DEDUP_REMOVED lines=30> */
[----:B------:R-:W-:Y:S05]  /*11ec0*/  CALL.REL.NOINC `($__internal_47_$__cuda_sm70_shflsync_idx_p) ;  /* 0x00002fb000007944 */ /* 0x000fea0003c00000 */
        /* <DEDUP_REMOVED lines=32> */
[----:B------:R-:W-:Y:S01]  /*120d0*/  FMNMX.FTZ R121, R10, R11, !PT ;  /* 0x0000000b0a797209 */ /* 0x000fe20007810000 */
[----:B------:R-:W-:Y:S01]  /*120e0*/  IMAD.MOV.U32 R0, RZ, RZ, 0x2 ;  /* 0x00000002ff007424 */ /* 0x000fe200078e00ff */
[----:B------:R-:W-:-:S02]  /*120f0*/  FMNMX.FTZ R120, R12, R13, !PT ;  /* 0x0000000d0c787209 */ /* 0x000fc40007810000 */
[----:B------:R-:W-:Y:S02]  /*12100*/  IMNMX R5, R5, R4, PT ;  /* 0x0000000405057217 */ /* 0x000fe40003800200 */
[----:B------:R-:W-:Y:S02]  /*12110*/  FMNMX.FTZ R121, R14, R121, !PT ;  /* 0x000000790e797209 */ /* 0x000fe40007810000 */
[C---:B------:R-:W-:Y:S02]  /*12120*/  ISETP.GT.AND P6, PT, R5.reuse, RZ, PT ;  /* 0x000000ff0500720c */ /* 0x040fe40003fc4270 */
[C---:B------:R-:W-:Y:S02]  /*12130*/  ISETP.GT.AND P5, PT, R5.reuse, 0x1, PT ;  /* 0x000000010500780c */ /* 0x040fe40003fa4270 */
[----:B------:R-:W-:Y:S02]  /*12140*/  ISETP.GT.AND P4, PT, R5, 0x8, PT ;  /* 0x000000080500780c */ /* 0x000fe40003f84270 */
[----:B------:R-:W-:-:S02]  /*12150*/  FSEL R23, R74, -INF , P6 ;  /* 0xff8000004a177808 */ /* 0x000fc40003000000 */
[----:B------:R-:W-:Y:S02]  /*12160*/  FSEL R30, R75, -INF , P5 ;  /* 0xff8000004b1e7808 */ /* 0x000fe40002800000 */
[----:B------:R-:W-:Y:S02]  /*12170*/  ISETP.GT.AND P0, PT, R5, 0x9, PT ;  /* 0x000000090500780c */ /* 0x000fe40003f04270 */
[----:B------:R-:W-:Y:S02]  /*12180*/  FSEL R34, R70, -INF , P4 ;  /* 0xff80000046227808 */ /* 0x000fe40002000000 */
[----:B------:R-:W-:Y:S02]  /*12190*/  FMNMX.FTZ R119, R25, R27, !PT ;  /* 0x0000001b19777209 */ /* 0x000fe40007810000 */
[----:B------:R-:W-:Y:S02]  /*121a0*/  FMNMX.FTZ R3, R23, R30, !PT ;  /* 0x0000001e17037209 */ /* 0x000fe40007810000 */
[----:B------:R-:W-:-:S02]  /*121b0*/  FMNMX.FTZ R121, R15, R121, !PT ;  /* 0x000000790f797209 */ /* 0x000fc40007810000 */
[----:B------:R-:W-:Y:S02]  /*121c0*/  FSEL R40, R71, -INF , P0 ;  /* 0xff80000047287808 */ /* 0x000fe40000000000 */
[----:B------:R-:W-:Y:S02]  /*121d0*/  ISETP.GT.AND P6, PT, R5, 0x10, PT ;  /* 0x000000100500780c */ /* 0x000fe40003fc4270 */
        /* <DEDUP_REMOVED lines=47> */
[----:B------:R-:W-:Y:S01]  /*124d0*/  FMNMX.FTZ R120, R113, R120, !PT ;  /* 0x0000007871787209 */ /* 0x000fe20007810000 */
[----:B------:R-:W-:Y:S01]  /*124e0*/  IMAD.MOV.U32 R116, RZ, RZ, R121 ;  /* 0x000000ffff747224 */ /* 0x000fe200078e0079 */
[----:B------:R-:W-:Y:S02]  /*124f0*/  FMNMX.FTZ R119, R130, R119, !PT ;  /* 0x0000007782777209 */ /* 0x000fe40007810000 */
[----:B------:R-:W-:Y:S02]  /*12500*/  FMNMX.FTZ R8, R126, R8, !PT ;  /* 0x000000087e087209 */ /* 0x000fe40007810000 */
[----:B------:R-:W-:Y:S02]  /*12510*/  FMNMX.FTZ R120, R112, R120, !PT ;  /* 0x0000007870787209 */ /* 0x000fe40007810000 */
[----:B------:R-:W-:-:S02]  /*12520*/  FMNMX.FTZ R119, R129, R119, !PT ;  /* 0x0000007781777209 */ /* 0x000fc40007810000 */
[----:B------:R-:W-:Y:S02]  /*12530*/  FMNMX.FTZ R8, R125, R8, !PT ;  /* 0x000000087d087209 */ /* 0x000fe40007810000 */
[----:B------:R-:W-:Y:S02]  /*12540*/  MOV R2, 0x12560 ;  /* 0x0001256000027802 */ /* 0x000fe40000000f00 */
[----:B------:R-:W-:Y:S05]  /*12550*/  CALL.REL.NOINC `($__internal_46_$__cuda_sm70_shflsync_bfly_p) ;  /* 0x000028c000007944 */ /* 0x000fea0003c00000 */
[----:B------:R-:W-:Y:S01]  /*12560*/  FMNMX.FTZ R121, R121, R0, !PT ;  /* 0x0000000079797209 */ /* 0x000fe20007810000 */
[----:B------:R-:W-:Y:S01]  /*12570*/  IMAD.MOV.U32 R0, RZ, RZ, 0x1 ;  /* 0x00000001ff007424 */ /* 0x000fe200078e00ff */
[----:B------:R-:W-:-:S03]  /*12580*/  MOV R2, 0x125b0 ;  /* 0x000125b000027802 */ /* 0x000fc60000000f00 */
[----:B------:R-:W-:Y:S02]  /*12590*/  IMAD.MOV.U32 R116, RZ, RZ, R121 ;  /* 0x000000ffff747224 */ /* 0x000fe400078e0079 */
[----:B------:R-:W-:Y:S05]  /*125a0*/  CALL.REL.NOINC `($__internal_46_$__cuda_sm70_shflsync_bfly_p) ;  /* 0x0000287000007944 */ /* 0x000fea0003c00000 */
[----:B------:R-:W-:Y:S01]  /*125b0*/  FMNMX.FTZ R121, R121, R0, !PT ;  /* 0x0000000079797209 */ /* 0x000fe20007810000 */
[----:B------:R-:W-:Y:S01]  /*125c0*/  IMAD.MOV.U32 R116, RZ, RZ, R120 ;  /* 0x000000ffff747224 */ /* 0x000fe200078e0078 */
[----:B------:R-:W-:Y:S01]  /*125d0*/  MOV R2, 0x12600 ;  /* 0x0001260000027802 */ /* 0x000fe20000000f00 */
[----:B------:R-:W-:Y:S02]  /*125e0*/  IMAD.MOV.U32 R0, RZ, RZ, 0x2 ;  /* 0x00000002ff007424 */ /* 0x000fe400078e00ff */
        /* <DEDUP_REMOVED lines=26> */
[----:B------:R-:W-:Y:S01]  /*12790*/  MOV R9, R0 ;  /* 0x0000000000097202 */ /* 0x000fe20000000f00 */
[----:B------:R-:W-:Y:S05]  /*127a0*/  BRA `(.L_x_3307) ;  /* 0xffff25b000007947 */ /* 0x000fea000383ffff */
.L_x_3198:
[----:B------:R-:W-:Y:S01]  /*127b0*/  MOV R2, RZ ;  /* 0x000000ff00027202 */ /* 0x000fe20000000f00 */
[----:B------:R-:W-:Y:S01]  /*127c0*/  IMAD.MOV.U32 R116, RZ, RZ, R5 ;  /* 0x000000ffff747224 */ /* 0x000fe200078e0005 */
[----:B------:R-:W-:Y:S01]  /*127d0*/  MOV R3, 0x12800 ;  /* 0x0001280000037802 */ /* 0x000fe20000000f00 */
[----:B------:R-:W-:Y:S02]  /*127e0*/  IMAD.MOV.U32 R204, RZ, RZ, 0x1c1f ;  /* 0x00001c1fffcc7424 */ /* 0x000fe400078e00ff */
[----:B-1234-:R-:W-:Y:S05]  /*127f0*/  CALL.REL.NOINC `($__internal_47_$__cuda_sm70_shflsync_idx_p) ;  /* 0x0000268000007944 */ /* 0x01efea0003c00000 */
[----:B------:R-:W-:Y:S01]  /*12800*/  MOV R4, R204 ;  /* 0x000000cc00047202 */ /* 0x000fe20000000f00 */
[----:B------:R-:W-:-:S05]  /*12810*/  BRA `(.L_x_3308) ;  /* 0xffff39e000007947 */ /* 0x000fca000383ffff */
.L_x_3199:
[----:B------:R-:W-:Y:S01]  /*12820*/  MOV R2, RZ ;  /* 0x000000ff00027202 */ /* 0x000fe20000000f00 */
[----:B------:R-:W-:Y:S01]  /*12830*/  IMAD.MOV.U32 R116, RZ, RZ, R10 ;  /* 0x000000ffff747224 */ /* 0x000fe200078e000a */
[----:B------:R-:W-:Y:S01]  /*12840*/  MOV R3, 0x12870 ;  /* 0x0001287000037802 */ /* 0x000fe20000000f00 */
[----:B------:R-:W-:Y:S02]  /*12850*/  IMAD.MOV.U32 R204, RZ, RZ, 0x1c1f ;  /* 0x00001c1fffcc7424 */ /* 0x000fe400078e00ff */
[----:B-1234-:R-:W-:Y:S05]  /*12860*/  CALL.REL.NOINC `($__internal_47_$__cuda_sm70_shflsync_idx_p) ;  /* 0x0000261000007944 */ /* 0x01efea0003c00000 */
[----:B------:R-:W-:Y:S01]  /*12870*/  MOV R0, R204 ;  /* 0x000000cc00007202 */ /* 0x000fe20000000f00 */
[----:B------:R-:W-:-:S05]  /*12880*/  BRA `(.L_x_3309) ;  /* 0xffff399000007947 */ /* 0x000fca000383ffff */
.L_x_3200:
[----:B---3--:R-:W-:Y:S01]  /*12890*/  MOV R2, 0x1 ;  /* 0x0000000100027802 */ /* 0x008fe20000000f00 */
[----:B------:R-:W-:Y:S01]  /*128a0*/  IMAD.MOV.U32 R116, RZ, RZ, R5 ;  /* 0x000000ffff747224 */ /* 0x000fe200078e0005 */
[----:B------:R-:W-:Y:S01]  /*128b0*/  MOV R3, 0x128e0 ;  /* 0x000128e000037802 */ /* 0x000fe20000000f00 */
[----:B------:R-:W-:Y:S02]  /*128c0*/  IMAD.MOV.U32 R204, RZ, RZ, 0x1c1f ;  /* 0x00001c1fffcc7424 */ /* 0x000fe400078e00ff */
[----:B-12-4-:R-:W-:Y:S05]  /*128d0*/  CALL.REL.NOINC `($__internal_47_$__cuda_sm70_shflsync_idx_p) ;  /* 0x000025a000007944 */ /* 0x016fea0003c00000 */
[----:B------:R-:W-:Y:S01]  /*128e0*/  MOV R2, 0x1 ;  /* 0x0000000100027802 */ /* 0x000fe20000000f00 */
[----:B------:R-:W-:Y:S01]  /*128f0*/  IMAD.MOV.U32 R4, RZ, RZ, R204 ;  /* 0x000000ffff047224 */ /* 0x000fe200078e00cc */
[----:B------:R-:W-:Y:S01]  /*12900*/  MOV R204, 0x1c1f ;  /* 0x00001c1f00cc7802 */ /* 0x000fe20000000f00 */
[----:B------:R-:W-:Y:S01]  /*12910*/  IMAD.MOV.U32 R116, RZ, RZ, R10 ;  /* 0x000000ffff747224 */ /* 0x000fe200078e000a */
[----:B------:R-:W-:Y:S02]  /*12920*/  MOV R3, 0x12940 ;  /* 0x0001294000037802 */ /* 0x000fe40000000f00 */
[----:B------:R-:W-:Y:S05]  /*12930*/  CALL.REL.NOINC `($__internal_47_$__cuda_sm70_shflsync_idx_p) ;  /* 0x0000254000007944 */ /* 0x000fea0003c00000 */
[----:B------:R-:W-:Y:S01]  /*12940*/  MOV R0, R204 ;  /* 0x000000cc00007202 */ /* 0x000fe20000000f00 */
[----:B------:R-:W-:-:S05]  /*12950*/  BRA `(.L_x_3310) ;  /* 0xffff3a4000007947 */ /* 0x000fca000383ffff */
.L_x_3203:
[----:B------:R-:W-:Y:S01]  /*12960*/  MOV R2, RZ ;  /* 0x000000ff00027202 */ /* 0x000fe20000000f00 */
[----:B------:R-:W-:Y:S01]  /*12970*/  IMAD.MOV.U32 R116, RZ, RZ, R125 ;  /* 0x000000ffff747224 */ /* 0x000fe200078e007d */
[----:B------:R-:W-:Y:S01]  /*12980*/  MOV R3, 0x129b0 ;  /* 0x000129b000037802 */ /* 0x000fe20000000f00 */
[----:B------:R-:W-:Y:S02]  /*12990*/  IMAD.MOV.U32 R204, RZ, RZ, 0x1c1f ;  /* 0x00001c1fffcc7424 */ /* 0x000fe400078e00ff */
[----:B------:R-:W-:Y:S05]  /*129a0*/  CALL.REL.NOINC `($__internal_47_$__cuda_sm70_shflsync_idx_p) ;  /* 0x000024d000007944 */ /* 0x000fea0003c00000 */
[----:B------:R-:W-:Y:S01]  /*129b0*/  MOV R117, R204 ;  /* 0x000000cc00757202 */ /* 0x000fe20000000f00 */
[----:B------:R-:W-:-:S05]  /*129c0*/  BRA `(.L_x_3311) ;  /* 0xffff42f000007947 */ /* 0x000fca000383ffff */
.L_x_3204:
[----:B------:R-:W-:Y:S01]  /*129d0*/  MOV R2, RZ ;  /* 0x000000ff00027202 */ /* 0x000fe20000000f00 */
[----:B------:R-:W-:Y:S01]  /*129e0*/  IMAD.MOV.U32 R116, RZ, RZ, R126 ;  /* 0x000000ffff747224 */ /* 0x000fe200078e007e */
[----:B------:R-:W-:Y:S01]  /*129f0*/  MOV R3, 0x12a20 ;  /* 0x00012a2000037802 */ /* 0x000fe20000000f00 */
[----:B------:R-:W-:Y:S02]  /*12a00*/  IMAD.MOV.U32 R204, RZ, RZ, 0x1c1f ;  /* 0x00001c1fffcc7424 */ /* 0x000fe400078e00ff */
[----:B-12---:R-:W-:Y:S05]  /*12a10*/  CALL.REL.NOINC `($__internal_47_$__cuda_sm70_shflsync_idx_p) ;  /* 0x0000246000007944 */ /* 0x006fea0003c00000 */
[----:B------:R-:W-:Y:S01]  /*12a20*/  MOV R0, R204 ;  /* 0x000000cc00007202 */ /* 0x000fe20000000f00 */
[----:B------:R-:W-:-:S05]  /*12a30*/  BRA `(.L_x_3312) ;  /* 0xffff42a000007947 */ /* 0x000fca000383ffff */
.L_x_3205:
[----:B----4-:R-:W-:Y:S01]  /*12a40*/  MOV R2, 0x1 ;  /* 0x0000000100027802 */ /* 0x010fe20000000f00 */
[----:B------:R-:W-:Y:S01]  /*12a50*/  IMAD.MOV.U32 R116, RZ, RZ, R125 ;  /* 0x000000ffff747224 */ /* 0x000fe200078e007d */
[----:B------:R-:W-:Y:S01]  /*12a60*/  MOV R3, 0x12a90 ;  /* 0x00012a9000037802 */ /* 0x000fe20000000f00 */
[----:B------:R-:W-:Y:S03]  /*12a70*/  IMAD.MOV.U32 R204, RZ, RZ, 0x1c1f ;  /* 0x00001c1fffcc7424 */ /* 0x000fe600078e00ff */
[----:B-1-3--:R-:W-:Y:S05]  /*12a80*/  CALL.REL.NOINC `($__internal_47_$__cuda_sm70_shflsync_idx_p) ;  /* 0x000023f000007944 */ /* 0x00afea0003c00000 */
        /* <DEDUP_REMOVED lines=8> */
.L_x_3206:
[----:B------:R-:W-:Y:S01]  /*12b10*/  MOV R204, 0x1c1f ;  /* 0x00001c1f00cc7802 */ /* 0x000fe20000000f00 */
[----:B---3--:R-:W-:Y:S01]  /*12b20*/  IMAD.MOV.U32 R2, RZ, RZ, RZ ;  /* 0x000000ffff027224 */ /* 0x008fe200078e00ff */
[----:B------:R-:W-:Y:S02]  /*12b30*/  MOV R3, 0x12b50 ;  /* 0x00012b5000037802 */ /* 0x000fe40000000f00 */
[----:B--2---:R-:W-:Y:S05]  /*12b40*/  CALL.REL.NOINC `($__internal_47_$__cuda_sm70_shflsync_idx_p) ;  /* 0x0000233000007944 */ /* 0x004fea0003c00000 */
[----:B------:R-:W-:Y:S01]  /*12b50*/  MOV R0, R204 ;  /* 0x000000cc00007202 */ /* 0x000fe20000000f00 */
[----:B------:R-:W-:-:S05]  /*12b60*/  BRA `(.L_x_3314) ;  /* 0xffff449000007947 */ /* 0x000fca000383ffff */
.L_x_3207:
[----:B------:R-:W-:Y:S01]  /*12b70*/  MOV R204, 0x1c1f ;  /* 0x00001c1f00cc7802 */ /* 0x000fe20000000f00 */
[----:B---3--:R-:W-:Y:S01]  /*12b80*/  IMAD.MOV.U32 R2, RZ, RZ, 0x1 ;  /* 0x00000001ff027424 */ /* 0x008fe200078e00ff */
[----:B------:R-:W-:Y:S02]  /*12b90*/  MOV R3, 0x12bb0 ;  /* 0x00012bb000037802 */ /* 0x000fe40000000f00 */
[----:B-1----:R-:W-:Y:S05]  /*12ba0*/  CALL.REL.NOINC `($__internal_47_$__cuda_sm70_shflsync_idx_p) ;  /* 0x000022d000007944 */ /* 0x002fea0003c00000 */
[----:B------:R-:W-:Y:S01]  /*12bb0*/  MOV R3, 0x12d80 ;  /* 0x00012d8000037802 */ /* 0x000fe20000000f00 */
[----:B------:R-:W-:Y:S02]  /*12bc0*/  IMAD.IADD R204, R117, 0x1, R204 ;  /* 0x0000000175cc7824 */ /* 0x000fe400078e02cc */
[----:B------:R-:W-:Y:S03]  /*12bd0*/  IMAD.MOV.U32 R2, RZ, RZ, 0x2 ;  /* 0x00000002ff027424 */ /* 0x000fe600078e00ff */
        /* <DEDUP_REMOVED lines=20> */
[----:B------:R-:W-:Y:S01]  /*12d20*/  IMAD.MOV.U32 R204, RZ, RZ, 0x1c1f ;  /* 0x00001c1fffcc7424 */ /* 0x000fe200078e00ff */
[----:B------:R-:W-:Y:S02]  /*12d30*/  FSEL R34, R38, -INF , P6 ;  /* 0xff80000026227808 */ /* 0x000fe40003000000 */
[----:B------:R-:W-:Y:S02]  /*12d40*/  FSEL R32, R39, -INF , P5 ;  /* 0xff80000027207808 */ /* 0x000fe40002800000 */
[----:B------:R-:W-:Y:S02]  /*12d50*/  FSEL R22, R50, -INF , P4 ;  /* 0xff80000032167808 */ /* 0x000fe40002000000 */
[----:B------:R-:W-:Y:S02]  /*12d60*/  FSEL R20, R51, -INF , P0 ;  /* 0xff80000033147808 */ /* 0x000fe40000000000 */
[----:B------:R-:W-:Y:S05]  /*12d70*/  CALL.REL.NOINC `($__internal_47_$__cuda_sm70_shflsync_idx_p) ;  /* 0x0000210000007944 */ /* 0x000fea0003c00000 */
        /* <DEDUP_REMOVED lines=28> */
[----:B------:R-:W-:Y:S05]  /*12f40*/  CALL.REL.NOINC `($__internal_47_$__cuda_sm70_shflsync_idx_p) ;  /* 0x00001f3000007944 */ /* 0x000fea0003c00000 */
[----:B------:R-:W-:Y:S01]  /*12f50*/  FMNMX.FTZ R116, R4, R118, !PT ;  /* 0x0000007604747209 */ /* 0x000fe20007810000 */
[----:B------:R-:W-:Y:S01]  /*12f60*/  IMAD.IADD R117, R117, 0x1, R204 ;  /* 0x0000000175757824 */ /* 0x000fe200078e02cc */
[----:B------:R-:W-:Y:S01]  /*12f70*/  FMNMX.FTZ R9, R36, R122, !PT ;  /* 0x0000007a24097209 */ /* 0x000fe20007810000 */
[----:B------:R-:W-:Y:S01]  /*12f80*/  IMAD.MOV.U32 R0, RZ, RZ, 0x2 ;  /* 0x00000002ff007424 */ /* 0x000fe200078e00ff */
[----:B------:R-:W-:Y:S02]  /*12f90*/  FMNMX.FTZ R116, R174, R116, !PT ;  /* 0x00000074ae747209 */ /* 0x000fe40007810000 */
[C---:B------:R-:W-:Y:S02]  /*12fa0*/  ISETP.GT.AND P6, PT, R117.reuse, RZ, PT ;  /* 0x000000ff7500720c */ /* 0x040fe40003fc4270 */
[C---:B------:R-:W-:Y:S02]  /*12fb0*/  ISETP.GT.AND P5, PT, R117.reuse, 0x1, PT ;  /* 0x000000017500780c */ /* 0x040fe40003fa4270 */
[----:B------:R-:W-:Y:S02]  /*12fc0*/  FSEL R33, R10, -INF , P6 ;  /* 0xff8000000a217808 */ /* 0x000fe40003000000 */
[----:B------:R-:W-:Y:S02]  /*12fd0*/  ISETP.GT.AND P4, PT, R117, 0x8, PT ;  /* 0x000000087500780c */ /* 0x000fe40003f84270 */
[----:B------:R-:W-:Y:S02]  /*12fe0*/  FSEL R163, R11, -INF , P5 ;  /* 0xff8000000ba37808 */ /* 0x000fe40002800000 */
[----:B------:R-:W-:Y:S02]  /*12ff0*/  FMNMX.FTZ R10, R23, R123, !PT ;  /* 0x0000007b170a7209 */ /* 0x000fe40007810000 */
[----:B------:R-:W-:Y:S02]  /*13000*/  FMNMX.FTZ R11, R33, R124, !PT ;  /* 0x0000007c210b7209 */ /* 0x000fe40007810000 */
[----:B------:R-:W-:Y:S02]  /*13010*/  ISETP.GT.AND P0, PT, R117, 0x9, PT ;  /* 0x000000097500780c */ /* 0x000fe40003f04270 */
[----:B------:R-:W-:Y:S02]  /*13020*/  FSEL R38, R14, -INF , P4 ;  /* 0xff8000000e267808 */ /* 0x000fe40002000000 */
        /* <DEDUP_REMOVED lines=61> */
[----:B------:R-:W-:Y:S05]  /*13400*/  CALL.REL.NOINC `($__internal_46_$__cuda_sm70_shflsync_bfly_p) ;  /* 0x00001a1000007944 */ /* 0x000fea0003c00000 */
[----:B------:R-:W-:Y:S01]  /*13410*/  FMNMX.FTZ R116, R116, R0, !PT ;  /* 0x0000000074747209 */ /* 0x000fe20007810000 */
[----:B------:R-:W-:Y:S01]  /*13420*/  IMAD.MOV.U32 R0, RZ, RZ, 0x1 ;  /* 0x00000001ff007424 */ /* 0x000fe200078e00ff */
[----:B------:R-:W-:Y:S02]  /*13430*/  MOV R2, 0x13450 ;  /* 0x0001345000027802 */ /* 0x000fe40000000f00 */
        /* <DEDUP_REMOVED lines=28> */
[----:B------:R-:W-:-:S05]  /*13600*/  BRA `(.L_x_3315) ;  /* 0xffff446000007947 */ /* 0x000fca000383ffff */
.L_x_3210:
[----:B------:R-:W-:Y:S01]  /*13610*/  MOV R204, 0x1c1f ;  /* 0x00001c1f00cc7802 */ /* 0x000fe20000000f00 */
[----:B------:R-:W-:Y:S01]  /*13620*/  IMAD.MOV.U32 R2, RZ, RZ, RZ ;  /* 0x000000ffff027224 */ /* 0x000fe200078e00ff */
[----:B------:R-:W-:Y:S02]  /*13630*/  MOV R3, 0x13650 ;  /* 0x0001365000037802 */ /* 0x000fe40000000f00 */
[----:B-1234-:R-:W-:Y:S05]  /*13640*/  CALL.REL.NOINC `($__internal_47_$__cuda_sm70_shflsync_idx_p) ;  /* 0x0000183000007944 */ /* 0x01efea0003c00000 */
[----:B------:R-:W-:Y:S01]  /*13650*/  MOV R0, R204 ;  /* 0x000000cc00007202 */ /* 0x000fe20000000f00 */
[----:B------:R-:W-:-:S05]  /*13660*/  BRA `(.L_x_3316) ;  /* 0xffff5e8000007947 */ /* 0x000fca000383ffff */
.L_x_3213:
[----:B------:R-:W-:Y:S01]  /*13670*/  MOV R204, 0x1c1f ;  /* 0x00001c1f00cc7802 */ /* 0x000fe20000000f00 */
[----:B---3--:R-:W-:Y:S01]  /*13680*/  IMAD.MOV.U32 R2, RZ, RZ, 0x1 ;  /* 0x00000001ff027424 */ /* 0x008fe200078e00ff */
[----:B------:R-:W-:Y:S02]  /*13690*/  MOV R3, 0x136b0 ;  /* 0x000136b000037802 */ /* 0x000fe40000000f00 */
[----:B-12---:R-:W-:Y:S05]  /*136a0*/  CALL.REL.NOINC `($__internal_47_$__cuda_sm70_shflsync_idx_p) ;  /* 0x000017d000007944 */ /* 0x006fea0003c00000 */
        /* <DEDUP_REMOVED lines=8> */
.L_x_3216:
[----:B------:R-:W-:Y:S01]  /*13730*/  MOV R2, RZ ;  /* 0x000000ff00027202 */ /* 0x000fe20000000f00 */
[----:B------:R-:W-:Y:S01]  /*13740*/  IMAD.MOV.U32 R116, RZ, RZ, R160 ;  /* 0x000000ffff747224 */ /* 0x000fe200078e00a0 */
[----:B------:R-:W-:Y:S01]  /*13750*/  MOV R3, 0x13780 ;  /* 0x0001378000037802 */ /* 0x000fe20000000f00 */
[----:B------:R-:W-:Y:S02]  /*13760*/  IMAD.MOV.U32 R204, RZ, RZ, 0x1c1f ;  /* 0x00001c1fffcc7424 */ /* 0x000fe400078e00ff */
[----:B------:R-:W-:Y:S05]  /*13770*/  CALL.REL.NOINC `($__internal_47_$__cuda_sm70_shflsync_idx_p) ;  /* 0x0000170000007944 */ /* 0x000fea0003c00000 */
[----:B------:R-:W-:Y:S01]  /*13780*/  MOV R118, R204 ;  /* 0x000000cc00767202 */ /* 0x000fe20000000f00 */
[----:B------:R-:W-:-:S05]  /*13790*/  BRA `(.L_x_3318) ;  /* 0xffff680000007947 */ /* 0x000fca000383ffff */
.L_x_3217:
[----:B------:R-:W-:Y:S01]  /*137a0*/  MOV R2, RZ ;  /* 0x000000ff00027202 */ /* 0x000fe20000000f00 */
[----:B------:R-:W-:Y:S01]  /*137b0*/  IMAD.MOV.U32 R116, RZ, RZ, R161 ;  /* 0x000000ffff747224 */ /* 0x000fe200078e00a1 */
[----:B------:R-:W-:Y:S01]  /*137c0*/  MOV R3, 0x137f0 ;  /* 0x000137f000037802 */ /* 0x000fe20000000f00 */
[----:B------:R-:W-:Y:S02]  /*137d0*/  IMAD.MOV.U32 R204, RZ, RZ, 0x1c1f ;  /* 0x00001c1fffcc7424 */ /* 0x000fe400078e00ff */
[----:B-12---:R-:W-:Y:S05]  /*137e0*/  CALL.REL.NOINC `($__internal_47_$__cuda_sm70_shflsync_idx_p) ;  /* 0x0000169000007944 */ /* 0x006fea0003c00000 */
[----:B------:R-:W-:Y:S01]  /*137f0*/  MOV R0, R204 ;  /* 0x000000cc00007202 */ /* 0x000fe20000000f00 */
[----:B------:R-:W-:-:S05]  /*13800*/  BRA `(.L_x_3319) ;  /* 0xffff67b000007947 */ /* 0x000fca000383ffff */
.L_x_3218:
        /* <DEDUP_REMOVED lines=13> */
.L_x_3219:
[----:B------:R-:W-:Y:S02]  /*138e0*/  MOV R0, 0x2 ;  /* 0x0000000200007802 */ /* 0x000fe40000000f00 */
[----:B------:R-:W-:Y:S02]  /*138f0*/  MOV R2, 0x13910 ;  /* 0x0001391000027802 */ /* 0x000fe40000000f00 */
[----:B--2---:R-:W-:Y:S05]  /*13900*/  CALL.REL.NOINC `($__internal_46_$__cuda_sm70_shflsync_bfly_p) ;  /* 0x0000151000007944 */ /* 0x004fea0003c00000 */
[----:B------:R-:W-:-:S05]  /*13910*/  BRA `(.L_x_3321) ;  /* 0xffff6c0000007947 */ /* 0x000fca000383ffff */
.L_x_3220:
[----:B------:R-:W-:Y:S02]  /*13920*/  MOV R0, 0x1 ;  /* 0x0000000100007802 */ /* 0x000fe40000000f00 */
[----:B------:R-:W-:Y:S02]  /*13930*/  MOV R2, 0x13950 ;  /* 0x0001395000027802 */ /* 0x000fe40000000f00 */
[----:B--2---:R-:W-:Y:S05]  /*13940*/  CALL.REL.NOINC `($__internal_46_$__cuda_sm70_shflsync_bfly_p) ;  /* 0x000014d000007944 */ /* 0x004fea0003c00000 */
        /* <DEDUP_REMOVED lines=28> */
.L_x_3222:
[----:B------:R-:W-:Y:S01]  /*13b10*/  IMAD.MOV.U32 R116, RZ, RZ, R206 ;  /* 0x000000ffff747224 */ /* 0x000fe200078e00ce */
[----:B------:R-:W-:-:S02]  /*13b20*/  MOV R0, 0x2 ;  /* 0x0000000200007802 */ /* 0x000fc40000000f00 */
[----:B------:R-:W-:Y:S02]  /*13b30*/  MOV R2, 0x13b50 ;  /* 0x00013b5000027802 */ /* 0x000fe40000000f00 */
[----:B------:R-:W-:Y:S05]  /*13b40*/  CALL.REL.NOINC `($__internal_46_$__cuda_sm70_shflsync_bfly_p) ;  /* 0x000012d000007944 */ /* 0x000fea0003c00000 */
[----:B------:R-:W-:Y:S05]  /*13b50*/  BRA `(.L_x_3323) ;  /* 0xffff827000007947 */ /* 0x000fea000383ffff */
.L_x_3223:
[----:B------:R-:W-:Y:S01]  /*13b60*/  IMAD.MOV.U32 R116, RZ, RZ, R7 ;  /* 0x000000ffff747224 */ /* 0x000fe200078e0007 */
[----:B------:R-:W-:Y:S02]  /*13b70*/  MOV R0, 0x1 ;  /* 0x0000000100007802 */ /* 0x000fe40000000f00 */
[----:B------:R-:W-:Y:S02]  /*13b80*/  MOV R2, 0x13ba0 ;  /* 0x00013ba000027802 */ /* 0x000fe40000000f00 */
[----:B-1----:R-:W-:Y:S05]  /*13b90*/  CALL.REL.NOINC `($__internal_46_$__cuda_sm70_shflsync_bfly_p) ;  /* 0x0000128000007944 */ /* 0x002fea0003c00000 */
[----:B------:R-:W-:Y:S01]  /*13ba0*/  FADD.FTZ R7, R7, R0 ;  /* 0x0000000007077221 */ /* 0x000fe20000010000 */
[----:B------:R-:W-:Y:S02]  /*13bb0*/  MOV R116, R203 ;  /* 0x000000cb00747202 */ /* 0x000fe40000000f00 */
[----:B------:R-:W-:Y:S02]  /*13bc0*/  MOV R0, 0x2 ;  /* 0x0000000200007802 */ /* 0x000fe40000000f00 */
[----:B------:R-:W-:Y:S02]  /*13bd0*/  MOV R2, 0x13bf0 ;  /* 0x00013bf000027802 */ /* 0x000fe40000000f00 */
[----:B------:R-:W-:Y:S05]  /*13be0*/  CALL.REL.NOINC `($__internal_46_$__cuda_sm70_shflsync_bfly_p) ;  /* 0x0000123000007944 */ /* 0x000fea0003c00000 */
[----:B------:R-:W-:Y:S01]  /*13bf0*/  FADD.FTZ R6, R203, R0 ;  /* 0x00000000cb067221 */ /* 0x000fe20000010000 */
[----:B------:R-:W-:Y:S02]  /*13c00*/  MOV R0, 0x1 ;  /* 0x0000000100007802 */ /* 0x000fe40000000f00 */
[----:B------:R-:W-:-:S02]  /*13c10*/  MOV R2, 0x13c40 ;  /* 0x00013c4000027802 */ /* 0x000fc40000000f00 */
[----:B------:R-:W-:Y:S02]  /*13c20*/  MOV R116, R6 ;  /* 0x0000000600747202 */ /* 0x000fe40000000f00 */
[----:B------:R-:W-:Y:S05]  /*13c30*/  CALL.REL.NOINC `($__internal_46_$__cuda_sm70_shflsync_bfly_p) ;  /* 0x000011e000007944 */ /* 0x000fea0003c00000 */
[----:B------:R-:W-:Y:S01]  /*13c40*/  FADD.FTZ R6, R6, R0 ;  /* 0x0000000006067221 */ /* 0x000fe20000010000 */
[----:B------:R-:W-:Y:S02]  /*13c50*/  MOV R116, R215 ;  /* 0x000000d700747202 */ /* 0x000fe40000000f00 */
[----:B------:R-:W-:Y:S02]  /*13c60*/  MOV R0, 0x2 ;  /* 0x0000000200007802 */ /* 0x000fe40000000f00 */
[----:B------:R-:W-:Y:S02]  /*13c70*/  MOV R2, 0x13c90 ;  /* 0x00013c9000027802 */ /* 0x000fe40000000f00 */
[----:B------:R-:W-:Y:S05]  /*13c80*/  CALL.REL.NOINC `($__internal_46_$__cuda_sm70_shflsync_bfly_p) ;  /* 0x0000119000007944 */ /* 0x000fea0003c00000 */
[----:B------:R-:W-:Y:S01]  /*13c90*/  FADD.FTZ R5, R215, R0 ;  /* 0x00000000d7057221 */ /* 0x000fe20000010000 */
[----:B------:R-:W-:Y:S02]  /*13ca0*/  MOV R0, 0x1 ;  /* 0x0000000100007802 */ /* 0x000fe40000000f00 */
[----:B------:R-:W-:Y:S02]  /*13cb0*/  MOV R2, 0x13ce0 ;  /* 0x00013ce000027802 */ /* 0x000fe40000000f00 */
[----:B------:R-:W-:-:S02]  /*13cc0*/  MOV R116, R5 ;  /* 0x0000000500747202 */ /* 0x000fc40000000f00 */
[----:B------:R-:W-:Y:S05]  /*13cd0*/  CALL.REL.NOINC `($__internal_46_$__cuda_sm70_shflsync_bfly_p) ;  /* 0x0000114000007944 */ /* 0x000fea0003c00000 */
[----:B------:R-:W-:Y:S01]  /*13ce0*/  FADD.FTZ R5, R5, R0 ;  /* 0x0000000005057221 */ /* 0x000fe20000010000 */
[----:B------:R-:W-:-:S02]  /*13cf0*/  MOV R116, R216 ;  /* 0x000000d800747202 */ /* 0x000fc40000000f00 */
[----:B------:R-:W-:Y:S02]  /*13d00*/  MOV R0, 0x2 ;  /* 0x0000000200007802 */ /* 0x000fe40000000f00 */
[----:B------:R-:W-:Y:S02]  /*13d10*/  MOV R2, 0x13d30 ;  /* 0x00013d3000027802 */ /* 0x000fe40000000f00 */
[----:B------:R-:W-:Y:S05]  /*13d20*/  CALL.REL.NOINC `($__internal_46_$__cuda_sm70_shflsync_bfly_p) ;  /* 0x000010f000007944 */ /* 0x000fea0003c00000 */
[----:B------:R-:W-:Y:S01]  /*13d30*/  FADD.FTZ R4, R216, R0 ;  /* 0x00000000d8047221 */ /* 0x000fe20000010000 */
[----:B------:R-:W-:Y:S02]  /*13d40*/  MOV R0, 0x1 ;  /* 0x0000000100007802 */ /* 0x000fe40000000f00 */
[----:B------:R-:W-:Y:S02]  /*13d50*/  MOV R2, 0x13d80 ;  /* 0x00013d8000027802 */ /* 0x000fe40000000f00 */
[----:B------:R-:W-:Y:S02]  /*13d60*/  MOV R116, R4 ;  /* 0x0000000400747202 */ /* 0x000fe40000000f00 */
[----:B------:R-:W-:Y:S05]  /*13d70*/  CALL.REL.NOINC `($__internal_46_$__cuda_sm70_shflsync_bfly_p) ;  /* 0x000010a000007944 */ /* 0x000fea0003c00000 */
[----:B------:R-:W-:Y:S01]  /*13d80*/  MOV R8, R0 ;  /* 0x0000000000087202 */ /* 0x000fe20000000f00 */
[----:B------:R-:W-:Y:S05]  /*13d90*/  BRA `(.L_x_3324) ;  /* 0xffff812000007947 */ /* 0x000fea000383ffff */
.L_x_3230:
[----:B-1234-:R-:W-:Y:S01]  /*13da0*/  IMAD.MOV.U32 R116, RZ, RZ, R10 ;  /* 0x000000ffff747224 */ /* 0x01efe200078e000a */
[----:B------:R-:W-:Y:S01]  /*13db0*/  MOV R2, RZ ;  /* 0x000000ff00027202 */ /* 0x000fe20000000f00 */
[----:B------:R-:W-:Y:S01]  /*13dc0*/  IMAD.MOV.U32 R204, RZ, RZ, 0x1c1f ;  /* 0x00001c1fffcc7424 */ /* 0x000fe200078e00ff */
[----:B------:R-:W-:-:S02]  /*13dd0*/  MOV R3, 0x13df0 ;  /* 0x00013df000037802 */ /* 0x000fc40000000f00 */
[----:B------:R-:W-:Y:S05]  /*13de0*/  CALL.REL.NOINC `($__internal_47_$__cuda_sm70_shflsync_idx_p) ;  /* 0x0000109000007944 */ /* 0x000fea0003c00000 */
[----:B------:R-:W-:Y:S01]  /*13df0*/  MOV R5, R204 ;  /* 0x000000cc00057202 */ /* 0x000fe20000000f00 */
[----:B------:R-:W-:Y:S05]  /*13e00*/  BRA `(.L_x_3325) ;  /* 0xffff9a3000007947 */ /* 0x000fea000383ffff */
.L_x_3231:
[----:B------:R-:W-:Y:S01]  /*13e10*/  IMAD.MOV.U32 R116, RZ, RZ, R12 ;  /* 0x000000ffff747224 */ /* 0x000fe200078e000c */
[----:B------:R-:W-:Y:S01]  /*13e20*/  MOV R2, RZ ;  /* 0x000000ff00027202 */ /* 0x000fe20000000f00 */
[----:B------:R-:W-:Y:S01]  /*13e30*/  IMAD.MOV.U32 R204, RZ, RZ, 0x1c1f ;  /* 0x00001c1fffcc7424 */ /* 0x000fe200078e00ff */
[----:B------:R-:W-:-:S02]  /*13e40*/  MOV R3, 0x13e60 ;  /* 0x00013e6000037802 */ /* 0x000fc40000000f00 */
[----:B-12---:R-:W-:Y:S05]  /*13e50*/  CALL.REL.NOINC `($__internal_47_$__cuda_sm70_shflsync_idx_p) ;  /* 0x0000102000007944 */ /* 0x006fea0003c00000 */
[----:B------:R-:W-:Y:S01]  /*13e60*/  MOV R0, R204 ;  /* 0x000000cc00007202 */ /* 0x000fe20000000f00 */
[----:B------:R-:W-:Y:S05]  /*13e70*/  BRA `(.L_x_3326) ;  /* 0xffff99e000007947 */ /* 0x000fea000383ffff */
.L_x_3234:
[----:B------:R-:W-:Y:S01]  /*13e80*/  IMAD.MOV.U32 R116, RZ, RZ, R10 ;  /* 0x000000ffff747224 */ /* 0x000fe200078e000a */
[----:B--2---:R-:W-:Y:S01]  /*13e90*/  MOV R2, 0x1 ;  /* 0x0000000100027802 */ /* 0x004fe20000000f00 */
[----:B------:R-:W-:Y:S01]  /*13ea0*/  IMAD.MOV.U32 R204, RZ, RZ, 0x1c1f ;  /* 0x00001c1fffcc7424 */ /* 0x000fe200078e00ff */
[----:B------:R-:W-:-:S02]  /*13eb0*/  MOV R3, 0x13ed0 ;  /* 0x00013ed000037802 */ /* 0x000fc40000000f00 */
        /* <DEDUP_REMOVED lines=9> */
.L_x_3237:
[----:B------:R-:W-:Y:S01]  /*13f50*/  IMAD.MOV.U32 R116, RZ, RZ, R10 ;  /* 0x000000ffff747224 */ /* 0x000fe200078e000a */
[----:B-1----:R-:W-:Y:S01]  /*13f60*/  MOV R2, 0x2 ;  /* 0x0000000200027802 */ /* 0x002fe20000000f00 */
[----:B------:R-:W-:Y:S01]  /*13f70*/  IMAD.MOV.U32 R204, RZ, RZ, 0x1c1f ;  /* 0x00001c1fffcc7424 */ /* 0x000fe200078e00ff */
[----:B------:R-:W-:Y:S02]  /*13f80*/  MOV R3, 0x13fa0 ;  /* 0x00013fa000037802 */ /* 0x000fe40000000f00 */
[----:B--234-:R-:W-:Y:S05]  /*13f90*/  CALL.REL.NOINC `($__internal_47_$__cuda_sm70_shflsync_idx_p) ;  /* 0x00000ee000007944 */ /* 0x01cfea0003c00000 */
[----:B------:R-:W-:Y:S01]  /*13fa0*/  MOV R5, R204 ;  /* 0x000000cc00057202 */ /* 0x000fe20000000f00 */
[----:B------:R-:W-:Y:S05]  /*13fb0*/  BRA `(.L_x_3328) ;  /* 0xffff9b7000007947 */ /* 0x000fea000383ffff */
.L_x_3238:
[----:B------:R-:W-:Y:S01]  /*13fc0*/  IMAD.MOV.U32 R116, RZ, RZ, R12 ;  /* 0x000000ffff747224 */ /* 0x000fe200078e000c */
[----:B------:R-:W-:Y:S01]  /*13fd0*/  MOV R2, 0x2 ;  /* 0x0000000200027802 */ /* 0x000fe20000000f00 */
[----:B------:R-:W-:Y:S01]  /*13fe0*/  IMAD.MOV.U32 R204, RZ, RZ, 0x1c1f ;  /* 0x00001c1fffcc7424 */ /* 0x000fe200078e00ff */
[----:B------:R-:W-:Y:S02]  /*13ff0*/  MOV R3, 0x14010 ;  /* 0x0001401000037802 */ /* 0x000fe40000000f00 */
[----:B-1234-:R-:W-:Y:S05]  /*14000*/  CALL.REL.NOINC `($__internal_47_$__cuda_sm70_shflsync_idx_p) ;  /* 0x00000e7000007944 */ /* 0x01efea0003c00000 */
[----:B------:R-:W-:Y:S01]  /*14010*/  MOV R0, R204 ;  /* 0x000000cc00007202 */ /* 0x000fe20000000f00 */
[----:B------:R-:W-:Y:S05]  /*14020*/  BRA `(.L_x_3329) ;  /* 0xffff9b2000007947 */ /* 0x000fea000383ffff */
.L_x_3241:
[----:B------:R-:W-:Y:S01]  /*14030*/  IMAD.MOV.U32 R116, RZ, RZ, R10 ;  /* 0x000000ffff747224 */ /* 0x000fe200078e000a */
[----:B-1----:R-:W-:Y:S01]  /*14040*/  MOV R2, 0x3 ;  /* 0x0000000300027802 */ /* 0x002fe20000000f00 */
[----:B------:R-:W-:Y:S01]  /*14050*/  IMAD.MOV.U32 R204, RZ, RZ, 0x1c1f ;  /* 0x00001c1fffcc7424 */ /* 0x000fe200078e00ff */
[----:B------:R-:W-:-:S02]  /*14060*/  MOV R3, 0x14080 ;  /* 0x0001408000037802 */ /* 0x000fc40000000f00 */
[----:B--234-:R-:W-:Y:S05]  /*14070*/  CALL.REL.NOINC `($__internal_47_$__cuda_sm70_shflsync_idx_p) ;  /* 0x00000e0000007944 */ /* 0x01cfea0003c00000 */
        /* <DEDUP_REMOVED lines=8> */
.L_x_3243:
[----:B------:R-:W-:Y:S01]  /*14100*/  IMAD.MOV.U32 R116, RZ, RZ, R5 ;  /* 0x000000ffff747224 */ /* 0x000fe200078e0005 */
[----:B------:R-:W-:Y:S01]  /*14110*/  MOV R2, RZ ;  /* 0x000000ff00027202 */ /* 0x000fe20000000f00 */
[----:B------:R-:W-:Y:S01]  /*14120*/  IMAD.MOV.U32 R204, RZ, RZ, 0x1c1f ;  /* 0x00001c1fffcc7424 */ /* 0x000fe200078e00ff */
[----:B------:R-:W-:Y:S02]  /*14130*/  MOV R3, 0x14150 ;  /* 0x0001415000037802 */ /* 0x000fe40000000f00 */
[----:B------:R-:W-:Y:S05]  /*14140*/  CALL.REL.NOINC `($__internal_47_$__cuda_sm70_shflsync_idx_p) ;  /* 0x00000d3000007944 */ /* 0x000fea0003c00000 */
[----:B------:R-:W-:Y:S01]  /*14150*/  MOV R4, R204 ;  /* 0x000000cc00047202 */ /* 0x000fe20000000f00 */
[----:B------:R-:W-:Y:S05]  /*14160*/  BRA `(.L_x_3331) ;  /* 0xffff9ea000007947 */ /* 0x000fea000383ffff */
.L_x_3244:
[----:B------:R-:W-:Y:S01]  /*14170*/  IMAD.MOV.U32 R116, RZ, RZ, R12 ;  /* 0x000000ffff747224 */ /* 0x000fe200078e000c */
[----:B------:R-:W-:Y:S01]  /*14180*/  MOV R2, RZ ;  /* 0x000000ff00027202 */ /* 0x000fe20000000f00 */
[----:B------:R-:W-:Y:S01]  /*14190*/  IMAD.MOV.U32 R204, RZ, RZ, 0x1c1f ;  /* 0x00001c1fffcc7424 */ /* 0x000fe200078e00ff */
[----:B------:R-:W-:Y:S02]  /*141a0*/  MOV R3, 0x141c0 ;  /* 0x000141c000037802 */ /* 0x000fe40000000f00 */
[----:B-12---:R-:W-:Y:S05]  /*141b0*/  CALL.REL.NOINC `($__internal_47_$__cuda_sm70_shflsync_idx_p) ;  /* 0x00000cc000007944 */ /* 0x006fea0003c00000 */
[----:B------:R-:W-:Y:S01]  /*141c0*/  MOV R0, R204 ;  /* 0x000000cc00007202 */ /* 0x000fe20000000f00 */
[----:B------:R-:W-:Y:S05]  /*141d0*/  BRA `(.L_x_3332) ;  /* 0xffff9e5000007947 */ /* 0x000fea000383ffff */
.L_x_3247:
[----:B------:R-:W-:Y:S01]  /*141e0*/  IMAD.MOV.U32 R116, RZ, RZ, R5 ;  /* 0x000000ffff747224 */ /* 0x000fe200078e0005 */
[----:B----4-:R-:W-:Y:S01]  /*141f0*/  MOV R2, 0x1 ;  /* 0x0000000100027802 */ /* 0x010fe20000000f00 */
[----:B------:R-:W-:Y:S01]  /*14200*/  IMAD.MOV.U32 R204, RZ, RZ, 0x1c1f ;  /* 0x00001c1fffcc7424 */ /* 0x000fe200078e00ff */
[----:B------:R-:W-:-:S02]  /*14210*/  MOV R3, 0x14230 ;  /* 0x0001423000037802 */ /* 0x000fc40000000f00 */
[----:B-123--:R-:W-:Y:S05]  /*14220*/  CALL.REL.NOINC `($__internal_47_$__cuda_sm70_shflsync_idx_p) ;  /* 0x00000c5000007944 */ /* 0x00efea0003c00000 */
        /* <DEDUP_REMOVED lines=8> */
.L_x_3250:
[----:B------:R-:W-:Y:S01]  /*142b0*/  IMAD.MOV.U32 R116, RZ, RZ, R5 ;  /* 0x000000ffff747224 */ /* 0x000fe200078e0005 */
[----:B--2---:R-:W-:Y:S01]  /*142c0*/  MOV R2, 0x2 ;  /* 0x0000000200027802 */ /* 0x004fe20000000f00 */
[----:B------:R-:W-:Y:S01]  /*142d0*/  IMAD.MOV.U32 R204, RZ, RZ, 0x1c1f ;  /* 0x00001c1fffcc7424 */ /* 0x000fe200078e00ff */
[----:B------:R-:W-:Y:S02]  /*142e0*/  MOV R3, 0x14300 ;  /* 0x0001430000037802 */ /* 0x000fe40000000f00 */
[----:B-1-34-:R-:W-:Y:S05]  /*142f0*/  CALL.REL.NOINC `($__internal_47_$__cuda_sm70_shflsync_idx_p) ;  /* 0x00000b8000007944 */ /* 0x01afea0003c00000 */
[----:B------:R-:W-:Y:S01]  /*14300*/  MOV R4, R204 ;  /* 0x000000cc00047202 */ /* 0x000fe20000000f00 */
[----:B------:R-:W-:Y:S05]  /*14310*/  BRA `(.L_x_3334) ;  /* 0xffffa7c000007947 */ /* 0x000fea000383ffff */
.L_x_3251:
[----:B------:R-:W-:Y:S01]  /*14320*/  IMAD.MOV.U32 R116, RZ, RZ, R12 ;  /* 0x000000ffff747224 */ /* 0x000fe200078e000c */
[----:B--2---:R-:W-:Y:S01]  /*14330*/  MOV R2, 0x2 ;  /* 0x0000000200027802 */ /* 0x004fe20000000f00 */
[----:B------:R-:W-:Y:S01]  /*14340*/  IMAD.MOV.U32 R204, RZ, RZ, 0x1c1f ;  /* 0x00001c1fffcc7424 */ /* 0x000fe200078e00ff */
[----:B------:R-:W-:Y:S02]  /*14350*/  MOV R3, 0x14370 ;  /* 0x0001437000037802 */ /* 0x000fe40000000f00 */
[----:B-1-34-:R-:W-:Y:S05]  /*14360*/  CALL.REL.NOINC `($__internal_47_$__cuda_sm70_shflsync_idx_p) ;  /* 0x00000b1000007944 */ /* 0x01afea0003c00000 */
[----:B------:R-:W-:Y:S01]  /*14370*/  MOV R0, R204 ;  /* 0x000000cc00007202 */ /* 0x000fe20000000f00 */
[----:B------:R-:W-:Y:S05]  /*14380*/  BRA `(.L_x_3335) ;  /* 0xffffa77000007947 */ /* 0x000fea000383ffff */
.L_x_3254:
[----:B------:R-:W-:Y:S01]  /*14390*/  IMAD.MOV.U32 R116, RZ, RZ, R5 ;  /* 0x000000ffff747224 */ /* 0x000fe200078e0005 */
[----:B--23--:R-:W-:Y:S01]  /*143a0*/  MOV R2, 0x3 ;  /* 0x0000000300027802 */ /* 0x00cfe20000000f00 */
[----:B------:R-:W-:Y:S01]  /*143b0*/  IMAD.MOV.U32 R204, RZ, RZ, 0x1c1f ;  /* 0x00001c1fffcc7424 */ /* 0x000fe200078e00ff */
[----:B------:R-:W-:-:S02]  /*143c0*/  MOV R3, 0x143e0 ;  /* 0x000143e000037802 */ /* 0x000fc40000000f00 */
[----:B-1--4-:R-:W-:Y:S05]  /*143d0*/  CALL.REL.NOINC `($__internal_47_$__cuda_sm70_shflsync_idx_p) ;  /* 0x00000aa000007944 */ /* 0x012fea0003c00000 */
        /* <DEDUP_REMOVED lines=8> */
.L_x_3258:
[----:B------:R-:W-:Y:S01]  /*14460*/  IMAD.MOV.U32 R116, RZ, RZ, R5 ;  /* 0x000000ffff747224 */ /* 0x000fe200078e0005 */
[----:B------:R-:W-:Y:S01]  /*14470*/  MOV R2, RZ ;  /* 0x000000ff00027202 */ /* 0x000fe20000000f00 */
[----:B------:R-:W-:Y:S01]  /*14480*/  IMAD.MOV.U32 R204, RZ, RZ, 0x1c1f ;  /* 0x00001c1fffcc7424 */ /* 0x000fe200078e00ff */
[----:B------:R-:W-:Y:S02]  /*14490*/  MOV R3, 0x144b0 ;  /* 0x000144b000037802 */ /* 0x000fe40000000f00 */
[----:B------:R-:W-:Y:S05]  /*144a0*/  CALL.REL.NOINC `($__internal_47_$__cuda_sm70_shflsync_idx_p) ;  /* 0x000009d000007944 */ /* 0x000fea0003c00000 */
[----:B------:R-:W-:Y:S01]  /*144b0*/  MOV R4, R204 ;  /* 0x000000cc00047202 */ /* 0x000fe20000000f00 */
[----:B------:R-:W-:Y:S05]  /*144c0*/  BRA `(.L_x_3337) ;  /* 0xffffb7e000007947 */ /* 0x000fea000383ffff */
.L_x_3259:
[----:B------:R-:W-:Y:S01]  /*144d0*/  IMAD.MOV.U32 R116, RZ, RZ, R12 ;  /* 0x000000ffff747224 */ /* 0x000fe200078e000c */
[----:B------:R-:W-:Y:S01]  /*144e0*/  MOV R2, RZ ;  /* 0x000000ff00027202 */ /* 0x000fe20000000f00 */
[----:B------:R-:W-:Y:S01]  /*144f0*/  IMAD.MOV.U32 R204, RZ, RZ, 0x1c1f ;  /* 0x00001c1fffcc7424 */ /* 0x000fe200078e00ff */
[----:B------:R-:W-:Y:S02]  /*14500*/  MOV R3, 0x14520 ;  /* 0x0001452000037802 */ /* 0x000fe40000000f00 */
[----:B-12---:R-:W-:Y:S05]  /*14510*/  CALL.REL.NOINC `($__internal_47_$__cuda_sm70_shflsync_idx_p) ;  /* 0x0000096000007944 */ /* 0x006fea0003c00000 */
[----:B------:R-:W-:Y:S01]  /*14520*/  MOV R0, R204 ;  /* 0x000000cc00007202 */ /* 0x000fe20000000f00 */
[----:B------:R-:W-:Y:S05]  /*14530*/  BRA `(.L_x_3338) ;  /* 0xffffb79000007947 */ /* 0x000fea000383ffff */
.L_x_3262:
        /* <DEDUP_REMOVED lines=13> */
.L_x_3265:
[----:B------:R-:W-:Y:S01]  /*14610*/  IMAD.MOV.U32 R116, RZ, RZ, R5 ;  /* 0x000000ffff747224 */ /* 0x000fe200078e0005 */
[----:B-1----:R-:W-:Y:S01]  /*14620*/  MOV R2, 0x2 ;  /* 0x0000000200027802 */ /* 0x002fe20000000f00 */
[----:B------:R-:W-:Y:S01]  /*14630*/  IMAD.MOV.U32 R204, RZ, RZ, 0x1c1f ;  /* 0x00001c1fffcc7424 */ /* 0x000fe200078e00ff */
[----:B------:R-:W-:Y:S02]  /*14640*/  MOV R3, 0x14660 ;  /* 0x0001466000037802 */ /* 0x000fe40000000f00 */
[----:B--234-:R-:W-:Y:S05]  /*14650*/  CALL.REL.NOINC `($__internal_47_$__cuda_sm70_shflsync_idx_p) ;  /* 0x0000082000007944 */ /* 0x01cfea0003c00000 */
[----:B------:R-:W-:Y:S01]  /*14660*/  MOV R4, R204 ;  /* 0x000000cc00047202 */ /* 0x000fe20000000f00 */
[----:B------:R-:W-:Y:S05]  /*14670*/  BRA `(.L_x_3340) ;  /* 0xffffb93000007947 */ /* 0x000fea000383ffff */
.L_x_3266:
[----:B------:R-:W-:Y:S01]  /*14680*/  IMAD.MOV.U32 R116, RZ, RZ, R12 ;  /* 0x000000ffff747224 */ /* 0x000fe200078e000c */
[----:B------:R-:W-:Y:S01]  /*14690*/  MOV R2, 0x2 ;  /* 0x0000000200027802 */ /* 0x000fe20000000f00 */
[----:B------:R-:W-:Y:S01]  /*146a0*/  IMAD.MOV.U32 R204, RZ, RZ, 0x1c1f ;  /* 0x00001c1fffcc7424 */ /* 0x000fe200078e00ff */
[----:B------:R-:W-:Y:S02]  /*146b0*/  MOV R3, 0x146d0 ;  /* 0x000146d000037802 */ /* 0x000fe40000000f00 */
[----:B-1234-:R-:W-:Y:S05]  /*146c0*/  CALL.REL.NOINC `($__internal_47_$__cuda_sm70_shflsync_idx_p) ;  /* 0x000007b000007944 */ /* 0x01efea0003c00000 */
[----:B------:R-:W-:Y:S01]  /*146d0*/  MOV R0, R204 ;  /* 0x000000cc00007202 */ /* 0x000fe20000000f00 */
[----:B------:R-:W-:Y:S05]  /*146e0*/  BRA `(.L_x_3341) ;  /* 0xffffb8e000007947 */ /* 0x000fea000383ffff */
.L_x_3269:
        /* <DEDUP_REMOVED lines=13> */
.L_x_3271:
[----:B------:R-:W-:Y:S01]  /*147c0*/  IMAD.MOV.U32 R116, RZ, RZ, R74 ;  /* 0x000000ffff747224 */ /* 0x000fe200078e004a */
[----:B------:R-:W-:Y:S01]  /*147d0*/  MOV R2, RZ ;  /* 0x000000ff00027202 */ /* 0x000fe20000000f00 */
[----:B------:R-:W-:Y:S01]  /*147e0*/  IMAD.MOV.U32 R204, RZ, RZ, 0x1f ;  /* 0x0000001fffcc7424 */ /* 0x000fe200078e00ff */
[----:B------:R-:W-:Y:S02]  /*147f0*/  MOV R3, 0x14810 ;  /* 0x0001481000037802 */ /* 0x000fe40000000f00 */
[----:B-1----:R-:W-:Y:S05]  /*14800*/  CALL.REL.NOINC `($__internal_47_$__cuda_sm70_shflsync_idx_p) ;  /* 0x0000067000007944 */ /* 0x002fea0003c00000 */
[----:B------:R-:W-:Y:S01]  /*14810*/  MOV R9, R204 ;  /* 0x000000cc00097202 */ /* 0x000fe20000000f00 */
[----:B------:R-:W-:Y:S05]  /*14820*/  BRA `(.L_x_3343) ;  /* 0xffffbb1000007947 */ /* 0x000fea000383ffff */
.L_x_3272:
[----:B------:R-:W-:Y:S01]  /*14830*/  IMAD.MOV.U32 R116, RZ, RZ, R74 ;  /* 0x000000ffff747224 */ /* 0x000fe200078e004a */
[----:B------:R-:W-:Y:S01]  /*14840*/  MOV R2, 0x1 ;  /* 0x0000000100027802 */ /* 0x000fe20000000f00 */
[----:B------:R-:W-:Y:S01]  /*14850*/  IMAD.MOV.U32 R204, RZ, RZ, 0x1f ;  /* 0x0000001fffcc7424 */ /* 0x000fe200078e00ff */
[----:B------:R-:W-:Y:S02]  /*14860*/  MOV R3, 0x14880 ;  /* 0x0001488000037802 */ /* 0x000fe40000000f00 */
[----:B-123--:R-:W-:Y:S05]  /*14870*/  CALL.REL.NOINC `($__internal_47_$__cuda_sm70_shflsync_idx_p) ;  /* 0x0000060000007944 */ /* 0x00efea0003c00000 */
[----:B------:R-:W-:Y:S01]  /*14880*/  MOV R8, R204 ;  /* 0x000000cc00087202 */ /* 0x000fe20000000f00 */
[----:B------:R-:W-:Y:S05]  /*14890*/  BRA `(.L_x_3344) ;  /* 0xffffbac000007947 */ /* 0x000fea000383ffff */
.L_x_3273:
[----:B------:R-:W-:Y:S02]  /*148a0*/  MOV R2, 0x1 ;  /* 0x0000000100027802 */ /* 0x000fe40000000f00 */
[----:B------:R-:W-:-:S02]  /*148b0*/  MOV R3, 0x148d0 ;  /* 0x000148d000037802 */ /* 0x000fc40000000f00 */
[----:B--234-:R-:W-:Y:S05]  /*148c0*/  CALL.REL.NOINC `($__internal_48_$__cuda_sm70_shflsync_up_p) ;  /* 0x0000061000007944 */ /* 0x01cfea0003c00000 */
[----:B------:R-:W-:Y:S05]  /*148d0*/  BRA `(.L_x_3345) ;  /* 0xffffbba000007947 */ /* 0x000fea000383ffff */
.L_x_3274:
[----:B------:R-:W-:Y:S02]  /*148e0*/  MOV R2, 0x2 ;  /* 0x0000000200027802 */ /* 0x000fe40000000f00 */
[----:B------:R-:W-:-:S02]  /*148f0*/  MOV R3, 0x14910 ;  /* 0x0001491000037802 */ /* 0x000fc40000000f00 */
[----:B--23--:R-:W-:Y:S05]  /*14900*/  CALL.REL.NOINC `($__internal_48_$__cuda_sm70_shflsync_up_p) ;  /* 0x000005d000007944 */ /* 0x00cfea0003c00000 */
        /* <DEDUP_REMOVED lines=24> */
.L_x_3278:
[----:B------:R-:W-:Y:S02]  /*14a90*/  MOV R2, 0x1 ;  /* 0x0000000100027802 */ /* 0x000fe40000000f00 */
[----:B------:R-:W-:Y:S02]  /*14aa0*/  MOV R3, 0x14ac0 ;  /* 0x00014ac000037802 */ /* 0x000fe40000000f00 */
[----:B------:R-:W-:Y:S05]  /*14ab0*/  CALL.REL.NOINC `($__internal_48_$__cuda_sm70_shflsync_up_p) ;  /* 0x0000042000007944 */ /* 0x000fea0003c00000 */
[----:B------:R-:W-:Y:S01]  /*14ac0*/  MOV R2, R4 ;  /* 0x0000000400027202 */ /* 0x000fe20000000f00 */
[----:B------:R-:W-:Y:S05]  /*14ad0*/  BRA `(.L_x_3347) ;  /* 0xffffbbf000007947 */ /* 0x000fea000383ffff */
.L_x_3279:
[----:B------:R-:W-:Y:S02]  /*14ae0*/  MOV R2, 0x2 ;  /* 0x0000000200027802 */ /* 0x000fe40000000f00 */
[----:B------:R-:W-:Y:S02]  /*14af0*/  MOV R3, 0x14b10 ;  /* 0x00014b1000037802 */ /* 0x000fe40000000f00 */
        /* <DEDUP_REMOVED lines=25> */
.L_x_3281:
[----:B------:R-:W-:Y:S02]  /*14c90*/  SEL R0, RZ, 0x1, P0 ;  /* 0x00000001ff007807 */ /* 0x000fe40000000000 */
[----:B------:R-:W-:Y:S02]  /*14ca0*/  MOV R2, 0x14cc0 ;  /* 0x00014cc000027802 */ /* 0x000fe40000000f00 */
[----:B-1----:R-:W-:Y:S05]  /*14cb0*/  CALL.REL.NOINC `($__internal_49_$__cuda_sm70_votesync_ballot) ;  /* 0x0000029000007944 */ /* 0x002fea0003c00000 */
[----:B------:R-:W-:Y:S01]  /*14cc0*/  MOV R10, R0 ;  /* 0x00000000000a7202 */ /* 0x000fe20000000f00 */
[----:B------:R-:W-:Y:S05]  /*14cd0*/  BRA `(.L_x_3349) ;  /* 0xffffbb8000007947 */ /* 0x000fea000383ffff */
.L_x_3282:
[----:B------:R-:W-:Y:S01]  /*14ce0*/  IMAD.MOV.U32 R116, RZ, RZ, R6 ;  /* 0x000000ffff747224 */ /* 0x000fe200078e0006 */
[----:B------:R-:W-:Y:S01]  /*14cf0*/  MOV R2, R0 ;  /* 0x0000000000027202 */ /* 0x000fe20000000f00 */
[----:B------:R-:W-:Y:S01]  /*14d00*/  IMAD.MOV.U32 R204, RZ, RZ, 0x1f ;  /* 0x0000001fffcc7424 */ /* 0x000fe200078e00ff */
[----:B------:R-:W-:Y:S02]  /*14d10*/  MOV R3, 0x14d30 ;  /* 0x00014d3000037802 */ /* 0x000fe40000000f00 */
[----:B-1----:R-:W-:Y:S05]  /*14d20*/  CALL.REL.NOINC `($__internal_47_$__cuda_sm70_shflsync_idx_p) ;  /* 0x0000015000007944 */ /* 0x002fea0003c00000 */
[----:B------:R-:W-:Y:S01]  /*14d30*/  IMAD.MOV.U32 R8, RZ, RZ, R204 ;  /* 0x000000ffff087224 */ /* 0x000fe200078e00cc */
[----:B------:R-:W-:Y:S01]  /*14d40*/  MOV R2, R0 ;  /* 0x0000000000027202 */ /* 0x000fe20000000f00 */
[----:B------:R-:W-:Y:S01]  /*14d50*/  IMAD.MOV.U32 R116, RZ, RZ, R7 ;  /* 0x000000ffff747224 */ /* 0x000fe200078e0007 */
[----:B------:R-:W-:-:S02]  /*14d60*/  MOV R204, 0x1f ;  /* 0x0000001f00cc7802 */ /* 0x000fc40000000f00 */
[----:B------:R-:W-:Y:S02]  /*14d70*/  MOV R3, 0x14d90 ;  /* 0x00014d9000037802 */ /* 0x000fe40000000f00 */
[----:B------:R-:W-:Y:S05]  /*14d80*/  CALL.REL.NOINC `($__internal_47_$__cuda_sm70_shflsync_idx_p) ;  /* 0x000000f000007944 */ /* 0x000fea0003c00000 */
[----:B------:R-:W-:Y:S01]  /*14d90*/  MOV R7, R204 ;  /* 0x000000cc00077202 */ /* 0x000fe20000000f00 */
[----:B------:R-:W-:Y:S05]  /*14da0*/  BRA `(.L_x_3350) ;  /* 0xffffbb0000007947 */ /* 0x000fea000383ffff */
.L_x_3285:
[----:B------:R-:W-:Y:S01]  /*14db0*/  IMAD.MOV.U32 R116, RZ, RZ, R4 ;  /* 0x000000ffff747224 */ /* 0x000fe200078e0004 */
[----:B------:R-:W-:Y:S01]  /*14dc0*/  MOV R2, R0 ;  /* 0x0000000000027202 */ /* 0x000fe20000000f00 */
[----:B------:R-:W-:Y:S01]  /*14dd0*/  IMAD.MOV.U32 R204, RZ, RZ, 0x1f ;  /* 0x0000001fffcc7424 */ /* 0x000fe200078e00ff */
[----:B------:R-:W-:Y:S02]  /*14de0*/  MOV R3, 0x14e00 ;  /* 0x00014e0000037802 */ /* 0x000fe40000000f00 */
[----:B-1-34-:R-:W-:Y:S05]  /*14df0*/  CALL.REL.NOINC `($__internal_47_$__cuda_sm70_shflsync_idx_p) ;  /* 0x0000008000007944 */ /* 0x01afea0003c00000 */
[----:B------:R-:W-:Y:S01]  /*14e00*/  MOV R11, R204 ;  /* 0x000000cc000b7202 */ /* 0x000fe20000000f00 */
[----:B------:R-:W-:Y:S05]  /*14e10*/  BRA `(.L_x_3284) ;  /* 0xffffbaf000007947 */ /* 0x000fea000383ffff */
        .weak           $__internal_46_$__cuda_sm70_shflsync_bfly_p
        .type           $__internal_46_$__cuda_sm70_shflsync_bfly_p,@function
        .size           $__internal_46_$__cuda_sm70_shflsync_bfly_p,($__internal_47_$__cuda_sm70_shflsync_idx_p - $__internal_46_$__cuda_sm70_shflsync_bfly_p)
$__internal_46_$__cuda_sm70_shflsync_bfly_p:
[----:B------:R-:W-:Y:S02]  /*14e20*/  MOV R175, 0xffffffff ;  /* 0xffffffff00af7802 */ /* 0x000fe40000000f00 */
[----:B------:R-:W-:Y:S02]  /*14e30*/  MOV R3, 0x1f ;  /* 0x0000001f00037802 */ /* 0x000fe40000000f00 */
[----:B------:R-:W-:Y:S04]  /*14e40*/  WARPSYNC R175 ;  /* 0x000000af00007348 */ /* 0x000fe80003800000 */
[----:B------:R1:W2:Y:S02]  /*14e50*/  SHFL.BFLY PT, R0, R116, R0, R3 ;  /* 0x0c00000074007389 */ /* 0x0002a400000e0003 */
[----:B-1----:R-:W-:-:S04]  /*14e60*/  MOV R3, 0x0 ;  /* 0x0000000000037802 */ /* 0x002fc80000000f00 */
[----:B--2---:R-:W-:Y:S05]  /*14e70*/  RET.REL.NODEC R2 `(_ZN7cutlass13device_kernelIN5flash19enable_sm80_to_sm89INS1_16FlashAttnFwdSm80INS1_25CollectiveMainloopFwdSm80ILi4ELi1ELb0EN4cute5tupleIJNS5_1CILi128EEENS7_ILi48EEENS7_ILi96EEEEEELi96ENS_10bfloat16_tEfNS_4arch4Sm80ELb1ELb0ELb0ELb1ELb1ELb0ELb1ELb1EEENS1_21CollectiveEpilogueFwdINS6_IJS8_SA_S9_EEENS6_IJNS7_ILi1EEESI_SI_EEESC_SE_Li128ELb1ELb1ELb1ELb0EEENS1_36VarlenDynamicPersistentTileSchedulerILi128ELi48ELi128ELi128ELb1ELb1ELb0ELb1ELb1ELb1EEEEEEEEEvNT_6ParamsE) ;  /* 0xfffeb18002007950 */ /* 0x004fea0003c3ffff */
        .weak           $__internal_47_$__cuda_sm70_shflsync_idx_p
        .type           $__internal_47_$__cuda_sm70_shflsync_idx_p,@function
        .size           $__internal_47_$__cuda_sm70_shflsync_idx_p,($__internal_48_$__cuda_sm70_shflsync_up_p - $__internal_47_$__cuda_sm70_shflsync_idx_p)
$__internal_47_$__cuda_sm70_shflsync_idx_p:
[----:B------:R-:W-:-:S04]  /*14e80*/  MOV R205, 0xffffffff ;  /* 0xffffffff00cd7802 */ /* 0x000fc80000000f00 */
[----:B------:R-:W-:Y:S04]  /*14e90*/  WARPSYNC R205 ;  /* 0x000000cd00007348 */ /* 0x000fe80003800000 */
[----:B------:R1:W2:Y:S02]  /*14ea0*/  SHFL.IDX PT, R204, R116, R2, R204 ;  /* 0x0000000274cc7389 */ /* 0x0002a400000e00cc */
[----:B-1----:R-:W-:Y:S02]  /*14eb0*/  MOV R2, R3 ;  /* 0x0000000300027202 */ /* 0x002fe40000000f00 */
[----:B------:R-:W-:-:S04]  /*14ec0*/  MOV R3, 0x0 ;  /* 0x0000000000037802 */ /* 0x000fc80000000f00 */
[----:B--2---:R-:W-:Y:S05]  /*14ed0*/  RET.REL.NODEC R2 `(_ZN7cutlass13device_kernelIN5flash19enable_sm80_to_sm89INS1_16FlashAttnFwdSm80INS1_25CollectiveMainloopFwdSm80ILi4ELi1ELb0EN4cute5tupleIJNS5_1CILi128EEENS7_ILi48EEENS7_ILi96EEEEEELi96ENS_10bfloat16_tEfNS_4arch4Sm80ELb1ELb0ELb0ELb1ELb1ELb0ELb1ELb1EEENS1_21CollectiveEpilogueFwdINS6_IJS8_SA_S9_EEENS6_IJNS7_ILi1EEESI_SI_EEESC_SE_Li128ELb1ELb1ELb1ELb0EEENS1_36VarlenDynamicPersistentTileSchedulerILi128ELi48ELi128ELi128ELb1ELb1ELb0ELb1ELb1ELb1EEEEEEEEEvNT_6ParamsE) ;  /* 0xfffeb12002007950 */ /* 0x004fea0003c3ffff */
        .weak           $__internal_48_$__cuda_sm70_shflsync_up_p
        .type           $__internal_48_$__cuda_sm70_shflsync_up_p,@function
        .size           $__internal_48_$__cuda_sm70_shflsync_up_p,($__internal_49_$__cuda_sm70_votesync_ballot - $__internal_48_$__cuda_sm70_shflsync_up_p)
$__internal_48_$__cuda_sm70_shflsync_up_p:
[----:B------:R-:W-:Y:S02]  /*14ee0*/  IMAD.MOV.U32 R4, RZ, RZ, RZ ;  /* 0x000000ffff047224 */ /* 0x000fe400078e00ff */
[----:B------:R-:W-:-:S04]  /*14ef0*/  IMAD.MOV.U32 R10, RZ, RZ, -0x1 ;  /* 0xffffffffff0a7424 */ /* 0x000fc800078e00ff */
[----:B------:R-:W-:Y:S04]  /*14f00*/  WARPSYNC R10 ;  /* 0x0000000a00007348 */ /* 0x000fe80003800000 */
[----:B------:R1:W2:Y:S02]  /*14f10*/  SHFL.UP PT, R4, R0, R2, R4 ;  /* 0x0400000200047389 */ /* 0x0002a400000e0004 */
[----:B-1----:R-:W-:Y:S02]  /*14f20*/  MOV R2, R3 ;  /* 0x0000000300027202 */ /* 0x002fe40000000f00 */
[----:B------:R-:W-:-:S04]  /*14f30*/  MOV R3, 0x0 ;  /* 0x0000000000037802 */ /* 0x000fc80000000f00 */
[----:B--2---:R-:W-:Y:S05]  /*14f40*/  RET.REL.NODEC R2 `(_ZN7cutlass13device_kernelIN5flash19enable_sm80_to_sm89INS1_16FlashAttnFwdSm80INS1_25CollectiveMainloopFwdSm80ILi4ELi1ELb0EN4cute5tupleIJNS5_1CILi128EEENS7_ILi48EEENS7_ILi96EEEEEELi96ENS_10bfloat16_tEfNS_4arch4Sm80ELb1ELb0ELb0ELb1ELb1ELb0ELb1ELb1EEENS1_21CollectiveEpilogueFwdINS6_IJS8_SA_S9_EEENS6_IJNS7_ILi1EEESI_SI_EEESC_SE_Li128ELb1ELb1ELb1ELb0EEENS1_36VarlenDynamicPersistentTileSchedulerILi128ELi48ELi128ELi128ELb1ELb1ELb0ELb1ELb1ELb1EEEEEEEEEvNT_6ParamsE) ;  /* 0xfffeb0b002007950 */ /* 0x004fea0003c3ffff */
        .weak           $__internal_49_$__cuda_sm70_votesync_ballot
        .type           $__internal_49_$__cuda_sm70_votesync_ballot,@function
        .size           $__internal_49_$__cuda_sm70_votesync_ballot,(.L_x_3690 - $__internal_49_$__cuda_sm70_votesync_ballot)
$__internal_49_$__cuda_sm70_votesync_ballot:
[----:B------:R-:W-:Y:S01]  /*14f50*/  ISETP.NE.U32.AND P0, PT, R0, 0x1, PT ;  /* 0x000000010000780c */ /* 0x000fe20003f05070 */
[----:B------:R-:W-:-:S04]  /*14f60*/  IMAD.MOV.U32 R3, RZ, RZ, -0x1 ;  /* 0xffffffffff037424 */ /* 0x000fc800078e00ff */
[----:B------:R-:W-:Y:S08]  /*14f70*/  WARPSYNC R3 ;  /* 0x0000000300007348 */ /* 0x000ff00003800000 */
[----:B------:R-:W-:-:S04]  /*14f80*/  VOTE.ANY R0, PT, !P0 ;  /* 0x0000000000007806 */ /* 0x000fc800040e0100 */
[----:B------:R-:W-:Y:S01]  /*14f90*/  LOP3.LUT R0, R0, R3, RZ, 0xc0, !PT ;  /* 0x0000000300007212 */ /* 0x000fe200078ec0ff */
[----:B------:R-:W-:-:S04]  /*14fa0*/  IMAD.MOV.U32 R3, RZ, RZ, 0x0 ;  /* 0x00000000ff037424 */ /* 0x000fc800078e00ff */
[----:B------:R-:W-:Y:S05]  /*14fb0*/  RET.REL.NODEC R2 `(_ZN7cutlass13device_kernelIN5flash19enable_sm80_to_sm89INS1_16FlashAttnFwdSm80INS1_25CollectiveMainloopFwdSm80ILi4ELi1ELb0EN4cute5tupleIJNS5_1CILi128EEENS7_ILi48EEENS7_ILi96EEEEEELi96ENS_10bfloat16_tEfNS_4arch4Sm80ELb1ELb0ELb0ELb1ELb1ELb0ELb1ELb1EEENS1_21CollectiveEpilogueFwdINS6_IJS8_SA_S9_EEENS6_IJNS7_ILi1EEESI_SI_EEESC_SE_Li128ELb1ELb1ELb1ELb0EEENS1_36VarlenDynamicPersistentTileSchedulerILi128ELi48ELi128ELi128ELb1ELb1ELb0ELb1ELb1ELb1EEEEEEEEEvNT_6ParamsE) ;  /* 0xfffeb04002007950 */ /* 0x000fea0003c3ffff */
.L_x_3351:
        /* <DEDUP_REMOVED lines=12> */
.L_x_3690:


//--------------------- .text._ZN7cutlass13device_kernelIN5flash19enable_sm80_to_sm89INS1_16FlashAttnFwdSm80INS1_25CollectiveMainloopFwdSm80ILi4ELi1ELb0EN4cute5tupleIJNS5_1CILi128EEENS7_ILi48EEENS7_ILi96EEEEEELi96ENS_10bfloat16_tEfNS_4arch4Sm80ELb1ELb0ELb0ELb1ELb1ELb1ELb1ELb1EEENS1_21CollectiveEpilogueFwdINS6_IJS8_SA_S9_EEENS6_IJNS7_ILi1EEESI_SI_EEESC_SE_Li128ELb1ELb1ELb1ELb0EEENS1_36VarlenDynamicPersistentTileSchedulerILi128ELi48ELi128ELi128ELb1ELb1ELb0ELb1ELb1ELb1EEEEEEEEEvNT_6ParamsE --------------------------
	.section	.text._ZN7cutlass13device_kernelIN5flash19enable_sm80_to_sm89INS1_16FlashAttnFwdSm80INS1_25CollectiveMainloopFwdSm80ILi4ELi1ELb0EN4cute5tupleIJNS5_1CILi128EEENS7_ILi48EEENS7_ILi96EEEEEELi96ENS_10bfloat16_tEfNS_4arch4Sm80ELb1ELb0ELb0ELb1ELb1ELb1ELb1ELb1EEENS1_21CollectiveEpilogueFwdINS6_IJS8_SA_S9_EEENS6_IJNS7_ILi1EEESI_SI_EEESC_SE_Li128ELb1ELb1ELb1ELb0EEENS1_36VarlenDynamicPersistentTileSchedulerILi128ELi48ELi128ELi128ELb1ELb1ELb0ELb1ELb1ELb1EEEEEEEEEvNT_6ParamsE,"ax",@progbits
	.sectioninfo	@"SHI_REGISTERS=255"
	.align	128
.text._ZN7cutlass13device_kernelIN5flash19enable_sm80_to_sm89INS1_16FlashAttnFwdSm80INS1_25CollectiveMainloopFwdSm80ILi4ELi1ELb0EN4cute5tupleIJNS5_1CILi128EEENS7_ILi48EEENS7_ILi96EEEEEELi96ENS_10bfloat16_tEfNS_4arch4Sm80ELb1ELb0ELb0ELb1ELb1ELb1ELb1ELb1EEENS1_21CollectiveEpilogueFwdINS6_IJS8_SA_S9_EEENS6_IJNS7_ILi1EEESI_SI_EEESC_SE_Li128ELb1ELb1ELb1ELb0EEENS1_36VarlenDynamicPersistentTileSchedulerILi128ELi48ELi128ELi128ELb1ELb1ELb0ELb1ELb1ELb1EEEEEEEEEvNT_6ParamsE:
        .type           _ZN7cutlass13device_kernelIN5flash19enable_sm80_to_sm89INS1_16FlashAttnFwdSm80INS1_25CollectiveMainloopFwdSm80ILi4ELi1ELb0EN4cute5tupleIJNS5_1CILi128EEENS7_ILi48EEENS7_ILi96EEEEEELi96ENS_10bfloat16_tEfNS_4arch4Sm80ELb1ELb0ELb0ELb1ELb1ELb1ELb1ELb1EEENS1_21CollectiveEpilogueFwdINS6_IJS8_SA_S9_EEENS6_IJNS7_ILi1EEESI_SI_EEESC_SE_Li128ELb1ELb1ELb1ELb0EEENS1_36VarlenDynamicPersistentTileSchedulerILi128ELi48ELi128ELi128ELb1ELb1ELb0ELb1ELb1ELb1EEEEEEEEEvNT_6ParamsE,@function
        .size           _ZN7cutlass13device_kernelIN5flash19enable_sm80_to_sm89INS1_16FlashAttnFwdSm80INS1_25CollectiveMainloopFwdSm80ILi4ELi1ELb0EN4cute5tupleIJNS5_1CILi128EEENS7_ILi48EEENS7_ILi96EEEEEELi96ENS_10bfloat16_tEfNS_4arch4Sm80ELb1ELb0ELb0ELb1ELb1ELb1ELb1ELb1EEENS1_21CollectiveEpilogueFwdINS6_IJS8_SA_S9_EEENS6_IJNS7_ILi1EEESI_SI_EEESC_SE_Li128ELb1ELb1ELb1ELb0EEENS1_36VarlenDynamicPersistentTileSchedulerILi128ELi48ELi128ELi128ELb1ELb1ELb0ELb1ELb1ELb1EEEEEEEEEvNT_6ParamsE,(.L_x_3695 - _ZN7cutlass13device_kernelIN5flash19enable_sm80_to_sm89INS1_16FlashAttnFwdSm80INS1_25CollectiveMainloopFwdSm80ILi4ELi1ELb0EN4cute5tupleIJNS5_1CILi128EEENS7_ILi48EEENS7_ILi96EEEEEELi96ENS_10bfloat16_tEfNS_4arch4Sm80ELb1ELb0ELb0ELb1ELb1ELb1ELb1ELb1EEENS1_21CollectiveEpilogueFwdINS6_IJS8_SA_S9_EEENS6_IJNS7_ILi1EEESI_SI_EEESC_SE_Li128ELb1ELb1ELb1ELb0EEENS1_36VarlenDynamicPersistentTileSchedulerILi128ELi48ELi128ELi128ELb1ELb1ELb0ELb1ELb1ELb1EEEEEEEEEvNT_6ParamsE)
        .other          _ZN7cutlass13device_kernelIN5flash19enable_sm80_to_sm89INS1_16FlashAttnFwdSm80INS1_25CollectiveMainloopFwdSm80ILi4ELi1ELb0EN4cute5tupleIJNS5_1CILi128EEENS7_ILi48EEENS7_ILi96EEEEEELi96ENS_10bfloat16_tEfNS_4arch4Sm80ELb1ELb0ELb0ELb1ELb1ELb1ELb1ELb1EEENS1_21CollectiveEpilogueFwdINS6_IJS8_SA_S9_EEENS6_IJNS7_ILi1EEESI_SI_EEESC_SE_Li128ELb1ELb1ELb1ELb0EEENS1_36VarlenDynamicPersistentTileSchedulerILi128ELi48ELi128ELi128ELb1ELb1ELb0ELb1ELb1ELb1EEEEEEEEEvNT_6ParamsE,@"STO_CUDA_ENTRY STV_DEFAULT"
_ZN7cutlass13device_kernelIN5flash19enable_sm80_to_sm89INS1_16FlashAttnFwdSm80INS1_25CollectiveMainloopFwdSm80ILi4ELi1ELb0EN4cute5tupleIJNS5_1CILi128EEENS7_ILi48EEENS7_ILi96EEEEEELi96ENS_10bfloat16_tEfNS_4arch4Sm80ELb1ELb0ELb0ELb1ELb1ELb1ELb1ELb1EEENS1_21CollectiveEpilogueFwdINS6_IJS8_SA_S9_EEENS6_IJNS7_ILi1EEESI_SI_EEESC_SE_Li128ELb1ELb1ELb1ELb0EEENS1_36VarlenDynamicPersistentTileSchedulerILi128ELi48ELi128ELi128ELb1ELb1ELb0ELb1ELb1ELb1EEEEEEEEEvNT_6ParamsE:
        /* <DEDUP_REMOVED lines=54> */
.L_x_3357:
        /* <DEDUP_REMOVED lines=16> */
.L_x_3568:
        /* <DEDUP_REMOVED lines=16> */
.L_x_3569:
[----:B--2---:R-:W-:-:S05]  /*0560*/  IMAD R0, R0, c[0x0][0x538], RZ ;  /* 0x00014e0000007a24 */ /* 0x004fca00078e02ff */
[----:B------:R-:W-:-:S04]  /*0570*/  IADD3 R7, R0, R7, RZ ;  /* 0x0000000700077210 */ /* 0x000fc80007ffe0ff */
[----:B------:R-:W-:-:S13]  /*0580*/  ISETP.GT.AND P0, PT, R7, UR4, PT ;  /* 0x0000000407007c0c */ /* 0x000fda000bf04270 */
[----:B-1----:R-:W-:Y:S05]  /*0590*/  @!P0 BRA `(.L_x_3357) ;  /* 0xfffffdc000008947 */ /* 0x002fea000383ffff */
.L_x_3353:
[----:B------:R-:W-:-:S05]  /*05a0*/  IADD3 R10, -R0, R7, RZ ;  /* 0x00000007000a7210 */ /* 0x000fca0007ffe1ff */
[----:B------:R-:W-:-:S05]  /*05b0*/  IMAD R0, R4, c[0x0][0x538], R10 ;  /* 0x00014e0004007a24 */ /* 0x000fca00078e020a */
[----:B------:R-:W-:Y:S01]  /*05c0*/  ISETP.GT.AND P0, PT, R0, UR4, PT ;  /* 0x0000000400007c0c */ /* 0x000fe2000bf04270 */
[----:B------:R-:W-:-:S12]  /*05d0*/  BRA.DIV ~URZ, `(.L_x_3358) ;  /* 0x0001e7d27f007947 */ /* 0x000fd8000b800000 */
[----:B------:R-:W-:-:S04]  /*05e0*/  VOTE.ANY R7, PT, !P0 ;  /* 0x0000000000077806 */ /* 0x000fc800040e0100 */
.L_x_3570:
[----:B------:R-:W1:Y:S02]  /*05f0*/  POPC R0, R7 ;  /* 0x0000000700007309 */ /* 0x000e640000000000 */
[----:B-1----:R-:W-:-:S05]  /*0600*/  IADD3 R2, R0, R6, RZ ;  /* 0x0000000600027210 */ /* 0x002fca0007ffe0ff */
[----:B------:R1:W-:Y:S01]  /*0610*/  STL [R1+0x7c], R2 ;  /* 0x00007c0201007387 */ /* 0x0003e20000100800 */
[----:B------:R-:W-:Y:S05]  /*0620*/  BRA.DIV ~URZ, `(.L_x_3359) ;  /* 0x0001e7d27f007947 */ /* 0x000fea000b800000 */
[----:B------:R2:W3:Y:S01]  /*0630*/  SHFL.IDX PT, R12, R9, R0, 0x1f ;  /* 0x00001f00090c7589 */ /* 0x0004e200000e0000 */
[----:B------:R-:W-:-:S03]  /*0640*/  MOV R5, RZ ;  /* 0x000000ff00057202 */ /* 0x000fc60000000f00 */
[----:B------:R2:W4:Y:S04]  /*0650*/  SHFL.IDX PT, R9, R8, R0, 0x1f ;  /* 0x00001f0008097589 */ /* 0x00052800000e0000 */
.L_x_3571:
[----:B------:R-:W-:Y:S01]  /*0660*/  ISETP.NE.AND P0, PT, R7, RZ, PT ;  /* 0x000000ff0700720c */ /* 0x000fe20003f05270 */
[----:B------:R-:W-:-:S12]  /*0670*/  BSSY B0, `(.L_x_3360) ;  /* 0x0000005000007945 */ /* 0x000fd80003800000 */
[----:B------:R-:W-:Y:S05]  /*0680*/  @!P0 BRA `(.L_x_3361) ;  /* 0x0000003000008947 */ /* 0x000fea0003800000 */
[----:B--2---:R-:W-:Y:S01]  /*0690*/  IADD3 R0, R0, -0x1, RZ ;  /* 0xffffffff00007810 */ /* 0x004fe20007ffe0ff */
[----:B------:R-:W-:Y:S05]  /*06a0*/  BRA.DIV ~URZ, `(.L_x_3362) ;  /* 0x0001e8327f007947 */ /* 0x000fea000b800000 */
[----:B------:R2:W1:Y:S02]  /*06b0*/  SHFL.IDX PT, R5, R4, R0, 0x1f ;  /* 0x00001f0004057589 */ /* 0x00046400000e0000 */
.L_x_3361:
[----:B------:R-:W-:Y:S05]  /*06c0*/  BSYNC B0 ;  /* 0x0000000000007941 */ /* 0x000fea0003800000 */
.L_x_3360:
        /* <DEDUP_REMOVED lines=69> */
.L_x_3364:
        /* <DEDUP_REMOVED lines=70> */
.L_x_3365:
[----:B------:R-:W-:Y:S05]  /*0f80*/  BSYNC B0 ;  /* 0x0000000000007941 */ /* 0x000fea0003800000 */
.L_x_3363:
[----:B------:R-:W-:-:S04]  /*0f90*/  LOP3.LUT R0, RZ, R0, RZ, 0x33, !PT ;  /* 0x00000000ff007212 */ /* 0x000fc800078e33ff */
[----:B------:R-:W-:-:S05]  /*0fa0*/  IADD3 R0, R0, R12, RZ ;  /* 0x0000000c00007210 */ /* 0x000fca0007ffe0ff */
[----:B------:R2:W-:Y:S01]  /*0fb0*/  STL [R1+0x74], R0 ;  /* 0x0000740001007387 */ /* 0x0005e20000100800 */
[----:B------:R-:W-:Y:S05]  /*0fc0*/  BRA `(.L_x_3366) ;  /* 0x0000006000007947 */ /* 0x000fea0003800000 */
.L_x_3354:
[----:B------:R-:W-:Y:S01]  /*0fd0*/  MOV R0, UR4 ;  /* 0x0000000400007c02 */ /* 0x000fe20008000f00 */
[----:B------:R-:W-:Y:S04]  /*0fe0*/  STL [R1+0x74], RZ ;  /* 0x000074ff01007387 */ /* 0x000fe80000100800 */
[----:B------:R-:W-:Y:S04]  /*0ff0*/  STL [R1+0x78], RZ ;  /* 0x000078ff01007387 */ /* 0x000fe80000100800 */
[----:B------:R1:W-:Y:S02]  /*1000*/  STL [R1+0x70], R0 ;  /* 0x0000700001007387 */ /* 0x0003e40000100800 */
[----:B-1----:R-:W-:-:S05]  /*1010*/  MOV R0, c[0x0][0x53c] ;  /* 0x00014f0000007a02 */ /* 0x002fca0000000f00 */
[----:B------:R1:W-:Y:S02]  /*1020*/  STL [R1+0x7c], R0 ;  /* 0x00007c0001007387 */ /* 0x0003e40000100800 */
.L_x_3366:
        /* <DEDUP_REMOVED lines=8> */
.L_x_3352:
        /* <DEDUP_REMOVED lines=86> */
[----:B------:R-:W-:Y:S02]  /*1610*/  IMAD.IADD R12, R6, 0x1, -R5 ;  /* 0x00000001060c7824 */ /* 0x000fe400078e0a05 */
        /* <DEDUP_REMOVED lines=45> */
[----:B------:R-:W-:-:S02]  /*18f0*/  LOP3.LUT R28, R6, 0xc0, RZ, 0xc0, !PT ;  /* 0x000000c0061c7812 */ /* 0x000fc400078ec0ff */
[-C--:B------:R-:W-:Y:S02]  /*1900*/  LEA.HI R0, R3, R113.reuse, RZ, 0x5 ;  /* 0x0000007103007211 */ /* 0x080fe400078f28ff */
        /* <DEDUP_REMOVED lines=48> */
[----:B------:R-:W-:Y:S02]  /*1c10*/  SHF.R.S32.HI R5, RZ, 0x1f, R166 ;  /* 0x0000001fff057819 */ /* 0x000fe400000114a6 */
[----:B------:R-:W-:Y:S01]  /*1c20*/  IADD3 R167, R164, 0x28, RZ ;  /* 0x00000028a4a77810 */ /* 0x000fe20007ffe0ff */
[----:B------:R1:W-:Y:S01]  /*1c30*/  STL [R1+0x8], R3 ;  /* 0x0000080301007387 */ /* 0x0003e20000100800 */
[C---:B------:R-:W-:Y:S02]  /*1c40*/  IADD3 R252, R108.reuse, 0x30, RZ ;  /* 0x000000306cfc7810 */ /* 0x040fe40007ffe0ff */
[----:B------:R-:W-:Y:S01]  /*1c50*/  IADD3 R251, R108, 0x40, RZ ;  /* 0x000000406cfb7810 */ /* 0x000fe20007ffe0ff */
[----:B------:R2:W-:Y:S01]  /*1c60*/  STL [R1+0x128], R8 ;  /* 0x0001280801007387 */ /* 0x0005e20000100800 */
[----:B------:R-:W-:-:S02]  /*1c70*/  SHF.R.S32.HI R13, RZ, 0x1f, R252 ;  /* 0x0000001fff0d7819 */ /* 0x000fc400000114fc */
[----:B------:R-:W-:Y:S01]  /*1c80*/  IADD3 R250, R108, 0x50, RZ ;  /* 0x000000506cfa7810 */ /* 0x000fe20007ffe0ff */
[----:B------:R-:W-:Y:S01]  /*1c90*/  STL.64 [R1], R30 ;  /* 0x0000001e01007387 */ /* 0x000fe20000100a00 */
[----:B------:R-:W-:Y:S02]  /*1ca0*/  SHF.R.S32.HI R15, RZ, 0x1f, R251 ;  /* 0x0000001fff0f7819 */ /* 0x000fe400000114fb */
[----:B------:R-:W-:Y:S01]  /*1cb0*/  LEA R171, R2, 0x3c80, 0x1 ;  /* 0x00003c8002ab7811 */ /* 0x000fe200078e08ff */
[----:B------:R3:W-:Y:S01]  /*1cc0*/  STL [R1+0x124], R5 ;  /* 0x0001240501007387 */ /* 0x0007e20000100800 */
[----:B------:R-:W-:Y:S02]  /*1cd0*/  LEA R2, R17, 0x6080, 0x1 ;  /* 0x0000608011027811 */ /* 0x000fe400078e08ff */
[----:B------:R-:W-:Y:S02]  /*1ce0*/  LEA R198, R0, 0x6080, 0x1 ;  /* 0x0000608000c67811 */ /* 0x000fe400078e08ff */
[----:B------:R-:W-:-:S02]  /*1cf0*/  IADD3 R200, R171, 0x20, RZ ;  /* 0x00000020abc87810 */ /* 0x000fc40007ffe0ff */
[----:B------:R-:W-:Y:S02]  /*1d00*/  LEA R196, R4, 0x1880, 0x1 ;  /* 0x0000188004c47811 */ /* 0x000fe400078e08ff */
[----:B------:R-:W-:Y:S02]  /*1d10*/  @P3 IADD3 R200, R171, -0x20, RZ ;  /* 0xffffffe0abc83810 */ /* 0x000fe40007ffe0ff */
[----:B------:R-:W-:Y:S02]  /*1d20*/  SHF.R.S32.HI R109, RZ, 0x1f, R108 ;  /* 0x0000001fff6d7819 */ /* 0x000fe4000001146c */
[----:B-1----:R-:W-:Y:S02]  /*1d30*/  SHF.R.S32.HI R3, RZ, 0x1f, R168 ;  /* 0x0000001fff037819 */ /* 0x002fe400000114a8 */
[----:B------:R-:W-:Y:S02]  /*1d40*/  IADD3 R208, R200, 0x400, RZ ;  /* 0x00000400c8d07810 */ /* 0x000fe40007ffe0ff */
[----:B--2---:R-:W-:Y:S01]  /*1d50*/  IADD3 R8, R30, 0x20, RZ ;  /* 0x000000201e087810 */ /* 0x004fe20007ffe0ff */
[----:B------:R1:W-:Y:S01]  /*1d60*/  STL [R1+0x120], R3 ;  /* 0x0001200301007387 */ /* 0x0003e20000100800 */
[----:B------:R-:W-:-:S02]  /*1d70*/  IADD3 R207, R200, 0x800, RZ ;  /* 0x00000800c8cf7810 */ /* 0x000fc40007ffe0ff */
[C---:B------:R-:W-:Y:S02]  /*1d80*/  IADD3 R206, R200.reuse, 0xc00, RZ ;  /* 0x00000c00c8ce7810 */ /* 0x040fe40007ffe0ff */
[C---:B------:R-:W-:Y:S02]  /*1d90*/  IADD3 R205, R200.reuse, 0x1000, RZ ;  /* 0x00001000c8cd7810 */ /* 0x040fe40007ffe0ff */
[----:B---3--:R-:W-:Y:S02]  /*1da0*/  SHF.R.S32.HI R5, RZ, 0x1f, R115 ;  /* 0x0000001fff057819 */ /* 0x008fe40000011473 */
[C---:B------:R-:W-:Y:S02]  /*1db0*/  IADD3 R204, R200.reuse, 0x1400, RZ ;  /* 0x00001400c8cc7810 */ /* 0x040fe40007ffe0ff */
[C---:B------:R-:W-:Y:S01]  /*1dc0*/  IADD3 R203, R200.reuse, 0x1800, RZ ;  /* 0x00001800c8cb7810 */ /* 0x040fe20007ffe0ff */
[----:B------:R2:W-:Y:S01]  /*1dd0*/  STL [R1+0x11c], R5 ;  /* 0x00011c0501007387 */ /* 0x0005e20000100800 */
[----:B------:R-:W-:-:S02]  /*1de0*/  IADD3 R202, R200, 0x1c00, RZ ;  /* 0x00001c00c8ca7810 */ /* 0x000fc40007ffe0ff */
[----:B------:R-:W-:Y:S02]  /*1df0*/  IADD3 R201, R200, 0x2000, RZ ;  /* 0x00002000c8c97810 */ /* 0x000fe40007ffe0ff */
[----:B-1----:R-:W-:-:S05]  /*1e00*/  SHF.R.S32.HI R3, RZ, 0x1f, R167 ;  /* 0x0000001fff037819 */ /* 0x002fca00000114a7 */
[----:B------:R1:W-:Y:S04]  /*1e10*/  STL [R1+0x118], R3 ;  /* 0x0001180301007387 */ /* 0x0003e80000100800 */
[----:B------:R3:W-:Y:S01]  /*1e20*/  STL [R1+0xc], R8 ;  /* 0x00000c0801007387 */ /* 0x0007e20000100800 */
[----:B--2---:R-:W-:-:S03]  /*1e30*/  IADD3 R5, R30, 0x40, RZ ;  /* 0x000000401e057810 */ /* 0x004fc60007ffe0ff */
[----:B------:R2:W-:Y:S04]  /*1e40*/  STL [R1+0x5c], R13 ;  /* 0x00005c0d01007387 */ /* 0x0005e80000100800 */
[----:B------:R-:W-:Y:S04]  /*1e50*/  STL [R1+0x10], R5 ;  /* 0x0000100501007387 */ /* 0x000fe80000100800 */
[----:B------:R-:W-:Y:S01]  /*1e60*/  STL [R1+0x58], R15 ;  /* 0x0000580f01007387 */ /* 0x000fe20000100800 */
[----:B-1----:R-:W-:Y:S02]  /*1e70*/  LOP3.LUT R3, R18, 0x7ffffffc, RZ, 0xc0, !PT ;  /* 0x7ffffffc12037812 */ /* 0x002fe400078ec0ff */
[----:B---3--:R-:W-:-:S03]  /*1e80*/  SHF.R.S32.HI R8, RZ, 0x1f, R8 ;  /* 0x0000001fff087819 */ /* 0x008fc60000011408 */
[----:B------:R-:W-:Y:S01]  /*1e90*/  IMAD.IADD R3, R29, 0x1, -R3 ;  /* 0x000000011d037824 */ /* 0x000fe200078e0a03 */
[----:B--2---:R-:W-:-:S05]  /*1ea0*/  SHF.R.S32.HI R13, RZ, 0x1f, R250 ;  /* 0x0000001fff0d7819 */ /* 0x004fca00000114fa */
[----:B------:R1:W-:Y:S04]  /*1eb0*/  STL [R1+0x54], R13 ;  /* 0x0000540d01007387 */ /* 0x0003e80000100800 */
[----:B------:R2:W-:Y:S01]  /*1ec0*/  STL [R1+0x88], R8 ;  /* 0x0000880801007387 */ /* 0x0005e20000100800 */
[----:B-1----:R-:W-:Y:S02]  /*1ed0*/  SHF.R.S32.HI R13, RZ, 0x1f, R5 ;  /* 0x0000001fff0d7819 */ /* 0x002fe40000011405 */
[----:B------:R-:W-:Y:S01]  /*1ee0*/  LOP3.LUT R5, R28, 0x18, R108, 0xf8, !PT ;  /* 0x000000181c057812 */ /* 0x000fe200078ef86c */
[----:B--2---:R-:W-:Y:S02]  /*1ef0*/  IMAD.IADD R8, R27, 0x1, R22 ;  /* 0x000000011b087824 */ /* 0x004fe400078e0216 */
[----:B------:R1:W-:Y:S04]  /*1f00*/  STL [R1+0x84], R13 ;  /* 0x0000840d01007387 */ /* 0x0003e80000100800 */
[----:B------:R2:W-:Y:S01]  /*1f10*/  STL [R1+0x80], R8 ;  /* 0x0000800801007387 */ /* 0x0005e20000100800 */
[----:B-1----:R-:W-:Y:S01]  /*1f20*/  IMAD.SHL.U32 R13, R3, 0x2, RZ ;  /* 0x00000002030d7824 */ /* 0x002fe200078e00ff */
[----:B------:R-:W-:-:S02]  /*1f30*/  SHF.R.S32.HI R3, RZ, 0x3, R9 ;  /* 0x00000003ff037819 */ /* 0x000fc40000011409 */
[C-C-:B------:R-:W-:Y:S02]  /*1f40*/  LOP3.LUT R9, R26.reuse, 0x18, R108.reuse, 0xf8, !PT ;  /* 0x000000181a097812 */ /* 0x140fe400078ef86c */
[----:B--2---:R-:W-:Y:S01]  /*1f50*/  LOP3.LUT R8, R26, 0x8, R108, 0xf8, !PT ;  /* 0x000000081a087812 */ /* 0x004fe200078ef86c */
[----:B------:R1:W-:Y:S01]  /*1f60*/  STL [R1+0x30], R3 ;  /* 0x0000300301007387 */ /* 0x0003e20000100800 */
[C---:B------:R-:W-:Y:S02]  /*1f70*/  IADD3 R27, R13.reuse, 0x8, RZ ;  /* 0x000000080d1b7810 */ /* 0x040fe40007ffe0ff */
[----:B------:R-:W-:Y:S01]  /*1f80*/  IADD3 R26, R13, 0x10, RZ ;  /* 0x000000100d1a7810 */ /* 0x000fe20007ffe0ff */
[----:B------:R2:W-:Y:S01]  /*1f90*/  STL [R1+0x68], R13 ;  /* 0x0000680d01007387 */ /* 0x0005e20000100800 */
[-C--:B------:R-:W-:Y:S02]  /*1fa0*/  LOP3.LUT R8, R8, R24.reuse, RZ, 0x3c, !PT ;  /* 0x0000001808087212 */ /* 0x080fe400078e3cff */
[----:B------:R-:W-:-:S02]  /*1fb0*/  LOP3.LUT R9, R9, R24, RZ, 0x3c, !PT ;  /* 0x0000001809097212 */ /* 0x000fc400078e3cff */
[----:B------:R-:W-:Y:S01]  /*1fc0*/  IADD3 R24, R13, 0x20, RZ ;  /* 0x000000200d187810 */ /* 0x000fe20007ffe0ff */
[----:B------:R-:W-:Y:S01]  /*1fd0*/  IMAD.IADD R8, R7, 0x1, R8 ;  /* 0x0000000107087824 */ /* 0x000fe200078e0208 */
[----:B------:R-:W-:Y:S01]  /*1fe0*/  IADD3 R22, R13, 0x30, RZ ;  /* 0x000000300d167810 */ /* 0x000fe20007ffe0ff */
[----:B------:R-:W-:Y:S01]  /*1ff0*/  IMAD.IADD R9, R7, 0x1, R9 ;  /* 0x0000000107097824 */ /* 0x000fe200078e0209 */
[C---:B------:R-:W-:Y:S02]  /*2000*/  IADD3 R19, R13.reuse, 0x38, RZ ;  /* 0x000000380d137810 */ /* 0x040fe40007ffe0ff */
[C---:B------:R-:W-:Y:S02]  /*2010*/  IADD3 R18, R13.reuse, 0x40, RZ ;  /* 0x000000400d127810 */ /* 0x040fe40007ffe0ff */
[C---:B------:R-:W-:Y:S02]  /*2020*/  IADD3 R16, R13.reuse, 0x48, RZ ;  /* 0x000000480d107810 */ /* 0x040fe40007ffe0ff */
[----:B------:R-:W-:-:S02]  /*2030*/  IADD3 R15, R13, 0x50, RZ ;  /* 0x000000500d0f7810 */ /* 0x000fc40007ffe0ff */
[----:B------:R-:W-:Y:S02]  /*2040*/  LEA R248, R8, 0x1880, 0x1 ;  /* 0x0000188008f87811 */ /* 0x000fe400078e08ff */
[----:B-1----:R-:W-:Y:S02]  /*2050*/  LOP3.LUT R3, R5, R25, RZ, 0x3c, !PT ;  /* 0x0000001905037212 */ /* 0x002fe400078e3cff */
[----:B------:R-:W-:Y:S02]  /*2060*/  SHF.R.S32.HI R5, RZ, 0x3, R6 ;  /* 0x00000003ff057819 */ /* 0x000fe40000011406 */
[----:B------:R-:W-:Y:S01]  /*2070*/  IADD3 R25, R13, 0x18, RZ ;  /* 0x000000180d197810 */ /* 0x000fe20007ffe0ff */
[----:B------:R-:W-:Y:S01]  /*2080*/  IMAD.IADD R6, R23, 0x1, R3 ;  /* 0x0000000117067824 */ /* 0x000fe200078e0203 */
[----:B------:R-:W-:Y:S01]  /*2090*/  SHF.R.S32.HI R3, RZ, 0x1f, R13 ;  /* 0x0000001fff037819 */ /* 0x000fe2000001140d */
[----:B------:R1:W-:Y:S01]  /*20a0*/  STL [R1+0x2c], R5 ;  /* 0x00002c0501007387 */ /* 0x0003e20000100800 */
[----:B------:R-:W-:-:S02]  /*20b0*/  IADD3 R23, R13, 0x28, RZ ;  /* 0x000000280d177810 */ /* 0x000fc40007ffe0ff */
[----:B--2---:R-:W-:Y:S01]  /*20c0*/  IADD3 R13, R13, 0x58, RZ ;  /* 0x000000580d0d7810 */ /* 0x004fe20007ffe0ff */
[----:B------:R2:W-:Y:S01]  /*20d0*/  STL [R1+0x108], R3 ;  /* 0x0001080301007387 */ /* 0x0005e20000100800 */
[----:B------:R-:W-:Y:S02]  /*20e0*/  LEA R28, R6, 0x6080, 0x1 ;  /* 0x00006080061c7811 */ /* 0x000fe400078e08ff */
[----:B------:R-:W-:Y:S01]  /*20f0*/  SHF.R.S32.HI R6, RZ, 0x1f, R26 ;  /* 0x0000001fff067819 */ /* 0x000fe2000001141a */
[----:B------:R-:W-:Y:S01]  /*2100*/  STL [R1+0xc8], R27 ;  /* 0x0000c81b01007387 */ /* 0x000fe20000100800 */
[C---:B------:R-:W-:Y:S02]  /*2110*/  IADD3 R249, R248.reuse, 0x20, RZ ;  /* 0x00000020f8f97810 */ /* 0x040fe40007ffe0ff */
[----:B------:R-:W-:Y:S01]  /*2120*/  @P0 IADD3 R249, R248, -0x20, RZ ;  /* 0xffffffe0f8f90810 */ /* 0x000fe20007ffe0ff */
[----:B------:R-:W-:Y:S04]  /*2130*/  STL [R1+0xc4], R26 ;  /* 0x0000c41a01007387 */ /* 0x000fe80000100800 */
[----:B------:R3:W-:Y:S04]  /*2140*/  STL [R1+0xc0], R25 ;  /* 0x0000c01901007387 */ /* 0x0007e80000100800 */
        /* <DEDUP_REMOVED lines=47> */
.L_x_3567:
        /* <DEDUP_REMOVED lines=47> */
.L_x_3367:
[----:B------:R-:W-:-:S04]  /*2730*/  ISETP.NE.U32.AND P0, PT, RZ, c[0x0][0x368], PT ;  /* 0x0000da00ff007a0c */ /* 0x000fc80003f05070 */
[----:B------:R-:W-:-:S13]  /*2740*/  ISETP.NE.AND.EX P0, PT, RZ, c[0x0][0x36c], PT, P0 ;  /* 0x0000db00ff007a0c */ /* 0x000fda0003f05300 */
[----:B------:R-:W-:Y:S05]  /*2750*/  @!P0 BRA `(.L_x_3368) ;  /* 0x0000004000008947 */ /* 0x000fea0003800000 */
[----:B-1----:R-:W-:-:S04]  /*2760*/  IADD3 R4, P0, R21, c[0x0][0x368], RZ ;  /* 0x0000da0015047a10 */ /* 0x002fc80007f1e0ff */
[----:B------:R-:W-:-:S05]  /*2770*/  IADD3.X R5, R20, c[0x0][0x36c], RZ, P0, !PT ;  /* 0x0000db0014057a10 */ /* 0x000fca00007fe4ff */
[----:B------:R1:W5:Y:S01]  /*2780*/  LDG.E R13, [R4.64] ;  /* 0x00000008040d7981 */ /* 0x000362000c1e1900 */
[----:B------:R-:W-:Y:S05]  /*2790*/  BRA `(.L_x_3369) ;  /* 0x0000005000007947 */ /* 0x000fea0003800000 */
.L_x_3368:
[----:B------:R-:W-:Y:S01]  /*27a0*/  MOV R13, UR6 ;  /* 0x00000006000d7c02 */ /* 0x000fe20008000f00 */
[----:B------:R-:W-:Y:S05]  /*27b0*/  @!P5 BRA `(.L_x_3369) ;  /* 0x000000300000d947 */ /* 0x000fea0003800000 */
[----:B------:R-:W2:Y:S04]  /*27c0*/  LDG.E R6, [R4.64] ;  /* 0x0000000804067981 */ /* 0x000ea8000c1e1900 */
[----:B------:R-:W2:Y:S02]  /*27d0*/  LDG.E R0, [R4.64+0x4] ;  /* 0x0000040804007981 */ /* 0x000ea4000c1e1900 */
[----:B--2---:R-:W-:Y:S02]  /*27e0*/  IADD3 R13, -R6, R0, RZ ;  /* 0x00000000060d7210 */ /* 0x004fe40007ffe1ff */
.L_x_3369:
[----:B------:R-:W2:Y:S04]  /*27f0*/  LDL.LU R0, [R1+0x74] ;  /* 0x0000740001007983 */ /* 0x000ea80000300800 */
[----:B-1----:R1:W3:Y:S04]  /*2800*/  @P6 LDG.E R5, [R2.64] ;  /* 0x0000000802056981 */ /* 0x0022e8000c1e1900 */
[----:B------:R1:W3:Y:S04]  /*2810*/  @P6 LDG.E R4, [R2.64+0x4] ;  /* 0x0000040802046981 */ /* 0x0002e8000c1e1900 */
[----:B------:R-:W4:Y:S01]  /*2820*/  LDL R24, [R1+0x78] ;  /* 0x0000780001187983 */ /* 0x000f220000100800 */
[----:B------:R-:W-:-:S04]  /*2830*/  ISETP.NE.U32.AND P0, PT, RZ, c[0x0][0x378], PT ;  /* 0x0000de00ff007a0c */ /* 0x000fc80003f05070 */
[----:B------:R-:W-:Y:S01]  /*2840*/  ISETP.NE.AND.EX P1, PT, RZ, c[0x0][0x37c], PT, P0 ;  /* 0x0000df00ff007a0c */ /* 0x000fe20003f25300 */
[----:B------:R-:W-:Y:S02]  /*2850*/  IMAD.MOV.U32 R6, RZ, RZ, c[0x0][0x2c4] ;  /* 0x0000b100ff067624 */ /* 0x000fe400078e00ff */
[----:B-----5:R-:W-:-:S03]  /*2860*/  IMAD.MOV.U32 R129, RZ, RZ, R13 ;  /* 0x000000ffff817224 */ /* 0x020fc600078e000d */
[----:B------:R-:W-:-:S07]  /*2870*/  ISETP.NE.AND P2, PT, R6, 0x1, PT ;  /* 0x000000010600780c */ /* 0x000fce0003f45270 */
[----:B-1----:R-:W-:-:S04]  /*2880*/  @P1 IADD3 R2, P0, R21, c[0x0][0x378], RZ ;  /* 0x0000de0015021a10 */ /* 0x002fc80007f1e0ff */
[----:B------:R-:W-:Y:S01]  /*2890*/  @P1 IADD3.X R3, R20, c[0x0][0x37c], RZ, P0, !PT ;  /* 0x0000df0014031a10 */ /* 0x000fe200007fe4ff */
[----:B------:R-:W-:-:S04]  /*28a0*/  IMAD.IADD R8, R13, 0x1, -R10 ;  /* 0x000000010d087824 */ /* 0x000fc800078e0a0a */
[----:B------:R1:W5:Y:S02]  /*28b0*/  @P1 LDG.E R129, [R2.64] ;  /* 0x0000000802811981 */ /* 0x000364000c1e1900 */
[----:B-1----:R-:W-:Y:S01]  /*28c0*/  IMAD.MOV.U32 R2, RZ, RZ, c[0x0][0x228] ;  /* 0x00008a00ff027624 */ /* 0x002fe200078e00ff */
[----:B------:R-:W-:Y:S01]  /*28d0*/  LOP3.LUT R247, R247, 0xffffffdf, RZ, 0xc0, !PT ;  /* 0xffffffdff7f77812 */ /* 0x000fe200078ec0ff */
[----:B------:R-:W-:Y:S03]  /*28e0*/  BSSY B0, `(.L_x_3370) ;  /* 0x000003d000007945 */ /* 0x000fe60003800000 */
[----:B------:R-:W-:Y:S01]  /*28f0*/  @P2 LOP3.LUT R247, R247, 0x20, RZ, 0xfc, !PT ;  /* 0x00000020f7f72812 */ /* 0x000fe200078efcff */
[----:B--2---:R-:W-:-:S05]  /*2900*/  IMAD.SHL.U32 R0, R0, 0x80, RZ ;  /* 0x0000008000007824 */ /* 0x004fca00078e00ff */
[----:B------:R1:W-:Y:S01]  /*2910*/  STL [R1+0x64], R0 ;  /* 0x0000640001007387 */ /* 0x0003e20000100800 */
[----:B---3--:R-:W-:-:S04]  /*2920*/  @P6 IMAD.IADD R2, R4, 0x1, -R5 ;  /* 0x0000000104026824 */ /* 0x008fc800078e0a05 */
[----:B------:R-:W-:-:S05]  /*2930*/  IMAD.IADD R4, R8, 0x1, R2 ;  /* 0x0000000108047824 */ /* 0x000fca00078e0202 */
[----:B------:R-:W-:Y:S02]  /*2940*/  IADD3 R138, R4, 0x30, -R246 ;  /* 0x00000030048a7810 */ /* 0x000fe40007ffe8f6 */
[----:B-1----:R-:W-:-:S05]  /*2950*/  IADD3 R0, R0, 0x7f, RZ ;  /* 0x0000007f00007810 */ /* 0x002fca0007ffe0ff */
[----:B------:R-:W-:Y:S01]  /*2960*/  @P2 IMAD.HI.U32 R3, R0, c[0x0][0x2c8], RZ ;  /* 0x0000b20000032a27 */ /* 0x000fe200078e00ff */
[----:B------:R1:W-:Y:S04]  /*2970*/  STL [R1+0x6c], R4 ;  /* 0x00006c0401007387 */ /* 0x0003e80000100800 */
[----:B------:R-:W-:Y:S02]  /*2980*/  @P2 SHF.R.U32.HI R0, RZ, c[0x0][0x2cc], R3 ;  /* 0x0000b300ff002a19 */ /* 0x000fe40000011603 */
[----:B----4-:R-:W-:-:S03]  /*2990*/  LOP3.LUT R5, R24, 0xff000000, RZ, 0xc0, !PT ;  /* 0xff00000018057812 */ /* 0x010fc600078ec0ff */
        /* <DEDUP_REMOVED lines=49> */
.L_x_3371:
[----:B------:R-:W-:Y:S05]  /*2cb0*/  BSYNC B0 ;  /* 0x0000000000007941 */ /* 0x000fea0003800000 */
.L_x_3370:
        /* <DEDUP_REMOVED lines=20> */
[----:B------:R-:W3:Y:S04]  /*2e00*/  LDL R12, [R1+0x18] ;  /* 0x00001800010c7983 */ /* 0x000ee80000100800 */
        /* <DEDUP_REMOVED lines=18> */
[----:B------:R-:W-:Y:S02]  /*2f30*/  IMAD.IADD R142, R135, 0x1, R142 ;  /* 0x00000001878e7824 */ /* 0x000fe400078e028e */
        /* <DEDUP_REMOVED lines=23> */
[----:B----4-:R-:W-:Y:S01]  /*30b0*/  ISETP.GE.AND P4, PT, R22, c[0x0][0x1d4], PT ;  /* 0x0000750016007a0c */ /* 0x010fe20003f86270 */
[----:B------:R-:W-:Y:S01]  /*30c0*/  IMAD.IADD R3, R9, 0x1, R3 ;  /* 0x0000000109037824 */ /* 0x000fe200078e0203 */
[----:B------:R-:W-:Y:S02]  /*30d0*/  ISETP.GT.AND P0, PT, R0, 0x20, PT ;  /* 0x000000200000780c */ /* 0x000fe40003f04270 */
[----:B------:R-:W-:Y:S01]  /*30e0*/  @P1 LEA R4, P2, R8, c[0x0][0x220], 0x1 ;  /* 0x0000880008041a11 */ /* 0x000fe200078408ff */
[----:B------:R-:W-:-:S03]  /*30f0*/  @P1 IMAD.SHL.U32 R0, R12, 0x2, RZ ;  /* 0x000000020c001824 */ /* 0x000fc600078e00ff */
        /* <DEDUP_REMOVED lines=140> */
.L_x_3399:
        /* <DEDUP_REMOVED lines=107> */
.L_x_3377:
[----:B------:R-:W-:Y:S05]  /*4070*/  BSYNC B0 ;  /* 0x0000000000007941 */ /* 0x000fea0003800000 */
.L_x_3376:
        /* <DEDUP_REMOVED lines=94> */
.L_x_3380:
[----:B------:R-:W-:Y:S05]  /*4660*/  BSYNC B0 ;  /* 0x0000000000007941 */ /* 0x000fea0003800000 */
.L_x_3379:
        /* <DEDUP_REMOVED lines=60> */
.L_x_3382:
[----:B------:R-:W-:Y:S05]  /*4a30*/  BSYNC B0 ;  /* 0x0000000000007941 */ /* 0x000fea0003800000 */
.L_x_3381:
        /* <DEDUP_REMOVED lines=62> */
.L_x_3384:
[----:B------:R-:W-:Y:S05]  /*4e20*/  BSYNC B0 ;  /* 0x0000000000007941 */ /* 0x000fea0003800000 */
.L_x_3383:
        /* <DEDUP_REMOVED lines=59> */
.L_x_3386:
[----:B------:R-:W-:Y:S05]  /*51e0*/  BSYNC B0 ;  /* 0x0000000000007941 */ /* 0x000fea0003800000 */
.L_x_3385:
        /* <DEDUP_REMOVED lines=59> */
.L_x_3388:
[----:B------:R-:W-:Y:S05]  /*55a0*/  BSYNC B0 ;  /* 0x0000000000007941 */ /* 0x000fea0003800000 */
.L_x_3387:
        /* <DEDUP_REMOVED lines=59> */
.L_x_3375:
        /* <DEDUP_REMOVED lines=47> */
.L_x_3390:
[----:B------:R-:W-:Y:S05]  /*5c50*/  BSYNC B0 ;  /* 0x0000000000007941 */ /* 0x000fea0003800000 */
.L_x_3389:
        /* <DEDUP_REMOVED lines=159> */
.L_x_3392:
[----:B------:R-:W-:Y:S05]  /*6650*/  BSYNC B0 ;  /* 0x0000000000007941 */ /* 0x000fea0003800000 */
.L_x_3391:
        /* <DEDUP_REMOVED lines=122> */
.L_x_3394:
[----:B------:R-:W-:Y:S05]  /*6e00*/  BSYNC B0 ;  /* 0x0000000000007941 */ /* 0x000fea0003800000 */
.L_x_3393:
        /* <DEDUP_REMOVED lines=125> */
.L_x_3374:
        /* <DEDUP_REMOVED lines=45> */
.L_x_3378:
[----:B------:R-:W-:Y:S05]  /*78b0*/  BSYNC B1 ;  /* 0x0000000000017941 */ /* 0x000fea0003800000 */
.L_x_3373:
        /* <DEDUP_REMOVED lines=103> */
.L_x_3396:
[----:B-123--:R-:W-:Y:S05]  /*7f30*/  BSYNC B0 ;  /* 0x0000000000007941 */ /* 0x00efea0003800000 */
.L_x_3395:
        /* <DEDUP_REMOVED lines=43> */
.L_x_3398:
[----:B------:R-:W-:Y:S05]  /*81f0*/  BSYNC B0 ;  /* 0x0000000000007941 */ /* 0x000fea0003800000 */
.L_x_3397:
[----:B------:R-:W0:Y:S01]  /*8200*/  LDGDEPBAR ;  /* 0x00000000000079af */ /* 0x000e220000000000 */
[----:B------:R-:W-:Y:S01]  /*8210*/  IADD3 R31, R31, -0x1, RZ ;  /* 0xffffffff1f1f7810 */ /* 0x000fe20007ffe0ff */
[----:B------:R-:W-:-:S05]  /*8220*/  @P5 BRA `(.L_x_3399) ;  /* 0xffffb79000005947 */ /* 0x000fca000383ffff */
[----:B------:R-:W-:Y:S01]  /*8230*/  WARPSYNC 0xffffffff ;  /* 0xffffffff00007948 */ /* 0x000fe20003800000 */
[----:B------:R-:W-:Y:S06]  /*8240*/  BAR.SYNC.DEFER_BLOCKING 0x0 ;  /* 0x0000000000007b1d */ /* 0x000fec0000010000 */
.L_x_3372:
        /* <DEDUP_REMOVED lines=43> */
.L_x_3401:
[----:B------:R-:W-:Y:S05]  /*8500*/  BSYNC B0 ;  /* 0x0000000000007941 */ /* 0x000fea0003800000 */
.L_x_3400:
        /* <DEDUP_REMOVED lines=61> */
[----:B------:R-:W4:Y:S01]  /*88e0*/  LDL R4, [R1+0x8] ;  /* 0x0000080001047983 */ /* 0x000f220000100800 */
[----:B------:R-:W-:-:S03]  /*88f0*/  ISETP.NE.U32.AND P0, PT, RZ, c[0x0][0x340], PT ;  /* 0x0000d000ff007a0c */ /* 0x000fc60003f05070 */
[----:B------:R-:W4:Y:S01]  /*8900*/  LDL R5, [R1+0xd4] ;  /* 0x0000d40001057983 */ /* 0x000f220000100800 */
[----:B------:R-:W-:-:S03]  /*8910*/  ISETP.NE.AND.EX P1, PT, RZ, c[0x0][0x344], PT, P0 ;  /* 0x0000d100ff007a0c */ /* 0x000fc60003f25300 */
[----:B------:R-:W4:Y:S04]  /*8920*/  LDL R9, [R1+0x94] ;  /* 0x0000940001097983 */ /* 0x000f280000100800 */
[----:B------:R-:W4:Y:S04]  /*8930*/  LDL.64 R16, [R1] ;  /* 0x0000000001107983 */ /* 0x000f280000100a00 */
[----:B------:R-:W4:Y:S01]  /*8940*/  LDL R14, [R1+0x10] ;  /* 0x00001000010e7983 */ /* 0x000f220000100800 */
[----:B------:R-:W-:Y:S02]  /*8950*/  SHF.R.S32.HI R0, RZ, 0x1f, R136 ;  /* 0x0000001fff007819 */ /* 0x000fe40000011488 */
[----:B--2---:R-:W-:-:S04]  /*8960*/  @P1 IADD3 R2, P0, R3, c[0x0][0x340], RZ ;  /* 0x0000d00003021a10 */ /* 0x004fc80007f1e0ff */
[----:B---3--:R-:W-:Y:S02]  /*8970*/  @P1 IADD3.X R3, R10, c[0x0][0x344], RZ, P0, !PT ;  /* 0x0000d1000a031a10 */ /* 0x008fe400007fe4ff */
[----:B------:R-:W2:Y:S04]  /*8980*/  LDL R10, [R1+0xc] ;  /* 0x00000c00010a7983 */ /* 0x000ea80000100800 */
[----:B------:R1:W5:Y:S01]  /*8990*/  @P1 LDG.E R13, [R2.64] ;  /* 0x00000008020d1981 */ /* 0x000362000c1e1900 */
[----:B------:R-:W-:Y:S01]  /*89a0*/  IMAD R0, R0, c[0x0][0x178], RZ ;  /* 0x00005e0000007a24 */ /* 0x000fe200078e02ff */
[----:B------:R-:W-:Y:S02]  /*89b0*/  ISETP.NE.U32.AND P0, PT, RZ, c[0x0][0x348], PT ;  /* 0x0000d200ff007a0c */ /* 0x000fe40003f05070 */
[----:B----4-:R-:W-:Y:S01]  /*89c0*/  LOP3.LUT R88, R8, 0xffff, RZ, 0xc0, !PT ;  /* 0x0000ffff08587812 */ /* 0x010fe200078ec0ff */
[----:B------:R-:W-:Y:S01]  /*89d0*/  IMAD R0, R136, c[0x0][0x17c], R0 ;  /* 0x00005f0088007a24 */ /* 0x000fe200078e0200 */
[----:B------:R-:W-:Y:S01]  /*89e0*/  ISETP.NE.AND.EX P0, PT, RZ, c[0x0][0x34c], PT, P0 ;  /* 0x0000d300ff007a0c */ /* 0x000fe20003f05300 */
[----:B------:R-:W-:Y:S01]  /*89f0*/  IMAD.IADD R4, R4, 0x1, R11 ;  /* 0x0000000104047824 */ /* 0x000fe200078e020b */
[----:B------:R-:W3:Y:S02]  /*8a00*/  S2R R15, SR_TID.X ;  /* 0x00000000000f7919 */ /* 0x000ee40000002100 */
[----:B------:R-:W-:Y:S01]  /*8a10*/  SEL R6, R5, RZ, !P0 ;  /* 0x000000ff05067207 */ /* 0x000fe20004000000 */
[----:B------:R-:W-:Y:S01]  /*8a20*/  @P3 IMAD.HI.U32 R8, R4, c[0x0][0x2c8], RZ ;  /* 0x0000b20004083a27 */ /* 0x000fe200078e00ff */
[----:B------:R-:W-:-:S03]  /*8a30*/  SEL R5, R9, RZ, !P0 ;  /* 0x000000ff09057207 */ /* 0x000fc60004000000 */
        /* <DEDUP_REMOVED lines=23> */
[----:B------:R-:W-:Y:S02]  /*8bb0*/  LEA R12, P0, R2, c[0x0][0x160], 0x1 ;  /* 0x00005800020c7a11 */ /* 0x000fe400078008ff */
[----:B------:R-:W-:Y:S02]  /*8bc0*/  ISETP.GE.AND P3, PT, R14, c[0x0][0x198], PT ;  /* 0x000066000e007a0c */ /* 0x000fe40003f66270 */
[----:B------:R-:W-:Y:S02]  /*8bd0*/  LEA.HI.X R6, R2, c[0x0][0x164], R0, 0x1, P0 ;  /* 0x0000590002067a11 */ /* 0x000fe400000f0c00 */
[----:B------:R-:W-:Y:S02]  /*8be0*/  IADD3 R128, R211, -0x1, RZ ;  /* 0xffffffffd3807810 */ /* 0x000fe40007ffe0ff */
[----:B--2---:R-:W-:-:S02]  /*8bf0*/  ISETP.GE.AND P4, PT, R10, c[0x0][0x198], PT ;  /* 0x000066000a007a0c */ /* 0x004fc40003f86270 */
[----:B---3--:R-:W-:-:S04]  /*8c00*/  SHF.R.S32.HI R10, RZ, 0x1f, R15 ;  /* 0x0000001fff0a7819 */ /* 0x008fc8000001140f */
[----:B------:R-:W-:-:S04]  /*8c10*/  LEA.HI R10, R10, R15, RZ, 0x2 ;  /* 0x0000000f0a0a7211 */ /* 0x000fc800078f10ff */
[----:B------:R-:W-:Y:S02]  /*8c20*/  SHF.R.S32.HI R10, RZ, 0x2, R10 ;  /* 0x00000002ff0a7819 */ /* 0x000fe4000001140a */
[----:B------:R-:W-:-:S03]  /*8c30*/  @!P1 MOV R13, R9 ;  /* 0x00000009000d9202 */ /* 0x000fc60000000f00 */
[----:B------:R-:W-:Y:S01]  /*8c40*/  IMAD.IADD R5, R10, 0x1, R11 ;  /* 0x000000010a057824 */ /* 0x000fe200078e020b */
[----:B------:R-:W-:Y:S05]  /*8c50*/  BRA.DIV ~URZ, `(.L_x_3403) ;  /* 0x000162f27f007947 */ /* 0x000fea000b800000 */
[----:B------:R1:W2:Y:S02]  /*8c60*/  SHFL.IDX PT, R4, R6, RZ, 0x1c1f ;  /* 0x001c1fff06047589 */ /* 0x0002a400000e0000 */
.L_x_3572:
[----:B------:R-:W-:Y:S05]  /*8c70*/  BRA.DIV ~URZ, `(.L_x_3404) ;  /* 0x000163427f007947 */ /* 0x000fea000b800000 */
[----:B------:R3:W4:Y:S02]  /*8c80*/  SHFL.IDX PT, R0, R12, RZ, 0x1c1f ;  /* 0x001c1fff0c007589 */ /* 0x00072400000e0000 */
.L_x_3573:
        /* <DEDUP_REMOVED lines=8> */
[----:B------:R-:W2:Y:S04]  /*8d10*/  LDL R18, [R1+0x88] ;  /* 0x0000880001127983 */ /* 0x000ea80000100800 */
[----:B------:R-:W2:Y:S01]  /*8d20*/  LDL R16, [R1+0x84] ;  /* 0x0000840001107983 */ /* 0x000ea20000100800 */
[----:B---3--:R-:W-:-:S02]  /*8d30*/  LEA R10, P2, R20, R0, 0x1 ;  /* 0x00000000140a7211 */ /* 0x008fc400078408ff */
[----:B----4-:R-:W-:Y:S02]  /*8d40*/  LEA R8, P1, R17, R0, 0x1 ;  /* 0x0000000011087211 */ /* 0x010fe400078208ff */
[----:B------:R-:W-:Y:S02]  /*8d50*/  LEA.HI.X R11, R20, R4, R21, 0x1, P2 ;  /* 0x00000004140b7211 */ /* 0x000fe400010f0c15 */
[----:B--2---:R-:W-:Y:S01]  /*8d60*/  LEA R2, P0, R15, R0, 0x1 ;  /* 0x000000000f027211 */ /* 0x004fe200078008ff */
[----:B------:R-:W-:Y:S01]  /*8d70*/  IMAD.SHL.U32 R0, R14, 0x2, RZ ;  /* 0x000000020e007824 */ /* 0x000fe200078e00ff */
        /* <DEDUP_REMOVED lines=8> */
.L_x_3406:
[----:B------:R-:W-:Y:S05]  /*8e00*/  BSYNC B0 ;  /* 0x0000000000007941 */ /* 0x000fea0003800000 */
.L_x_3405:
[----:B------:R-:W-:Y:S05]  /*8e10*/  BRA.DIV ~URZ, `(.L_x_3407) ;  /* 0x000162127f007947 */ /* 0x000fea000b800000 */
[----:B--2---:R2:W1:Y:S04]  /*8e20*/  SHFL.IDX PT, R4, R6, 0x1, 0x1c1f ;  /* 0x003c1f0006047f89 */ /* 0x00446800000e0000 */
[----:B----4-:R2:W4:Y:S02]  /*8e30*/  SHFL.IDX PT, R0, R12, 0x1, 0x1c1f ;  /* 0x003c1f000c007f89 */ /* 0x01052400000e0000 */
.L_x_3574:
        /* <DEDUP_REMOVED lines=8> */
[----:B------:R-:W4:Y:S04]  /*8ec0*/  LDL R18, [R1+0x88] ;  /* 0x0000880001127983 */ /* 0x000f280000100800 */
[----:B------:R-:W4:Y:S01]  /*8ed0*/  LDL R16, [R1+0x84] ;  /* 0x0000840001107983 */ /* 0x000f220000100800 */
[----:B--2---:R-:W-:-:S02]  /*8ee0*/  LEA R10, P2, R20, R0, 0x1 ;  /* 0x00000000140a7211 */ /* 0x004fc400078408ff */
[----:B---3--:R-:W-:Y:S02]  /*8ef0*/  LEA R8, P1, R17, R0, 0x1 ;  /* 0x0000000011087211 */ /* 0x008fe400078208ff */
[----:B-1----:R-:W-:Y:S02]  /*8f00*/  LEA.HI.X R11, R20, R4, R21, 0x1, P2 ;  /* 0x00000004140b7211 */ /* 0x002fe400010f0c15 */
[----:B----4-:R-:W-:Y:S01]  /*8f10*/  LEA R2, P0, R15, R0, 0x1 ;  /* 0x000000000f027211 */ /* 0x010fe200078008ff */
        /* <DEDUP_REMOVED lines=9> */
.L_x_3409:
[----:B------:R-:W-:Y:S05]  /*8fb0*/  BSYNC B0 ;  /* 0x0000000000007941 */ /* 0x000fea0003800000 */
.L_x_3408:
[----:B------:R-:W-:Y:S05]  /*8fc0*/  BRA.DIV ~URZ, `(.L_x_3410) ;  /* 0x000161327f007947 */ /* 0x000fea000b800000 */
[----:B-1----:R1:W2:Y:S02]  /*8fd0*/  SHFL.IDX PT, R4, R6, 0x2, 0x1c1f ;  /* 0x005c1f0006047f89 */ /* 0x0022a400000e0000 */
.L_x_3575:
[----:B------:R-:W-:Y:S05]  /*8fe0*/  BRA.DIV ~URZ, `(.L_x_3411) ;  /* 0x000161827f007947 */ /* 0x000fea000b800000 */
[----:B----4-:R4:W1:Y:S02]  /*8ff0*/  SHFL.IDX PT, R0, R12, 0x2, 0x1c1f ;  /* 0x005c1f000c007f89 */ /* 0x01086400000e0000 */
.L_x_3576:
        /* <DEDUP_REMOVED lines=10> */
[----:B-1-3--:R-:W-:-:S02]  /*90a0*/  LEA R10, P2, R20, R0, 0x1 ;  /* 0x00000000140a7211 */ /* 0x00afc400078408ff */
        /* <DEDUP_REMOVED lines=12> */
.L_x_3413:
[----:B------:R-:W-:Y:S05]  /*9170*/  BSYNC B0 ;  /* 0x0000000000007941 */ /* 0x000fea0003800000 */
.L_x_3412:
[----:B------:R-:W-:Y:S05]  /*9180*/  BRA.DIV ~URZ, `(.L_x_3414) ;  /* 0x000160527f007947 */ /* 0x000fea000b800000 */
[----:B--2---:R2:W3:Y:S04]  /*9190*/  SHFL.IDX PT, R4, R6, 0x3, 0x1c1f ;  /* 0x007c1f0006047f89 */ /* 0x0044e800000e0000 */
[----:B-1----:R2:W1:Y:S02]  /*91a0*/  SHFL.IDX PT, R0, R12, 0x3, 0x1c1f ;  /* 0x007c1f000c007f89 */ /* 0x00246400000e0000 */
.L_x_3577:
[----:B--2---:R-:W2:Y:S04]  /*91b0*/  LDL.64 R106, [R1] ;  /* 0x00000000016a7983 */ /* 0x004ea80000100a00 */
[----:B----4-:R-:W4:Y:S04]  /*91c0*/  LDL R101, [R1+0xc] ;  /* 0x00000c0001657983 */ /* 0x010f280000100800 */
[----:B---3--:R-:W3:Y:S04]  /*91d0*/  LDL R99, [R1+0x10] ;  /* 0x0000100001637983 */ /* 0x008ee80000100800 */
[----:B------:R-:W3:Y:S04]  /*91e0*/  LDL R104, [R1+0x18] ;  /* 0x0000180001687983 */ /* 0x000ee80000100800 */
[----:B------:R-:W3:Y:S04]  /*91f0*/  LDL R102, [R1+0x88] ;  /* 0x0000880001667983 */ /* 0x000ee80000100800 */
[----:B------:R-:W3:Y:S01]  /*9200*/  LDL R100, [R1+0x84] ;  /* 0x0000840001647983 */ /* 0x000ee20000100800 */
[----:B------:R-:W-:-:S04]  /*9210*/  IADD3 R2, R5, 0x60, RZ ;  /* 0x0000006005027810 */ /* 0x000fc80007ffe0ff */
[----:B------:R-:W-:Y:S01]  /*9220*/  ISETP.GE.AND P0, PT, R2, R38, PT ;  /* 0x000000260200720c */ /* 0x000fe20003f06270 */
[----:B-----5:R-:W-:-:S05]  /*9230*/  IMAD.WIDE.U32 R16, R13, c[0x0][0x2b0], RZ ;  /* 0x0000ac000d107a25 */ /* 0x020fca00078e00ff */
[----:B------:R1:W-:Y:S07]  /*9240*/  STL.64 [R1+0x48], R16 ;  /* 0x0000481001007387 */ /* 0x0003ee0000100a00 */
[CC--:B-12---:R-:W-:Y:S02]  /*9250*/  @!P0 LEA R10, P1, R106.reuse, R0.reuse, 0x1 ;  /* 0x000000006a0a8211 */ /* 0x0c6fe400078208ff */
[----:B----4-:R-:W-:Y:S02]  /*9260*/  @!P0 LEA R8, P2, R101, R0, 0x1 ;  /* 0x0000000065088211 */ /* 0x010fe400078408ff */
[----:B------:R-:W-:-:S02]  /*9270*/  @!P0 LEA.HI.X R11, R106, R4, R107, 0x1, P1 ;  /* 0x000000046a0b8211 */ /* 0x000fc400008f0c6b */
[----:B---3--:R-:W-:Y:S01]  /*9280*/  @!P0 LEA R2, P1, R99, R0, 0x1 ;  /* 0x0000000063028211 */ /* 0x008fe200078208ff */
[----:B------:R-:W-:Y:S01]  /*9290*/  @!P0 IMAD.SHL.U32 R0, R104, 0x2, RZ ;  /* 0x0000000268008824 */ /* 0x000fe200078e00ff */
        /* <DEDUP_REMOVED lines=16> */
[----:B------:R-:W3:Y:S04]  /*93a0*/  LDL R14, [R1+0x6c] ;  /* 0x00006c00010e7983 */ /* 0x000ee80000100800 */
[----:B------:R-:W4:Y:S01]  /*93b0*/  LDL R15, [R1+0x60] ;  /* 0x00006000010f7983 */ /* 0x000f220000100800 */
[----:B------:R-:W-:-:S02]  /*93c0*/  IMAD.MOV.U32 R111, RZ, RZ, 0x30 ;  /* 0x00000030ff6f7424 */ /* 0x000fc400078e00ff */
[----:B------:R-:W-:Y:S02]  /*93d0*/  IMAD.MOV.U32 R0, RZ, RZ, c[0x0][0x2b8] ;  /* 0x0000ae00ff007624 */ /* 0x000fe400078e00ff */
[----:B------:R-:W-:Y:S01]  /*93e0*/  IMAD R111, R211, R111, -0x30 ;  /* 0xffffffd0d36f7424 */ /* 0x000fe200078e026f */
[----:B------:R-:W-:Y:S02]  /*93f0*/  BAR.SYNC.DEFER_BLOCKING 0x0 ;  /* 0x0000000000007b1d */ /* 0x000fe40000010000 */
[----:B------:R-:W-:Y:S02]  /*9400*/  ISETP.NE.AND P1, PT, R0, 0x1, PT ;  /* 0x000000010000780c */ /* 0x000fe40003f25270 */
[----:B------:R-:W-:Y:S01]  /*9410*/  LOP3.LUT R247, R247, 0xfffffffe, RZ, 0xc0, !PT ;  /* 0xfffffffef7f77812 */ /* 0x000fe200078ec0ff */
[----:B------:R-:W-:-:S10]  /*9420*/  IMAD.MOV.U32 R210, RZ, RZ, RZ ;  /* 0x000000ffffd27224 */ /* 0x000fd400078e00ff */
[----:B------:R-:W-:Y:S01]  /*9430*/  @P1 LOP3.LUT R247, R247, 0x1, RZ, 0xfc, !PT ;  /* 0x00000001f7f71812 */ /* 0x000fe200078efcff */
[----:B--2---:R-:W-:-:S05]  /*9440*/  IMAD.IADD R2, R12, 0x1, R111 ;  /* 0x000000010c027824 */ /* 0x004fca00078e026f */
[C---:B---3--:R-:W-:Y:S01]  /*9450*/  ISETP.GE.AND P0, PT, R2.reuse, R14, PT ;  /* 0x0000000e0200720c */ /* 0x048fe20003f06270 */
[----:B----4-:R-:W-:-:S03]  /*9460*/  IMAD.IADD R2, R2, 0x1, R15 ;  /* 0x0000000102027824 */ /* 0x010fc600078e020f */
        /* <DEDUP_REMOVED lines=30> */
[----:B------:R-:W-:Y:S02]  /*9650*/  ISETP.GT.AND P6, PT, R12, 0x2f, PT ;  /* 0x0000002f0c00780c */ /* 0x000fe40003fc4270 */
        /* <DEDUP_REMOVED lines=38> */
[----:B------:R-:W0:Y:S10]  /*98c0*/  LDGDEPBAR ;  /* 0x00000000000079af */ /* 0x000e340000000000 */
[----:B------:R-:W-:Y:S05]  /*98d0*/  @P0 BRA `(.L_x_3415) ;  /* 0x0000002000000947 */ /* 0x000fea0003800000 */
[----:B------:R-:W-:-:S04]  /*98e0*/  DEPBAR.LE SB0, 0x1 ;  /* 0x000080400000791a */ /* 0x000fc80000000000 */
[----:B------:R-:W-:Y:S05]  /*98f0*/  BRA `(.L_x_3416) ;  /* 0x00006e0000007947 */ /* 0x000fea0003800000 */
.L_x_3415:
        /* <DEDUP_REMOVED lines=123> */
.L_x_3419:
[----:B--2---:R-:W-:Y:S05]  /*a0b0*/  BSYNC B0 ;  /* 0x0000000000007941 */ /* 0x004fea0003800000 */
.L_x_3418:
        /* <DEDUP_REMOVED lines=117> */
.L_x_3421:
[----:B---34-:R-:W-:Y:S05]  /*a810*/  BSYNC B0 ;  /* 0x0000000000007941 */ /* 0x018fea0003800000 */
.L_x_3420:
        /* <DEDUP_REMOVED lines=96> */
.L_x_3425:
[----:B------:R-:W-:Y:S05]  /*ae20*/  BSYNC B0 ;  /* 0x0000000000007941 */ /* 0x000fea0003800000 */
.L_x_3424:
        /* <DEDUP_REMOVED lines=49> */
.L_x_3427:
[----:B------:R-:W-:Y:S05]  /*b140*/  BSYNC B0 ;  /* 0x0000000000007941 */ /* 0x000fea0003800000 */
.L_x_3426:
        /* <DEDUP_REMOVED lines=49> */
.L_x_3429:
[----:B------:R-:W-:Y:S05]  /*b460*/  BSYNC B0 ;  /* 0x0000000000007941 */ /* 0x000fea0003800000 */
.L_x_3428:
        /* <DEDUP_REMOVED lines=49> */
.L_x_3431:
[----:B------:R-:W-:Y:S05]  /*b780*/  BSYNC B0 ;  /* 0x0000000000007941 */ /* 0x000fea0003800000 */
.L_x_3430:
        /* <DEDUP_REMOVED lines=49> */
.L_x_3433:
[----:B------:R-:W-:Y:S05]  /*baa0*/  BSYNC B0 ;  /* 0x0000000000007941 */ /* 0x000fea0003800000 */
.L_x_3432:
        /* <DEDUP_REMOVED lines=48> */
.L_x_3423:
[----:B------:R-:W-:Y:S05]  /*bdb0*/  BSYNC B1 ;  /* 0x0000000000017941 */ /* 0x000fea0003800000 */
.L_x_3422:
        /* <DEDUP_REMOVED lines=52> */
.L_x_3436:
[----:B------:R-:W-:Y:S05]  /*c100*/  BSYNC B0 ;  /* 0x0000000000007941 */ /* 0x000fea0003800000 */
.L_x_3435:
        /* <DEDUP_REMOVED lines=49> */
.L_x_3438:
[----:B------:R-:W-:Y:S05]  /*c420*/  BSYNC B0 ;  /* 0x0000000000007941 */ /* 0x000fea0003800000 */
.L_x_3437:
        /* <DEDUP_REMOVED lines=49> */
.L_x_3440:
[----:B------:R-:W-:Y:S05]  /*c740*/  BSYNC B0 ;  /* 0x0000000000007941 */ /* 0x000fea0003800000 */
.L_x_3439:
        /* <DEDUP_REMOVED lines=49> */
.L_x_3442:
[----:B------:R-:W-:Y:S05]  /*ca60*/  BSYNC B0 ;  /* 0x0000000000007941 */ /* 0x000fea0003800000 */
.L_x_3441:
        /* <DEDUP_REMOVED lines=49> */
.L_x_3444:
[----:B------:R-:W-:Y:S05]  /*cd80*/  BSYNC B0 ;  /* 0x0000000000007941 */ /* 0x000fea0003800000 */
.L_x_3443:
        /* <DEDUP_REMOVED lines=49> */
.L_x_3417:
        /* <DEDUP_REMOVED lines=75> */
.L_x_3446:
[----:B--2---:R-:W-:Y:S05]  /*d550*/  BSYNC B0 ;  /* 0x0000000000007941 */ /* 0x004fea0003800000 */
.L_x_3445:
        /* <DEDUP_REMOVED lines=88> */
.L_x_3448:
[----:B---3--:R-:W-:Y:S05]  /*dae0*/  BSYNC B0 ;  /* 0x0000000000007941 */ /* 0x008fea0003800000 */
.L_x_3447:
        /* <DEDUP_REMOVED lines=156> */
.L_x_3452:
[----:B------:R-:W-:Y:S05]  /*e4b0*/  BSYNC B0 ;  /* 0x0000000000007941 */ /* 0x000fea0003800000 */
.L_x_3451:
        /* <DEDUP_REMOVED lines=108> */
.L_x_3454:
[----:B------:R-:W-:Y:S05]  /*eb80*/  BSYNC B0 ;  /* 0x0000000000007941 */ /* 0x000fea0003800000 */
.L_x_3453:
        /* <DEDUP_REMOVED lines=107> */
.L_x_3450:
[----:B------:R-:W-:Y:S05]  /*f240*/  BSYNC B1 ;  /* 0x0000000000017941 */ /* 0x000fea0003800000 */
.L_x_3449:
        /* <DEDUP_REMOVED lines=113> */
.L_x_3456:
[----:B------:R-:W-:Y:S05]  /*f960*/  BSYNC B0 ;  /* 0x0000000000007941 */ /* 0x000fea0003800000 */
.L_x_3455:
        /* <DEDUP_REMOVED lines=108> */
.L_x_3458:
[----:B------:R-:W-:Y:S05]  /*10030*/  BSYNC B0 ;  /* 0x0000000000007941 */ /* 0x000fea0003800000 */
.L_x_3457:
        /* <DEDUP_REMOVED lines=107> */
.L_x_3434:
[----:B------:R-:W-:Y:S05]  /*106f0*/  BSYNC B2 ;  /* 0x0000000000027941 */ /* 0x000fea0003800000 */
.L_x_3416:
[----:B-1----:R-:W-:Y:S01]  /*10700*/  IMAD R0, R97, c[0x0][0x208], RZ ;  /* 0x0000820061007a24 */ /* 0x002fe200078e02ff */
[----:B------:R-:W-:-:S04]  /*10710*/  DEPBAR.LE SB0, 0x0 ;  /* 0x000080000000791a */ /* 0x000fc80000000000 */
[----:B------:R-:W-:Y:S01]  /*10720*/  IMAD.WIDE.U32 R2, R212, c[0x0][0x208], RZ ;  /* 0x00008200d4027a25 */ /* 0x000fe200078e00ff */
[----:B------:R-:W-:Y:S01]  /*10730*/  BAR.SYNC.DEFER_BLOCKING 0x0 ;  /* 0x0000000000007b1d */ /* 0x000fe20000010000 */
[----:B------:R-:W-:Y:S02]  /*10740*/  ISETP.GE.AND P3, PT, R106, c[0x0][0x1d4], PT ;  /* 0x000075006a007a0c */ /* 0x000fe40003f66270 */
[----:B------:R-:W-:Y:S01]  /*10750*/  IMAD R0, R212, c[0x0][0x20c], R0 ;  /* 0x00008300d4007a24 */ /* 0x000fe200078e0200 */
[----:B------:R-:W-:Y:S01]  /*10760*/  SHF.L.U64.HI R228, R106, 0x1, R107 ;  /* 0x000000016ae47819 */ /* 0x000fe2000001026b */
[----:B--2---:R-:W-:Y:S01]  /*10770*/  IMAD.WIDE.U32 R8, R88, c[0x0][0x210], RZ ;  /* 0x0000840058087a25 */ /* 0x004fe200078e00ff */
        /* <DEDUP_REMOVED lines=8> */
[----:B------:R-:W-:Y:S03]  /*10800*/  BSSY B0, `(.L_x_3459) ;  /* 0x000003d000007945 */ /* 0x000fe60003800000 */
[----:B------:R-:W-:Y:S01]  /*10810*/  IMAD R4, R210, c[0x0][0x21c], R0 ;  /* 0x00008700d2047a24 */ /* 0x000fe200078e0200 */
[----:B------:R-:W-:Y:S01]  /*10820*/  IADD3 R0, P0, R2, R8, RZ ;  /* 0x0000000802007210 */ /* 0x000fe20007f1e0ff */
[----:B------:R-:W-:-:S02]  /*10830*/  IMAD R5, R88, c[0x0][0x214], R9 ;  /* 0x0000850058057a24 */ /* 0x000fc400078e0209 */
[----:B------:R-:W-:Y:S02]  /*10840*/  IMAD.SHL.U32 R229, R106, 0x2, RZ ;  /* 0x000000026ae57824 */ /* 0x000fe400078e00ff */
[----:B------:R-:W-:Y:S01]  /*10850*/  IMAD.SHL.U32 R209, R104, 0x2, RZ ;  /* 0x0000000268d17824 */ /* 0x000fe200078e00ff */
[----:B------:R-:W-:Y:S01]  /*10860*/  IADD3.X R2, R5, R3, R4, P0, !PT ;  /* 0x0000000305027210 */ /* 0x000fe200007fe404 */
[----:B------:R-:W-:Y:S01]  /*10870*/  STL [R1+0x28], R5 ;  /* 0x0000280501007387 */ /* 0x000fe20000100800 */
[C---:B------:R-:W-:Y:S01]  /*10880*/  LEA R24, P0, R0.reuse, c[0x0][0x1f8], 0x1 ;  /* 0x00007e0000187a11 */ /* 0x040fe200078008ff */
[----:B------:R-:W-:Y:S02]  /*10890*/  IMAD.SHL.U32 R230, R101, 0x2, RZ ;  /* 0x0000000265e67824 */ /* 0x000fe400078e00ff */
[----:B------:R-:W-:Y:S01]  /*108a0*/  LDSM.16.M88.4 R16, [R198] ;  /* 0x00000000c610783b */ /* 0x000fe20000000200 */
[----:B------:R-:W-:Y:S01]  /*108b0*/  LEA.HI.X R6, R0, c[0x0][0x1fc], R2, 0x1, P0 ;  /* 0x00007f0000067a11 */ /* 0x000fe200000f0c02 */
[----:B------:R-:W-:-:S02]  /*108c0*/  IMAD.IADD R0, R110, 0x1, -R103 ;  /* 0x000000016e007824 */ /* 0x000fc400078e0a67 */
[----:B------:R-:W2:Y:S01]  /*108d0*/  SHFL.IDX PT, R2, R24, RZ, 0x1c1f ;  /* 0x001c1fff18027589 */ /* 0x000ea200000e0000 */
[----:B------:R-:W-:Y:S02]  /*108e0*/  IMAD.SHL.U32 R227, R99, 0x2, RZ ;  /* 0x0000000263e37824 */ /* 0x000fe400078e00ff */
[C---:B------:R-:W-:Y:S01]  /*108f0*/  ISETP.LT.OR P1, PT, R0.reuse, 0x1, P3 ;  /* 0x000000010000780c */ /* 0x040fe20001f21670 */
[----:B------:R-:W4:Y:S01]  /*10900*/  SHFL.IDX PT, R3, R6, RZ, 0x1c1f ;  /* 0x001c1fff06037589 */ /* 0x000f2200000e0000 */
[----:B------:R-:W-:-:S03]  /*10910*/  ISETP.LT.OR P2, PT, R0, 0x1, P4 ;  /* 0x000000010000780c */ /* 0x000fc60002741670 */
[----:B------:R3:W1:Y:S04]  /*10920*/  LDSM.16.M88.4 R12, [R198+0x1000] ;  /* 0x00100000c60c783b */ /* 0x0006680000000200 */
[----:B-----5:R3:W1:Y:S04]  /*10930*/  LDSM.16.M88.4 R36, [R171] ;  /* 0x00000000ab24783b */ /* 0x0206680000000200 */
[----:B------:R3:W1:Y:S04]  /*10940*/  LDSM.16.M88.4 R32, [R171+0x400] ;  /* 0x00040000ab20783b */ /* 0x0006680000000200 */
[----:B------:R3:W1:Y:S01]  /*10950*/  LDSM.16.M88.4 R28, [R171+0x800] ;  /* 0x00080000ab1c783b */ /* 0x0006620000000200 */
[----:B--2---:R-:W-:-:S03]  /*10960*/  IADD3 R4, P0, R2, R229, RZ ;  /* 0x000000e502047210 */ /* 0x004fc60007f1e0ff */
[----:B------:R3:W2:Y:S02]  /*10970*/  LDSM.16.M88.4 R20, [R199] ;  /* 0x00000000c714783b */ /* 0x0006a40000000200 */
[----:B----4-:R-:W-:Y:S02]  /*10980*/  IMAD.X R5, R3, 0x1, R228, P0 ;  /* 0x0000000103057824 */ /* 0x010fe400000e06e4 */
[----:B------:R3:W4:Y:S04]  /*10990*/  LDSM.16.M88.4 R8, [R199+0x1000] ;  /* 0x00100000c708783b */ /* 0x0007280000000200 */
[----:B------:R3:W1:Y:S04]  /*109a0*/  LDSM.16.M88.4 R40, [R200] ;  /* 0x00000000c828783b */ /* 0x0006680000000200 */
[----:B------:R3:W1:Y:S04]  /*109b0*/  LDSM.16.M88.4 R48, [R208] ;  /* 0x00000000d030783b */ /* 0x0006680000000200 */
[----:B------:R3:W1:Y:S04]  /*109c0*/  LDSM.16.M88.4 R64, [R207] ;  /* 0x00000000cf40783b */ /* 0x0006680000000200 */
[----:B------:R-:W-:Y:S01]  /*109d0*/  @!PT LDS RZ, [RZ] ;  /* 0x00000000fffff984 */ /* 0x000fe20000000800 */
[----:B------:R-:W-:Y:S01]  /*109e0*/  @!PT LDS RZ, [RZ] ;  /* 0x00000000fffff984 */ /* 0x000fe20000000800 */
[----:B------:R-:W-:Y:S01]  /*109f0*/  @!PT LDS RZ, [RZ] ;  /* 0x00000000fffff984 */ /* 0x000fe20000000800 */
[----:B------:R2:W-:Y:S01]  /*10a00*/  LDGSTS.E.BYPASS.LTC128B.128 [R209+0x1880], [R4.64], !P1 ;  /* 0x0188000004d17fae */ /* 0x0005e2000c901d48 */
[----:B------:R-:W-:-:S02]  /*10a10*/  ISETP.GE.AND P1, PT, R99, c[0x0][0x1d4], PT ;  /* 0x0000750063007a0c */ /* 0x000fc40003f26270 */
[----:B--2---:R-:W-:-:S05]  /*10a20*/  IADD3 R4, P0, R2, R230, RZ ;  /* 0x000000e602047210 */ /* 0x004fca0007f1e0ff */
[----:B------:R-:W-:Y:S01]  /*10a30*/  IMAD.X R5, R3, 0x1, R225, P0 ;  /* 0x0000000103057824 */ /* 0x000fe200000e06e1 */
[----:B------:R-:W-:-:S04]  /*10a40*/  IADD3 R2, P0, R2, R227, RZ ;  /* 0x000000e302027210 */ /* 0x000fc80007f1e0ff */
[----:B------:R3:W-:Y:S01]  /*10a50*/  LDGSTS.E.BYPASS.LTC128B.128 [R209+0x2480], [R4.64], !P2 ;  /* 0x0248000004d17fae */ /* 0x0007e2000d101d48 */
[----:B------:R-:W-:Y:S01]  /*10a60*/  IMAD.X R3, R3, 0x1, R226, P0 ;  /* 0x0000000103037824 */ /* 0x000fe200000e06e2 */
[----:B------:R-:W-:-:S13]  /*10a70*/  ISETP.LT.OR P0, PT, R0, 0x1, P1 ;  /* 0x000000010000780c */ /* 0x000fda0000f01670 */
[----:B------:R3:W-:Y:S01]  /*10a80*/  LDGSTS.E.BYPASS.LTC128B.128 [R209+0x3080], [R2.64], !P0 ;  /* 0x0308000002d17fae */ /* 0x0007e2000c101d48 */
[----:B-1----:R-:W-:-:S13]  /*10a90*/  ISETP.GT.AND P0, PT, R25, 0x3f, PT ;  /* 0x0000003f1900780c */ /* 0x002fda0003f04270 */
[----:B------:R-:W-:Y:S05]  /*10aa0*/  @P0 BRA `(.L_x_3460) ;  /* 0x0000012000000947 */ /* 0x000fea0003800000 */
[----:B----4-:R-:W-:Y:S05]  /*10ab0*/  BRA.DIV ~URZ, `(.L_x_3461) ;  /* 0x0000e7f27f007947 */ /* 0x010fea000b800000 */
[----:B---3--:R1:W2:Y:S04]  /*10ac0*/  SHFL.IDX PT, R4, R6, 0x1, 0x1c1f ;  /* 0x003c1f0006047f89 */ /* 0x0082a800000e0000 */
[----:B------:R1:W3:Y:S02]  /*10ad0*/  SHFL.IDX PT, R2, R24, 0x1, 0x1c1f ;  /* 0x003c1f0018027f89 */ /* 0x0002e400000e0000 */
.L_x_3578:
[----:B---3--:R-:W-:Y:S02]  /*10ae0*/  IADD3 R26, P0, R2, R229, RZ ;  /* 0x000000e5021a7210 */ /* 0x008fe40007f1e0ff */
[C---:B------:R-:W-:Y:S02]  /*10af0*/  ISETP.LT.OR P3, PT, R0.reuse, 0x21, P3 ;  /* 0x000000210000780c */ /* 0x040fe40001f61670 */
[----:B------:R-:W-:Y:S01]  /*10b00*/  ISETP.LT.OR P2, PT, R0, 0x21, P4 ;  /* 0x000000210000780c */ /* 0x000fe20002741670 */
[----:B--2---:R-:W-:Y:S01]  /*10b10*/  IMAD.X R27, R4, 0x1, R228, P0 ;  /* 0x00000001041b7824 */ /* 0x004fe200000e06e4 */
[----:B-1----:R-:W-:-:S02]  /*10b20*/  IADD3 R24, P0, R2, R230, RZ ;  /* 0x000000e602187210 */ /* 0x002fc40007f1e0ff */
[----:B------:R-:W-:-:S03]  /*10b30*/  ISETP.LT.OR P1, PT, R0, 0x21, P1 ;  /* 0x000000210000780c */ /* 0x000fc60000f21670 */
[----:B------:R-:W-:Y:S01]  /*10b40*/  IMAD.X R25, R4, 0x1, R225, P0 ;  /* 0x0000000104197824 */ /* 0x000fe200000e06e1 */
[----:B------:R-:W-:-:S03]  /*10b50*/  IADD3 R2, P0, R2, R227, RZ ;  /* 0x000000e302027210 */ /* 0x000fc60007f1e0ff */
[----:B------:R-:W-:Y:S01]  /*10b60*/  @!PT LDS RZ, [RZ] ;  /* 0x00000000fffff984 */ /* 0x000fe20000000800 */
[----:B------:R-:W-:Y:S01]  /*10b70*/  @!PT LDS RZ, [RZ] ;  /* 0x00000000fffff984 */ /* 0x000fe20000000800 */
[----:B------:R-:W-:Y:S01]  /*10b80*/  @!PT LDS RZ, [RZ] ;  /* 0x00000000fffff984 */ /* 0x000fe20000000800 */
[----:B------:R1:W-:Y:S02]  /*10b90*/  LDGSTS.E.BYPASS.LTC128B.128 [R209+0x2080], [R26.64], !P3 ;  /* 0x020800001ad17fae */ /* 0x0003e4000d901d48 */
[----:B------:R-:W-:Y:S02]  /*10ba0*/  IMAD.X R3, R4, 0x1, R226, P0 ;  /* 0x0000000104037824 */ /* 0x000fe400000e06e2 */
[----:B------:R1:W-:Y:S04]  /*10bb0*/  LDGSTS.E.BYPASS.LTC128B.128 [R209+0x2c80], [R24.64], !P2 ;  /* 0x02c8000018d17fae */ /* 0x0003e8000d101d48 */
[----:B------:R1:W-:Y:S02]  /*10bc0*/  LDGSTS.E.BYPASS.LTC128B.128 [R209+0x3880], [R2.64], !P1 ;  /* 0x0388000002d17fae */ /* 0x0003e4000c901d48 */
.L_x_3460:
[----:B----4-:R-:W-:Y:S05]  /*10bd0*/  BSYNC B0 ;  /* 0x0000000000007941 */ /* 0x010fea0003800000 */
.L_x_3459:
[----:B------:R-:W2:Y:S04]  /*10be0*/  LDL R0, [R1+0x14] ;  /* 0x0000140001007983 */ /* 0x000ea80000100800 */
[----:B------:R-:W0:Y:S01]  /*10bf0*/  LDGDEPBAR ;  /* 0x00000000000079af */ /* 0x000e220000000000 */
[----:B------:R-:W-:Y:S01]  /*10c00*/  WARPSYNC 0xffffffff ;  /* 0xffffffff00007948 */ /* 0x000fe20003800000 */
[C---:B------:R-:W-:Y:S01]  /*10c10*/  HMMA.16816.F32.BF16 R60, R12.reuse, R36, RZ ;  /* 0x000000240c3c723c */ /* 0x040fe200000418ff */
[----:B------:R-:W-:Y:S07]  /*10c20*/  BSSY B1, `(.L_x_3462) ;  /* 0x00000b9000017945 */ /* 0x000fee0003800000 */
[C---:B------:R-:W-:Y:S08]  /*10c30*/  HMMA.16816.F32.BF16 R52, R12.reuse, R32, RZ ;  /* 0x000000200c34723c */ /* 0x040ff000000418ff */
[C---:B-1----:R-:W-:Y:S08]  /*10c40*/  HMMA.16816.F32.BF16 R24, R12.reuse, R28, RZ ;  /* 0x0000001c0c18723c */ /* 0x042ff000000418ff */
        /* <DEDUP_REMOVED lines=13> */
[----:B------:R-:W-:Y:S07]  /*10d20*/  LDSM.16.M88.4 R60, [R204] ;  /* 0x00000000cc3c783b */ /* 0x000fee0000000200 */
        /* <DEDUP_REMOVED lines=9> */
[----:B------:R-:W4:Y:S03]  /*10dc0*/  LDSM.16.M88.4 R12, [R198+0x2000] ;  /* 0x00200000c60c783b */ /* 0x000f260000000200 */
[C---:B------:R-:W-:Y:S08]  /*10dd0*/  HMMA.16816.F32.BF16 R72, R20.reuse, R40, R68 ;  /* 0x000000281448723c */ /* 0x040ff00000041844 */
[C---:B------:R-:W-:Y:S08]  /*10de0*/  HMMA.16816.F32.BF16 R40, R20.reuse, R42, R88 ;  /* 0x0000002a1428723c */ /* 0x040ff00000041858 */
[C---:B------:R-:W-:Y:S08]  /*10df0*/  HMMA.16816.F32.BF16 R44, R20.reuse, R48, R76 ;  /* 0x00000030142c723c */ /* 0x040ff0000004184c */
[C---:B------:R-:W-:Y:S08]  /*10e00*/  HMMA.16816.F32.BF16 R68, R20.reuse, R64, R84 ;  /* 0x000000401444723c */ /* 0x040ff00000041854 */
[C---:B------:R-:W-:Y:S08]  /*10e10*/  HMMA.16816.F32.BF16 R48, R20.reuse, R50, R92 ;  /* 0x000000321430723c */ /* 0x040ff0000004185c */
[----:B------:R-:W-:Y:S01]  /*10e20*/  HMMA.16816.F32.BF16 R20, R20, R66, R28 ;  /* 0x000000421414723c */ /* 0x000fe2000004181c */
[----:B------:R-:W5:Y:S07]  /*10e30*/  LDSM.16.M88.4 R28, [R199+0x2000] ;  /* 0x00200000c71c783b */ /* 0x000f6e0000000200 */
[C---:B-1----:R-:W-:Y:S08]  /*10e40*/  HMMA.16816.F32.BF16 R64, R8.reuse, R36, R120 ;  /* 0x000000240840723c */ /* 0x042ff00000041878 */
[C---:B------:R-:W-:Y:S08]  /*10e50*/  HMMA.16816.F32.BF16 R116, R8.reuse, R32, R116 ;  /* 0x000000200874723c */ /* 0x040ff00000041874 */
[----:B------:R-:W-:Y:S08]  /*10e60*/  HMMA.16816.F32.BF16 R100, R8, R38, R100 ;  /* 0x000000260864723c */ /* 0x000ff00000041864 */
[----:B----4-:R-:W-:Y:S08]  /*10e70*/  HMMA.16816.F32.BF16 R76, R12, R36, R72 ;  /* 0x000000240c4c723c */ /* 0x010ff00000041848 */
[C---:B------:R-:W-:Y:S08]  /*10e80*/  HMMA.16816.F32.BF16 R104, R8.reuse, R16, R104 ;  /* 0x000000100868723c */ /* 0x040ff00000041868 */
[----:B------:R-:W-:Y:S08]  /*10e90*/  HMMA.16816.F32.BF16 R96, R8, R34, R96 ;  /* 0x000000220860723c */ /* 0x000ff00000041860 */
[----:B------:R-:W-:Y:S01]  /*10ea0*/  HMMA.16816.F32.BF16 R72, R12, R38, R40 ;  /* 0x000000260c48723c */ /* 0x000fe20000041828 */
[----:B------:R-:W-:Y:S07]  /*10eb0*/  LDSM.16.M88.4 R40, [R171+0x2000] ;  /* 0x00200000ab28783b */ /* 0x000fee0000000200 */
        /* <DEDUP_REMOVED lines=8> */
[----:B------:R-:W4:Y:S03]  /*10f40*/  LDSM.16.M88.4 R20, [R198+0x4000] ;  /* 0x00400000c614783b */ /* 0x000f260000000200 */
[----:B------:R-:W-:Y:S01]  /*10f50*/  HMMA.16816.F32.BF16 R68, R24, R56, R64 ;  /* 0x000000381844723c */ /* 0x000fe20000041840 */
[----:B--2---:R-:W-:-:S07]  /*10f60*/  ISETP.GT.AND P0, PT, R128, R0, PT ;  /* 0x000000008000720c */ /* 0x004fce0003f04270 */
[C---:B------:R-:W-:Y:S08]  /*10f70*/  HMMA.16816.F32.BF16 R64, R24.reuse, R58, R100 ;  /* 0x0000003a1840723c */ /* 0x040ff00000041864 */
[C---:B------:R-:W-:Y:S08]  /*10f80*/  HMMA.16816.F32.BF16 R120, R24.reuse, R52, R116 ;  /* 0x000000341878723c */ /* 0x040ff00000041874 */
[C---:B------:R-:W-:Y:S08]  /*10f90*/  HMMA.16816.F32.BF16 R116, R24.reuse, R54, R96 ;  /* 0x000000361874723c */ /* 0x040ff00000041860 */
[----:B------:R-:W-:Y:S08]  /*10fa0*/  HMMA.16816.F32.BF16 R124, R24, R60, R104 ;  /* 0x0000003c187c723c */ /* 0x000ff00000041868 */
[----:B-----5:R-:W-:Y:S08]  /*10fb0*/  HMMA.16816.F32.BF16 R100, R28, R56, R76 ;  /* 0x000000381c64723c */ /* 0x020ff0000004184c */
[----:B------:R-:W-:Y:S01]  /*10fc0*/  HMMA.16816.F32.BF16 R104, R24, R62, R80 ;  /* 0x0000003e1868723c */ /* 0x000fe20000041850 */
[----:B------:R-:W-:Y:S07]  /*10fd0*/  LDSM.16.M88.4 R24, [R201] ;  /* 0x00000000c918783b */ /* 0x000fee0000000200 */
[C---:B------:R-:W-:Y:S08]  /*10fe0*/  HMMA.16816.F32.BF16 R96, R28.reuse, R58, R72 ;  /* 0x0000003a1c60723c */ /* 0x040ff00000041848 */
[C---:B------:R-:W-:Y:S01]  /*10ff0*/  HMMA.16816.F32.BF16 R92, R28.reuse, R52, R36 ;  /* 0x000000341c5c723c */ /* 0x040fe20000041824 */
[----:B------:R-:W-:Y:S07]  /*11000*/  LDSM.16.M88.4 R36, [R203] ;  /* 0x00000000cb24783b */ /* 0x000fee0000000200 */
[C---:B------:R-:W-:Y:S01]  /*11010*/  HMMA.16816.F32.BF16 R88, R28.reuse, R54, R32 ;  /* 0x000000361c58723c */ /* 0x040fe20000041820 */
[----:B------:R-:W-:Y:S07]  /*11020*/  LDSM.16.M88.4 R32, [R202] ;  /* 0x00000000ca20783b */ /* 0x000fee0000000200 */
[C---:B------:R-:W-:Y:S01]  /*11030*/  HMMA.16816.F32.BF16 R84, R28.reuse, R60, R8 ;  /* 0x0000003c1c54723c */ /* 0x040fe20000041808 */
[----:B------:R-:W2:Y:S07]  /*11040*/  LDSM.16.M88.4 R8, [R199+0x5000] ;  /* 0x00500000c708783b */ /* 0x000eae0000000200 */
[----:B------:R-:W-:Y:S01]  /*11050*/  HMMA.16816.F32.BF16 R80, R28, R62, R12 ;  /* 0x0000003e1c50723c */ /* 0x000fe2000004180c */
[----:B------:R-:W5:Y:S01]  /*11060*/  LDSM.16.M88.4 R12, [R199+0x4000] ;  /* 0x00400000c70c783b */ /* 0x000f620000000200 */
[----:B------:R-:W-:-:S06]  /*11070*/  DEPBAR.LE SB0, 0x0 ;  /* 0x000080000000791a */ /* 0x000fcc0000000000 */
[C---:B-1----:R-:W-:Y:S08]  /*11080*/  HMMA.16816.F32.BF16 R76, R16.reuse, R48, R68 ;  /* 0x00000030104c723c */ /* 0x042ff00000041844 */
        /* <DEDUP_REMOVED lines=10> */
[----:B------:R-:W-:Y:S08]  /*11130*/  HMMA.16816.F32.BF16 R20, R20, R42, R80 ;  /* 0x0000002a1414723c */ /* 0x000ff00000041850 */
[C---:B--2---:R-:W-:Y:S08]  /*11140*/  HMMA.16816.F32.BF16 R76, R8.reuse, R36, R76 ;  /* 0x00000024084c723c */ /* 0x044ff0000004184c */
[----:B------:R-:W-:Y:S08]  /*11150*/  HMMA.16816.F32.BF16 R72, R8, R38, R72 ;  /* 0x000000260848723c */ /* 0x000ff00000041848 */
[C---:B-----5:R-:W-:Y:S08]  /*11160*/  HMMA.16816.F32.BF16 R52, R12.reuse, R36, R52 ;  /* 0x000000240c34723c */ /* 0x060ff00000041834 */
        /* <DEDUP_REMOVED lines=12> */
[----:B---3--:R-:W2:Y:S04]  /*11230*/  LDL R2, [R1+0x60] ;  /* 0x0000600001027983 */ /* 0x008ea80000100800 */
        /* <DEDUP_REMOVED lines=41> */
.L_x_3579:
[----:B------:R-:W-:Y:S05]  /*114d0*/  BRA.DIV ~URZ, `(.L_x_3465) ;  /* 0x0000df127f007947 */ /* 0x000fea000b800000 */
[----:B------:R3:W4:Y:S02]  /*114e0*/  SHFL.IDX PT, R0, R6, RZ, 0x1c1f ;  /* 0x001c1fff06007589 */ /* 0x00072400000e0000 */
.L_x_3580:
[----:B------:R-:W-:Y:S01]  /*114f0*/  BSSY B0, `(.L_x_3466) ;  /* 0x0000014000007945 */ /* 0x000fe20003800000 */
[----:B------:R-:W-:Y:S05]  /*11500*/  @!P0 BRA `(.L_x_3467) ;  /* 0x0000012000008947 */ /* 0x000fea0003800000 */
[----:B------:R-:W5:Y:S04]  /*11510*/  LDL.64 R8, [R1] ;  /* 0x0000000001087983 */ /* 0x000f680000100a00 */
[----:B---3--:R-:W3:Y:S04]  /*11520*/  LDL R3, [R1+0xc] ;  /* 0x00000c0001037983 */ /* 0x008ee80000100800 */
[----:B----4-:R-:W4:Y:S01]  /*11530*/  LDL R2, [R1+0x10] ;  /* 0x0000100001027983 */ /* 0x010f220000100800 */
[----:B------:R-:W-:-:S05]  /*11540*/  IADD3 R10, P0, R0, R229, RZ ;  /* 0x000000e5000a7210 */ /* 0x000fca0007f1e0ff */
[----:B--2---:R-:W-:Y:S01]  /*11550*/  IMAD.X R11, R4, 0x1, R228, P0 ;  /* 0x00000001040b7824 */ /* 0x004fe200000e06e4 */
[----:B-----5:R-:W-:Y:S02]  /*11560*/  ISETP.GE.AND P3, PT, R8, c[0x0][0x1d4], PT ;  /* 0x0000750008007a0c */ /* 0x020fe40003f66270 */
[----:B------:R-:W-:Y:S02]  /*11570*/  IADD3 R8, P1, R0, R230, RZ ;  /* 0x000000e600087210 */ /* 0x000fe40007f3e0ff */
[----:B---3--:R-:W-:-:S03]  /*11580*/  ISETP.GE.AND P2, PT, R3, c[0x0][0x1d4], PT ;  /* 0x0000750003007a0c */ /* 0x008fc60003f46270 */
[----:B------:R-:W-:Y:S01]  /*11590*/  IMAD.X R9, R4, 0x1, R225, P1 ;  /* 0x0000000104097824 */ /* 0x000fe200008e06e1 */
[----:B----4-:R-:W-:Y:S02]  /*115a0*/  ISETP.GE.AND P0, PT, R2, c[0x0][0x1d4], PT ;  /* 0x0000750002007a0c */ /* 0x010fe40003f06270 */
        /* <DEDUP_REMOVED lines=8> */
.L_x_3467:
[----:B------:R-:W-:Y:S05]  /*11630*/  BSYNC B0 ;  /* 0x0000000000007941 */ /* 0x000fea0003800000 */
.L_x_3466:
[----:B------:R-:W-:Y:S01]  /*11640*/  ISETP.GE.AND P0, PT, R12, 0x21, PT ;  /* 0x000000210c00780c */ /* 0x000fe20003f06270 */
[----:B------:R-:W-:Y:S06]  /*11650*/  BRA.DIV ~URZ, `(.L_x_3468) ;  /* 0x0000de027f007947 */ /* 0x000fec000b800000 */
[----:B--2---:R2:W1:Y:S04]  /*11660*/  SHFL.IDX PT, R4, R5, 0x1, 0x1c1f ;  /* 0x003c1f0005047f89 */ /* 0x00446800000e0000 */
[----:B----4-:R2:W4:Y:S02]  /*11670*/  SHFL.IDX PT, R0, R6, 0x1, 0x1c1f ;  /* 0x003c1f0006007f89 */ /* 0x01052400000e0000 */
.L_x_3581:
[----:B------:R-:W-:Y:S05]  /*11680*/  @!P0 BRA `(.L_x_3463) ;  /* 0x0000012000008947 */ /* 0x000fea0003800000 */
[----:B------:R-:W5:Y:S04]  /*11690*/  LDL.64 R8, [R1] ;  /* 0x0000000001087983 */ /* 0x000f680000100a00 */
[----:B--2---:R-:W2:Y:S04]  /*116a0*/  LDL R3, [R1+0xc] ;  /* 0x00000c0001037983 */ /* 0x004ea80000100800 */
[----:B---3--:R-:W3:Y:S01]  /*116b0*/  LDL R2, [R1+0x10] ;  /* 0x0000100001027983 */ /* 0x008ee20000100800 */
[----:B----4-:R-:W-:-:S05]  /*116c0*/  IADD3 R10, P0, R0, R229, RZ ;  /* 0x000000e5000a7210 */ /* 0x010fca0007f1e0ff */
[----:B-1----:R-:W-:Y:S01]  /*116d0*/  IMAD.X R11, R4, 0x1, R228, P0 ;  /* 0x00000001040b7824 */ /* 0x002fe200000e06e4 */
[----:B-----5:R-:W-:Y:S02]  /*116e0*/  ISETP.GE.AND P3, PT, R8, c[0x0][0x1d4], PT ;  /* 0x0000750008007a0c */ /* 0x020fe40003f66270 */
[----:B------:R-:W-:Y:S02]  /*116f0*/  IADD3 R8, P1, R0, R230, RZ ;  /* 0x000000e600087210 */ /* 0x000fe40007f3e0ff */
[----:B--2---:R-:W-:-:S03]  /*11700*/  ISETP.GE.AND P2, PT, R3, c[0x0][0x1d4], PT ;  /* 0x0000750003007a0c */ /* 0x004fc60003f46270 */
[----:B------:R-:W-:Y:S01]  /*11710*/  IMAD.X R9, R4, 0x1, R225, P1 ;  /* 0x0000000104097824 */ /* 0x000fe200008e06e1 */
[----:B---3--:R-:W-:Y:S02]  /*11720*/  ISETP.GE.AND P0, PT, R2, c[0x0][0x1d4], PT ;  /* 0x0000750002007a0c */ /* 0x008fe40003f06270 */
        /* <DEDUP_REMOVED lines=8> */
.L_x_3463:
[----:B------:R-:W-:Y:S05]  /*117b0*/  BSYNC B1 ;  /* 0x0000000000017941 */ /* 0x000fea0003800000 */
.L_x_3462:
[----:B-1-3--:R-:W3:Y:S01]  /*117c0*/  LDL R2, [R1+0x64] ;  /* 0x0000640001027983 */ /* 0x00aee20000100800 */
[----:B------:R-:W-:-:S03]  /*117d0*/  IMAD.MOV.U32 R3, RZ, RZ, c[0x0][0x2c4] ;  /* 0x0000b100ff037624 */ /* 0x000fc600078e00ff */
[----:B----4-:R-:W3:Y:S04]  /*117e0*/  LDL R0, [R1+0x80] ;  /* 0x0000800001007983 */ /* 0x010ee80000100800 */
[----:B------:R-:W4:Y:S01]  /*117f0*/  LDL R4, [R1+0x68] ;  /* 0x0000680001047983 */ /* 0x000f220000100800 */
[----:B------:R-:W-:-:S03]  /*11800*/  ISETP.NE.AND P0, PT, R3, 0x1, PT ;  /* 0x000000010300780c */ /* 0x000fc60003f05270 */
[----:B------:R-:W0:Y:S01]  /*11810*/  LDGDEPBAR ;  /* 0x00000000000079af */ /* 0x000e220000000000 */
[----:B---3--:R-:W-:-:S09]  /*11820*/  IMAD.IADD R0, R0, 0x1, R2 ;  /* 0x0000000100007824 */ /* 0x008fd200078e0202 */
[----:B------:R-:W-:Y:S01]  /*11830*/  @P0 IMAD.HI.U32 R3, R0, c[0x0][0x2c8], RZ ;  /* 0x0000b20000030a27 */ /* 0x000fe200078e00ff */
[C---:B----4-:R-:W-:Y:S02]  /*11840*/  IADD3 R2, -R4.reuse, 0x1, R110 ;  /* 0x0000000104027810 */ /* 0x050fe40007ffe16e */
[----:B--2---:R-:W-:Y:S02]  /*11850*/  IADD3 R5, -R4, R110, RZ ;  /* 0x0000006e04057210 */ /* 0x004fe40007ffe1ff */
[----:B------:R-:W-:Y:S01]  /*11860*/  @P0 SHF.R.U32.HI R0, RZ, c[0x0][0x2cc], R3 ;  /* 0x0000b300ff000a19 */ /* 0x000fe20000011603 */
[----:B------:R-:W-:Y:S01]  /*11870*/  IMAD.IADD R4, R2, 0x1, -R246 ;  /* 0x0000000102047824 */ /* 0x000fe200078e0af6 */
[----:B------:R-:W-:Y:S05]  /*11880*/  BRA.DIV ~URZ, `(.L_x_3469) ;  /* 0x0000dca27f007947 */ /* 0x000fea000b800000 */
[----:B------:R1:W2:Y:S02]  /*11890*/  SHFL.IDX PT, R2, R0, RZ, 0x1c1f ;  /* 0x001c1fff00027589 */ /* 0x0002a400000e0000 */
.L_x_3582:
        /* <DEDUP_REMOVED lines=37> */
[C---:B------:R-:W-:Y:S02]  /*11af0*/  ISETP.GT.AND P0, PT, R3.reuse, 0x19, PT ;  /* 0x000000190300780c */ /* 0x040fe40003f04270 */
[----:B------:R-:W-:Y:S02]  /*11b00*/  ISETP.GT.AND P2, PT, R3, 0x1, PT ;  /* 0x000000010300780c */ /* 0x000fe40003f44270 */
[----:B------:R-:W-:-:S02]  /*11b10*/  FSEL R28, R47, -INF , P0 ;  /* 0xff8000002f1c7808 */ /* 0x000fc40000000000 */
[----:B------:R-:W-:Y:S02]  /*11b20*/  ISETP.GT.AND P0, PT, R3, 0x21, PT ;  /* 0x000000210300780c */ /* 0x000fe40003f04270 */
[----:B------:R-:W-:Y:S02]  /*11b30*/  IMNMX R2, R5, R2, PT ;  /* 0x0000000205027217 */ /* 0x000fe40003800200 */
[----:B------:R-:W-:Y:S02]  /*11b40*/  FSEL R18, R50, -INF , P1 ;  /* 0xff80000032127808 */ /* 0x000fe40000800000 */
[----:B------:R-:W-:Y:S02]  /*11b50*/  FSEL R14, R55, -INF , P2 ;  /* 0xff800000370e7808 */ /* 0x000fe40001000000 */
[----:B------:R-:W-:Y:S02]  /*11b60*/  ISETP.GT.AND P1, PT, R3, 0x18, PT ;  /* 0x000000180300780c */ /* 0x000fe40003f24270 */
[----:B------:R-:W-:-:S02]  /*11b70*/  FSEL R84, R35, -INF , P0 ;  /* 0xff80000023547808 */ /* 0x000fc40000000000 */
[----:B------:R-:W-:Y:S02]  /*11b80*/  ISETP.GT.AND P2, PT, R3, 0x11, PT ;  /* 0x000000110300780c */ /* 0x000fe40003f44270 */
[----:B------:R-:W-:Y:S02]  /*11b90*/  ISETP.GT.AND P0, PT, R2, RZ, PT ;  /* 0x000000ff0200720c */ /* 0x000fe40003f04270 */
[----:B------:R-:W-:Y:S02]  /*11ba0*/  IMNMX R0, R5, R0, PT ;  /* 0x0000000005007217 */ /* 0x000fe40003800200 */
[----:B------:R-:W-:Y:S02]  /*11bb0*/  FSEL R27, R46, -INF , P1 ;  /* 0xff8000002e1b7808 */ /* 0x000fe40000800000 */
[----:B------:R-:W-:Y:S02]  /*11bc0*/  ISETP.GT.AND P3, PT, R3, RZ, PT ;  /* 0x000000ff0300720c */ /* 0x000fe40003f64270 */
[----:B------:R-:W-:-:S02]  /*11bd0*/  FSEL R23, R39, -INF , P2 ;  /* 0xff80000027177808 */ /* 0x000fc40001000000 */
[C---:B------:R-:W-:Y:S02]  /*11be0*/  ISETP.GT.AND P1, PT, R3.reuse, 0x20, PT ;  /* 0x000000200300780c */ /* 0x040fe40003f24270 */
[----:B------:R-:W-:Y:S02]  /*11bf0*/  FSEL R24, R76, -INF , P0 ;  /* 0xff8000004c187808 */ /* 0x000fe40000000000 */
[----:B------:R-:W-:Y:S02]  /*11c00*/  ISETP.GT.AND P2, PT, R3, 0x29, PT ;  /* 0x000000290300780c */ /* 0x000fe40003f44270 */
[----:B------:R-:W-:Y:S02]  /*11c10*/  ISETP.GT.AND P0, PT, R0, 0x1, PT ;  /* 0x000000010000780c */ /* 0x000fe40003f04270 */
[----:B------:R-:W-:Y:S02]  /*11c20*/  FSEL R13, R54, -INF , P3 ;  /* 0xff800000360d7808 */ /* 0x000fe40001800000 */
[----:B------:R-:W-:-:S02]  /*11c30*/  FSEL R85, R34, -INF , P1 ;  /* 0xff80000022557808 */ /* 0x000fc40000800000 */
[----:B------:R-:W-:Y:S02]  /*11c40*/  ISETP.GT.AND P3, PT, R3, 0x10, PT ;  /* 0x000000100300780c */ /* 0x000fe40003f64270 */
[----:B------:R-:W-:Y:S02]  /*11c50*/  FSEL R82, R31, -INF , P2 ;  /* 0xff8000001f527808 */ /* 0x000fe40001000000 */
[----:B------:R-:W-:Y:S02]  /*11c60*/  FSEL R34, R79, -INF , P0 ;  /* 0xff8000004f227808 */ /* 0x000fe40000000000 */
[----:B------:R-:W-:Y:S02]  /*11c70*/  ISETP.GT.AND P2, PT, R2, 0x1, PT ;  /* 0x000000010200780c */ /* 0x000fe40003f44270 */
[----:B------:R-:W-:Y:S02]  /*11c80*/  ISETP.GT.AND P1, PT, R0, RZ, PT ;  /* 0x000000ff0000720c */ /* 0x000fe40003f24270 */
[----:B------:R-:W-:-:S02]  /*11c90*/  ISETP.GT.AND P0, PT, R2, 0x10, PT ;  /* 0x000000100200780c */ /* 0x000fc40003f04270 */
[----:B------:R-:W-:Y:S02]  /*11ca0*/  FSEL R21, R38, -INF , P3 ;  /* 0xff80000026157808 */ /* 0x000fe40001800000 */
[----:B------:R-:W-:Y:S02]  /*11cb0*/  ISETP.GT.AND P3, PT, R3, 0x28, PT ;  /* 0x000000280300780c */ /* 0x000fe40003f64270 */
[----:B------:R-:W-:Y:S02]  /*11cc0*/  FSEL R26, R77, -INF , P2 ;  /* 0xff8000004d1a7808 */ /* 0x000fe40001000000 */
[----:B------:R-:W-:Y:S02]  /*11cd0*/  FSEL R33, R78, -INF , P1 ;  /* 0xff8000004e217808 */ /* 0x000fe40000800000 */
[----:B------:R-:W-:Y:S02]  /*11ce0*/  FSEL R31, R68, -INF , P0 ;  /* 0xff800000441f7808 */ /* 0x000fe40000000000 */
[----:B------:R-:W-:-:S02]  /*11cf0*/  ISETP.GT.AND P2, PT, R2, 0x8, PT ;  /* 0x000000080200780c */ /* 0x000fc40003f44270 */
[----:B------:R-:W-:Y:S02]  /*11d00*/  ISETP.GT.AND P1, PT, R2, 0x9, PT ;  /* 0x000000090200780c */ /* 0x000fe40003f24270 */
[----:B------:R-:W-:Y:S02]  /*11d10*/  ISETP.GT.AND P0, PT, R0, 0x11, PT ;  /* 0x000000110000780c */ /* 0x000fe40003f04270 */
[----:B------:R-:W-:Y:S02]  /*11d20*/  FSEL R83, R30, -INF , P3 ;  /* 0xff8000001e537808 */ /* 0x000fe40001800000 */
[----:B------:R-:W-:Y:S02]  /*11d30*/  FSEL R29, R72, -INF , P2 ;  /* 0xff800000481d7808 */ /* 0x000fe40001000000 */
[----:B------:R-:W-:Y:S02]  /*11d40*/  FSEL R30, R73, -INF , P1 ;  /* 0xff800000491e7808 */ /* 0x000fe40000800000 */
[----:B------:R-:W-:-:S02]  /*11d50*/  FSEL R40, R71, -INF , P0 ;  /* 0xff80000047287808 */ /* 0x000fc40000000000 */
[C---:B------:R-:W-:Y:S02]  /*11d60*/  ISETP.GT.AND P2, PT, R0.reuse, 0x9, PT ;  /* 0x000000090000780c */ /* 0x040fe40003f44270 */
[----:B------:R-:W-:Y:S02]  /*11d70*/  ISETP.GT.AND P1, PT, R0, 0x10, PT ;  /* 0x000000100000780c */ /* 0x000fe40003f24270 */
[----:B------:R-:W-:Y:S02]  /*11d80*/  ISETP.GT.AND P0, PT, R2, 0x19, PT ;  /* 0x000000190200780c */ /* 0x000fe40003f04270 */
[----:B------:R-:W-:Y:S02]  /*11d90*/  FSEL R38, R75, -INF , P2 ;  /* 0xff8000004b267808 */ /* 0x000fe40001000000 */
[----:B------:R-:W-:Y:S02]  /*11da0*/  FSEL R39, R70, -INF , P1 ;  /* 0xff80000046277808 */ /* 0x000fe40000800000 */
[----:B------:R-:W-:-:S02]  /*11db0*/  FSEL R37, R65, -INF , P0 ;  /* 0xff80000041257808 */ /* 0x000fc40000000000 */
[C---:B------:R-:W-:Y:S02]  /*11dc0*/  ISETP.GT.AND P1, PT, R2.reuse, 0x18, PT ;  /* 0x000000180200780c */ /* 0x040fe40003f24270 */
[----:B------:R-:W-:Y:S02]  /*11dd0*/  ISETP.GT.AND P2, PT, R2, 0x20, PT ;  /* 0x000000200200780c */ /* 0x000fe40003f44270 */
[----:B------:R-:W-:Y:S02]  /*11de0*/  ISETP.GT.AND P0, PT, R0, 0x19, PT ;  /* 0x000000190000780c */ /* 0x000fe40003f04270 */
[----:B------:R-:W-:Y:S02]  /*11df0*/  ISETP.GT.AND P4, PT, R2, 0x11, PT ;  /* 0x000000110200780c */ /* 0x000fe40003f84270 */
[----:B------:R-:W-:Y:S02]  /*11e00*/  ISETP.GT.AND P3, PT, R0, 0x8, PT ;  /* 0x000000080000780c */ /* 0x000fe40003f64270 */
[----:B------:R-:W-:-:S02]  /*11e10*/  FMNMX.FTZ R3, R11, R12, !PT ;  /* 0x0000000c0b037209 */ /* 0x000fc40007810000 */
[----:B------:R-:W-:Y:S02]  /*11e20*/  FSEL R35, R64, -INF , P1 ;  /* 0xff80000040237808 */ /* 0x000fe40000800000 */
[----:B------:R-:W-:Y:S02]  /*11e30*/  FSEL R81, R60, -INF , P2 ;  /* 0xff8000003c517808 */ /* 0x000fe40001000000 */
[----:B------:R-:W-:Y:S02]  /*11e40*/  FSEL R49, R67, -INF , P0 ;  /* 0xff80000043317808 */ /* 0x000fe40000000000 */
[----:B------:R-:W-:Y:S02]  /*11e50*/  FSEL R36, R74, -INF , P3 ;  /* 0xff8000004a247808 */ /* 0x000fe40001800000 */
[----:B------:R-:W-:Y:S02]  /*11e60*/  FSEL R32, R69, -INF , P4 ;  /* 0xff80000045207808 */ /* 0x000fe40002000000 */
[----:B------:R-:W-:-:S02]  /*11e70*/  ISETP.GT.AND P1, PT, R0, 0x18, PT ;  /* 0x000000180000780c */ /* 0x000fc40003f24270 */
[----:B------:R-:W-:Y:S02]  /*11e80*/  ISETP.GT.AND P2, PT, R2, 0x28, PT ;  /* 0x000000280200780c */ /* 0x000fe40003f44270 */
[----:B------:R-:W-:Y:S02]  /*11e90*/  ISETP.GT.AND P0, PT, R0, 0x20, PT ;  /* 0x000000200000780c */ /* 0x000fe40003f04270 */
[C---:B------:R-:W-:Y:S02]  /*11ea0*/  ISETP.GT.AND P3, PT, R2.reuse, 0x21, PT ;  /* 0x000000210200780c */ /* 0x040fe40003f64270 */
[----:B------:R-:W-:Y:S02]  /*11eb0*/  ISETP.GT.AND P4, PT, R2, 0x29, PT ;  /* 0x000000290200780c */ /* 0x000fe40003f84270 */
[----:B------:R-:W-:Y:S02]  /*11ec0*/  FMNMX.FTZ R2, R15, R3, !PT ;  /* 0x000000030f027209 */ /* 0x000fe40007810000 */
[----:B------:R-:W-:-:S02]  /*11ed0*/  FSEL R48, R66, -INF , P1 ;  /* 0xff80000042307808 */ /* 0x000fc40000800000 */
[----:B------:R-:W-:Y:S02]  /*11ee0*/  FSEL R80, R56, -INF , P2 ;  /* 0xff80000038507808 */ /* 0x000fe40001000000 */
[----:B------:R-:W-:Y:S02]  /*11ef0*/  FSEL R53, R62, -INF , P0 ;  /* 0xff8000003e357808 */ /* 0x000fe40000000000 */
[C---:B------:R-:W-:Y:S02]  /*11f00*/  ISETP.GT.AND P2, PT, R0.reuse, 0x21, PT ;  /* 0x000000210000780c */ /* 0x040fe40003f44270 */
[C---:B------:R-:W-:Y:S02]  /*11f10*/  ISETP.GT.AND P1, PT, R0.reuse, 0x28, PT ;  /* 0x000000280000780c */ /* 0x040fe40003f24270 */
[----:B------:R-:W-:Y:S02]  /*11f20*/  ISETP.GT.AND P0, PT, R0, 0x29, PT ;  /* 0x000000290000780c */ /* 0x000fe40003f04270 */
        /* <DEDUP_REMOVED lines=62> */
.L_x_3583:
[C---:B------:R-:W-:Y:S01]  /*12310*/  FMUL.FTZ R0, R106.reuse, c[0x0][0x2d0] ;  /* 0x0000b4006a007a20 */ /* 0x040fe20000410000 */
[----:B------:R-:W-:Y:S01]  /*12320*/  FSETP.NEU.FTZ.AND P0, PT, R106, -INF , PT ;  /* 0xff8000006a00780b */ /* 0x000fe20003f1d000 */
[----:B------:R-:W2:Y:S03]  /*12330*/  LDL R194, [R1+0x64] ;  /* 0x0000640001c27983 */ /* 0x000ea60000100800 */
[----:B------:R-:W-:Y:S01]  /*12340*/  FSEL R4, R0, RZ, P0 ;  /* 0x000000ff00047208 */ /* 0x000fe20000000000 */
[----:B------:R-:W3:Y:S04]  /*12350*/  LDL R193, [R1+0x6c] ;  /* 0x00006c0001c17983 */ /* 0x000ee80000100800 */
[--C-:B------:R-:W-:Y:S01]  /*12360*/  FFMA.FTZ R0, R11, c[0x0][0x2d0], -R4.reuse ;  /* 0x0000b4000b007a23 */ /* 0x100fe20000010804 */
[----:B------:R-:W5:Y:S01]  /*12370*/  LDL R192, [R1+0x14] ;  /* 0x0000140001c07983 */ /* 0x000f620000100800 */
[C---:B------:R-:W-:Y:S01]  /*12380*/  FMUL.FTZ R3, R105.reuse, c[0x0][0x2d0] ;  /* 0x0000b40069037a20 */ /* 0x040fe20000410000 */
[----:B------:R-:W-:Y:S01]  /*12390*/  FSETP.NEU.FTZ.AND P0, PT, R105, -INF , PT ;  /* 0xff8000006900780b */ /* 0x000fe20003f1d000 */
[----:B------:R1:W-:Y:S01]  /*123a0*/  MUFU.EX2 R107, R0 ;  /* 0x00000000006b7308 */ /* 0x0003e20000000800 */
[----:B------:R-:W-:Y:S01]  /*123b0*/  FFMA.FTZ R2, R22, c[0x0][0x2d0], -R4 ;  /* 0x0000b40016027a23 */ /* 0x000fe20000010804 */
[----:B------:R-:W-:Y:S01]  /*123c0*/  WARPSYNC 0xffffffff ;  /* 0xffffffff00007948 */ /* 0x000fe20003800000 */
[----:B------:R-:W-:Y:S01]  /*123d0*/  FSEL R3, R3, RZ, P0 ;  /* 0x000000ff03037208 */ /* 0x000fe20000000000 */
[----:B------:R-:W-:Y:S01]  /*123e0*/  LDSM.16.MT88.4 R56, [R197] ;  /* 0x00000000c538783b */ /* 0x000fe20000004200 */
[----:B------:R-:W-:-:S02]  /*123f0*/  FSETP.NEU.FTZ.AND P0, PT, R104, -INF , PT ;  /* 0xff8000006800780b */ /* 0x000fc40003f1d000 */
[----:B------:R-:W-:Y:S01]  /*12400*/  MOV R195, c[0x0][0x2c4] ;  /* 0x0000b10000c37a02 */ /* 0x000fe20000000f00 */
[----:B------:R4:W-:Y:S01]  /*12410*/  MUFU.EX2 R145, R2 ;  /* 0x0000000200917308 */ /* 0x0009e20000000800 */
[----:B------:R-:W-:Y:S01]  /*12420*/  FFMA.FTZ R5, R27, c[0x0][0x2d0], -R3 ;  /* 0x0000b4001b057a23 */ /* 0x000fe20000010803 */
[----:B------:R-:W4:Y:S01]  /*12430*/  LDSM.16.MT88.4 R44, [R196] ;  /* 0x00000000c42c783b */ /* 0x000f220000004200 */
[----:B------:R-:W-:Y:S02]  /*12440*/  ISETP.NE.AND P1, PT, R195, 0x1, PT ;  /* 0x00000001c300780c */ /* 0x000fe40003f25270 */
[----:B------:R-:W-:Y:S01]  /*12450*/  IADD3 R211, R211, -0x2, RZ ;  /* 0xfffffffed3d37810 */ /* 0x000fe20007ffe0ff */
[----:B------:R-:W-:Y:S01]  /*12460*/  LDSM.16.MT88.4 R68, [R196+0xc00] ;  /* 0x000c0000c444783b */ /* 0x000fe20000004200 */
[----:B-1----:R-:W-:Y:S01]  /*12470*/  FFMA.FTZ R0, R12, c[0x0][0x2d0], -R4 ;  /* 0x0000b4000c007a23 */ /* 0x002fe20000010804 */
[----:B------:R1:W-:Y:S02]  /*12480*/  MUFU.EX2 R135, R5 ;  /* 0x0000000500877308 */ /* 0x0003e40000000800 */
[----:B------:R-:W-:Y:S04]  /*12490*/  LDSM.16.MT88.4 R72, [R197+0x400] ;  /* 0x00040000c548783b */ /* 0x000fe80000004200 */
[----:B------:R-:W2:Y:S01]  /*124a0*/  LDSM.16.MT88.4 R60, [R196+0x400] ;  /* 0x00040000c43c783b */ /* 0x000ea20000004200 */
[----:B----4-:R-:W-:Y:S01]  /*124b0*/  FMUL.FTZ R2, R104, c[0x0][0x2d0] ;  /* 0x0000b40068027a20 */ /* 0x010fe20000410000 */
[----:B------:R4:W-:Y:S02]  /*124c0*/  MUFU.EX2 R103, R0 ;  /* 0x0000000000677308 */ /* 0x0009e40000000800 */
[----:B------:R-:W2:Y:S02]  /*124d0*/  LDSM.16.MT88.4 R76, [R196+0x1000] ;  /* 0x00100000c44c783b */ /* 0x000ea40000004200 */
[----:B------:R-:W-:-:S02]  /*124e0*/  FSEL R2, R2, RZ, P0 ;  /* 0x000000ff02027208 */ /* 0x000fc40000000000 */
[----:B------:R-:W2:Y:S01]  /*124f0*/  LDSM.16.MT88.4 R64, [R197+0xc00] ;  /* 0x000c0000c540783b */ /* 0x000ea20000004200 */
[----:B-1----:R-:W-:Y:S02]  /*12500*/  FMNMX.FTZ R5, R10, R9, !PT ;  /* 0x000000090a057209 */ /* 0x002fe40007810000 */
[----:B------:R-:W-:Y:S02]  /*12510*/  FFMA.FTZ R6, R35, c[0x0][0x2d0], -R2 ;  /* 0x0000b40023067a23 */ /* 0x000fe40000010802 */
[----:B------:R-:W-:Y:S02]  /*12520*/  FSETP.NEU.FTZ.AND P0, PT, R5, -INF , PT ;  /* 0xff8000000500780b */ /* 0x000fe40003f1d000 */
[----:B------:R1:W-:Y:S01]  /*12530*/  MUFU.EX2 R132, R6 ;  /* 0x0000000600847308 */ /* 0x0003e20000000800 */
[----:B----4-:R-:W-:-:S07]  /*12540*/  FFMA.FTZ R0, R15, c[0x0][0x2d0], -R4 ;  /* 0x0000b4000f007a23 */ /* 0x010fce0000010804 */
[----:B------:R4:W-:Y:S01]  /*12550*/  MUFU.EX2 R111, R0 ;  /* 0x00000000006f7308 */ /* 0x0009e20000000800 */
[----:B-1----:R-:W-:-:S07]  /*12560*/  FFMA.FTZ R6, R37, c[0x0][0x2d0], -R2 ;  /* 0x0000b40025067a23 */ /* 0x002fce0000010802 */
[----:B------:R-:W-:Y:S01]  /*12570*/  MUFU.EX2 R133, R6 ;  /* 0x0000000600857308 */ /* 0x000fe20000000800 */
[----:B----4-:R-:W-:-:S07]  /*12580*/  FFMA.FTZ R0, R16, c[0x0][0x2d0], -R4 ;  /* 0x0000b40010007a23 */ /* 0x010fce0000010804 */
        /* <DEDUP_REMOVED lines=8> */
[----:B------:R1:W4:Y:S02]  /*12610*/  MUFU.EX2 R146, R0 ;  /* 0x0000000000927308 */ /* 0x0003240000000800 */
[----:B-1----:R-:W-:-:S06]  /*12620*/  FFMA.FTZ R0, R13, c[0x0][0x2d0], -R3 ;  /* 0x0000b4000d007a23 */ /* 0x002fcc0000010803 */
[----:B------:R1:W-:Y:S02]  /*12630*/  MUFU.EX2 R99, R0 ;  /* 0x0000000000637308 */ /* 0x0003e40000000800 */
[----:B-1----:R-:W-:Y:S01]  /*12640*/  FFMA.FTZ R0, R14, c[0x0][0x2d0], -R3 ;  /* 0x0000b4000e007a23 */ /* 0x002fe20000010803 */
[----:B----4-:R-:W-:-:S05]  /*12650*/  F2FP.BF16.PACK_AB R14, R146, R145 ;  /* 0x00000091920e723e */ /* 0x010fca00000010ff */
[----:B------:R1:W4:Y:S02]  /*12660*/  MUFU.EX2 R98, R0 ;  /* 0x0000000000627308 */ /* 0x0003240000000800 */
[----:B-1----:R-:W-:-:S06]  /*12670*/  FFMA.FTZ R0, R18, c[0x0][0x2d0], -R3 ;  /* 0x0000b40012007a23 */ /* 0x002fcc0000010803 */
[----:B------:R1:W-:Y:S02]  /*12680*/  MUFU.EX2 R101, R0 ;  /* 0x0000000000657308 */ /* 0x0003e40000000800 */
[----:B-1----:R-:W-:Y:S01]  /*12690*/  FFMA.FTZ R0, R20, c[0x0][0x2d0], -R3 ;  /* 0x0000b40014007a23 */ /* 0x002fe20000010803 */
[----:B------:R-:W-:-:S05]  /*126a0*/  F2FP.BF16.PACK_AB R20, R103, R107 ;  /* 0x0000006b6714723e */ /* 0x000fca00000010ff */
[----:B------:R1:W1:Y:S02]  /*126b0*/  MUFU.EX2 R116, R0 ;  /* 0x0000000000747308 */ /* 0x0002640000000800 */
[----:B-1----:R-:W-:Y:S01]  /*126c0*/  FFMA.FTZ R0, R21, c[0x0][0x2d0], -R3 ;  /* 0x0000b40015007a23 */ /* 0x002fe20000010803 */
[----:B----4-:R-:W-:-:S05]  /*126d0*/  F2FP.BF16.PACK_AB R21, R98, R99 ;  /* 0x000000636215723e */ /* 0x010fca00000010ff */
        /* <DEDUP_REMOVED lines=164> */
[C---:B--2---:R-:W-:Y:S01]  /*13120*/  F2FP.BF16.PACK_AB R97, R25.reuse, R28 ;  /* 0x0000001c1961723e */ /* 0x044fe200000010ff */
[----:B------:R-:W-:-:S06]  /*13130*/  FADD.FTZ R2, R25, R2 ;  /* 0x0000000219027221 */ /* 0x000fcc0000010000 */
        /* <DEDUP_REMOVED lines=17> */
[C---:B------:R-:W-:Y:S08]  /*13250*/  HMMA.16816.F32.BF16 R8, R20.reuse, R58, RZ ;  /* 0x0000003a1408723c */ /* 0x040ff000000418ff */
        /* <DEDUP_REMOVED lines=44> */
.L_x_3484:
        /* <DEDUP_REMOVED lines=35> */
.L_x_3584:
[----:B------:R-:W-:-:S05]  /*13750*/  BRA.DIV ~URZ, `(.L_x_3475) ;  /* 0x0000c9d27f007947 */ /* 0x000fca000b800000 */
[----:B------:R3:W4:Y:S02]  /*13760*/  SHFL.IDX PT, R0, R10, RZ, 0x1c1f ;  /* 0x001c1fff0a007589 */ /* 0x00072400000e0000 */
.L_x_3585:
[----:B------:R-:W5:Y:S04]  /*13770*/  LDL.64 R2, [R1] ;  /* 0x0000000001027983 */ /* 0x000f680000100a00 */
[----:B---3--:R-:W3:Y:S04]  /*13780*/  LDL R11, [R1+0x10] ;  /* 0x00001000010b7983 */ /* 0x008ee80000100800 */
[----:B----4-:R-:W4:Y:S02]  /*13790*/  LDL R8, [R1+0xc] ;  /* 0x00000c0001087983 */ /* 0x010f240000100800 */
[----:B----4-:R-:W-:Y:S02]  /*137a0*/  ISETP.GE.AND P3, PT, R8, c[0x0][0x1d4], PT ;  /* 0x0000750008007a0c */ /* 0x010fe40003f66270 */
[----:B-----5:R-:W-:Y:S02]  /*137b0*/  ISETP.GE.AND P1, PT, R2, c[0x0][0x1d4], PT ;  /* 0x0000750002007a0c */ /* 0x020fe40003f26270 */
[----:B------:R-:W-:Y:S02]  /*137c0*/  IADD3 R2, P0, R0, R229, RZ ;  /* 0x000000e500027210 */ /* 0x000fe40007f1e0ff */
[----:B---3--:R-:W-:Y:S02]  /*137d0*/  ISETP.GE.AND P2, PT, R11, c[0x0][0x1d4], PT ;  /* 0x000075000b007a0c */ /* 0x008fe40003f46270 */
[----:B------:R-:W3:Y:S01]  /*137e0*/  S2R R11, SR_TID.X ;  /* 0x00000000000b7919 */ /* 0x000ee20000002100 */
        /* <DEDUP_REMOVED lines=16> */
.L_x_3586:
        /* <DEDUP_REMOVED lines=12> */
.L_x_3473:
[----:B-1-34-:R-:W-:Y:S05]  /*139b0*/  BSYNC B0 ;  /* 0x0000000000007941 */ /* 0x01afea0003800000 */
.L_x_3472:
        /* <DEDUP_REMOVED lines=109> */
[----:B------:R-:W5:Y:S04]  /*14090*/  LDL R104, [R1+0x3c] ;  /* 0x00003c0001687983 */ /* 0x000f680000100800 */
[----:B------:R-:W1:Y:S01]  /*140a0*/  S2R R105, SR_TID.X ;  /* 0x0000000000697919 */ /* 0x000e620000002100 */
[----:B--2---:R-:W-:Y:S05]  /*140b0*/  IMAD R2, R211, 0x30, R2 ;  /* 0x00000030d3027824 */ /* 0x004fea00078e0202 */
[----:B---3--:R-:W-:Y:S05]  /*140c0*/  IADD3 R2, R2, -0x30, R0 ;  /* 0xffffffd002027810 */ /* 0x008fea0007ffe000 */
        /* <DEDUP_REMOVED lines=30> */
.L_x_3587:
[----:B------:R-:W-:-:S05]  /*142b0*/  BRA.DIV ~URZ, `(.L_x_3480) ;  /* 0x0000c0227f007947 */ /* 0x000fca000b800000 */
[----:B------:R3:W4:Y:S02]  /*142c0*/  SHFL.IDX PT, R0, R172, RZ, 0x1c1f ;  /* 0x001c1fffac007589 */ /* 0x00072400000e0000 */
.L_x_3588:
[----:B------:R-:W5:Y:S04]  /*142d0*/  LDL.64 R2, [R1] ;  /* 0x0000000001027983 */ /* 0x000f680000100a00 */
[----:B---3--:R-:W3:Y:S04]  /*142e0*/  LDL R104, [R1+0xc] ;  /* 0x00000c0001687983 */ /* 0x008ee80000100800 */
[----:B----4-:R-:W4:Y:S01]  /*142f0*/  LDL R173, [R1+0x10] ;  /* 0x0000100001ad7983 */ /* 0x010f220000100800 */
[----:B-----5:R-:W-:Y:S02]  /*14300*/  @P0 ISETP.GE.AND P1, PT, R2, c[0x0][0x1d4], PT ;  /* 0x0000750002000a0c */ /* 0x020fe40003f26270 */
[----:B------:R-:W-:Y:S02]  /*14310*/  @P0 IADD3 R2, P2, R0, R229, RZ ;  /* 0x000000e500020210 */ /* 0x000fe40007f5e0ff */
[----:B---3--:R-:W-:Y:S03]  /*14320*/  @P0 ISETP.GE.AND P3, PT, R104, c[0x0][0x1d4], PT ;  /* 0x0000750068000a0c */ /* 0x008fe60003f66270 */
[----:B--2---:R-:W-:Y:S01]  /*14330*/  @P0 IMAD.X R3, R4, 0x1, R228, P2 ;  /* 0x0000000104030824 */ /* 0x004fe200010e06e4 */
[----:B----4-:R-:W-:Y:S05]  /*14340*/  @P0 ISETP.GE.AND P2, PT, R173, c[0x0][0x1d4], PT ;  /* 0x00007500ad000a0c */ /* 0x010fea0003f46270 */
        /* <DEDUP_REMOVED lines=14> */
.L_x_3589:
[----:B---3--:R-:W3:Y:S04]  /*14430*/  LDL.64 R2, [R1] ;  /* 0x0000000001027983 */ /* 0x008ee80000100a00 */
[----:B------:R-:W5:Y:S04]  /*14440*/  LDL R104, [R1+0xc] ;  /* 0x00000c0001687983 */ /* 0x000f680000100800 */
[----:B--2---:R-:W2:Y:S01]  /*14450*/  LDL R5, [R1+0x10] ;  /* 0x0000100001057983 */ /* 0x004ea20000100800 */
[----:B---3--:R-:W-:Y:S02]  /*14460*/  @P0 ISETP.GE.AND P1, PT, R2, c[0x0][0x1d4], PT ;  /* 0x0000750002000a0c */ /* 0x008fe40003f26270 */
[----:B-1----:R-:W-:Y:S02]  /*14470*/  @P0 IADD3 R2, P2, R0, R229, RZ ;  /* 0x000000e500020210 */ /* 0x002fe40007f5e0ff */
[----:B-----5:R-:W-:Y:S03]  /*14480*/  @P0 ISETP.GE.AND P3, PT, R104, c[0x0][0x1d4], PT ;  /* 0x0000750068000a0c */ /* 0x020fe60003f66270 */
[----:B----4-:R-:W-:Y:S01]  /*14490*/  @P0 IMAD.X R3, R4, 0x1, R228, P2 ;  /* 0x0000000104030824 */ /* 0x010fe200010e06e4 */
[----:B--2---:R-:W-:Y:S05]  /*144a0*/  @P0 ISETP.GE.AND P2, PT, R5, c[0x0][0x1d4], PT ;  /* 0x0000750005000a0c */ /* 0x004fea0003f46270 */
        /* <DEDUP_REMOVED lines=10> */
.L_x_3478:
[----:B------:R-:W-:Y:S05]  /*14550*/  BSYNC B0 ;  /* 0x0000000000007941 */ /* 0x000fea0003800000 */
.L_x_3477:
[----:B------:R-:W3:Y:S01]  /*14560*/  LDL R4, [R1+0x64] ;  /* 0x0000640001047983 */ /* 0x000ee20000100800 */
[----:B------:R-:W-:Y:S03]  /*14570*/  IMAD.MOV.U32 R5, RZ, RZ, c[0x0][0x2c4] ;  /* 0x0000b100ff057624 */ /* 0x000fe600078e00ff */
[----:B------:R-:W3:Y:S02]  /*14580*/  LDL R0, [R1+0x80] ;  /* 0x0000800001007983 */ /* 0x000ee40000100800 */
[----:B------:R-:W-:Y:S02]  /*14590*/  ISETP.NE.AND P0, PT, R5, 0x1, PT ;  /* 0x000000010500780c */ /* 0x000fe40003f05270 */
[----:B--2---:R-:W2:Y:S04]  /*145a0*/  LDL R3, [R1+0x68] ;  /* 0x0000680001037983 */ /* 0x004ea80000100800 */
[----:B------:R-:W4:Y:S04]  /*145b0*/  LDL R2, [R1+0x6c] ;  /* 0x00006c0001027983 */ /* 0x000f280000100800 */
[----:B------:R-:W0:Y:S01]  /*145c0*/  LDGDEPBAR ;  /* 0x00000000000079af */ /* 0x000e220000000000 */
[----:B---3--:R-:W-:Y:S04]  /*145d0*/  IMAD.IADD R4, R0, 0x1, R4 ;  /* 0x0000000100047824 */ /* 0x008fe800078e0204 */
[----:B------:R-:W-:Y:S05]  /*145e0*/  @P0 IMAD.HI.U32 R0, R4, c[0x0][0x2c8], RZ ;  /* 0x0000b20004000a27 */ /* 0x000fea00078e00ff */
[----:B------:R-:W-:Y:S01]  /*145f0*/  @P0 SHF.R.U32.HI R4, RZ, c[0x0][0x2cc], R0 ;  /* 0x0000b300ff040a19 */ /* 0x000fe20000011600 */
[----:B------:R-:W-:Y:S05]  /*14600*/  IMAD R0, R211, -0x30, RZ ;  /* 0xffffffd0d3007824 */ /* 0x000fea00078e02ff */
[----:B--2---:R-:W-:Y:S04]  /*14610*/  IADD3 R0, -R3, 0x1, R0 ;  /* 0x0000000103007810 */ /* 0x004fe80007ffe100 */
[----:B----4-:R-:W-:Y:S01]  /*14620*/  IADD3 R5, -R246, R0, R2 ;  /* 0x00000000f6057210 */ /* 0x010fe20007ffe102 */
[----:B------:R-:W-:-:S05]  /*14630*/  BRA.DIV ~URZ, `(.L_x_3482) ;  /* 0x0000bde27f007947 */ /* 0x000fca000b800000 */
[----:B------:R1:W2:Y:S02]  /*14640*/  SHFL.IDX PT, R0, R4, RZ, 0x1c1f ;  /* 0x001c1fff04007589 */ /* 0x0002a400000e0000 */
.L_x_3590:
        /* <DEDUP_REMOVED lines=9> */
[----:B------:R-:W-:Y:S02]  /*146e0*/  ISETP.GT.AND P0, PT, R0, 0x18, PT ;  /* 0x000000180000780c */ /* 0x000fe40003f04270 */
[----:B------:R-:W-:Y:S02]  /*146f0*/  FSEL R186, R20, -INF , P3 ;  /* 0xff80000014ba7808 */ /* 0x000fe40001800000 */
        /* <DEDUP_REMOVED lines=20> */
[----:B------:R-:W-:Y:S01]  /*14840*/  IMAD.IADD R0, R5, 0x1, R0 ;  /* 0x0000000105007824 */ /* 0x000fe200078e0200 */
[----:B------:R-:W-:Y:S02]  /*14850*/  ISETP.GT.AND P4, PT, R2, 0x20, PT ;  /* 0x000000200200780c */ /* 0x000fe40003f84270 */
[C---:B------:R-:W-:Y:S02]  /*14860*/  ISETP.GT.AND P3, PT, R3.reuse, RZ, PT ;  /* 0x000000ff0300720c */ /* 0x040fe40003f64270 */
[C---:B------:R-:W-:Y:S02]  /*14870*/  ISETP.GT.AND P1, PT, R3.reuse, 0x8, PT ;  /* 0x000000080300780c */ /* 0x040fe40003f24270 */
[C---:B------:R-:W-:Y:S02]  /*14880*/  ISETP.GT.AND P0, PT, R3.reuse, 0x9, PT ;  /* 0x000000090300780c */ /* 0x040fe40003f04270 */
[----:B------:R-:W-:Y:S02]  /*14890*/  ISETP.GT.AND P2, PT, R3, 0x1, PT ;  /* 0x000000010300780c */ /* 0x000fe40003f44270 */
[----:B------:R-:W-:Y:S02]  /*148a0*/  FSEL R37, R10, -INF , P3 ;  /* 0xff8000000a257808 */ /* 0x000fe40001800000 */
[----:B------:R-:W-:Y:S02]  /*148b0*/  FSEL R179, R22, -INF , P1 ;  /* 0xff80000016b37808 */ /* 0x000fe40000800000 */
[----:B------:R-:W-:Y:S02]  /*148c0*/  FSEL R178, R23, -INF , P0 ;  /* 0xff80000017b27808 */ /* 0x000fe40000000000 */
[C---:B------:R-:W-:Y:S02]  /*148d0*/  ISETP.GT.AND P3, PT, R3.reuse, 0x10, PT ;  /* 0x000000100300780c */ /* 0x040fe40003f64270 */
[C---:B------:R-:W-:Y:S02]  /*148e0*/  ISETP.GT.AND P1, PT, R3.reuse, 0x18, PT ;  /* 0x000000180300780c */ /* 0x040fe40003f24270 */
[----:B------:R-:W-:Y:S02]  /*148f0*/  ISETP.GT.AND P0, PT, R3, 0x19, PT ;  /* 0x000000190300780c */ /* 0x000fe40003f04270 */
[----:B------:R-:W-:Y:S02]  /*14900*/  FSEL R180, R11, -INF , P2 ;  /* 0xff8000000bb47808 */ /* 0x000fe40001000000 */
        /* <DEDUP_REMOVED lines=12> */
[----:B------:R-:W-:Y:S02]  /*149d0*/  ISETP.GT.AND P3, PT, R0, RZ, PT ;  /* 0x000000ff0000720c */ /* 0x000fe40003f64270 */
[C---:B------:R-:W-:Y:S02]  /*149e0*/  ISETP.GT.AND P1, PT, R2.reuse, RZ, PT ;  /* 0x000000ff0200720c */ /* 0x040fe40003f24270 */
[----:B------:R-:W-:Y:S02]  /*149f0*/  ISETP.GT.AND P0, PT, R2, 0x1, PT ;  /* 0x000000010200780c */ /* 0x000fe40003f04270 */
[----:B------:R-:W-:Y:S02]  /*14a00*/  FSEL R25, R43, -INF , P2 ;  /* 0xff8000002b197808 */ /* 0x000fe40001000000 */
[----:B------:R-:W-:Y:S02]  /*14a10*/  ISETP.GT.AND P2, PT, R0, 0x1, PT ;  /* 0x000000010000780c */ /* 0x000fe40003f44270 */
[----:B------:R-:W-:Y:S02]  /*14a20*/  FSEL R12, R12, -INF , P3 ;  /* 0xff8000000c0c7808 */ /* 0x000fe40001800000 */
[----:B------:R-:W-:Y:S02]  /*14a30*/  FSEL R26, R14, -INF , P1 ;  /* 0xff8000000e1a7808 */ /* 0x000fe40000800000 */
[----:B------:R-:W-:Y:S02]  /*14a40*/  FSEL R54, R15, -INF , P0 ;  /* 0xff8000000f367808 */ /* 0x000fe40000000000 */
[----:B------:R-:W-:Y:S02]  /*14a50*/  ISETP.GT.AND P3, PT, R0, 0x8, PT ;  /* 0x000000080000780c */ /* 0x000fe40003f64270 */
[C---:B------:R-:W-:Y:S02]  /*14a60*/  ISETP.GT.AND P1, PT, R2.reuse, 0x8, PT ;  /* 0x000000080200780c */ /* 0x040fe40003f24270 */
        /* <DEDUP_REMOVED lines=101> */
.L_x_3591:
        /* <DEDUP_REMOVED lines=61> */
[----:B------:R-:W3:Y:S01]  /*15490*/  MUFU.EX2 R25, R32 ;  /* 0x0000002000197308 */ /* 0x000ee20000000800 */
[C---:B------:R-:W-:Y:S02]  /*154a0*/  FMUL.FTZ R88, R4.reuse, R88 ;  /* 0x0000005804587220 */ /* 0x040fe40000410000 */
[----:B------:R-:W-:Y:S02]  /*154b0*/  FMUL.FTZ R89, R4, R89 ;  /* 0x0000005904597220 */ /* 0x000fe40000410000 */
[C---:B-1----:R-:W-:Y:S02]  /*154c0*/  FFMA.FTZ R0, R3.reuse, R213, R22 ;  /* 0x000000d503007223 */ /* 0x042fe40000010016 */
        /* <DEDUP_REMOVED lines=16> */
[----:B---3--:R-:W-:Y:S01]  /*155d0*/  F2FP.BF16.PACK_AB R174, R25, R31 ;  /* 0x0000001f19ae723e */ /* 0x008fe200000010ff */
        /* <DEDUP_REMOVED lines=15> */
[----:B------:R-:W-:Y:S01]  /*156d0*/  MUFU.EX2 R24, R12 ;  /* 0x0000000c00187308 */ /* 0x000fe20000000800 */
[----:B------:R-:W-:Y:S02]  /*156e0*/  FMUL.FTZ R53, R4, R161 ;  /* 0x000000a104357220 */ /* 0x000fe40000410000 */
[C---:B------:R-:W-:Y:S02]  /*156f0*/  FMUL.FTZ R75, R3.reuse, R75 ;  /* 0x0000004b034b7220 */ /* 0x040fe40000410000 */
[----:B------:R-:W-:Y:S02]  /*15700*/  FADD.FTZ R2, -R2, R111 ;  /* 0x0000006f02027221 */ /* 0x000fe40000010100 */
[C---:B------:R-:W-:Y:S02]  /*15710*/  FMUL.FTZ R86, R3.reuse, R86 ;  /* 0x0000005603567220 */ /* 0x040fe40000410000 */
[----:B------:R-:W-:Y:S01]  /*15720*/  FMUL.FTZ R2, R2, c[0x0][0x2d0] ;  /* 0x0000b40002027a20 */ /* 0x000fe20000410000 */
[----:B------:R-:W2:Y:S01]  /*15730*/  MUFU.EX2 R0, R0 ;  /* 0x0000000000007308 */ /* 0x000ea20000000800 */
[----:B------:R-:W-:Y:S02]  /*15740*/  FMUL.FTZ R87, R3, R87 ;  /* 0x0000005703577220 */ /* 0x000fe40000410000 */
[----:B-1----:R-:W-:Y:S02]  /*15750*/  FMUL.FTZ R6, R5, c[0x0][0x2d0] ;  /* 0x0000b40005067a20 */ /* 0x002fe40000410000 */
[C---:B------:R-:W-:Y:S02]  /*15760*/  FMUL.FTZ R90, R3.reuse, R90 ;  /* 0x0000005a035a7220 */ /* 0x040fe40000410000 */
[C---:B------:R-:W-:Y:S01]  /*15770*/  FMUL.FTZ R91, R3.reuse, R91 ;  /* 0x0000005b035b7220 */ /* 0x040fe20000410000 */
[----:B------:R-:W-:Y:S01]  /*15780*/  FSEL R6, R6, RZ, P0 ;  /* 0x000000ff06067208 */ /* 0x000fe20000000000 */
[C---:B------:R-:W-:Y:S01]  /*15790*/  FMUL.FTZ R102, R3.reuse, R102 ;  /* 0x0000006603667220 */ /* 0x040fe20000410000 */
[----:B------:R-:W-:Y:S01]  /*157a0*/  MUFU.EX2 R2, R2 ;  /* 0x0000000200027308 */ /* 0x000fe20000000800 */
[----:B------:R-:W-:Y:S01]  /*157b0*/  FMUL.FTZ R103, R3, R103 ;  /* 0x0000006703677220 */ /* 0x000fe20000410000 */
[C---:B------:R-:W-:Y:S01]  /*157c0*/  ISETP.GT.AND P0, PT, R211.reuse, R245, PT ;  /* 0x000000f5d300720c */ /* 0x040fe20003f04270 */
[--C-:B------:R-:W-:Y:S01]  /*157d0*/  FFMA.FTZ R22, R38, c[0x0][0x2d0], -R6.reuse ;  /* 0x0000b40026167a23 */ /* 0x100fe20000010806 */
[----:B------:R-:W-:Y:S01]  /*157e0*/  IADD3 R211, R211, -0x1, RZ ;  /* 0xffffffffd3d37810 */ /* 0x000fe20007ffe0ff */
        /* <DEDUP_REMOVED lines=15> */
[----:B------:R-:W-:Y:S01]  /*158e0*/  MUFU.EX2 R243, R37 ;  /* 0x0000002500f37308 */ /* 0x000fe20000000800 */
[--C-:B------:R-:W-:Y:S02]  /*158f0*/  FFMA.FTZ R183, R18, c[0x0][0x2d0], -R6.reuse ;  /* 0x0000b40012b77a23 */ /* 0x100fe40000010806 */
[----:B------:R-:W-:Y:S01]  /*15900*/  FMUL.FTZ R12, R0, R136 ;  /* 0x00000088000c7220 */ /* 0x000fe20000410000 */
[----:B-1----:R-:W-:Y:S01]  /*15910*/  F2FP.BF16.PACK_AB R175, R234, R38 ;  /* 0x00000026eaaf723e */ /* 0x002fe200000010ff */
[----:B------:R-:W-:Y:S01]  /*15920*/  FMUL.FTZ R48, R0, R116 ;  /* 0x0000007400307220 */ /* 0x000fe20000410000 */
[----:B------:R-:W-:Y:S01]  /*15930*/  F2FP.BF16.PACK_AB R116, R24, R27 ;  /* 0x0000001b1874723e */ /* 0x000fe200000010ff */
        /* <DEDUP_REMOVED lines=11> */
[--C-:B------:R-:W-:Y:S02]  /*159f0*/  FFMA.FTZ R184, R15, c[0x0][0x2d0], -R6.reuse ;  /* 0x0000b4000fb87a23 */ /* 0x100fe40000010806 */
[--C-:B------:R-:W-:Y:S02]  /*15a00*/  FFMA.FTZ R194, R11, c[0x0][0x2d0], -R6.reuse ;  /* 0x0000b4000bc27a23 */ /* 0x100fe40000010806 */
[--C-:B------:R-:W-:Y:S01]  /*15a10*/  FFMA.FTZ R214, R10, c[0x0][0x2d0], -R6.reuse ;  /* 0x0000b4000ad67a23 */ /* 0x100fe20000010806 */
[----:B------:R-:W-:Y:S01]  /*15a20*/  MUFU.EX2 R240, R186 ;  /* 0x000000ba00f07308 */ /* 0x000fe20000000800 */
[--C-:B------:R-:W-:Y:S02]  /*15a30*/  FFMA.FTZ R216, R9, c[0x0][0x2d0], -R6.reuse ;  /* 0x0000b40009d87a23 */ /* 0x100fe40000010806 */
[----:B------:R-:W-:Y:S02]  /*15a40*/  FFMA.FTZ R6, R8, c[0x0][0x2d0], -R6 ;  /* 0x0000b40008067a23 */ /* 0x000fe40000010806 */
[C---:B------:R-:W-:Y:S02]  /*15a50*/  FFMA.FTZ R8, R0.reuse, R231, R27 ;  /* 0x000000e700087223 */ /* 0x040fe4000001001b */
[C---:B------:R-:W-:Y:S02]  /*15a60*/  FMUL.FTZ R13, R0.reuse, R137 ;  /* 0x00000089000d7220 */ /* 0x040fe40000410000 */
[C---:B------:R-:W-:Y:S01]  /*15a70*/  FMUL.FTZ R92, R0.reuse, R92 ;  /* 0x0000005c005c7220 */ /* 0x040fe20000410000 */
[----:B------:R-:W-:Y:S01]  /*15a80*/  MUFU.EX2 R231, R36 ;  /* 0x0000002400e77308 */ /* 0x000fe20000000800 */
[C---:B------:R-:W-:Y:S02]  /*15a90*/  FMUL.FTZ R93, R0.reuse, R93 ;  /* 0x0000005d005d7220 */ /* 0x040fe40000410000 */
[C---:B------:R-:W-:Y:S02]  /*15aa0*/  FMUL.FTZ R96, R0.reuse, R96 ;  /* 0x0000006000607220 */ /* 0x040fe40000410000 */
[----:B------:R-:W-:Y:S02]  /*15ab0*/  FMUL.FTZ R97, R0, R97 ;  /* 0x0000006100617220 */ /* 0x000fe40000410000 */
[----:B------:R-:W-:Y:S02]  /*15ac0*/  FADD.FTZ R10, R31, R30 ;  /* 0x0000001e1f0a7221 */ /* 0x000fe40000010000 */
[----:B------:R-:W-:Y:S01]  /*15ad0*/  FMUL.FTZ R14, R2, R138 ;  /* 0x0000008a020e7220 */ /* 0x000fe20000410000 */
[----:B------:R-:W3:Y:S01]  /*15ae0*/  MUFU.EX2 R0, R20 ;  /* 0x0000001400007308 */ /* 0x000ee20000000800 */
[----:B------:R-:W-:Y:S02]  /*15af0*/  FADD.FTZ R181, R25, R10 ;  /* 0x0000000a19b57221 */ /* 0x000fe40000010000 */
[----:B------:R-:W-:Y:S02]  /*15b00*/  FADD.FTZ R138, R24, R8 ;  /* 0x00000008188a7221 */ /* 0x000fe40000010000 */
[----:B------:R-:W4:Y:S01]  /*15b10*/  LDSM.16.MT88.4 R24, [R196] ;  /* 0x00000000c418783b */ /* 0x000f220000004200 */
[C---:B------:R-:W-:Y:S02]  /*15b20*/  FMUL.FTZ R9, R4.reuse, R141 ;  /* 0x0000008d04097220 */ /* 0x040fe40000410000 */
[C---:B------:R-:W-:Y:S02]  /*15b30*/  FMUL.FTZ R10, R3.reuse, R142 ;  /* 0x0000008e030a7220 */ /* 0x040fe40000410000 */
[C---:B------:R-:W-:Y:S01]  /*15b40*/  FMUL.FTZ R11, R3.reuse, R143 ;  /* 0x0000008f030b7220 */ /* 0x040fe20000410000 */
[----:B------:R-:W-:Y:S01]  /*15b50*/  MUFU.EX2 R241, R185 ;  /* 0x000000b900f17308 */ /* 0x000fe20000000800 */
[----:B------:R-:W-:Y:S02]  /*15b60*/  FMUL.FTZ R8, R4, R140 ;  /* 0x0000008c04087220 */ /* 0x000fe40000410000 */
[----:B------:R-:W-:Y:S02]  /*15b70*/  FADD.FTZ R136, R38, R40 ;  /* 0x0000002826887221 */ /* 0x000fe40000010000 */
[----:B--2---:R-:W2:Y:S01]  /*15b80*/  LDSM.16.MT88.4 R40, [R197] ;  /* 0x00000000c528783b */ /* 0x004ea20000004200 */
[C---:B------:R-:W-:Y:S02]  /*15b90*/  FMUL.FTZ R18, R2.reuse, R134 ;  /* 0x0000008602127220 */ /* 0x040fe40000410000 */
[----:B------:R-:W-:Y:S02]  /*15ba0*/  FMUL.FTZ R19, R2, R135 ;  /* 0x0000008702137220 */ /* 0x000fe40000410000 */
[----:B------:R-:W-:Y:S01]  /*15bb0*/  FMUL.FTZ R21, R4, R145 ;  /* 0x0000009104157220 */ /* 0x000fe20000410000 */
[----:B------:R-:W-:Y:S01]  /*15bc0*/  MUFU.EX2 R140, R188 ;  /* 0x000000bc008c7308 */ /* 0x000fe20000000800 */
[----:B-1----:R-:W-:Y:S01]  /*15bd0*/  FMUL.FTZ R22, R3, R146 ;  /* 0x0000009203167220 */ /* 0x002fe20000410000 */
[----:B------:R-:W-:Y:S01]  /*15be0*/  LDSM.16.MT88.4 R132, [R196+0x1000] ;  /* 0x00100000c484783b */ /* 0x000fe20000004200 */
[----:B---3--:R-:W-:Y:S01]  /*15bf0*/  FFMA.FTZ R137, R2, R232, R0 ;  /* 0x000000e802897223 */ /* 0x008fe20000010000 */
[----:B------:R-:W-:Y:S01]  /*15c00*/  F2FP.BF16.PACK_AB R117, R231, R0 ;  /* 0x00000000e775723e */ /* 0x000fe200000010ff */
[----:B------:R-:W-:Y:S02]  /*15c10*/  FMUL.FTZ R20, R4, R144 ;  /* 0x0000009004147220 */ /* 0x000fe40000410000 */
[C---:B------:R-:W-:Y:S02]  /*15c20*/  FMUL.FTZ R46, R2.reuse, R122 ;  /* 0x0000007a022e7220 */ /* 0x040fe40000410000 */
[C---:B------:R-:W-:Y:S01]  /*15c30*/  FMUL.FTZ R47, R2.reuse, R123 ;  /* 0x0000007b022f7220 */ /* 0x040fe20000410000 */
[----:B------:R-:W1:Y:S01]  /*15c40*/  MUFU.EX2 R232, R23 ;  /* 0x0000001700e87308 */ /* 0x000e620000000800 */
        /* <DEDUP_REMOVED lines=9> */
[-C--:B----4-:R-:W-:Y:S04]  /*15ce0*/  HMMA.16816.F32.BF16 R8, R172, R24.reuse, R8 ;  /* 0x00000018ac08723c */ /* 0x090fe80000041808 */
[----:B------:R-:W-:Y:S01]  /*15cf0*/  LDSM.16.MT88.4 R124, [R196+0x400] ;  /* 0x00040000c47c783b */ /* 0x000fe20000004200 */
[C---:B------:R-:W-:Y:S01]  /*15d00*/  FMUL.FTZ R50, R2.reuse, R118 ;  /* 0x0000007602327220 */ /* 0x040fe20000410000 */
[----:B------:R-:W-:Y:S01]  /*15d10*/  F2FP.BF16.PACK_AB R118, R243, R233 ;  /* 0x000000e9f376723e */ /* 0x000fe200000010ff */
[C---:B------:R-:W-:Y:S01]  /*15d20*/  FMUL.FTZ R51, R2.reuse, R119 ;  /* 0x0000007702337220 */ /* 0x040fe20000410000 */
[----:B------:R-:W-:Y:S01]  /*15d30*/  MUFU.EX2 R239, R179 ;  /* 0x000000b300ef7308 */ /* 0x000fe20000000800 */
[----:B------:R-:W-:Y:S03]  /*15d40*/  FMUL.FTZ R15, R2, R139 ;  /* 0x0000008b020f7220 */ /* 0x000fe60000410000 */
[----:B-1----:R-:W-:Y:S01]  /*15d50*/  F2FP.BF16.PACK_AB R119, R244, R232 ;  /* 0x000000e8f477723e */ /* 0x002fe200000010ff */
[C---:B------:R-:W-:Y:S02]  /*15d60*/  FMUL.FTZ R23, R3.reuse, R147 ;  /* 0x0000009303177220 */ /* 0x040fe40000410000 */
[----:B------:R-:W-:Y:S01]  /*15d70*/  LDSM.16.MT88.4 R144, [R196+0x800] ;  /* 0x00080000c490783b */ /* 0x000fe20000004200 */
[C---:B------:R-:W-:Y:S02]  /*15d80*/  FMUL.FTZ R38, R3.reuse, R154 ;  /* 0x0000009a03267220 */ /* 0x040fe40000410000 */
[C---:B------:R-:W-:Y:S01]  /*15d90*/  FMUL.FTZ R39, R3.reuse, R155 ;  /* 0x0000009b03277220 */ /* 0x040fe20000410000 */
[C---:B------:R-:W-:Y:S01]  /*15da0*/  HMMA.16816.F32.BF16 R12, R116.reuse, R24, R12 ;  /* 0x00000018740c723c */ /* 0x040fe2000004180c */
[----:B------:R-:W-:Y:S03]  /*15db0*/  MUFU.EX2 R139, R182 ;  /* 0x000000b6008b7308 */ /* 0x000fe60000000800 */
[----:B------:R-:W-:Y:S01]  /*15dc0*/  LDSM.16.MT88.4 R152, [R197+0x800] ;  /* 0x00080000c598783b */ /* 0x000fe20000004200 */
[C---:B------:R-:W-:Y:S02]  /*15dd0*/  FMUL.FTZ R54, R3.reuse, R162 ;  /* 0x000000a203367220 */ /* 0x040fe40000410000 */
[C---:B------:R-:W-:Y:S01]  /*15de0*/  FMUL.FTZ R62, R2.reuse, R62 ;  /* 0x0000003e023e7220 */ /* 0x040fe20000410000 */
[-C--:B------:R-:W-:Y:S03]  /*15df0*/  HMMA.16816.F32.BF16 R16, R116, R26.reuse, R16 ;  /* 0x0000001a7410723c */ /* 0x080fe60000041810 */
[----:B------:R-:W-:Y:S01]  /*15e00*/  MUFU.EX2 R242, R177 ;  /* 0x000000b100f27308 */ /* 0x000fe20000000800 */
[----:B------:R-:W-:Y:S01]  /*15e10*/  LDSM.16.MT88.4 R160, [R196+0x1400] ;  /* 0x00140000c4a0783b */ /* 0x000fe20000004200 */
[C---:B------:R-:W-:Y:S02]  /*15e20*/  FMUL.FTZ R63, R2.reuse, R63 ;  /* 0x0000003f023f7220 */ /* 0x040fe40000410000 */
[----:B------:R-:W-:Y:S01]  /*15e30*/  FMUL.FTZ R66, R2, R66 ;  /* 0x0000004202427220 */ /* 0x000fe20000410000 */
[C---:B------:R-:W-:Y:S04]  /*15e40*/  HMMA.16816.F32.BF16 R20, R172.reuse, R26, R20 ;  /* 0x0000001aac14723c */ /* 0x040fe80000041814 */
        /* <DEDUP_REMOVED lines=9> */
[-C--:B--2---:R-:W-:Y:S03]  /*15ee0*/  HMMA.16816.F32.BF16 R24, R172, R40.reuse, R24 ;  /* 0x00000028ac18723c */ /* 0x084fe60000041818 */
        /* <DEDUP_REMOVED lines=13> */
[----:B------:R-:W-:Y:S02]  /*15fc0*/  FADD.FTZ R4, R234, R136 ;  /* 0x00000088ea047221 */ /* 0x000fe40000010000 */
[----:B------:R-:W-:Y:S02]  /*15fd0*/  FMUL.FTZ R99, R2, R99 ;  /* 0x0000006302637220 */ /* 0x000fe40000410000 */
[C---:B------:R-:W-:Y:S04]  /*15fe0*/  FMUL.FTZ R42, R3.reuse, R158 ;  /* 0x0000009e032a7220 */ /* 0x040fe80000410000 */
[----:B------:R-:W-:Y:S01]  /*15ff0*/  FMUL.FTZ R43, R3, R159 ;  /* 0x0000009f032b7220 */ /* 0x000fe20000410000 */
[----:B------:R-:W-:Y:S01]  /*16000*/  MUFU.EX2 R136, R221 ;  /* 0x000000dd00887308 */ /* 0x000fe20000000800 */
[----:B------:R-:W-:Y:S02]  /*16010*/  FADD.FTZ R3, R233, R138 ;  /* 0x0000008ae9037221 */ /* 0x000fe40000010000 */
[----:B------:R-:W-:Y:S03]  /*16020*/  FADD.FTZ R0, R107, R181 ;  /* 0x000000b56b007221 */ /* 0x000fe60000010000 */
[-C--:B---3--:R-:W-:Y:S04]  /*16030*/  HMMA.16816.F32.BF16 R40, R172, R120.reuse, R40 ;  /* 0x00000078ac28723c */ /* 0x088fe80000041828 */
[----:B------:R-:W1:Y:S04]  /*16040*/  MUFU.EX2 R2, R191 ;  /* 0x000000bf00027308 */ /* 0x000e680000000800 */
[C---:B------:R-:W-:Y:S06]  /*16050*/  HMMA.16816.F32.BF16 R44, R116.reuse, R120, R44 ;  /* 0x00000078742c723c */ /* 0x040fec000004182c */
[----:B------:R-:W-:Y:S02]  /*16060*/  MUFU.EX2 R191, R184 ;  /* 0x000000b800bf7308 */ /* 0x000fe40000000800 */
[-C--:B------:R-:W-:Y:S08]  /*16070*/  HMMA.16816.F32.BF16 R48, R116, R122.reuse, R48 ;  /* 0x0000007a7430723c */ /* 0x080ff00000041830 */
[C---:B------:R-:W-:Y:S01]  /*16080*/  HMMA.16816.F32.BF16 R52, R172.reuse, R122, R52 ;  /* 0x0000007aac34723c */ /* 0x040fe20000041834 */
[----:B------:R-:W2:Y:S01]  /*16090*/  LDSM.16.MT88.4 R120, [R197+0xc00] ;  /* 0x000c0000c578783b */ /* 0x000ea20000004200 */
[----:B------:R-:W-:Y:S02]  /*160a0*/  MUFU.EX2 R189, R218 ;  /* 0x000000da00bd7308 */ /* 0x000fe40000000800 */
[----:B-1----:R-:W-:Y:S04]  /*160b0*/  FADD.FTZ R0, R2, R0 ;  /* 0x0000000002007221 */ /* 0x002fe80000010000 */
[----:B------:R-:W-:Y:S04]  /*160c0*/  FADD.FTZ R0, R111, R0 ;  /* 0x000000006f007221 */ /* 0x000fe80000010000 */
[----:B------:R-:W-:Y:S10]  /*160d0*/  MUFU.EX2 R190, R217 ;  /* 0x000000d900be7308 */ /* 0x000ff40000000800 */
[----:B------:R-:W-:Y:S10]  /*160e0*/  MUFU.EX2 R181, R214 ;  /* 0x000000d600b57308 */ /* 0x000ff40000000800 */
[----:B------:R-:W-:Y:S01]  /*160f0*/  MUFU.EX2 R184, R213 ;  /* 0x000000d500b87308 */ /* 0x000fe20000000800 */
[-C--:B--2---:R-:W-:Y:S09]  /*16100*/  HMMA.16816.F32.BF16 R56, R172, R120.reuse, R56 ;  /* 0x00000078ac38723c */ /* 0x084ff20000041838 */
[----:B------:R-:W1:Y:S01]  /*16110*/  MUFU.EX2 R187, R195 ;  /* 0x000000c300bb7308 */ /* 0x000e620000000800 */
[C---:B------:R-:W-:Y:S09]  /*16120*/  HMMA.16816.F32.BF16 R60, R116.reuse, R120, R60 ;  /* 0x00000078743c723c */ /* 0x040ff2000004183c */
[----:B------:R-:W-:Y:S01]  /*16130*/  MUFU.EX2 R188, R193 ;  /* 0x000000c100bc7308 */ /* 0x000fe20000000800 */
[-C--:B------:R-:W-:Y:S09]  /*16140*/  HMMA.16816.F32.BF16 R64, R116, R122.reuse, R64 ;  /* 0x0000007a7440723c */ /* 0x080ff20000041840 */
[----:B------:R-:W2:Y:S01]  /*16150*/  MUFU.EX2 R183, R215 ;  /* 0x000000d700b77308 */ /* 0x000ea20000000800 */
[C---:B------:R-:W-:Y:S01]  /*16160*/  HMMA.16816.F32.BF16 R68, R172.reuse, R122, R68 ;  /* 0x0000007aac44723c */ /* 0x040fe20000041844 */
[----:B------:R-:W3:Y:S03]  /*16170*/  LDSM.16.MT88.4 R120, [R196+0x1800] ;  /* 0x00180000c478783b */ /* 0x000ee60000004200 */
[----:B-1----:R-:W-:Y:S05]  /*16180*/  F2FP.BF16.PACK_AB R176, R187, R184 ;  /* 0x000000b8bbb0723e */ /* 0x002fea00000010ff */
[----:B------:R-:W1:Y:S10]  /*16190*/  MUFU.EX2 R182, R194 ;  /* 0x000000c200b67308 */ /* 0x000e740000000800 */
[----:B------:R-:W-:Y:S01]  /*161a0*/  MUFU.EX2 R180, R216 ;  /* 0x000000d800b47308 */ /* 0x000fe20000000800 */
[----:B--2---:R-:W-:Y:S09]  /*161b0*/  F2FP.BF16.PACK_AB R178, R183, R188 ;  /* 0x000000bcb7b2723e */ /* 0x004ff200000010ff */
[----:B------:R-:W2:Y:S01]  /*161c0*/  MUFU.EX2 R6, R6 ;  /* 0x0000000600067308 */ /* 0x000ea20000000800 */
[----:B-1----:R-:W-:Y:S01]  /*161d0*/  F2FP.BF16.PACK_AB R177, R181, R182 ;  /* 0x000000b6b5b1723e */ /* 0x002fe200000010ff */
[-C--:B---3--:R-:W-:Y:S08]  /*161e0*/  HMMA.16816.F32.BF16 R72, R172, R120.reuse, R72 ;  /* 0x00000078ac48723c */ /* 0x088ff00000041848 */
        /* <DEDUP_REMOVED lines=116> */
.L_x_3471:
[----:B------:R-:W2:Y:S02]  /*16930*/  LDL R0, [R1+0x14] ;  /* 0x0000140001007983 */ /* 0x000ea40000100800 */
[----:B--2---:R-:W-:-:S13]  /*16940*/  ISETP.GE.AND P0, PT, R211, R0, PT ;  /* 0x00000000d300720c */ /* 0x004fda0003f06270 */
[----:B------:R-:W-:Y:S05]  /*16950*/  @!P0 BRA `(.L_x_3485) ;  /* 0x00002b2000008947 */ /* 0x000fea0003800000 */
.L_x_3497:
        /* <DEDUP_REMOVED lines=33> */
.L_x_3592:
[----:B------:R-:W3:Y:S01]  /*16b70*/  LDL.64 R8, [R1] ;  /* 0x0000000001087983 */ /* 0x000ee20000100a00 */
[----:B------:R-:W-:Y:S03]  /*16b80*/  BSSY B0, `(.L_x_3487) ;  /* 0x0000024000007945 */ /* 0x000fe60003800000 */
[----:B------:R-:W4:Y:S04]  /*16b90*/  LDL R10, [R1+0xc] ;  /* 0x00000c00010a7983 */ /* 0x000f280000100800 */
[----:B------:R-:W5:Y:S04]  /*16ba0*/  LDL R3, [R1+0x10] ;  /* 0x0000100001037983 */ /* 0x000f680000100800 */
[----:B------:R-:W1:Y:S01]  /*16bb0*/  SHFL.IDX PT, R2, R6, RZ, 0x1c1f ;  /* 0x001c1fff06027589 */ /* 0x000e6200000e0000 */
[----:B-----5:R-:W-:Y:S02]  /*16bc0*/  ISETP.GE.AND P3, PT, R3, c[0x0][0x1d4], PT ;  /* 0x0000750003007a0c */ /* 0x020fe40003f66270 */
[----:B---3--:R-:W-:Y:S02]  /*16bd0*/  ISETP.GE.AND P2, PT, R8, c[0x0][0x1d4], PT ;  /* 0x0000750008007a0c */ /* 0x008fe40003f46270 */
[----:B-1----:R-:W-:Y:S02]  /*16be0*/  IADD3 R8, P0, R2, R229, RZ ;  /* 0x000000e502087210 */ /* 0x002fe40007f1e0ff */
[----:B----4-:R-:W-:Y:S02]  /*16bf0*/  ISETP.GE.AND P4, PT, R10, c[0x0][0x1d4], PT ;  /* 0x000075000a007a0c */ /* 0x010fe40003f86270 */
[----:B------:R-:W1:Y:S01]  /*16c00*/  S2R R10, SR_TID.X ;  /* 0x00000000000a7919 */ /* 0x000e620000002100 */
        /* <DEDUP_REMOVED lines=15> */
.L_x_3593:
        /* <DEDUP_REMOVED lines=12> */
.L_x_3488:
[----:B------:R-:W-:Y:S05]  /*16dc0*/  BSYNC B0 ;  /* 0x0000000000007941 */ /* 0x000fea0003800000 */
.L_x_3487:
        /* <DEDUP_REMOVED lines=51> */
[----:B--2---:R-:W-:Y:S03]  /*17100*/  ISETP.GT.AND P0, PT, R211, R0, PT ;  /* 0x00000000d300720c */ /* 0x004fe60003f04270 */
        /* <DEDUP_REMOVED lines=31> */
[----:B------:R-:W4:Y:S07]  /*17300*/  LDSM.16.M88.4 R172, [R202] ;  /* 0x00000000caac783b */ /* 0x000f2e0000000200 */
[-C--:B-1----:R-:W-:Y:S01]  /*17310*/  HMMA.16816.F32.BF16 R8, R176, R180.reuse, R8 ;  /* 0x000000b4b008723c */ /* 0x082fe20000041808 */
[----:B------:R-:W1:Y:S01]  /*17320*/  LDSM.16.M88.4 R188, [R201] ;  /* 0x00000000c9bc783b */ /* 0x000e620000000200 */
[----:B------:R-:W-:Y:S07]  /*17330*/  DEPBAR.LE SB0, 0x0 ;  /* 0x000080000000791a */ /* 0x000fee0000000000 */
[----:B------:R-:W-:Y:S01]  /*17340*/  BAR.SYNC.DEFER_BLOCKING 0x0 ;  /* 0x0000000000007b1d */ /* 0x000fe20000010000 */
[C---:B--2---:R-:W-:Y:S08]  /*17350*/  HMMA.16816.F32.BF16 R12, R184.reuse, R180, R12 ;  /* 0x000000b4b80c723c */ /* 0x044ff0000004180c */
        /* <DEDUP_REMOVED lines=15> */
[----:B------:R-:W4:Y:S02]  /*17450*/  LDL R0, [R1+0x8] ;  /* 0x0000080001007983 */ /* 0x000f240000100800 */
[----:B------:R-:W-:Y:S02]  /*17460*/  ISETP.NE.AND P1, PT, R3, 0x1, PT ;  /* 0x000000010300780c */ /* 0x000fe40003f25270 */
[----:B------:R-:W5:Y:S04]  /*17470*/  LDL.64 R218, [R1+0x48] ;  /* 0x0000480001da7983 */ /* 0x000f680000100a00 */
[----:B---3--:R-:W3:Y:S04]  /*17480*/  LDL R6, [R1+0x50] ;  /* 0x0000500001067983 */ /* 0x008ee80000100800 */
[----:B------:R-:W3:Y:S04]  /*17490*/  LDL.64 R216, [R1+0x40] ;  /* 0x0000400001d87983 */ /* 0x000ee80000100a00 */
[----:B------:R-:W3:Y:S04]  /*174a0*/  LDL R172, [R1+0x3c] ;  /* 0x00003c0001ac7983 */ /* 0x000ee80000100800 */
[----:B------:R-:W1:Y:S01]  /*174b0*/  S2R R215, SR_TID.X ;  /* 0x0000000000d77919 */ /* 0x000e620000002100 */
[----:B--2---:R-:W-:Y:S05]  /*174c0*/  IMAD R2, R211, 0x30, R2 ;  /* 0x00000030d3027824 */ /* 0x004fea00078e0202 */
[----:B----4-:R-:W-:Y:S05]  /*174d0*/  IADD3 R2, R2, -0x30, R0 ;  /* 0xffffffd002027810 */ /* 0x010fea0007ffe000 */
[----:B------:R-:W-:Y:S04]  /*174e0*/  @P1 IMAD.HI.U32 R3, R2, c[0x0][0x2bc], RZ ;  /* 0x0000af0002031a27 */ /* 0x000fe800078e00ff */
[----:B------:R-:W-:Y:S01]  /*174f0*/  IMAD.MOV.U32 R0, RZ, RZ, R2 ;  /* 0x000000ffff007224 */ /* 0x000fe200078e0002 */
[----:B------:R-:W-:Y:S04]  /*17500*/  @P1 SHF.R.U32.HI R0, RZ, c[0x0][0x2c0], R3 ;  /* 0x0000b000ff001a19 */ /* 0x000fe80000011603 */
[C---:B-----5:R-:W-:Y:S01]  /*17510*/  @!P6 IADD3 R3, P0, R0.reuse, R218, RZ ;  /* 0x000000da0003e210 */ /* 0x060fe20007f1e0ff */
[----:B------:R-:W-:Y:S03]  /*17520*/  IMAD.MOV R4, RZ, RZ, -R0 ;  /* 0x000000ffff047224 */ /* 0x000fe600078e0a00 */
[----:B---3--:R-:W-:Y:S01]  /*17530*/  @!P6 LEA.HI.X.SX32 R0, R0, R6, 0x1, P0 ;  /* 0x000000060000e211 */ /* 0x008fe200000f0eff */
        /* <DEDUP_REMOVED lines=9> */
[----:B------:R-:W-:Y:S01]  /*175d0*/  IMAD R0, R212, c[0x0][0x1e4], R0 ;  /* 0x00007900d4007a24 */ /* 0x000fe200078e0200 */
        /* <DEDUP_REMOVED lines=14> */
.L_x_3594:
[----:B------:R-:W-:-:S05]  /*176c0*/  BRA.DIV ~URZ, `(.L_x_3493) ;  /* 0x00009a427f007947 */ /* 0x000fca000b800000 */
[----:B------:R3:W4:Y:S02]  /*176d0*/  SHFL.IDX PT, R0, R175, RZ, 0x1c1f ;  /* 0x001c1fffaf007589 */ /* 0x00072400000e0000 */
.L_x_3595:
        /* <DEDUP_REMOVED lines=16> */
.L_x_3596:
        /* <DEDUP_REMOVED lines=12> */
.L_x_3491:
[----:B------:R-:W-:Y:S05]  /*178a0*/  BSYNC B0 ;  /* 0x0000000000007941 */ /* 0x000fea0003800000 */
.L_x_3490:
        /* <DEDUP_REMOVED lines=51> */
.L_x_3597:
        /* <DEDUP_REMOVED lines=15> */
.L_x_3598:
        /* <DEDUP_REMOVED lines=62> */
[----:B---3--:R-:W-:Y:S02]  /*180b0*/  FFMA.FTZ R0, R3, R213, R10 ;  /* 0x000000d503007223 */ /* 0x008fe4000001000a */
[----:B------:R-:W-:Y:S02]  /*180c0*/  FFMA.FTZ R213, R49, c[0x0][0x2d0], -R8 ;  /* 0x0000b40031d57a23 */ /* 0x000fe40000010808 */
[C---:B------:R-:W-:Y:S02]  /*180d0*/  FMUL.FTZ R56, R4.reuse, R56 ;  /* 0x0000003804387220 */ /* 0x040fe40000410000 */
[----:B------:R-:W3:Y:S01]  /*180e0*/  MUFU.EX2 R27, R20 ;  /* 0x00000014001b7308 */ /* 0x000ee20000000800 */
[----:B------:R-:W-:Y:S02]  /*180f0*/  FMUL.FTZ R57, R4, R57 ;  /* 0x0000003904397220 */ /* 0x000fe40000410000 */
[C---:B------:R-:W-:Y:S01]  /*18100*/  FMUL.FTZ R58, R3.reuse, R58 ;  /* 0x0000003a033a7220 */ /* 0x040fe20000410000 */
[C---:B----4-:R-:W-:Y:S01]  /*18110*/  F2FP.BF16.PACK_AB R173, R2.reuse, R10 ;  /* 0x0000000a02ad723e */ /* 0x050fe200000010ff */
        /* <DEDUP_REMOVED lines=23> */
[--C-:B------:R-:W-:Y:S02]  /*18290*/  FFMA.FTZ R220, R51, c[0x0][0x2d0], -R8.reuse ;  /* 0x0000b40033dc7a23 */ /* 0x100fe40000010808 */
        /* <DEDUP_REMOVED lines=92> */
[C---:B------:R-:W-:Y:S01]  /*18860*/  FMUL.FTZ R75, R3.reuse, R75 ;  /* 0x0000004b034b7220 */ /* 0x040fe20000410000 */
[----:B-1----:R-:W1:Y:S01]  /*18870*/  LDSM.16.MT88.4 R24, [R196] ;  /* 0x00000000c418783b */ /* 0x002e620000004200 */
[----:B--2---:R-:W-:Y:S01]  /*18880*/  F2FP.BF16.PACK_AB R175, R234, R0 ;  /* 0x00000000eaaf723e */ /* 0x004fe200000010ff */
[----:B------:R-:W-:Y:S02]  /*18890*/  FADD.FTZ R136, R0, R37 ;  /* 0x0000002500887221 */ /* 0x000fe40000010000 */
[C---:B------:R-:W-:Y:S02]  /*188a0*/  FMUL.FTZ R37, R4.reuse, R153 ;  /* 0x0000009904257220 */ /* 0x040fe40000410000 */
[C---:B------:R-:W-:Y:S01]  /*188b0*/  FMUL.FTZ R84, R4.reuse, R84 ;  /* 0x0000005404547220 */ /* 0x040fe20000410000 */
[----:B------:R-:W2:Y:S01]  /*188c0*/  MUFU.EX2 R2, R190 ;  /* 0x000000be00027308 */ /* 0x000ea20000000800 */
[----:B------:R-:W-:Y:S01]  /*188d0*/  LDSM.16.MT88.4 R152, [R197+0x800] ;  /* 0x00080000c598783b */ /* 0x000fe20000004200 */
[----:B------:R-:W-:Y:S01]  /*188e0*/  FMUL.FTZ R85, R4, R85 ;  /* 0x0000005504557220 */ /* 0x000fe20000410000 */
        /* <DEDUP_REMOVED lines=185> */
.L_x_3485:
[----:B------:R-:W-:Y:S05]  /*19480*/  BRA.DIV ~URZ, `(.L_x_3498) ;  /* 0x00007ff27f007947 */ /* 0x000fea000b800000 */
[----:B------:R1:W2:Y:S02]  /*19490*/  SHFL.BFLY PT, R0, R214, 0x2, 0x1f ;  /* 0x0c401f00d6007f89 */ /* 0x0002a400000e0000 */
.L_x_3599:
        /* <DEDUP_REMOVED lines=15> */
.L_x_3600:
        /* <DEDUP_REMOVED lines=134> */
.L_x_3402:
        /* <DEDUP_REMOVED lines=19> */
.L_x_3501:
[----:B--2---:R-:W-:Y:S05]  /*19f20*/  BSYNC B0 ;  /* 0x0000000000007941 */ /* 0x004fea0003800000 */
.L_x_3500:
        /* <DEDUP_REMOVED lines=130> */
.L_x_3504:
        /* <DEDUP_REMOVED lines=25> */
[----:B------:R-:W-:Y:S02]  /*1a8e0*/  IMAD R14, R8, R6, R0 ;  /* 0x00000006080e7224 */ /* 0x000fe400078e0200 */
        /* <DEDUP_REMOVED lines=100> */
[----:B------:R1:W1:Y:S01]  /*1af30*/  LDS.128 R32, [R9+0x2880] ;  /* 0x0028800009207984 */ /* 0x0002620000000c00 */
[----:B------:R-:W-:Y:S02]  /*1af40*/  IADD3 R5, R13, R77, RZ ;  /* 0x0000004d0d057210 */ /* 0x000fe40007ffe0ff */
[----:B------:R-:W-:Y:S01]  /*1af50*/  IADD3 R3, R3, R8, RZ ;  /* 0x0000000803037210 */ /* 0x000fe20007ffe0ff */
[----:B------:R1:W1:Y:S01]  /*1af60*/  LDS.128 R44, [R9+0x3080] ;  /* 0x00308000092c7984 */ /* 0x0002620000000c00 */
[----:B------:R-:W-:-:S03]  /*1af70*/  IMAD R4, R4, c[0x0][0x3d8], RZ ;  /* 0x0000f60004047a24 */ /* 0x000fc600078e02ff */
[----:B------:R1:W1:Y:S01]  /*1af80*/  LDS.128 R56, [R9+0x3880] ;  /* 0x0038800009387984 */ /* 0x0002620000000c00 */
[----:B------:R-:W-:-:S03]  /*1af90*/  IMAD.WIDE.U32 R2, R6, c[0x0][0x3d8], R2 ;  /* 0x0000f60006027a25 */ /* 0x000fc600078e0002 */
[----:B------:R1:W1:Y:S01]  /*1afa0*/  LDS.128 R16, [R9+0x4080] ;  /* 0x0040800009107984 */ /* 0x0002620000000c00 */
[----:B------:R-:W-:Y:S01]  /*1afb0*/  IMAD R6, R6, c[0x0][0x3dc], R4 ;  /* 0x0000f70006067a24 */ /* 0x000fe200078e0204 */
[C---:B------:R-:W-:Y:S02]  /*1afc0*/  LEA R12, P0, R2.reuse, c[0x0][0x380], 0x1 ;  /* 0x0000e000020c7a11 */ /* 0x040fe400078008ff */
[----:B------:R1:W1:Y:S02]  /*1afd0*/  LDS.128 R28, [R9+0x4880] ;  /* 0x00488000091c7984 */ /* 0x0002640000000c00 */
[----:B------:R-:W-:Y:S02]  /*1afe0*/  IADD3 R3, R3, R6, RZ ;  /* 0x0000000603037210 */ /* 0x000fe40007ffe0ff */
[----:B------:R1:W1:Y:S02]  /*1aff0*/  LDS.128 R40, [R9+0x5080] ;  /* 0x0050800009287984 */ /* 0x0002640000000c00 */
[----:B------:R-:W-:-:S02]  /*1b000*/  LEA.HI.X R6, R2, c[0x0][0x384], R3, 0x1, P0 ;  /* 0x0000e10002067a11 */ /* 0x000fc400000f0c03 */
[----:B------:R1:W1:Y:S01]  /*1b010*/  LDS.128 R52, [R9+0x5880] ;  /* 0x0058800009347984 */ /* 0x0002620000000c00 */
[----:B------:R-:W-:Y:S05]  /*1b020*/  BRA.DIV ~URZ, `(.L_x_3506) ;  /* 0x000066d27f007947 */ /* 0x000fea000b800000 */
[----:B--23--:R2:W3:Y:S02]  /*1b030*/  SHFL.IDX PT, R4, R6, RZ, 0x1c1f ;  /* 0x001c1fff06047589 */ /* 0x00c4e400000e0000 */
.L_x_3601:
[----:B------:R-:W-:Y:S05]  /*1b040*/  BRA.DIV ~URZ, `(.L_x_3507) ;  /* 0x000067227f007947 */ /* 0x000fea000b800000 */
[----:B------:R2:W4:Y:S02]  /*1b050*/  SHFL.IDX PT, R2, R12, RZ, 0x1c1f ;  /* 0x001c1fff0c027589 */ /* 0x00052400000e0000 */
.L_x_3602:
[----:B------:R-:W-:Y:S01]  /*1b060*/  ISETP.GE.AND P0, PT, R5, R0, PT ;  /* 0x000000000500720c */ /* 0x000fe20003f06270 */
[----:B------:R-:W-:-:S12]  /*1b070*/  BSSY B0, `(.L_x_3508) ;  /* 0x0000013000007945 */ /* 0x000fd80003800000 */
[----:B------:R-:W-:Y:S05]  /*1b080*/  @P0 BRA `(.L_x_3509) ;  /* 0x0000011000000947 */ /* 0x000fea0003800000 */
[----:B------:R-:W5:Y:S04]  /*1b090*/  LDL.64 R66, [R1] ;  /* 0x0000000001427983 */ /* 0x000f680000100a00 */
[----:B--2---:R-:W2:Y:S04]  /*1b0a0*/  LDL R15, [R1+0xc] ;  /* 0x00000c00010f7983 */ /* 0x004ea80000100800 */
[----:B----4-:R-:W4:Y:S04]  /*1b0b0*/  LDL R13, [R1+0x10] ;  /* 0x00001000010d7983 */ /* 0x010f280000100800 */
[----:B---3--:R-:W3:Y:S04]  /*1b0c0*/  LDL R64, [R1+0x88] ;  /* 0x0000880001407983 */ /* 0x008ee80000100800 */
[----:B------:R-:W3:Y:S01]  /*1b0d0*/  LDL R14, [R1+0x84] ;  /* 0x00008400010e7983 */ /* 0x000ee20000100800 */
[----:B-----5:R-:W-:-:S02]  /*1b0e0*/  ISETP.GE.AND P2, PT, R66, c[0x0][0x3c8], PT ;  /* 0x0000f20042007a0c */ /* 0x020fc40003f46270 */
[----:B--2---:R-:W-:Y:S02]  /*1b0f0*/  ISETP.GE.AND P1, PT, R15, c[0x0][0x3c8], PT ;  /* 0x0000f2000f007a0c */ /* 0x004fe40003f26270 */
[----:B----4-:R-:W-:-:S09]  /*1b100*/  ISETP.GE.AND P0, PT, R13, c[0x0][0x3c8], PT ;  /* 0x0000f2000d007a0c */ /* 0x010fd20003f06270 */
[CC--:B------:R-:W-:Y:S02]  /*1b110*/  @!P2 LEA R10, P5, R66.reuse, R2.reuse, 0x1 ;  /* 0x00000002420aa211 */ /* 0x0c0fe400078a08ff */
[----:B------:R-:W-:Y:S02]  /*1b120*/  @!P1 LEA R8, P4, R15, R2, 0x1 ;  /* 0x000000020f089211 */ /* 0x000fe400078808ff */
[----:B------:R-:W-:Y:S02]  /*1b130*/  @!P2 LEA.HI.X R11, R66, R4, R67, 0x1, P5 ;  /* 0x00000004420ba211 */ /* 0x000fe400028f0c43 */
[----:B------:R-:W-:Y:S02]  /*1b140*/  @!P0 LEA R2, P3, R13, R2, 0x1 ;  /* 0x000000020d028211 */ /* 0x000fe400078608ff */
[-C--:B-1-3--:R-:W-:Y:S02]  /*1b150*/  @!P1 LEA.HI.X R9, R15, R4.reuse, R64, 0x1, P4 ;  /* 0x000000040f099211 */ /* 0x08afe400020f0c40 */
[----:B------:R-:W-:Y:S01]  /*1b160*/  @!P0 LEA.HI.X R3, R13, R4, R14, 0x1, P3 ;  /* 0x000000040d038211 */ /* 0x000fe200018f0c0e */
[----:B------:R1:W-:Y:S04]  /*1b170*/  @!P2 ST.E.128 [R10.64], R24 ;  /* 0x000000180a00a985 */ /* 0x0003e8000c101d08 */
[----:B------:R1:W-:Y:S04]  /*1b180*/  @!P1 ST.E.128 [R8.64], R20 ;  /* 0x0000001408009985 */ /* 0x0003e8000c101d08 */
[----:B------:R1:W-:Y:S02]  /*1b190*/  @!P0 ST.E.128 [R2.64], R16 ;  /* 0x0000001002008985 */ /* 0x0003e4000c101d08 */
.L_x_3509:
[----:B------:R-:W-:Y:S05]  /*1b1a0*/  BSYNC B0 ;  /* 0x0000000000007941 */ /* 0x000fea0003800000 */
.L_x_3508:
[----:B------:R-:W-:Y:S05]  /*1b1b0*/  BRA.DIV ~URZ, `(.L_x_3510) ;  /* 0x000066227f007947 */ /* 0x000fea000b800000 */
[----:B---3--:R3:W2:Y:S04]  /*1b1c0*/  SHFL.IDX PT, R4, R6, 0x1, 0x1c1f ;  /* 0x003c1f0006047f89 */ /* 0x0086a800000e0000 */
[----:B-1--4-:R3:W1:Y:S02]  /*1b1d0*/  SHFL.IDX PT, R2, R12, 0x1, 0x1c1f ;  /* 0x003c1f000c027f89 */ /* 0x01266400000e0000 */
.L_x_3603:
[----:B------:R-:W-:Y:S01]  /*1b1e0*/  IADD3 R3, R5, 0x20, RZ ;  /* 0x0000002005037810 */ /* 0x000fe20007ffe0ff */
[----:B------:R-:W-:Y:S03]  /*1b1f0*/  BSSY B0, `(.L_x_3511) ;  /* 0x0000014000007945 */ /* 0x000fe60003800000 */
[----:B------:R-:W-:-:S13]  /*1b200*/  ISETP.GE.AND P0, PT, R3, R0, PT ;  /* 0x000000000300720c */ /* 0x000fda0003f06270 */
[----:B------:R-:W-:Y:S05]  /*1b210*/  @P0 BRA `(.L_x_3512) ;  /* 0x0000011000000947 */ /* 0x000fea0003800000 */
[----:B------:R-:W4:Y:S04]  /*1b220*/  LDL.64 R18, [R1] ;  /* 0x0000000001127983 */ /* 0x000f280000100a00 */
[----:B------:R-:W5:Y:S04]  /*1b230*/  LDL R15, [R1+0xc] ;  /* 0x00000c00010f7983 */ /* 0x000f680000100800 */
[----:B---3--:R-:W3:Y:S04]  /*1b240*/  LDL R13, [R1+0x10] ;  /* 0x00001000010d7983 */ /* 0x008ee80000100800 */
[----:B--2---:R-:W2:Y:S04]  /*1b250*/  LDL R16, [R1+0x88] ;  /* 0x0000880001107983 */ /* 0x004ea80000100800 */
[----:B------:R-:W2:Y:S01]  /*1b260*/  LDL R14, [R1+0x84] ;  /* 0x00008400010e7983 */ /* 0x000ea20000100800 */
[----:B----4-:R-:W-:-:S02]  /*1b270*/  ISETP.GE.AND P2, PT, R18, c[0x0][0x3c8], PT ;  /* 0x0000f20012007a0c */ /* 0x010fc40003f46270 */
[----:B-----5:R-:W-:Y:S02]  /*1b280*/  ISETP.GE.AND P1, PT, R15, c[0x0][0x3c8], PT ;  /* 0x0000f2000f007a0c */ /* 0x020fe40003f26270 */
[----:B---3--:R-:W-:-:S09]  /*1b290*/  ISETP.GE.AND P0, PT, R13, c[0x0][0x3c8], PT ;  /* 0x0000f2000d007a0c */ /* 0x008fd20003f06270 */
[CC--:B-1----:R-:W-:Y:S02]  /*1b2a0*/  @!P2 LEA R10, P5, R18.reuse, R2.reuse, 0x1 ;  /* 0x00000002120aa211 */ /* 0x0c2fe400078a08ff */
[----:B------:R-:W-:Y:S02]  /*1b2b0*/  @!P1 LEA R8, P4, R15, R2, 0x1 ;  /* 0x000000020f089211 */ /* 0x000fe400078808ff */
[----:B------:R-:W-:Y:S02]  /*1b2c0*/  @!P2 LEA.HI.X R11, R18, R4, R19, 0x1, P5 ;  /* 0x00000004120ba211 */ /* 0x000fe400028f0c13 */
[----:B------:R-:W-:Y:S02]  /*1b2d0*/  @!P0 LEA R2, P3, R13, R2, 0x1 ;  /* 0x000000020d028211 */ /* 0x000fe400078608ff */
[-C--:B--2---:R-:W-:Y:S02]  /*1b2e0*/  @!P1 LEA.HI.X R9, R15, R4.reuse, R16, 0x1, P4 ;  /* 0x000000040f099211 */ /* 0x084fe400020f0c10 */
[----:B------:R-:W-:Y:S01]  /*1b2f0*/  @!P0 LEA.HI.X R3, R13, R4, R14, 0x1, P3 ;  /* 0x000000040d038211 */ /* 0x000fe200018f0c0e */
[----:B------:R1:W-:Y:S04]  /*1b300*/  @!P2 ST.E.128 [R10.64], R36 ;  /* 0x000000240a00a985 */ /* 0x0003e8000c101d08 */
[----:B------:R1:W-:Y:S04]  /*1b310*/  @!P1 ST.E.128 [R8.64], R32 ;  /* 0x0000002008009985 */ /* 0x0003e8000c101d08 */
[----:B------:R1:W-:Y:S02]  /*1b320*/  @!P0 ST.E.128 [R2.64], R28 ;  /* 0x0000001c02008985 */ /* 0x0003e4000c101d08 */
.L_x_3512:
[----:B------:R-:W-:Y:S05]  /*1b330*/  BSYNC B0 ;  /* 0x0000000000007941 */ /* 0x000fea0003800000 */
.L_x_3511:
[----:B------:R-:W-:Y:S05]  /*1b340*/  BRA.DIV ~URZ, `(.L_x_3513) ;  /* 0x000065627f007947 */ /* 0x000fea000b800000 */
[----:B--2---:R2:W4:Y:S02]  /*1b350*/  SHFL.IDX PT, R4, R6, 0x2, 0x1c1f ;  /* 0x005c1f0006047f89 */ /* 0x00452400000e0000 */
.L_x_3604:
[----:B------:R-:W-:Y:S05]  /*1b360*/  BRA.DIV ~URZ, `(.L_x_3514) ;  /* 0x000065b27f007947 */ /* 0x000fea000b800000 */
[----:B-1----:R1:W2:Y:S02]  /*1b370*/  SHFL.IDX PT, R2, R12, 0x2, 0x1c1f ;  /* 0x005c1f000c027f89 */ /* 0x0022a400000e0000 */
.L_x_3605:
[----:B------:R-:W-:Y:S01]  /*1b380*/  IADD3 R3, R5, 0x40, RZ ;  /* 0x0000004005037810 */ /* 0x000fe20007ffe0ff */
[----:B------:R-:W-:Y:S03]  /*1b390*/  BSSY B0, `(.L_x_3515) ;  /* 0x0000014000007945 */ /* 0x000fe60003800000 */
[----:B------:R-:W-:-:S13]  /*1b3a0*/  ISETP.GE.AND P0, PT, R3, R0, PT ;  /* 0x000000000300720c */ /* 0x000fda0003f06270 */
[----:B------:R-:W-:Y:S05]  /*1b3b0*/  @P0 BRA `(.L_x_3516) ;  /* 0x0000011000000947 */ /* 0x000fea0003800000 */
[----:B------:R-:W5:Y:S04]  /*1b3c0*/  LDL.64 R18, [R1] ;  /* 0x0000000001127983 */ /* 0x000f680000100a00 */
[----:B---3--:R-:W3:Y:S04]  /*1b3d0*/  LDL R15, [R1+0xc] ;  /* 0x00000c00010f7983 */ /* 0x008ee80000100800 */
[----:B----4-:R-:W4:Y:S04]  /*1b3e0*/  LDL R13, [R1+0x10] ;  /* 0x00001000010d7983 */ /* 0x010f280000100800 */
[----:B--2---:R-:W2:Y:S04]  /*1b3f0*/  LDL R16, [R1+0x88] ;  /* 0x0000880001107983 */ /* 0x004ea80000100800 */
[----:B------:R-:W2:Y:S01]  /*1b400*/  LDL R14, [R1+0x84] ;  /* 0x00008400010e7983 */ /* 0x000ea20000100800 */
[----:B-----5:R-:W-:-:S02]  /*1b410*/  ISETP.GE.AND P2, PT, R18, c[0x0][0x3c8], PT ;  /* 0x0000f20012007a0c */ /* 0x020fc40003f46270 */
[----:B---3--:R-:W-:Y:S02]  /*1b420*/  ISETP.GE.AND P1, PT, R15, c[0x0][0x3c8], PT ;  /* 0x0000f2000f007a0c */ /* 0x008fe40003f26270 */
[----:B----4-:R-:W-:-:S09]  /*1b430*/  ISETP.GE.AND P0, PT, R13, c[0x0][0x3c8], PT ;  /* 0x0000f2000d007a0c */ /* 0x010fd20003f06270 */
[CC--:B------:R-:W-:Y:S02]  /*1b440*/  @!P2 LEA R10, P5, R18.reuse, R2.reuse, 0x1 ;  /* 0x00000002120aa211 */ /* 0x0c0fe400078a08ff */
        /* <DEDUP_REMOVED lines=8> */
.L_x_3516:
[----:B------:R-:W-:Y:S05]  /*1b4d0*/  BSYNC B0 ;  /* 0x0000000000007941 */ /* 0x000fea0003800000 */
.L_x_3515:
[----:B------:R-:W-:Y:S05]  /*1b4e0*/  BRA.DIV ~URZ, `(.L_x_3517) ;  /* 0x000064a27f007947 */ /* 0x000fea000b800000 */
[----:B----4-:R4:W1:Y:S04]  /*1b4f0*/  SHFL.IDX PT, R4, R6, 0x3, 0x1c1f ;  /* 0x007c1f0006047f89 */ /* 0x01086800000e0000 */
[----:B--2---:R4:W2:Y:S02]  /*1b500*/  SHFL.IDX PT, R2, R12, 0x3, 0x1c1f ;  /* 0x007c1f000c027f89 */ /* 0x0048a400000e0000 */
.L_x_3606:
[----:B------:R-:W-:-:S04]  /*1b510*/  IADD3 R3, R5, 0x60, RZ ;  /* 0x0000006005037810 */ /* 0x000fc80007ffe0ff */
[----:B------:R-:W-:-:S13]  /*1b520*/  ISETP.GE.AND P0, PT, R3, R0, PT ;  /* 0x000000000300720c */ /* 0x000fda0003f06270 */
[----:B------:R-:W-:Y:S05]  /*1b530*/  @P0 BRA `(.L_x_3518) ;  /* 0x0000251000000947 */ /* 0x000fea0003800000 */
[----:B------:R-:W5:Y:S04]  /*1b540*/  LDL.64 R14, [R1] ;  /* 0x00000000010e7983 */ /* 0x000f680000100a00 */
[----:B-1-34-:R-:W3:Y:S04]  /*1b550*/  LDL R12, [R1+0xc] ;  /* 0x00000c00010c7983 */ /* 0x01aee80000100800 */
[----:B------:R-:W4:Y:S04]  /*1b560*/  LDL R13, [R1+0x88] ;  /* 0x00008800010d7983 */ /* 0x000f280000100800 */
[----:B--2---:R-:W2:Y:S01]  /*1b570*/  LDL R6, [R1+0x10] ;  /* 0x0000100001067983 */ /* 0x004ea20000100800 */
[----:B-----5:R-:W-:-:S02]  /*1b580*/  ISETP.GE.AND P1, PT, R14, c[0x0][0x3c8], PT ;  /* 0x0000f2000e007a0c */ /* 0x020fc40003f26270 */
[----:B---3--:R-:W-:-:S11]  /*1b590*/  ISETP.GE.AND P0, PT, R12, c[0x0][0x3c8], PT ;  /* 0x0000f2000c007a0c */ /* 0x008fd60003f06270 */
[-C--:B------:R-:W-:Y:S02]  /*1b5a0*/  @!P1 LEA R10, P3, R14, R2.reuse, 0x1 ;  /* 0x000000020e0a9211 */ /* 0x080fe400078608ff */
[----:B------:R-:W-:Y:S02]  /*1b5b0*/  @!P0 LEA R8, P2, R12, R2, 0x1 ;  /* 0x000000020c088211 */ /* 0x000fe400078408ff */
[-C--:B------:R-:W-:Y:S02]  /*1b5c0*/  @!P1 LEA.HI.X R11, R14, R4.reuse, R15, 0x1, P3 ;  /* 0x000000040e0b9211 */ /* 0x080fe400018f0c0f */
[----:B----4-:R-:W-:-:S03]  /*1b5d0*/  @!P0 LEA.HI.X R9, R12, R4, R13, 0x1, P2 ;  /* 0x000000040c098211 */ /* 0x010fc600010f0c0d */
[----:B------:R1:W-:Y:S04]  /*1b5e0*/  @!P1 ST.E.128 [R10.64], R60 ;  /* 0x0000003c0a009985 */ /* 0x0003e8000c101d08 */
[----:B------:R1:W-:Y:S01]  /*1b5f0*/  @!P0 ST.E.128 [R8.64], R56 ;  /* 0x0000003808008985 */ /* 0x0003e2000c101d08 */
[----:B--2---:R-:W-:-:S13]  /*1b600*/  ISETP.GE.AND P0, PT, R6, c[0x0][0x3c8], PT ;  /* 0x0000f20006007a0c */ /* 0x004fda0003f06270 */
[----:B------:R-:W-:Y:S05]  /*1b610*/  @P0 BRA `(.L_x_3518) ;  /* 0x0000243000000947 */ /* 0x000fea0003800000 */
[----:B------:R-:W2:Y:S01]  /*1b620*/  LDL R12, [R1+0x84] ;  /* 0x00008400010c7983 */ /* 0x000ea20000100800 */
[----:B------:R-:W-:-:S04]  /*1b630*/  LEA R2, P0, R6, R2, 0x1 ;  /* 0x0000000206027211 */ /* 0x000fc800078008ff */
[----:B--2---:R-:W-:-:S05]  /*1b640*/  LEA.HI.X R3, R6, R4, R12, 0x1, P0 ;  /* 0x0000000406037211 */ /* 0x004fca00000f0c0c */
[----:B------:R2:W-:Y:S01]  /*1b650*/  ST.E.128 [R2.64], R52 ;  /* 0x0000003402007985 */ /* 0x0005e2000c101d08 */
[----:B------:R-:W-:Y:S05]  /*1b660*/  BRA `(.L_x_3518) ;  /* 0x000023e000007947 */ /* 0x000fea0003800000 */
.L_x_3505:
        /* <DEDUP_REMOVED lines=33> */
.L_x_3607:
[----:B------:R-:W-:Y:S05]  /*1b880*/  BRA.DIV ~URZ, `(.L_x_3520) ;  /* 0x000062427f007947 */ /* 0x000fea000b800000 */
[----:B------:R3:W4:Y:S02]  /*1b890*/  SHFL.IDX PT, R0, R6, RZ, 0x1c1f ;  /* 0x001c1fff06007589 */ /* 0x00072400000e0000 */
.L_x_3608:
        /* <DEDUP_REMOVED lines=74> */
.L_x_3522:
[----:B------:R-:W-:Y:S05]  /*1bd40*/  BSYNC B0 ;  /* 0x0000000000007941 */ /* 0x000fea0003800000 */
.L_x_3521:
[----:B------:R-:W-:Y:S05]  /*1bd50*/  BRA.DIV ~URZ, `(.L_x_3523) ;  /* 0x00005de27f007947 */ /* 0x000fea000b800000 */
[----:B--2---:R2:W1:Y:S04]  /*1bd60*/  SHFL.IDX PT, R4, R5, 0x1, 0x1c1f ;  /* 0x003c1f0005047f89 */ /* 0x00446800000e0000 */
[----:B----4-:R2:W4:Y:S02]  /*1bd70*/  SHFL.IDX PT, R0, R6, 0x1, 0x1c1f ;  /* 0x003c1f0006007f89 */ /* 0x01052400000e0000 */
.L_x_3609:
        /* <DEDUP_REMOVED lines=74> */
.L_x_3525:
[----:B------:R-:W-:Y:S05]  /*1c220*/  BSYNC B0 ;  /* 0x0000000000007941 */ /* 0x000fea0003800000 */
.L_x_3524:
[----:B------:R-:W-:Y:S05]  /*1c230*/  BRA.DIV ~URZ, `(.L_x_3526) ;  /* 0x000059d27f007947 */ /* 0x000fea000b800000 */
[----:B-1----:R1:W2:Y:S02]  /*1c240*/  SHFL.IDX PT, R4, R5, 0x2, 0x1c1f ;  /* 0x005c1f0005047f89 */ /* 0x0022a400000e0000 */
.L_x_3610:
[----:B------:R-:W-:Y:S05]  /*1c250*/  BRA.DIV ~URZ, `(.L_x_3527) ;  /* 0x00005a227f007947 */ /* 0x000fea000b800000 */
[----:B----4-:R4:W1:Y:S02]  /*1c260*/  SHFL.IDX PT, R0, R6, 0x2, 0x1c1f ;  /* 0x005c1f0006007f89 */ /* 0x01086400000e0000 */
.L_x_3611:
        /* <DEDUP_REMOVED lines=75> */
.L_x_3529:
[----:B------:R-:W-:Y:S05]  /*1c720*/  BSYNC B0 ;  /* 0x0000000000007941 */ /* 0x000fea0003800000 */
.L_x_3528:
[----:B------:R-:W-:Y:S05]  /*1c730*/  BRA.DIV ~URZ, `(.L_x_3530) ;  /* 0x000055b27f007947 */ /* 0x000fea000b800000 */
[----:B--2---:R2:W3:Y:S04]  /*1c740*/  SHFL.IDX PT, R4, R5, 0x3, 0x1c1f ;  /* 0x007c1f0005047f89 */ /* 0x0044e800000e0000 */
[----:B-1----:R2:W1:Y:S02]  /*1c750*/  SHFL.IDX PT, R0, R6, 0x3, 0x1c1f ;  /* 0x007c1f0006007f89 */ /* 0x00246400000e0000 */
.L_x_3612:
        /* <DEDUP_REMOVED lines=25> */
[-C--:B-1----:R-:W-:Y:S02]  /*1c8f0*/  @!P4 LEA R8, P6, R14, R0.reuse, 0x2 ;  /* 0x000000000e08c211 */ /* 0x082fe400078c10ff */
[----:B------:R-:W-:Y:S02]  /*1c900*/  @!P3 LEA R2, P5, R10, R0, 0x2 ;  /* 0x000000000a02b211 */ /* 0x000fe400078a10ff */
[-C--:B---3--:R-:W-:Y:S02]  /*1c910*/  @!P4 LEA.HI.X R9, R14, R4.reuse, R16, 0x2, P6 ;  /* 0x000000040e09c211 */ /* 0x088fe400030f1410 */
        /* <DEDUP_REMOVED lines=52> */
.L_x_3503:
        /* <DEDUP_REMOVED lines=22> */
.L_x_3531:
        /* <DEDUP_REMOVED lines=60> */
.L_x_3533:
[----:B------:R-:W-:Y:S05]  /*1d180*/  BSYNC B0 ;  /* 0x0000000000007941 */ /* 0x000fea0003800000 */
.L_x_3532:
[----:B------:R-:W-:-:S13]  /*1d190*/  ISETP.GT.AND P0, PT, R20, 0x1, PT ;  /* 0x000000011400780c */ /* 0x000fda0003f04270 */
[----:B------:R-:W-:Y:S05]  /*1d1a0*/  @P0 BRA `(.L_x_3518) ;  /* 0x000008a000000947 */ /* 0x000fea0003800000 */
[----:B-1----:R-:W2:Y:S04]  /*1d1b0*/  LDL.LU R2, [R1+0x64] ;  /* 0x0000640001027983 */ /* 0x002ea80000300800 */
[----:B------:R-:W3:Y:S01]  /*1d1c0*/  LDL R5, [R1+0x8] ;  /* 0x0000080001057983 */ /* 0x000ee20000100800 */
[----:B------:R-:W-:-:S03]  /*1d1d0*/  IMAD R4, R18, c[0x0][0x3a0], RZ ;  /* 0x0000e80012047a24 */ /* 0x000fc600078e02ff */
[----:B------:R-:W1:Y:S02]  /*1d1e0*/  S2R R12, SR_TID.X ;  /* 0x00000000000c7919 */ /* 0x000e640000002100 */
[----:B-1----:R-:W-:-:S04]  /*1d1f0*/  SHF.R.S32.HI R9, RZ, 0x1f, R12 ;  /* 0x0000001fff097819 */ /* 0x002fc8000001140c */
[----:B------:R-:W-:-:S04]  /*1d200*/  LEA.HI R9, R9, R12, RZ, 0x2 ;  /* 0x0000000c09097211 */ /* 0x000fc800078f10ff */
[----:B------:R-:W-:Y:S02]  /*1d210*/  SHF.R.S32.HI R9, RZ, 0x2, R9 ;  /* 0x00000002ff097819 */ /* 0x000fe40000011409 */
[----:B--2---:R-:W-:Y:S02]  /*1d220*/  MOV R11, R2 ;  /* 0x00000002000b7202 */ /* 0x004fe40000000f00 */
[----:B------:R-:W-:Y:S02]  /*1d230*/  MOV R2, c[0x0][0x4e8] ;  /* 0x00013a0000027a02 */ /* 0x000fe40000000f00 */
[----:B------:R-:W-:Y:S02]  /*1d240*/  IADD3 R12, R9, R11, RZ ;  /* 0x0000000b090c7210 */ /* 0x000fe40007ffe0ff */
[----:B------:R-:W-:Y:S01]  /*1d250*/  ISETP.NE.AND P0, PT, R2, 0x1, PT ;  /* 0x000000010200780c */ /* 0x000fe20003f05270 */
[----:B------:R-:W-:-:S04]  /*1d260*/  IMAD.WIDE.U32 R2, R0, c[0x0][0x3a0], RZ ;  /* 0x0000e80000027a25 */ /* 0x000fc800078e00ff */
[----:B------:R-:W-:Y:S01]  /*1d270*/  IMAD R0, R0, c[0x0][0x3a4], R4 ;  /* 0x0000e90000007a24 */ /* 0x000fe200078e0204 */
[----:B---3--:R-:W-:Y:S01]  /*1d280*/  IADD3 R4, R5, R11, RZ ;  /* 0x0000000b05047210 */ /* 0x008fe20007ffe0ff */
[----:B------:R-:W-:-:S03]  /*1d290*/  IMAD R5, R22, c[0x0][0x3f0], RZ ;  /* 0x0000fc0016057a24 */ /* 0x000fc600078e02ff */
[----:B------:R-:W-:Y:S02]  /*1d2a0*/  IADD3 R3, R3, R0, RZ ;  /* 0x0000000003037210 */ /* 0x000fe40007ffe0ff */
[----:B------:R-:W-:Y:S01]  /*1d2b0*/  MOV R0, R4 ;  /* 0x0000000400007202 */ /* 0x000fe20000000f00 */
[----:B------:R-:W-:-:S04]  /*1d2c0*/  @P0 IMAD.HI.U32 R8, R4, c[0x0][0x4ec], RZ ;  /* 0x00013b0004080a27 */ /* 0x000fc800078e00ff */
[----:B------:R-:W-:Y:S01]  /*1d2d0*/  IMAD.WIDE.U32 R2, R6, c[0x0][0x3e8], R2 ;  /* 0x0000fa0006027a25 */ /* 0x000fe200078e0002 */
[----:B------:R-:W-:-:S03]  /*1d2e0*/  @P0 SHF.R.U32.HI R0, RZ, c[0x0][0x4f0], R8 ;  /* 0x00013c00ff000a19 */ /* 0x000fc60000011608 */
[----:B------:R-:W-:Y:S01]  /*1d2f0*/  IMAD R3, R6, c[0x0][0x3ec], R3 ;  /* 0x0000fb0006037a24 */ /* 0x000fe200078e0203 */
[----:B------:R-:W-:Y:S01]  /*1d300*/  SHF.R.S32.HI R6, RZ, 0x1f, R0 ;  /* 0x0000001fff067819 */ /* 0x000fe20000011400 */
[----:B------:R-:W-:Y:S01]  /*1d310*/  IMAD R8, R10, c[0x0][0x3f4], R5 ;  /* 0x0000fd000a087a24 */ /* 0x000fe200078e0205 */
        /* <DEDUP_REMOVED lines=17> */
.L_x_3613:
[----:B------:R-:W-:Y:S05]  /*1d430*/  BRA.DIV ~URZ, `(.L_x_3535) ;  /* 0x000049f27f007947 */ /* 0x000fea000b800000 */
[----:B------:R3:W4:Y:S02]  /*1d440*/  SHFL.IDX PT, R0, R13, RZ, 0x1c1f ;  /* 0x001c1fff0d007589 */ /* 0x00072400000e0000 */
.L_x_3614:
[----:B------:R-:W-:Y:S01]  /*1d450*/  IMAD R6, R19, c[0x0][0x4e8], RZ ;  /* 0x00013a0013067a24 */ /* 0x000fe200078e02ff */
[----:B------:R-:W-:Y:S04]  /*1d460*/  BSSY B0, `(.L_x_3536) ;  /* 0x0000014000007945 */ /* 0x000fe80003800000 */
        /* <DEDUP_REMOVED lines=10> */
[-C--:B------:R-:W-:Y:S02]  /*1d510*/  @!P2 LEA R10, P5, R20, R0.reuse, 0x1 ;  /* 0x00000000140aa211 */ /* 0x080fe400078a08ff */
[----:B------:R-:W-:Y:S02]  /*1d520*/  @!P1 LEA R8, P4, R16, R0, 0x1 ;  /* 0x0000000010089211 */ /* 0x000fe400078808ff */
[----:B------:R-:W-:Y:S02]  /*1d530*/  @!P2 LEA.HI.X R11, R20, R4, R21, 0x1, P5 ;  /* 0x00000004140ba211 */ /* 0x000fe400028f0c15 */
[----:B------:R-:W-:Y:S02]  /*1d540*/  @!P0 LEA R2, P3, R14, R0, 0x1 ;  /* 0x000000000e028211 */ /* 0x000fe400078608ff */
[-C--:B--2---:R-:W-:Y:S02]  /*1d550*/  @!P1 LEA.HI.X R9, R16, R4.reuse, R17, 0x1, P4 ;  /* 0x0000000410099211 */ /* 0x084fe400020f0c11 */
[----:B------:R-:W-:Y:S01]  /*1d560*/  @!P0 LEA.HI.X R3, R14, R4, R15, 0x1, P3 ;  /* 0x000000040e038211 */ /* 0x000fe200018f0c0f */
[----:B------:R2:W-:Y:S04]  /*1d570*/  @!P2 ST.E.128 [R10.64], RZ ;  /* 0x000000ff0a00a985 */ /* 0x0005e8000c101d08 */
[----:B------:R2:W-:Y:S04]  /*1d580*/  @!P1 ST.E.128 [R8.64], RZ ;  /* 0x000000ff08009985 */ /* 0x0005e8000c101d08 */
[----:B------:R2:W-:Y:S02]  /*1d590*/  @!P0 ST.E.128 [R2.64], RZ ;  /* 0x000000ff02008985 */ /* 0x0005e4000c101d08 */
.L_x_3537:
[----:B------:R-:W-:Y:S05]  /*1d5a0*/  BSYNC B0 ;  /* 0x0000000000007941 */ /* 0x000fea0003800000 */
.L_x_3536:
[----:B------:R-:W-:Y:S05]  /*1d5b0*/  BRA.DIV ~URZ, `(.L_x_3538) ;  /* 0x000048e27f007947 */ /* 0x000fea000b800000 */
[----:B--2---:R2:W1:Y:S04]  /*1d5c0*/  SHFL.IDX PT, R4, R5, 0x1, 0x1c1f ;  /* 0x003c1f0005047f89 */ /* 0x00446800000e0000 */
[----:B----4-:R2:W4:Y:S02]  /*1d5d0*/  SHFL.IDX PT, R0, R13, 0x1, 0x1c1f ;  /* 0x003c1f000d007f89 */ /* 0x01052400000e0000 */
.L_x_3615:
[----:B------:R-:W-:Y:S01]  /*1d5e0*/  IADD3 R2, R12, 0x20, RZ ;  /* 0x000000200c027810 */ /* 0x000fe20007ffe0ff */
[----:B------:R-:W-:Y:S03]  /*1d5f0*/  BSSY B0, `(.L_x_3539) ;  /* 0x0000014000007945 */ /* 0x000fe60003800000 */
[----:B------:R-:W-:-:S13]  /*1d600*/  ISETP.GE.AND P0, PT, R2, R6, PT ;  /* 0x000000060200720c */ /* 0x000fda0003f06270 */
[----:B------:R-:W-:Y:S05]  /*1d610*/  @P0 BRA `(.L_x_3540) ;  /* 0x0000011000000947 */ /* 0x000fea0003800000 */
[----:B------:R-:W5:Y:S04]  /*1d620*/  LDL.64 R18, [R1] ;  /* 0x0000000001127983 */ /* 0x000f680000100a00 */
[----:B--2---:R-:W2:Y:S04]  /*1d630*/  LDL R16, [R1+0xc] ;  /* 0x00000c0001107983 */ /* 0x004ea80000100800 */
[----:B---3--:R-:W3:Y:S04]  /*1d640*/  LDL R14, [R1+0x10] ;  /* 0x00001000010e7983 */ /* 0x008ee80000100800 */
[----:B----4-:R-:W4:Y:S04]  /*1d650*/  LDL R17, [R1+0x88] ;  /* 0x0000880001117983 */ /* 0x010f280000100800 */
[----:B------:R-:W4:Y:S01]  /*1d660*/  LDL R15, [R1+0x84] ;  /* 0x00008400010f7983 */ /* 0x000f220000100800 */
[----:B-----5:R-:W-:-:S02]  /*1d670*/  ISETP.GE.AND P2, PT, R18, c[0x0][0x3c8], PT ;  /* 0x0000f20012007a0c */ /* 0x020fc40003f46270 */
[----:B--2---:R-:W-:Y:S02]  /*1d680*/  ISETP.GE.AND P1, PT, R16, c[0x0][0x3c8], PT ;  /* 0x0000f20010007a0c */ /* 0x004fe40003f26270 */
[----:B---3--:R-:W-:-:S09]  /*1d690*/  ISETP.GE.AND P0, PT, R14, c[0x0][0x3c8], PT ;  /* 0x0000f2000e007a0c */ /* 0x008fd20003f06270 */
[-C--:B------:R-:W-:Y:S02]  /*1d6a0*/  @!P2 LEA R10, P5, R18, R0.reuse, 0x1 ;  /* 0x00000000120aa211 */ /* 0x080fe400078a08ff */
[----:B------:R-:W-:Y:S02]  /*1d6b0*/  @!P1 LEA R8, P4, R16, R0, 0x1 ;  /* 0x0000000010089211 */ /* 0x000fe400078808ff */
[----:B-1----:R-:W-:Y:S02]  /*1d6c0*/  @!P2 LEA.HI.X R11, R18, R4, R19, 0x1, P5 ;  /* 0x00000004120ba211 */ /* 0x002fe400028f0c13 */
[----:B------:R-:W-:Y:S02]  /*1d6d0*/  @!P0 LEA R2, P3, R14, R0, 0x1 ;  /* 0x000000000e028211 */ /* 0x000fe400078608ff */
[-C--:B----4-:R-:W-:Y:S02]  /*1d6e0*/  @!P1 LEA.HI.X R9, R16, R4.reuse, R17, 0x1, P4 ;  /* 0x0000000410099211 */ /* 0x090fe400020f0c11 */
[----:B------:R-:W-:Y:S01]  /*1d6f0*/  @!P0 LEA.HI.X R3, R14, R4, R15, 0x1, P3 ;  /* 0x000000040e038211 */ /* 0x000fe200018f0c0f */
[----:B------:R1:W-:Y:S04]  /*1d700*/  @!P2 ST.E.128 [R10.64], RZ ;  /* 0x000000ff0a00a985 */ /* 0x0003e8000c101d08 */
[----:B------:R1:W-:Y:S04]  /*1d710*/  @!P1 ST.E.128 [R8.64], RZ ;  /* 0x000000ff08009985 */ /* 0x0003e8000c101d08 */
[----:B------:R1:W-:Y:S02]  /*1d720*/  @!P0 ST.E.128 [R2.64], RZ ;  /* 0x000000ff02008985 */ /* 0x0003e4000c101d08 */
.L_x_3540:
[----:B------:R-:W-:Y:S05]  /*1d730*/  BSYNC B0 ;  /* 0x0000000000007941 */ /* 0x000fea0003800000 */
.L_x_3539:
[----:B------:R-:W-:Y:S05]  /*1d740*/  BRA.DIV ~URZ, `(.L_x_3541) ;  /* 0x000048227f007947 */ /* 0x000fea000b800000 */
[----:B-1----:R1:W2:Y:S02]  /*1d750*/  SHFL.IDX PT, R4, R5, 0x2, 0x1c1f ;  /* 0x005c1f0005047f89 */ /* 0x0022a400000e0000 */
.L_x_3616:
[----:B------:R-:W-:Y:S05]  /*1d760*/  BRA.DIV ~URZ, `(.L_x_3542) ;  /* 0x000048727f007947 */ /* 0x000fea000b800000 */
[----:B----4-:R4:W1:Y:S02]  /*1d770*/  SHFL.IDX PT, R0, R13, 0x2, 0x1c1f ;  /* 0x005c1f000d007f89 */ /* 0x01086400000e0000 */
.L_x_3617:
        /* <DEDUP_REMOVED lines=12> */
[-C--:B-1----:R-:W-:Y:S02]  /*1d840*/  @!P2 LEA R10, P5, R18, R0.reuse, 0x1 ;  /* 0x00000000120aa211 */ /* 0x082fe400078a08ff */
        /* <DEDUP_REMOVED lines=8> */
.L_x_3544:
[----:B------:R-:W-:Y:S05]  /*1d8d0*/  BSYNC B0 ;  /* 0x0000000000007941 */ /* 0x000fea0003800000 */
.L_x_3543:
[----:B------:R-:W-:Y:S05]  /*1d8e0*/  BRA.DIV ~URZ, `(.L_x_3545) ;  /* 0x000047627f007947 */ /* 0x000fea000b800000 */
[----:B--2---:R2:W3:Y:S04]  /*1d8f0*/  SHFL.IDX PT, R4, R5, 0x3, 0x1c1f ;  /* 0x007c1f0005047f89 */ /* 0x0044e800000e0000 */
[----:B-1----:R2:W1:Y:S02]  /*1d900*/  SHFL.IDX PT, R0, R13, 0x3, 0x1c1f ;  /* 0x007c1f000d007f89 */ /* 0x00246400000e0000 */
.L_x_3618:
[----:B------:R-:W-:-:S04]  /*1d910*/  IADD3 R12, R12, 0x60, RZ ;  /* 0x000000600c0c7810 */ /* 0x000fc80007ffe0ff */
[----:B------:R-:W-:-:S13]  /*1d920*/  ISETP.GE.AND P0, PT, R12, R6, PT ;  /* 0x000000060c00720c */ /* 0x000fda0003f06270 */
        /* <DEDUP_REMOVED lines=9> */
[-C--:B-1----:R-:W-:Y:S02]  /*1d9c0*/  @!P2 LEA R10, P5, R16, R0.reuse, 0x1 ;  /* 0x00000000100aa211 */ /* 0x082fe400078a08ff */
[----:B------:R-:W-:Y:S02]  /*1d9d0*/  @!P1 LEA R8, P4, R14, R0, 0x1 ;  /* 0x000000000e089211 */ /* 0x000fe400078808ff */
[----:B------:R-:W-:Y:S02]  /*1d9e0*/  @!P2 LEA.HI.X R11, R16, R4, R17, 0x1, P5 ;  /* 0x00000004100ba211 */ /* 0x000fe400028f0c11 */
[C---:B------:R-:W-:Y:S02]  /*1d9f0*/  @!P0 LEA R2, P3, R5.reuse, R0, 0x1 ;  /* 0x0000000005028211 */ /* 0x040fe400078608ff */
[-C--:B---3--:R-:W-:Y:S02]  /*1da00*/  @!P1 LEA.HI.X R9, R14, R4.reuse, R15, 0x1, P4 ;  /* 0x000000040e099211 */ /* 0x088fe400020f0c0f */
[----:B------:R-:W-:Y:S01]  /*1da10*/  @!P0 LEA.HI.X R3, R5, R4, R13, 0x1, P3 ;  /* 0x0000000405038211 */ /* 0x000fe200018f0c0d */
[----:B------:R1:W-:Y:S04]  /*1da20*/  @!P2 ST.E.128 [R10.64], RZ ;  /* 0x000000ff0a00a985 */ /* 0x0003e8000c101d08 */
[----:B------:R1:W-:Y:S04]  /*1da30*/  @!P1 ST.E.128 [R8.64], RZ ;  /* 0x000000ff08009985 */ /* 0x0003e8000c101d08 */
[----:B------:R1:W-:Y:S02]  /*1da40*/  @!P0 ST.E.128 [R2.64], RZ ;  /* 0x000000ff02008985 */ /* 0x0003e4000c101d08 */
.L_x_3518:
[----:B------:R-:W-:Y:S05]  /*1da50*/  BSYNC B1 ;  /* 0x0000000000017941 */ /* 0x000fea0003800000 */
.L_x_3502:
        /* <DEDUP_REMOVED lines=11> */
[----:B--2345:R-:W-:-:S04]  /*1db10*/  LOP3.LUT R13, R0, 0x1f, RZ, 0xc0, !PT ;  /* 0x0000001f000d7812 */ /* 0x03cfc800078ec0ff */
[----:B------:R-:W-:Y:S01]  /*1db20*/  ISETP.NE.AND P6, PT, R13, 0x1f, PT ;  /* 0x0000001f0d00780c */ /* 0x000fe20003fc5270 */
[----:B------:R-:W-:Y:S10]  /*1db30*/  BRA.DIV ~URZ, `(.L_x_3547) ;  /* 0x000045e27f007947 */ /* 0x000ff4000b800000 */
[----:B------:R1:W2:Y:S02]  /*1db40*/  SHFL.IDX PT, R10, R76, RZ, 0x1f ;  /* 0x00001fff4c0a7589 */ /* 0x0002a400000e0000 */
.L_x_3619:
[----:B------:R-:W-:Y:S05]  /*1db50*/  BRA.DIV ~URZ, `(.L_x_3548) ;  /* 0x000046327f007947 */ /* 0x000fea000b800000 */
[----:B------:R3:W4:Y:S02]  /*1db60*/  SHFL.IDX PT, R9, R76, 0x1, 0x1f ;  /* 0x00201f004c097f89 */ /* 0x00072400000e0000 */
.L_x_3620:
        /* <DEDUP_REMOVED lines=19> */
.L_x_3621:
        /* <DEDUP_REMOVED lines=16> */
.L_x_3622:
[----:B---3--:R-:W-:Y:S01]  /*1dda0*/  IMAD R0, R0, c[0x0][0x538], RZ ;  /* 0x00014e0000007a24 */ /* 0x008fe200078e02ff */
[----:B------:R-:W-:Y:S04]  /*1ddb0*/  BSSY B1, `(.L_x_3551) ;  /* 0x00000cf000017945 */ /* 0x000fe80003800000 */
[----:B----4-:R-:W-:-:S04]  /*1ddc0*/  IADD3 R9, R0, R9, RZ ;  /* 0x0000000900097210 */ /* 0x010fc80007ffe0ff */
[----:B--2---:R-:W-:-:S13]  /*1ddd0*/  ISETP.GT.AND P0, PT, R9, R10, PT ;  /* 0x0000000a0900720c */ /* 0x004fda0003f04270 */
[----:B------:R-:W-:Y:S05]  /*1dde0*/  @P0 BRA `(.L_x_3552) ;  /* 0x0000026000000947 */ /* 0x000fea0003800000 */
.L_x_3556:
        /* <DEDUP_REMOVED lines=18> */
.L_x_3623:
        /* <DEDUP_REMOVED lines=16> */
.L_x_3624:
[----:B--2---:R-:W-:-:S05]  /*1e010*/  IMAD R0, R0, c[0x0][0x538], RZ ;  /* 0x00014e0000007a24 */ /* 0x004fca00078e02ff */
[----:B------:R-:W-:-:S04]  /*1e020*/  IADD3 R9, R0, R9, RZ ;  /* 0x0000000900097210 */ /* 0x000fc80007ffe0ff */
[----:B------:R-:W-:-:S13]  /*1e030*/  ISETP.GT.AND P0, PT, R9, R10, PT ;  /* 0x0000000a0900720c */ /* 0x000fda0003f04270 */
[----:B-1----:R-:W-:Y:S05]  /*1e040*/  @!P0 BRA `(.L_x_3556) ;  /* 0xfffffda000008947 */ /* 0x002fea000383ffff */
.L_x_3552:
[----:B------:R-:W-:-:S05]  /*1e050*/  IADD3 R9, -R0, R9, RZ ;  /* 0x0000000900097210 */ /* 0x000fca0007ffe1ff */
[----:B------:R-:W-:-:S05]  /*1e060*/  IMAD R0, R4, c[0x0][0x538], R9 ;  /* 0x00014e0004007a24 */ /* 0x000fca00078e0209 */
[----:B------:R-:W-:Y:S01]  /*1e070*/  ISETP.GT.AND P0, PT, R0, R10, PT ;  /* 0x0000000a0000720c */ /* 0x000fe20003f04270 */
[----:B------:R-:W-:-:S12]  /*1e080*/  BRA.DIV ~URZ, `(.L_x_3557) ;  /* 0x000045627f007947 */ /* 0x000fd8000b800000 */
[----:B------:R-:W-:-:S03]  /*1e090*/  VOTE.ANY R11, PT, !P0 ;  /* 0x00000000000b7806 */ /* 0x000fc600040e0100 */
.L_x_3625:
[----:B------:R-:W2:Y:S01]  /*1e0a0*/  LDL.LU R0, [R1+0x7c] ;  /* 0x00007c0001007983 */ /* 0x000ea20000300800 */
[----:B------:R-:W2:Y:S02]  /*1e0b0*/  POPC R5, R11 ;  /* 0x0000000b00057309 */ /* 0x000ea40000000000 */
[----:B--2---:R-:W-:-:S05]  /*1e0c0*/  IADD3 R0, R5, R0, RZ ;  /* 0x0000000005007210 */ /* 0x004fca0007ffe0ff */
[----:B------:R2:W-:Y:S01]  /*1e0d0*/  STL [R1+0x7c], R0 ;  /* 0x00007c0001007387 */ /* 0x0005e20000100800 */
[----:B------:R-:W-:Y:S05]  /*1e0e0*/  BRA.DIV ~URZ, `(.L_x_3558) ;  /* 0x000045527f007947 */ /* 0x000fea000b800000 */
[----:B------:R3:W4:Y:S04]  /*1e0f0*/  SHFL.IDX PT, R6, R6, R5, 0x1f ;  /* 0x00001f0506067589 */ /* 0x00072800000e0000 */
[----:B--2---:R3:W2:Y:S02]  /*1e100*/  SHFL.IDX PT, R0, R8, R5, 0x1f ;  /* 0x00001f0508007589 */ /* 0x0046a400000e0000 */
.L_x_3626:
[----:B------:R-:W-:Y:S01]  /*1e110*/  ISETP.NE.AND P0, PT, R11, RZ, PT ;  /* 0x000000ff0b00720c */ /* 0x000fe20003f05270 */
[----:B------:R-:W-:-:S12]  /*1e120*/  BSSY B0, `(.L_x_3559) ;  /* 0x0000005000007945 */ /* 0x000fd80003800000 */
[----:B------:R-:W-:Y:S05]  /*1e130*/  @!P0 BRA `(.L_x_3560) ;  /* 0x0000003000008947 */ /* 0x000fea0003800000 */
[----:B---3--:R-:W-:Y:S01]  /*1e140*/  IADD3 R5, R5, -0x1, RZ ;  /* 0xffffffff05057810 */ /* 0x008fe20007ffe0ff */
[----:B------:R-:W-:Y:S05]  /*1e150*/  BRA.DIV ~URZ, `(.L_x_3561) ;  /* 0x000045b27f007947 */ /* 0x000fea000b800000 */
[----:B------:R3:W1:Y:S02]  /*1e160*/  SHFL.IDX PT, R12, R4, R5, 0x1f ;  /* 0x00001f05040c7589 */ /* 0x00066400000e0000 */
.L_x_3560:
[----:B------:R-:W-:Y:S05]  /*1e170*/  BSYNC B0 ;  /* 0x0000000000007941 */ /* 0x000fea0003800000 */
.L_x_3559:
        /* <DEDUP_REMOVED lines=68> */
.L_x_3563:
        /* <DEDUP_REMOVED lines=68> */
.L_x_3564:
[----:B------:R-:W-:Y:S05]  /*1ea00*/  BSYNC B0 ;  /* 0x0000000000007941 */ /* 0x000fea0003800000 */
.L_x_3562:
[----:B------:R-:W-:-:S04]  /*1ea10*/  LOP3.LUT R2, RZ, R2, RZ, 0x33, !PT ;  /* 0x00000002ff027212 */ /* 0x000fc800078e33ff */
[----:B-1----:R-:W-:-:S05]  /*1ea20*/  IADD3 R0, R2, R6, RZ ;  /* 0x0000000602007210 */ /* 0x002fca0007ffe0ff */
[----:B------:R1:W-:Y:S01]  /*1ea30*/  STL [R1+0x74], R0 ;  /* 0x0000740001007387 */ /* 0x0003e20000100800 */
[----:B------:R-:W-:Y:S05]  /*1ea40*/  BRA `(.L_x_3565) ;  /* 0x0000005000007947 */ /* 0x000fea0003800000 */
.L_x_3553:
[----:B------:R-:W-:Y:S01]  /*1ea50*/  MOV R0, c[0x0][0x53c] ;  /* 0x00014f0000007a02 */ /* 0x000fe20000000f00 */
[----:B------:R2:W-:Y:S04]  /*1ea60*/  STL [R1+0x70], R10 ;  /* 0x0000700a01007387 */ /* 0x0005e80000100800 */
[----:B------:R2:W-:Y:S04]  /*1ea70*/  STL [R1+0x74], RZ ;  /* 0x000074ff01007387 */ /* 0x0005e80000100800 */
[----:B------:R2:W-:Y:S04]  /*1ea80*/  STL [R1+0x78], RZ ;  /* 0x000078ff01007387 */ /* 0x0005e80000100800 */
[----:B------:R2:W-:Y:S02]  /*1ea90*/  STL [R1+0x7c], R0 ;  /* 0x00007c0001007387 */ /* 0x0005e40000100800 */
.L_x_3565:
[----:B------:R-:W-:Y:S05]  /*1eaa0*/  BSYNC B1 ;  /* 0x0000000000017941 */ /* 0x000fea0003800000 */
.L_x_3551:
        /* <DEDUP_REMOVED lines=9> */
.L_x_3546:
[----:B-1----:R-:W5:Y:S02]  /*1eb40*/  LDL R0, [R1+0x7c] ;  /* 0x00007c0001007983 */ /* 0x002f640000100800 */
[----:B-----5:R-:W-:-:S13]  /*1eb50*/  ISETP.GE.AND P0, PT, R0, c[0x0][0x53c], PT ;  /* 0x00014f0000007a0c */ /* 0x020fda0003f06270 */
[----:B--234-:R-:W-:Y:S01]  /*1eb60*/  @P0 CALL.REL.NOINC `(.L_x_3566) ;  /* 0x0000001000000944 */ /* 0x01cfe20003c00000 */
[----:B------:R-:W-:Y:S05]  /*1eb70*/  BRA `(.L_x_3567) ;  /* 0xfffe38c000007947 */ /* 0x000fea000383ffff */
.L_x_3566:
[----:B------:R-:W-:Y:S05]  /*1eb80*/  EXIT ;  /* 0x000000000000794d */ /* 0x000fea0003800000 */
.L_x_3355:
[----:B------:R-:W-:Y:S01]  /*1eb90*/  IMAD.MOV.U32 R0, RZ, RZ, R5 ;  /* 0x000000ffff007224 */ /* 0x000fe200078e0005 */
[----:B------:R-:W-:Y:S02]  /*1eba0*/  MOV R3, 0x1 ;  /* 0x0000000100037802 */ /* 0x000fe40000000f00 */
[----:B------:R-:W-:Y:S02]  /*1ebb0*/  MOV R2, 0x1ebd0 ;  /* 0x0001ebd000027802 */ /* 0x000fe40000000f00 */
[----:B------:R-:W-:Y:S05]  /*1ebc0*/  CALL.REL.NOINC `($__internal_52_$__cuda_sm70_shflsync_up_p) ;  /* 0x00003c7000007944 */ /* 0x000fea0003c00000 */
[----:B------:R-:W-:Y:S01]  /*1ebd0*/  MOV R0, R4 ;  /* 0x0000000400007202 */ /* 0x000fe20000000f00 */
[----:B------:R-:W-:Y:S05]  /*1ebe0*/  BRA `(.L_x_3568) ;  /* 0xfffe187000007947 */ /* 0x000fea000383ffff */
.L_x_3356:
[----:B------:R-:W-:Y:S01]  /*1ebf0*/  IMAD.MOV.U32 R0, RZ, RZ, R5 ;  /* 0x000000ffff007224 */ /* 0x000fe200078e0005 */
[----:B------:R-:W-:Y:S02]  /*1ec00*/  MOV R3, 0x2 ;  /* 0x0000000200037802 */ /* 0x000fe40000000f00 */
[----:B------:R-:W-:Y:S02]  /*1ec10*/  MOV R2, 0x1ec30 ;  /* 0x0001ec3000027802 */ /* 0x000fe40000000f00 */
[----:B------:R-:W-:Y:S05]  /*1ec20*/  CALL.REL.NOINC `($__internal_52_$__cuda_sm70_shflsync_up_p) ;  /* 0x00003c1000007944 */ /* 0x000fea0003c00000 */
[----:B------:R-:W-:Y:S01]  /*1ec30*/  SEL R4, R4, RZ, P4 ;  /* 0x000000ff04047207 */ /* 0x000fe20002000000 */
[----:B------:R-:W-:Y:S01]  /*1ec40*/  IMAD.MOV.U32 R3, RZ, RZ, 0x4 ;  /* 0x00000004ff037424 */ /* 0x000fe200078e00ff */
[----:B------:R-:W-:-:S03]  /*1ec50*/  MOV R2, 0x1ec80 ;  /* 0x0001ec8000027802 */ /* 0x000fc60000000f00 */
[----:B------:R-:W-:Y:S02]  /*1ec60*/  IMAD.IADD R0, R5, 0x1, R4 ;  /* 0x0000000105007824 */ /* 0x000fe400078e0204 */
        /* <DEDUP_REMOVED lines=13> */
[----:B------:R-:W-:Y:S02]  /*1ed40*/  MOV R216, 0x1f ;  /* 0x0000001f00d87802 */ /* 0x000fe40000000f00 */
[----:B------:R-:W-:Y:S01]  /*1ed50*/  MOV R3, 0x1ed90 ;  /* 0x0001ed9000037802 */ /* 0x000fe20000000f00 */
[----:B------:R-:W-:-:S04]  /*1ed60*/  IMAD.IADD R4, R0, 0x1, R4 ;  /* 0x0000000100047824 */ /* 0x000fc800078e0204 */
[----:B------:R-:W-:Y:S02]  /*1ed70*/  IMAD.MOV.U32 R215, RZ, RZ, R4 ;  /* 0x000000ffffd77224 */ /* 0x000fe400078e0004 */
[----:B------:R-:W-:Y:S05]  /*1ed80*/  CALL.REL.NOINC `($__internal_51_$__cuda_sm70_shflsync_idx_p) ;  /* 0x00003a5000007944 */ /* 0x000fea0003c00000 */
[----:B------:R-:W-:Y:S01]  /*1ed90*/  MOV R0, R215 ;  /* 0x000000d700007202 */ /* 0x000fe20000000f00 */
[----:B------:R-:W-:Y:S05]  /*1eda0*/  BRA `(.L_x_3569) ;  /* 0xfffe17b000007947 */ /* 0x000fea000383ffff */
.L_x_3358:
[----:B------:R-:W-:Y:S02]  /*1edb0*/  SEL R0, RZ, 0x1, P0 ;  /* 0x00000001ff007807 */ /* 0x000fe40000000000 */
[----:B------:R-:W-:Y:S02]  /*1edc0*/  MOV R2, 0x1ede0 ;  /* 0x0001ede000027802 */ /* 0x000fe40000000f00 */
[----:B------:R-:W-:Y:S05]  /*1edd0*/  CALL.REL.NOINC `($__internal_53_$__cuda_sm70_votesync_ballot) ;  /* 0x00003ac000007944 */ /* 0x000fea0003c00000 */
[----:B------:R-:W-:Y:S01]  /*1ede0*/  MOV R7, R0 ;  /* 0x0000000000077202 */ /* 0x000fe20000000f00 */
[----:B------:R-:W-:Y:S05]  /*1edf0*/  BRA `(.L_x_3570) ;  /* 0xfffe17f000007947 */ /* 0x000fea000383ffff */
.L_x_3359:
[----:B------:R-:W-:Y:S01]  /*1ee00*/  IMAD.MOV.U32 R215, RZ, RZ, R9 ;  /* 0x000000ffffd77224 */ /* 0x000fe200078e0009 */
[----:B-1----:R-:W-:Y:S01]  /*1ee10*/  MOV R2, R0 ;  /* 0x0000000000027202 */ /* 0x002fe20000000f00 */
[----:B------:R-:W-:Y:S01]  /*1ee20*/  IMAD.MOV.U32 R216, RZ, RZ, 0x1f ;  /* 0x0000001fffd87424 */ /* 0x000fe200078e00ff */
[----:B------:R-:W-:Y:S02]  /*1ee30*/  MOV R3, 0x1ee50 ;  /* 0x0001ee5000037802 */ /* 0x000fe40000000f00 */
[----:B------:R-:W-:Y:S05]  /*1ee40*/  CALL.REL.NOINC `($__internal_51_$__cuda_sm70_shflsync_idx_p) ;  /* 0x0000399000007944 */ /* 0x000fea0003c00000 */
[----:B------:R-:W-:Y:S01]  /*1ee50*/  IMAD.MOV.U32 R12, RZ, RZ, R215 ;  /* 0x000000ffff0c7224 */ /* 0x000fe200078e00d7 */
[----:B------:R-:W-:Y:S01]  /*1ee60*/  MOV R215, R8 ;  /* 0x0000000800d77202 */ /* 0x000fe20000000f00 */
[----:B------:R-:W-:Y:S01]  /*1ee70*/  IMAD.MOV.U32 R5, RZ, RZ, RZ ;  /* 0x000000ffff057224 */ /* 0x000fe200078e00ff */
[----:B------:R-:W-:Y:S01]  /*1ee80*/  MOV R2, R0 ;  /* 0x0000000000027202 */ /* 0x000fe20000000f00 */
[----:B------:R-:W-:Y:S01]  /*1ee90*/  IMAD.MOV.U32 R216, RZ, RZ, 0x1f ;  /* 0x0000001fffd87424 */ /* 0x000fe200078e00ff */
[----:B------:R-:W-:-:S02]  /*1eea0*/  MOV R3, 0x1eec0 ;  /* 0x0001eec000037802 */ /* 0x000fc40000000f00 */
[----:B------:R-:W-:Y:S05]  /*1eeb0*/  CALL.REL.NOINC `($__internal_51_$__cuda_sm70_shflsync_idx_p) ;  /* 0x0000392000007944 */ /* 0x000fea0003c00000 */
[----:B------:R-:W-:Y:S01]  /*1eec0*/  MOV R9, R215 ;  /* 0x000000d700097202 */ /* 0x000fe20000000f00 */
[----:B------:R-:W-:Y:S05]  /*1eed0*/  BRA `(.L_x_3571) ;  /* 0xfffe178000007947 */ /* 0x000fea000383ffff */
.L_x_3362:
[----:B------:R-:W-:Y:S01]  /*1eee0*/  IMAD.MOV.U32 R215, RZ, RZ, R4 ;  /* 0x000000ffffd77224 */ /* 0x000fe200078e0004 */
[----:B-1----:R-:W-:Y:S01]  /*1eef0*/  MOV R2, R0 ;  /* 0x0000000000027202 */ /* 0x002fe20000000f00 */
[----:B------:R-:W-:Y:S01]  /*1ef00*/  IMAD.MOV.U32 R216, RZ, RZ, 0x1f ;  /* 0x0000001fffd87424 */ /* 0x000fe200078e00ff */
[----:B------:R-:W-:-:S02]  /*1ef10*/  MOV R3, 0x1ef30 ;  /* 0x0001ef3000037802 */ /* 0x000fc40000000f00 */
[----:B---34-:R-:W-:Y:S05]  /*1ef20*/  CALL.REL.NOINC `($__internal_51_$__cuda_sm70_shflsync_idx_p) ;  /* 0x000038b000007944 */ /* 0x018fea0003c00000 */
[----:B------:R-:W-:Y:S01]  /*1ef30*/  MOV R5, R215 ;  /* 0x000000d700057202 */ /* 0x000fe20000000f00 */
[----:B------:R-:W-:Y:S05]  /*1ef40*/  BRA `(.L_x_3361) ;  /* 0xfffe177000007947 */ /* 0x000fea000383ffff */
.L_x_3403:
[----:B------:R-:W-:Y:S01]  /*1ef50*/  IMAD.MOV.U32 R215, RZ, RZ, R6 ;  /* 0x000000ffffd77224 */ /* 0x000fe200078e0006 */
[----:B------:R-:W-:Y:S01]  /*1ef60*/  MOV R2, RZ ;  /* 0x000000ff00027202 */ /* 0x000fe20000000f00 */
[----:B------:R-:W-:Y:S01]  /*1ef70*/  IMAD.MOV.U32 R216, RZ, RZ, 0x1c1f ;  /* 0x00001c1fffd87424 */ /* 0x000fe200078e00ff */
[----:B------:R-:W-:-:S02]  /*1ef80*/  MOV R3, 0x1efa0 ;  /* 0x0001efa000037802 */ /* 0x000fc40000000f00 */
[----:B-----5:R-:W-:Y:S05]  /*1ef90*/  CALL.REL.NOINC `($__internal_51_$__cuda_sm70_shflsync_idx_p) ;  /* 0x0000384000007944 */ /* 0x020fea0003c00000 */
[----:B------:R-:W-:Y:S01]  /*1efa0*/  MOV R4, R215 ;  /* 0x000000d700047202 */ /* 0x000fe20000000f00 */
[----:B------:R-:W-:Y:S05]  /*1efb0*/  BRA `(.L_x_3572) ;  /* 0xfffe9cb000007947 */ /* 0x000fea000383ffff */
.L_x_3404:
[----:B------:R-:W-:Y:S01]  /*1efc0*/  IMAD.MOV.U32 R215, RZ, RZ, R12 ;  /* 0x000000ffffd77224 */ /* 0x000fe200078e000c */
[----:B------:R-:W-:Y:S01]  /*1efd0*/  MOV R2, RZ ;  /* 0x000000ff00027202 */ /* 0x000fe20000000f00 */
[----:B------:R-:W-:Y:S01]  /*1efe0*/  IMAD.MOV.U32 R216, RZ, RZ, 0x1c1f ;  /* 0x00001c1fffd87424 */ /* 0x000fe200078e00ff */
[----:B------:R-:W-:-:S02]  /*1eff0*/  MOV R3, 0x1f010 ;  /* 0x0001f01000037802 */ /* 0x000fc40000000f00 */
[----:B-12--5:R-:W-:Y:S05]  /*1f000*/  CALL.REL.NOINC `($__internal_51_$__cuda_sm70_shflsync_idx_p) ;  /* 0x000037d000007944 */ /* 0x026fea0003c00000 */
[----:B------:R-:W-:Y:S01]  /*1f010*/  MOV R0, R215 ;  /* 0x000000d700007202 */ /* 0x000fe20000000f00 */
[----:B------:R-:W-:Y:S05]  /*1f020*/  BRA `(.L_x_3573) ;  /* 0xfffe9c6000007947 */ /* 0x000fea000383ffff */
.L_x_3407:
[----:B------:R-:W-:Y:S01]  /*1f030*/  IMAD.MOV.U32 R215, RZ, RZ, R6 ;  /* 0x000000ffffd77224 */ /* 0x000fe200078e0006 */
[----:B--2---:R-:W-:Y:S01]  /*1f040*/  MOV R2, 0x1 ;  /* 0x0000000100027802 */ /* 0x004fe20000000f00 */
[----:B------:R-:W-:Y:S01]  /*1f050*/  IMAD.MOV.U32 R216, RZ, RZ, 0x1c1f ;  /* 0x00001c1fffd87424 */ /* 0x000fe200078e00ff */
[----:B------:R-:W-:-:S02]  /*1f060*/  MOV R3, 0x1f080 ;  /* 0x0001f08000037802 */ /* 0x000fc40000000f00 */
[----:B-1-345:R-:W-:Y:S05]  /*1f070*/  CALL.REL.NOINC `($__internal_51_$__cuda_sm70_shflsync_idx_p) ;  /* 0x0000376000007944 */ /* 0x03afea0003c00000 */
[----:B------:R-:W-:Y:S01]  /*1f080*/  IMAD.MOV.U32 R4, RZ, RZ, R215 ;  /* 0x000000ffff047224 */ /* 0x000fe200078e00d7 */
[----:B------:R-:W-:Y:S01]  /*1f090*/  MOV R2, 0x1 ;  /* 0x0000000100027802 */ /* 0x000fe20000000f00 */
[----:B------:R-:W-:Y:S01]  /*1f0a0*/  IMAD.MOV.U32 R215, RZ, RZ, R12 ;  /* 0x000000ffffd77224 */ /* 0x000fe200078e000c */
[----:B------:R-:W-:-:S02]  /*1f0b0*/  MOV R216, 0x1c1f ;  /* 0x00001c1f00d87802 */ /* 0x000fc40000000f00 */
[----:B------:R-:W-:Y:S02]  /*1f0c0*/  MOV R3, 0x1f0e0 ;  /* 0x0001f0e000037802 */ /* 0x000fe40000000f00 */
[----:B------:R-:W-:Y:S05]  /*1f0d0*/  CALL.REL.NOINC `($__internal_51_$__cuda_sm70_shflsync_idx_p) ;  /* 0x0000370000007944 */ /* 0x000fea0003c00000 */
[----:B------:R-:W-:Y:S01]  /*1f0e0*/  MOV R0, R215 ;  /* 0x000000d700007202 */ /* 0x000fe20000000f00 */
[----:B------:R-:W-:Y:S05]  /*1f0f0*/  BRA `(.L_x_3574) ;  /* 0xfffe9d4000007947 */ /* 0x000fea000383ffff */
.L_x_3410:
[----:B------:R-:W-:Y:S01]  /*1f100*/  IMAD.MOV.U32 R215, RZ, RZ, R6 ;  /* 0x000000ffffd77224 */ /* 0x000fe200078e0006 */
[----:B-1----:R-:W-:Y:S01]  /*1f110*/  MOV R2, 0x2 ;  /* 0x0000000200027802 */ /* 0x002fe20000000f00 */
[----:B------:R-:W-:Y:S01]  /*1f120*/  IMAD.MOV.U32 R216, RZ, RZ, 0x1c1f ;  /* 0x00001c1fffd87424 */ /* 0x000fe200078e00ff */
[----:B------:R-:W-:Y:S02]  /*1f130*/  MOV R3, 0x1f150 ;  /* 0x0001f15000037802 */ /* 0x000fe40000000f00 */
[----:B--2345:R-:W-:Y:S05]  /*1f140*/  CALL.REL.NOINC `($__internal_51_$__cuda_sm70_shflsync_idx_p) ;  /* 0x0000369000007944 */ /* 0x03cfea0003c00000 */
[----:B------:R-:W-:Y:S01]  /*1f150*/  MOV R4, R215 ;  /* 0x000000d700047202 */ /* 0x000fe20000000f00 */
[----:B------:R-:W-:Y:S05]  /*1f160*/  BRA `(.L_x_3575) ;  /* 0xfffe9e7000007947 */ /* 0x000fea000383ffff */
.L_x_3411:
[----:B------:R-:W-:Y:S01]  /*1f170*/  IMAD.MOV.U32 R215, RZ, RZ, R12 ;  /* 0x000000ffffd77224 */ /* 0x000fe200078e000c */
[----:B------:R-:W-:Y:S01]  /*1f180*/  MOV R2, 0x2 ;  /* 0x0000000200027802 */ /* 0x000fe20000000f00 */
[----:B------:R-:W-:Y:S01]  /*1f190*/  IMAD.MOV.U32 R216, RZ, RZ, 0x1c1f ;  /* 0x00001c1fffd87424 */ /* 0x000fe200078e00ff */
[----:B------:R-:W-:Y:S02]  /*1f1a0*/  MOV R3, 0x1f1c0 ;  /* 0x0001f1c000037802 */ /* 0x000fe40000000f00 */
[----:B-12345:R-:W-:Y:S05]  /*1f1b0*/  CALL.REL.NOINC `($__internal_51_$__cuda_sm70_shflsync_idx_p) ;  /* 0x0000362000007944 */ /* 0x03efea0003c00000 */
[----:B------:R-:W-:Y:S01]  /*1f1c0*/  MOV R0, R215 ;  /* 0x000000d700007202 */ /* 0x000fe20000000f00 */
[----:B------:R-:W-:Y:S05]  /*1f1d0*/  BRA `(.L_x_3576) ;  /* 0xfffe9e2000007947 */ /* 0x000fea000383ffff */
.L_x_3414:
[----:B------:R-:W-:Y:S01]  /*1f1e0*/  IMAD.MOV.U32 R215, RZ, RZ, R6 ;  /* 0x000000ffffd77224 */ /* 0x000fe200078e0006 */
[----:B-1----:R-:W-:Y:S01]  /*1f1f0*/  MOV R2, 0x3 ;  /* 0x0000000300027802 */ /* 0x002fe20000000f00 */
[----:B------:R-:W-:Y:S01]  /*1f200*/  IMAD.MOV.U32 R216, RZ, RZ, 0x1c1f ;  /* 0x00001c1fffd87424 */ /* 0x000fe200078e00ff */
[----:B------:R-:W-:-:S02]  /*1f210*/  MOV R3, 0x1f230 ;  /* 0x0001f23000037802 */ /* 0x000fc40000000f00 */
[----:B--2345:R-:W-:Y:S05]  /*1f220*/  CALL.REL.NOINC `($__internal_51_$__cuda_sm70_shflsync_idx_p) ;  /* 0x000035b000007944 */ /* 0x03cfea0003c00000 */
        /* <DEDUP_REMOVED lines=8> */
.L_x_3461:
[----:B------:R-:W-:Y:S01]  /*1f2b0*/  IMAD.MOV.U32 R215, RZ, RZ, R6 ;  /* 0x000000ffffd77224 */ /* 0x000fe200078e0006 */
[----:B---3--:R-:W-:Y:S01]  /*1f2c0*/  MOV R2, 0x1 ;  /* 0x0000000100027802 */ /* 0x008fe20000000f00 */
[----:B------:R-:W-:Y:S01]  /*1f2d0*/  IMAD.MOV.U32 R216, RZ, RZ, 0x1c1f ;  /* 0x00001c1fffd87424 */ /* 0x000fe200078e00ff */
[----:B------:R-:W-:Y:S02]  /*1f2e0*/  MOV R3, 0x1f300 ;  /* 0x0001f30000037802 */ /* 0x000fe40000000f00 */
[----:B------:R-:W-:Y:S05]  /*1f2f0*/  CALL.REL.NOINC `($__internal_51_$__cuda_sm70_shflsync_idx_p) ;  /* 0x000034e000007944 */ /* 0x000fea0003c00000 */
[----:B------:R-:W-:Y:S01]  /*1f300*/  IMAD.MOV.U32 R4, RZ, RZ, R215 ;  /* 0x000000ffff047224 */ /* 0x000fe200078e00d7 */
[----:B------:R-:W-:Y:S01]  /*1f310*/  MOV R2, 0x1 ;  /* 0x0000000100027802 */ /* 0x000fe20000000f00 */
[----:B------:R-:W-:Y:S01]  /*1f320*/  IMAD.MOV.U32 R215, RZ, RZ, R24 ;  /* 0x000000ffffd77224 */ /* 0x000fe200078e0018 */
[----:B------:R-:W-:Y:S02]  /*1f330*/  MOV R216, 0x1c1f ;  /* 0x00001c1f00d87802 */ /* 0x000fe40000000f00 */
[----:B------:R-:W-:Y:S02]  /*1f340*/  MOV R3, 0x1f360 ;  /* 0x0001f36000037802 */ /* 0x000fe40000000f00 */
[----:B------:R-:W-:Y:S05]  /*1f350*/  CALL.REL.NOINC `($__internal_51_$__cuda_sm70_shflsync_idx_p) ;  /* 0x0000348000007944 */ /* 0x000fea0003c00000 */
[----:B------:R-:W-:Y:S01]  /*1f360*/  MOV R2, R215 ;  /* 0x000000d700027202 */ /* 0x000fe20000000f00 */
[----:B------:R-:W-:Y:S05]  /*1f370*/  BRA `(.L_x_3578) ;  /* 0xffff176000007947 */ /* 0x000fea000383ffff */
.L_x_3464:
[----:B------:R-:W-:Y:S01]  /*1f380*/  IMAD.MOV.U32 R215, RZ, RZ, R5 ;  /* 0x000000ffffd77224 */ /* 0x000fe200078e0005 */
[----:B------:R-:W-:Y:S01]  /*1f390*/  MOV R2, RZ ;  /* 0x000000ff00027202 */ /* 0x000fe20000000f00 */
[----:B------:R-:W-:Y:S01]  /*1f3a0*/  IMAD.MOV.U32 R216, RZ, RZ, 0x1c1f ;  /* 0x00001c1fffd87424 */ /* 0x000fe200078e00ff */
[----:B------:R-:W-:-:S02]  /*1f3b0*/  MOV R3, 0x1f3d0 ;  /* 0x0001f3d000037802 */ /* 0x000fc40000000f00 */
[----:B------:R-:W-:Y:S05]  /*1f3c0*/  CALL.REL.NOINC `($__internal_51_$__cuda_sm70_shflsync_idx_p) ;  /* 0x0000341000007944 */ /* 0x000fea0003c00000 */
[----:B------:R-:W-:Y:S01]  /*1f3d0*/  MOV R4, R215 ;  /* 0x000000d700047202 */ /* 0x000fe20000000f00 */
[----:B------:R-:W-:Y:S05]  /*1f3e0*/  BRA `(.L_x_3579) ;  /* 0xffff20e000007947 */ /* 0x000fea000383ffff */
.L_x_3465:
[----:B------:R-:W-:Y:S01]  /*1f3f0*/  IMAD.MOV.U32 R215, RZ, RZ, R6 ;  /* 0x000000ffffd77224 */ /* 0x000fe200078e0006 */
[----:B------:R-:W-:Y:S01]  /*1f400*/  MOV R2, RZ ;  /* 0x000000ff00027202 */ /* 0x000fe20000000f00 */
[----:B------:R-:W-:Y:S01]  /*1f410*/  IMAD.MOV.U32 R216, RZ, RZ, 0x1c1f ;  /* 0x00001c1fffd87424 */ /* 0x000fe200078e00ff */
[----:B------:R-:W-:-:S02]  /*1f420*/  MOV R3, 0x1f440 ;  /* 0x0001f44000037802 */ /* 0x000fc40000000f00 */
[----:B-12---:R-:W-:Y:S05]  /*1f430*/  CALL.REL.NOINC `($__internal_51_$__cuda_sm70_shflsync_idx_p) ;  /* 0x000033a000007944 */ /* 0x006fea0003c00000 */
[----:B------:R-:W-:Y:S01]  /*1f440*/  MOV R0, R215 ;  /* 0x000000d700007202 */ /* 0x000fe20000000f00 */
[----:B------:R-:W-:Y:S05]  /*1f450*/  BRA `(.L_x_3580) ;  /* 0xffff209000007947 */ /* 0x000fea000383ffff */
.L_x_3468:
[----:B------:R-:W-:Y:S01]  /*1f460*/  IMAD.MOV.U32 R215, RZ, RZ, R5 ;  /* 0x000000ffffd77224 */ /* 0x000fe200078e0005 */
[----:B--2---:R-:W-:Y:S01]  /*1f470*/  MOV R2, 0x1 ;  /* 0x0000000100027802 */ /* 0x004fe20000000f00 */
[----:B------:R-:W-:Y:S01]  /*1f480*/  IMAD.MOV.U32 R216, RZ, RZ, 0x1c1f ;  /* 0x00001c1fffd87424 */ /* 0x000fe200078e00ff */
[----:B------:R-:W-:-:S03]  /*1f490*/  MOV R3, 0x1f4b0 ;  /* 0x0001f4b000037802 */ /* 0x000fc60000000f00 */
[----:B-1-34-:R-:W-:Y:S05]  /*1f4a0*/  CALL.REL.NOINC `($__internal_51_$__cuda_sm70_shflsync_idx_p) ;  /* 0x0000333000007944 */ /* 0x01afea0003c00000 */
        /* <DEDUP_REMOVED lines=8> */
.L_x_3469:
[----:B------:R-:W-:Y:S01]  /*1f530*/  IMAD.MOV.U32 R215, RZ, RZ, R0 ;  /* 0x000000ffffd77224 */ /* 0x000fe200078e0000 */
[----:B------:R-:W-:Y:S01]  /*1f540*/  MOV R2, RZ ;  /* 0x000000ff00027202 */ /* 0x000fe20000000f00 */
[----:B------:R-:W-:Y:S01]  /*1f550*/  IMAD.MOV.U32 R216, RZ, RZ, 0x1c1f ;  /* 0x00001c1fffd87424 */ /* 0x000fe200078e00ff */
[----:B------:R-:W-:Y:S02]  /*1f560*/  MOV R3, 0x1f580 ;  /* 0x0001f58000037802 */ /* 0x000fe40000000f00 */
[----:B------:R-:W-:Y:S05]  /*1f570*/  CALL.REL.NOINC `($__internal_51_$__cuda_sm70_shflsync_idx_p) ;  /* 0x0000326000007944 */ /* 0x000fea0003c00000 */
[----:B------:R-:W-:Y:S01]  /*1f580*/  MOV R2, R215 ;  /* 0x000000d700027202 */ /* 0x000fe20000000f00 */
[----:B------:R-:W-:Y:S05]  /*1f590*/  BRA `(.L_x_3582) ;  /* 0xffff230000007947 */ /* 0x000fea000383ffff */
.L_x_3470:
[----:B------:R-:W-:Y:S01]  /*1f5a0*/  IMAD.MOV.U32 R215, RZ, RZ, R0 ;  /* 0x000000ffffd77224 */ /* 0x000fe200078e0000 */
[----:B------:R-:W-:Y:S01]  /*1f5b0*/  MOV R2, 0x1 ;  /* 0x0000000100027802 */ /* 0x000fe20000000f00 */
[----:B------:R-:W-:Y:S01]  /*1f5c0*/  IMAD.MOV.U32 R216, RZ, RZ, 0x1c1f ;  /* 0x00001c1fffd87424 */ /* 0x000fe200078e00ff */
[----:B------:R-:W-:Y:S02]  /*1f5d0*/  MOV R3, 0x1f5f0 ;  /* 0x0001f5f000037802 */ /* 0x000fe40000000f00 */
[----:B-1----:R-:W-:Y:S05]  /*1f5e0*/  CALL.REL.NOINC `($__internal_51_$__cuda_sm70_shflsync_idx_p) ;  /* 0x000031f000007944 */ /* 0x002fea0003c00000 */
        /* <DEDUP_REMOVED lines=30> */
[----:B------:R-:W-:Y:S05]  /*1f7d0*/  CALL.REL.NOINC `($__internal_51_$__cuda_sm70_shflsync_idx_p) ;  /* 0x0000300000007944 */ /* 0x000fea0003c00000 */
[----:B------:R-:W-:Y:S01]  /*1f7e0*/  IMAD.IADD R2, R4, 0x1, R215 ;  /* 0x0000000104027824 */ /* 0x000fe200078e02d7 */
[----:B------:R-:W-:Y:S01]  /*1f7f0*/  MOV R3, 0x1f9d0 ;  /* 0x0001f9d000037802 */ /* 0x000fe20000000f00 */
[----:B------:R-:W-:-:S02]  /*1f800*/  IMAD.MOV.U32 R215, RZ, RZ, R0 ;  /* 0x000000ffffd77224 */ /* 0x000fc400078e0000 */
        /* <DEDUP_REMOVED lines=27> */
[----:B------:R-:W-:Y:S05]  /*1f9c0*/  CALL.REL.NOINC `($__internal_51_$__cuda_sm70_shflsync_idx_p) ;  /* 0x00002e1000007944 */ /* 0x000fea0003c00000 */
        /* <DEDUP_REMOVED lines=73> */
[----:B------:R-:W-:Y:S05]  /*1fe60*/  CALL.REL.NOINC `($__internal_50_$__cuda_sm70_shflsync_bfly_p) ;  /* 0x0000291000007944 */ /* 0x000fea0003c00000 */
[----:B------:R-:W-:Y:S01]  /*1fe70*/  FMNMX.FTZ R106, R106, R0, !PT ;  /* 0x000000006a6a7209 */ /* 0x000fe20007810000 */
[----:B------:R-:W-:Y:S01]  /*1fe80*/  IMAD.MOV.U32 R0, RZ, RZ, 0x1 ;  /* 0x00000001ff007424 */ /* 0x000fe200078e00ff */
[----:B------:R-:W-:-:S03]  /*1fe90*/  MOV R2, 0x1fec0 ;  /* 0x0001fec000027802 */ /* 0x000fc60000000f00 */
[----:B------:R-:W-:Y:S02]  /*1fea0*/  IMAD.MOV.U32 R4, RZ, RZ, R106 ;  /* 0x000000ffff047224 */ /* 0x000fe400078e006a */
[----:B------:R-:W-:Y:S05]  /*1feb0*/  CALL.REL.NOINC `($__internal_50_$__cuda_sm70_shflsync_bfly_p) ;  /* 0x000028c000007944 */ /* 0x000fea0003c00000 */
[----:B------:R-:W-:Y:S01]  /*1fec0*/  FMNMX.FTZ R106, R106, R0, !PT ;  /* 0x000000006a6a7209 */ /* 0x000fe20007810000 */
[----:B------:R-:W-:Y:S01]  /*1fed0*/  IMAD.MOV.U32 R4, RZ, RZ, R105 ;  /* 0x000000ffff047224 */ /* 0x000fe200078e0069 */
[----:B------:R-:W-:Y:S01]  /*1fee0*/  MOV R2, 0x1ff10 ;  /* 0x0001ff1000027802 */ /* 0x000fe20000000f00 */
[----:B------:R-:W-:Y:S02]  /*1fef0*/  IMAD.MOV.U32 R0, RZ, RZ, 0x2 ;  /* 0x00000002ff007424 */ /* 0x000fe400078e00ff */
        /* <DEDUP_REMOVED lines=26> */
[----:B------:R-:W-:Y:S01]  /*200a0*/  MOV R10, R0 ;  /* 0x00000000000a7202 */ /* 0x000fe20000000f00 */
[----:B------:R-:W-:Y:S05]  /*200b0*/  BRA `(.L_x_3583) ;  /* 0xffff225000007947 */ /* 0x000fea000383ffff */
.L_x_3474:
[----:B------:R-:W-:Y:S01]  /*200c0*/  MOV R2, RZ ;  /* 0x000000ff00027202 */ /* 0x000fe20000000f00 */
[----:B------:R-:W-:Y:S01]  /*200d0*/  IMAD.MOV.U32 R215, RZ, RZ, R5 ;  /* 0x000000ffffd77224 */ /* 0x000fe200078e0005 */
[----:B------:R-:W-:Y:S01]  /*200e0*/  MOV R3, 0x20110 ;  /* 0x0002011000037802 */ /* 0x000fe20000000f00 */
[----:B------:R-:W-:Y:S02]  /*200f0*/  IMAD.MOV.U32 R216, RZ, RZ, 0x1c1f ;  /* 0x00001c1fffd87424 */ /* 0x000fe400078e00ff */
[----:B------:R-:W-:Y:S05]  /*20100*/  CALL.REL.NOINC `($__internal_51_$__cuda_sm70_shflsync_idx_p) ;  /* 0x000026d000007944 */ /* 0x000fea0003c00000 */
[----:B------:R-:W-:Y:S01]  /*20110*/  MOV R4, R215 ;  /* 0x000000d700047202 */ /* 0x000fe20000000f00 */
[----:B------:R-:W-:-:S05]  /*20120*/  BRA `(.L_x_3584) ;  /* 0xffff362000007947 */ /* 0x000fca000383ffff */
.L_x_3475:
[----:B------:R-:W-:Y:S01]  /*20130*/  MOV R2, RZ ;  /* 0x000000ff00027202 */ /* 0x000fe20000000f00 */
[----:B------:R-:W-:Y:S01]  /*20140*/  IMAD.MOV.U32 R215, RZ, RZ, R10 ;  /* 0x000000ffffd77224 */ /* 0x000fe200078e000a */
[----:B------:R-:W-:Y:S01]  /*20150*/  MOV R3, 0x20180 ;  /* 0x0002018000037802 */ /* 0x000fe20000000f00 */
[----:B------:R-:W-:Y:S02]  /*20160*/  IMAD.MOV.U32 R216, RZ, RZ, 0x1c1f ;  /* 0x00001c1fffd87424 */ /* 0x000fe400078e00ff */
[----:B-12---:R-:W-:Y:S05]  /*20170*/  CALL.REL.NOINC `($__internal_51_$__cuda_sm70_shflsync_idx_p) ;  /* 0x0000266000007944 */ /* 0x006fea0003c00000 */
[----:B------:R-:W-:Y:S01]  /*20180*/  MOV R0, R215 ;  /* 0x000000d700007202 */ /* 0x000fe20000000f00 */
[----:B------:R-:W-:-:S05]  /*20190*/  BRA `(.L_x_3585) ;  /* 0xffff35d000007947 */ /* 0x000fca000383ffff */
.L_x_3476:
[----:B----4-:R-:W-:Y:S01]  /*201a0*/  MOV R2, 0x1 ;  /* 0x0000000100027802 */ /* 0x010fe20000000f00 */
[----:B------:R-:W-:Y:S01]  /*201b0*/  IMAD.MOV.U32 R215, RZ, RZ, R5 ;  /* 0x000000ffffd77224 */ /* 0x000fe200078e0005 */
[----:B------:R-:W-:Y:S01]  /*201c0*/  MOV R3, 0x201f0 ;  /* 0x000201f000037802 */ /* 0x000fe20000000f00 */
[----:B------:R-:W-:Y:S02]  /*201d0*/  IMAD.MOV.U32 R216, RZ, RZ, 0x1c1f ;  /* 0x00001c1fffd87424 */ /* 0x000fe400078e00ff */
[----:B-1----:R-:W-:Y:S05]  /*201e0*/  CALL.REL.NOINC `($__internal_51_$__cuda_sm70_shflsync_idx_p) ;  /* 0x000025f000007944 */ /* 0x002fea0003c00000 */
[----:B------:R-:W-:Y:S01]  /*201f0*/  MOV R2, 0x1 ;  /* 0x0000000100027802 */ /* 0x000fe20000000f00 */
[----:B------:R-:W-:Y:S01]  /*20200*/  IMAD.MOV.U32 R4, RZ, RZ, R215 ;  /* 0x000000ffff047224 */ /* 0x000fe200078e00d7 */
[----:B------:R-:W-:Y:S01]  /*20210*/  MOV R216, 0x1c1f ;  /* 0x00001c1f00d87802 */ /* 0x000fe20000000f00 */
[----:B------:R-:W-:Y:S01]  /*20220*/  IMAD.MOV.U32 R215, RZ, RZ, R10 ;  /* 0x000000ffffd77224 */ /* 0x000fe200078e000a */
[----:B------:R-:W-:Y:S02]  /*20230*/  MOV R3, 0x20250 ;  /* 0x0002025000037802 */ /* 0x000fe40000000f00 */
[----:B------:R-:W-:Y:S05]  /*20240*/  CALL.REL.NOINC `($__internal_51_$__cuda_sm70_shflsync_idx_p) ;  /* 0x0000259000007944 */ /* 0x000fea0003c00000 */
[----:B------:R-:W-:Y:S01]  /*20250*/  MOV R0, R215 ;  /* 0x000000d700007202 */ /* 0x000fe20000000f00 */
[----:B------:R-:W-:-:S05]  /*20260*/  BRA `(.L_x_3586) ;  /* 0xffff368000007947 */ /* 0x000fca000383ffff */
.L_x_3479:
[----:B------:R-:W-:Y:S01]  /*20270*/  MOV R2, RZ ;  /* 0x000000ff00027202 */ /* 0x000fe20000000f00 */
[----:B------:R-:W-:Y:S01]  /*20280*/  IMAD.MOV.U32 R215, RZ, RZ, R106 ;  /* 0x000000ffffd77224 */ /* 0x000fe200078e006a */
[----:B------:R-:W-:Y:S01]  /*20290*/  MOV R3, 0x202c0 ;  /* 0x000202c000037802 */ /* 0x000fe20000000f00 */
[----:B------:R-:W-:Y:S02]  /*202a0*/  IMAD.MOV.U32 R216, RZ, RZ, 0x1c1f ;  /* 0x00001c1fffd87424 */ /* 0x000fe400078e00ff */
[----:B------:R-:W-:Y:S05]  /*202b0*/  CALL.REL.NOINC `($__internal_51_$__cuda_sm70_shflsync_idx_p) ;  /* 0x0000252000007944 */ /* 0x000fea0003c00000 */
[----:B------:R-:W-:Y:S01]  /*202c0*/  MOV R4, R215 ;  /* 0x000000d700047202 */ /* 0x000fe20000000f00 */
[----:B------:R-:W-:-:S05]  /*202d0*/  BRA `(.L_x_3587) ;  /* 0xffff3fd000007947 */ /* 0x000fca000383ffff */
.L_x_3480:
[----:B------:R-:W-:Y:S01]  /*202e0*/  MOV R2, RZ ;  /* 0x000000ff00027202 */ /* 0x000fe20000000f00 */
[----:B------:R-:W-:Y:S01]  /*202f0*/  IMAD.MOV.U32 R215, RZ, RZ, R172 ;  /* 0x000000ffffd77224 */ /* 0x000fe200078e00ac */
[----:B------:R-:W-:Y:S01]  /*20300*/  MOV R3, 0x20330 ;  /* 0x0002033000037802 */ /* 0x000fe20000000f00 */
[----:B------:R-:W-:Y:S02]  /*20310*/  IMAD.MOV.U32 R216, RZ, RZ, 0x1c1f ;  /* 0x00001c1fffd87424 */ /* 0x000fe400078e00ff */
[----:B-12---:R-:W-:Y:S05]  /*20320*/  CALL.REL.NOINC `($__internal_51_$__cuda_sm70_shflsync_idx_p) ;  /* 0x000024b000007944 */ /* 0x006fea0003c00000 */
[----:B------:R-:W-:Y:S01]  /*20330*/  MOV R0, R215 ;  /* 0x000000d700007202 */ /* 0x000fe20000000f00 */
[----:B------:R-:W-:-:S05]  /*20340*/  BRA `(.L_x_3588) ;  /* 0xffff3f8000007947 */ /* 0x000fca000383ffff */
.L_x_3481:
[----:B---3--:R-:W-:Y:S01]  /*20350*/  MOV R2, 0x1 ;  /* 0x0000000100027802 */ /* 0x008fe20000000f00 */
[----:B------:R-:W-:Y:S01]  /*20360*/  IMAD.MOV.U32 R215, RZ, RZ, R106 ;  /* 0x000000ffffd77224 */ /* 0x000fe200078e006a */
[----:B------:R-:W-:Y:S01]  /*20370*/  MOV R3, 0x203a0 ;  /* 0x000203a000037802 */ /* 0x000fe20000000f00 */
[----:B------:R-:W-:Y:S03]  /*20380*/  IMAD.MOV.U32 R216, RZ, RZ, 0x1c1f ;  /* 0x00001c1fffd87424 */ /* 0x000fe600078e00ff */
        /* <DEDUP_REMOVED lines=9> */
.L_x_3482:
[----:B------:R-:W-:Y:S01]  /*20420*/  MOV R2, RZ ;  /* 0x000000ff00027202 */ /* 0x000fe20000000f00 */
[----:B------:R-:W-:Y:S01]  /*20430*/  IMAD.MOV.U32 R215, RZ, RZ, R4 ;  /* 0x000000ffffd77224 */ /* 0x000fe200078e0004 */
[----:B------:R-:W-:Y:S01]  /*20440*/  MOV R3, 0x20470 ;  /* 0x0002047000037802 */ /* 0x000fe20000000f00 */
[----:B------:R-:W-:Y:S02]  /*20450*/  IMAD.MOV.U32 R216, RZ, RZ, 0x1c1f ;  /* 0x00001c1fffd87424 */ /* 0x000fe400078e00ff */
[----:B------:R-:W-:Y:S05]  /*20460*/  CALL.REL.NOINC `($__internal_51_$__cuda_sm70_shflsync_idx_p) ;  /* 0x0000237000007944 */ /* 0x000fea0003c00000 */
[----:B------:R-:W-:Y:S01]  /*20470*/  MOV R0, R215 ;  /* 0x000000d700007202 */ /* 0x000fe20000000f00 */
[----:B------:R-:W-:-:S05]  /*20480*/  BRA `(.L_x_3590) ;  /* 0xffff41c000007947 */ /* 0x000fca000383ffff */
.L_x_3483:
[----:B------:R-:W-:Y:S01]  /*20490*/  MOV R2, 0x1 ;  /* 0x0000000100027802 */ /* 0x000fe20000000f00 */
[----:B------:R-:W-:Y:S01]  /*204a0*/  IMAD.MOV.U32 R215, RZ, RZ, R4 ;  /* 0x000000ffffd77224 */ /* 0x000fe200078e0004 */
[----:B------:R-:W-:Y:S01]  /*204b0*/  MOV R3, 0x204e0 ;  /* 0x000204e000037802 */ /* 0x000fe20000000f00 */
[----:B------:R-:W-:Y:S02]  /*204c0*/  IMAD.MOV.U32 R216, RZ, RZ, 0x1c1f ;  /* 0x00001c1fffd87424 */ /* 0x000fe400078e00ff */
[----:B-1----:R-:W-:Y:S05]  /*204d0*/  CALL.REL.NOINC `($__internal_51_$__cuda_sm70_shflsync_idx_p) ;  /* 0x0000230000007944 */ /* 0x002fea0003c00000 */
        /* <DEDUP_REMOVED lines=29> */
[----:B------:R-:W-:Y:S05]  /*206b0*/  CALL.REL.NOINC `($__internal_51_$__cuda_sm70_shflsync_idx_p) ;  /* 0x0000212000007944 */ /* 0x000fea0003c00000 */
[----:B------:R-:W-:Y:S01]  /*206c0*/  MOV R3, 0x208a0 ;  /* 0x000208a000037802 */ /* 0x000fe20000000f00 */
[----:B------:R-:W-:Y:S02]  /*206d0*/  IMAD.IADD R215, R5, 0x1, R215 ;  /* 0x0000000105d77824 */ /* 0x000fe400078e02d7 */
[----:B------:R-:W-:Y:S02]  /*206e0*/  IMAD.MOV.U32 R2, RZ, RZ, 0x3 ;  /* 0x00000003ff027424 */ /* 0x000fe400078e00ff */
        /* <DEDUP_REMOVED lines=19> */
[----:B------:R-:W-:Y:S01]  /*20820*/  ISETP.GT.AND P0, PT, R215, 0x29, PT ;  /* 0x00000029d700780c */ /* 0x000fe20003f04270 */
[----:B------:R-:W-:Y:S01]  /*20830*/  IMAD.MOV.U32 R215, RZ, RZ, R4 ;  /* 0x000000ffffd77224 */ /* 0x000fe200078e0004 */
[----:B------:R-:W-:Y:S02]  /*20840*/  FSEL R24, R33, -INF , P4 ;  /* 0xff80000021187808 */ /* 0x000fe40002000000 */
[----:B------:R-:W-:Y:S02]  /*20850*/  FSEL R20, R44, -INF , P3 ;  /* 0xff8000002c147808 */ /* 0x000fe40001800000 */
[----:B------:R-:W-:Y:S02]  /*20860*/  FSEL R17, R45, -INF , P2 ;  /* 0xff8000002d117808 */ /* 0x000fe40001000000 */
[----:B------:R-:W-:Y:S02]  /*20870*/  FSEL R16, R48, -INF , P1 ;  /* 0xff80000030107808 */ /* 0x000fe40000800000 */
[----:B------:R-:W-:Y:S02]  /*20880*/  FSEL R13, R49, -INF , P0 ;  /* 0xff800000310d7808 */ /* 0x000fe40000000000 */
[----:B------:R-:W-:Y:S05]  /*20890*/  CALL.REL.NOINC `($__internal_51_$__cuda_sm70_shflsync_idx_p) ;  /* 0x00001f4000007944 */ /* 0x000fea0003c00000 */
[----:B------:R-:W-:Y:S01]  /*208a0*/  FMNMX.FTZ R4, R176, R6, !PT ;  /* 0x00000006b0047209 */ /* 0x000fe20007810000 */
[----:B------:R-:W-:Y:S01]  /*208b0*/  IMAD.IADD R5, R5, 0x1, R215 ;  /* 0x0000000105057824 */ /* 0x000fe200078e02d7 */
[----:B------:R-:W-:Y:S01]  /*208c0*/  MOV R2, 0x20d60 ;  /* 0x00020d6000027802 */ /* 0x000fe20000000f00 */
[----:B------:R-:W-:Y:S01]  /*208d0*/  IMAD.MOV.U32 R0, RZ, RZ, 0x2 ;  /* 0x00000002ff007424 */ /* 0x000fe200078e00ff */
[----:B------:R-:W-:Y:S02]  /*208e0*/  FMNMX.FTZ R4, R187, R4, !PT ;  /* 0x00000004bb047209 */ /* 0x000fe40007810000 */
        /* <DEDUP_REMOVED lines=70> */
[----:B------:R-:W-:Y:S05]  /*20d50*/  CALL.REL.NOINC `($__internal_50_$__cuda_sm70_shflsync_bfly_p) ;  /* 0x00001a2000007944 */ /* 0x000fea0003c00000 */
[----:B------:R-:W-:Y:S01]  /*20d60*/  FMNMX.FTZ R4, R4, R0, !PT ;  /* 0x0000000004047209 */ /* 0x000fe20007810000 */
[----:B------:R-:W-:Y:S01]  /*20d70*/  IMAD.MOV.U32 R0, RZ, RZ, 0x1 ;  /* 0x00000001ff007424 */ /* 0x000fe200078e00ff */
[----:B------:R-:W-:Y:S02]  /*20d80*/  MOV R2, 0x20da0 ;  /* 0x00020da000027802 */ /* 0x000fe40000000f00 */
        /* <DEDUP_REMOVED lines=28> */
[----:B------:R-:W-:-:S05]  /*20f50*/  BRA `(.L_x_3591) ;  /* 0xffff416000007947 */ /* 0x000fca000383ffff */
.L_x_3486:
[----:B-1--4-:R-:W-:Y:S01]  /*20f60*/  MOV R2, RZ ;  /* 0x000000ff00027202 */ /* 0x012fe20000000f00 */
[----:B------:R-:W-:Y:S01]  /*20f70*/  IMAD.MOV.U32 R215, RZ, RZ, R4 ;  /* 0x000000ffffd77224 */ /* 0x000fe200078e0004 */
[----:B------:R-:W-:Y:S01]  /*20f80*/  MOV R3, 0x20fb0 ;  /* 0x00020fb000037802 */ /* 0x000fe20000000f00 */
[----:B------:R-:W-:Y:S02]  /*20f90*/  IMAD.MOV.U32 R216, RZ, RZ, 0x1c1f ;  /* 0x00001c1fffd87424 */ /* 0x000fe400078e00ff */
[----:B------:R-:W-:Y:S05]  /*20fa0*/  CALL.REL.NOINC `($__internal_51_$__cuda_sm70_shflsync_idx_p) ;  /* 0x0000183000007944 */ /* 0x000fea0003c00000 */
[----:B------:R-:W-:Y:S01]  /*20fb0*/  MOV R0, R215 ;  /* 0x000000d700007202 */ /* 0x000fe20000000f00 */
[----:B------:R-:W-:-:S05]  /*20fc0*/  BRA `(.L_x_3592) ;  /* 0xffff5ba000007947 */ /* 0x000fca000383ffff */
.L_x_3489:
[----:B--2---:R-:W-:Y:S01]  /*20fd0*/  MOV R2, 0x1 ;  /* 0x0000000100027802 */ /* 0x004fe20000000f00 */
[----:B------:R-:W-:Y:S01]  /*20fe0*/  IMAD.MOV.U32 R215, RZ, RZ, R4 ;  /* 0x000000ffffd77224 */ /* 0x000fe200078e0004 */
[----:B------:R-:W-:Y:S01]  /*20ff0*/  MOV R3, 0x21020 ;  /* 0x0002102000037802 */ /* 0x000fe20000000f00 */
[----:B------:R-:W-:Y:S02]  /*21000*/  IMAD.MOV.U32 R216, RZ, RZ, 0x1c1f ;  /* 0x00001c1fffd87424 */ /* 0x000fe400078e00ff */
[----:B------:R-:W-:Y:S05]  /*21010*/  CALL.REL.NOINC `($__internal_51_$__cuda_sm70_shflsync_idx_p) ;  /* 0x000017c000007944 */ /* 0x000fea0003c00000 */
        /* <DEDUP_REMOVED lines=8> */
.L_x_3492:
[----:B------:R-:W-:Y:S01]  /*210a0*/  MOV R2, RZ ;  /* 0x000000ff00027202 */ /* 0x000fe20000000f00 */
[----:B------:R-:W-:Y:S01]  /*210b0*/  IMAD.MOV.U32 R215, RZ, RZ, R174 ;  /* 0x000000ffffd77224 */ /* 0x000fe200078e00ae */
[----:B------:R-:W-:Y:S01]  /*210c0*/  MOV R3, 0x210f0 ;  /* 0x000210f000037802 */ /* 0x000fe20000000f00 */
[----:B------:R-:W-:Y:S02]  /*210d0*/  IMAD.MOV.U32 R216, RZ, RZ, 0x1c1f ;  /* 0x00001c1fffd87424 */ /* 0x000fe400078e00ff */
[----:B------:R-:W-:Y:S05]  /*210e0*/  CALL.REL.NOINC `($__internal_51_$__cuda_sm70_shflsync_idx_p) ;  /* 0x000016f000007944 */ /* 0x000fea0003c00000 */
[----:B------:R-:W-:Y:S01]  /*210f0*/  MOV R4, R215 ;  /* 0x000000d700047202 */ /* 0x000fe20000000f00 */
[----:B------:R-:W-:-:S05]  /*21100*/  BRA `(.L_x_3594) ;  /* 0xffff65b000007947 */ /* 0x000fca000383ffff */
.L_x_3493:
[----:B------:R-:W-:Y:S01]  /*21110*/  MOV R2, RZ ;  /* 0x000000ff00027202 */ /* 0x000fe20000000f00 */
[----:B------:R-:W-:Y:S01]  /*21120*/  IMAD.MOV.U32 R215, RZ, RZ, R175 ;  /* 0x000000ffffd77224 */ /* 0x000fe200078e00af */
[----:B------:R-:W-:Y:S01]  /*21130*/  MOV R3, 0x21160 ;  /* 0x0002116000037802 */ /* 0x000fe20000000f00 */
[----:B------:R-:W-:Y:S02]  /*21140*/  IMAD.MOV.U32 R216, RZ, RZ, 0x1c1f ;  /* 0x00001c1fffd87424 */ /* 0x000fe400078e00ff */
[----:B-12---:R-:W-:Y:S05]  /*21150*/  CALL.REL.NOINC `($__internal_51_$__cuda_sm70_shflsync_idx_p) ;  /* 0x0000168000007944 */ /* 0x006fea0003c00000 */
[----:B------:R-:W-:Y:S01]  /*21160*/  MOV R0, R215 ;  /* 0x000000d700007202 */ /* 0x000fe20000000f00 */
[----:B------:R-:W-:-:S05]  /*21170*/  BRA `(.L_x_3595) ;  /* 0xffff656000007947 */ /* 0x000fca000383ffff */
.L_x_3494:
[----:B----4-:R-:W-:Y:S01]  /*21180*/  MOV R2, 0x1 ;  /* 0x0000000100027802 */ /* 0x010fe20000000f00 */
[----:B------:R-:W-:Y:S01]  /*21190*/  IMAD.MOV.U32 R215, RZ, RZ, R174 ;  /* 0x000000ffffd77224 */ /* 0x000fe200078e00ae */
[----:B------:R-:W-:Y:S01]  /*211a0*/  MOV R3, 0x211d0 ;  /* 0x000211d000037802 */ /* 0x000fe20000000f00 */
[----:B------:R-:W-:Y:S03]  /*211b0*/  IMAD.MOV.U32 R216, RZ, RZ, 0x1c1f ;  /* 0x00001c1fffd87424 */ /* 0x000fe600078e00ff */
[----:B-1-3--:R-:W-:Y:S05]  /*211c0*/  CALL.REL.NOINC `($__internal_51_$__cuda_sm70_shflsync_idx_p) ;  /* 0x0000161000007944 */ /* 0x00afea0003c00000 */
        /* <DEDUP_REMOVED lines=8> */
.L_x_3495:
[----:B------:R-:W-:Y:S02]  /*21250*/  MOV R0, 0x2 ;  /* 0x0000000200007802 */ /* 0x000fe40000000f00 */
[----:B------:R-:W-:Y:S02]  /*21260*/  MOV R2, 0x21280 ;  /* 0x0002128000027802 */ /* 0x000fe40000000f00 */
[----:B--2---:R-:W-:Y:S05]  /*21270*/  CALL.REL.NOINC `($__internal_50_$__cuda_sm70_shflsync_bfly_p) ;  /* 0x0000150000007944 */ /* 0x004fea0003c00000 */
[----:B------:R-:W-:-:S05]  /*21280*/  BRA `(.L_x_3597) ;  /* 0xffff695000007947 */ /* 0x000fca000383ffff */
.L_x_3496:
[----:B------:R-:W-:Y:S02]  /*21290*/  MOV R0, 0x1 ;  /* 0x0000000100007802 */ /* 0x000fe40000000f00 */
[----:B------:R-:W-:Y:S02]  /*212a0*/  MOV R2, 0x212c0 ;  /* 0x000212c000027802 */ /* 0x000fe40000000f00 */
[----:B--2---:R-:W-:Y:S05]  /*212b0*/  CALL.REL.NOINC `($__internal_50_$__cuda_sm70_shflsync_bfly_p) ;  /* 0x000014c000007944 */ /* 0x004fea0003c00000 */
        /* <DEDUP_REMOVED lines=28> */
.L_x_3498:
[----:B------:R-:W-:Y:S01]  /*21480*/  IMAD.MOV.U32 R4, RZ, RZ, R214 ;  /* 0x000000ffff047224 */ /* 0x000fe200078e00d6 */
[----:B------:R-:W-:-:S02]  /*21490*/  MOV R0, 0x2 ;  /* 0x0000000200007802 */ /* 0x000fc40000000f00 */
[----:B------:R-:W-:Y:S02]  /*214a0*/  MOV R2, 0x214c0 ;  /* 0x000214c000027802 */ /* 0x000fe40000000f00 */
[----:B------:R-:W-:Y:S05]  /*214b0*/  CALL.REL.NOINC `($__internal_50_$__cuda_sm70_shflsync_bfly_p) ;  /* 0x000012c000007944 */ /* 0x000fea0003c00000 */
[----:B------:R-:W-:Y:S05]  /*214c0*/  BRA `(.L_x_3599) ;  /* 0xffff7fd000007947 */ /* 0x000fea000383ffff */
.L_x_3499:
[----:B------:R-:W-:Y:S02]  /*214d0*/  MOV R0, 0x1 ;  /* 0x0000000100007802 */ /* 0x000fe40000000f00 */
[----:B------:R-:W-:Y:S02]  /*214e0*/  MOV R2, 0x21500 ;  /* 0x0002150000027802 */ /* 0x000fe40000000f00 */
[----:B-1----:R-:W-:Y:S05]  /*214f0*/  CALL.REL.NOINC `($__internal_50_$__cuda_sm70_shflsync_bfly_p) ;  /* 0x0000128000007944 */ /* 0x002fea0003c00000 */
[----:B------:R-:W-:Y:S01]  /*21500*/  FADD.FTZ R9, R4, R0 ;  /* 0x0000000004097221 */ /* 0x000fe20000010000 */
[----:B------:R-:W-:Y:S02]  /*21510*/  MOV R4, R213 ;  /* 0x000000d500047202 */ /* 0x000fe40000000f00 */
[----:B------:R-:W-:Y:S02]  /*21520*/  MOV R0, 0x2 ;  /* 0x0000000200007802 */ /* 0x000fe40000000f00 */
[----:B------:R-:W-:Y:S02]  /*21530*/  MOV R2, 0x21550 ;  /* 0x0002155000027802 */ /* 0x000fe40000000f00 */
[----:B------:R-:W-:Y:S05]  /*21540*/  CALL.REL.NOINC `($__internal_50_$__cuda_sm70_shflsync_bfly_p) ;  /* 0x0000123000007944 */ /* 0x000fea0003c00000 */
[----:B------:R-:W-:Y:S01]  /*21550*/  FADD.FTZ R8, R213, R0 ;  /* 0x00000000d5087221 */ /* 0x000fe20000010000 */
[----:B------:R-:W-:Y:S02]  /*21560*/  MOV R0, 0x1 ;  /* 0x0000000100007802 */ /* 0x000fe40000000f00 */
[----:B------:R-:W-:-:S02]  /*21570*/  MOV R2, 0x215a0 ;  /* 0x000215a000027802 */ /* 0x000fc40000000f00 */
[----:B------:R-:W-:Y:S02]  /*21580*/  MOV R4, R8 ;  /* 0x0000000800047202 */ /* 0x000fe40000000f00 */
[----:B------:R-:W-:Y:S05]  /*21590*/  CALL.REL.NOINC `($__internal_50_$__cuda_sm70_shflsync_bfly_p) ;  /* 0x000011e000007944 */ /* 0x000fea0003c00000 */
[----:B------:R-:W-:Y:S01]  /*215a0*/  FADD.FTZ R8, R8, R0 ;  /* 0x0000000008087221 */ /* 0x000fe20000010000 */
[----:B------:R-:W-:Y:S02]  /*215b0*/  MOV R4, R231 ;  /* 0x000000e700047202 */ /* 0x000fe40000000f00 */
[----:B------:R-:W-:Y:S02]  /*215c0*/  MOV R0, 0x2 ;  /* 0x0000000200007802 */ /* 0x000fe40000000f00 */
[----:B------:R-:W-:Y:S02]  /*215d0*/  MOV R2, 0x215f0 ;  /* 0x000215f000027802 */ /* 0x000fe40000000f00 */
[----:B------:R-:W-:Y:S05]  /*215e0*/  CALL.REL.NOINC `($__internal_50_$__cuda_sm70_shflsync_bfly_p) ;  /* 0x0000119000007944 */ /* 0x000fea0003c00000 */
[----:B------:R-:W-:Y:S01]  /*215f0*/  FADD.FTZ R6, R231, R0 ;  /* 0x00000000e7067221 */ /* 0x000fe20000010000 */
[----:B------:R-:W-:Y:S02]  /*21600*/  MOV R0, 0x1 ;  /* 0x0000000100007802 */ /* 0x000fe40000000f00 */
[----:B------:R-:W-:Y:S02]  /*21610*/  MOV R2, 0x21640 ;  /* 0x0002164000027802 */ /* 0x000fe40000000f00 */
[----:B------:R-:W-:-:S02]  /*21620*/  MOV R4, R6 ;  /* 0x0000000600047202 */ /* 0x000fc40000000f00 */
[----:B------:R-:W-:Y:S05]  /*21630*/  CALL.REL.NOINC `($__internal_50_$__cuda_sm70_shflsync_bfly_p) ;  /* 0x0000114000007944 */ /* 0x000fea0003c00000 */
[----:B------:R-:W-:Y:S01]  /*21640*/  FADD.FTZ R6, R6, R0 ;  /* 0x0000000006067221 */ /* 0x000fe20000010000 */
[----:B------:R-:W-:-:S02]  /*21650*/  MOV R4, R232 ;  /* 0x000000e800047202 */ /* 0x000fc40000000f00 */
[----:B------:R-:W-:Y:S02]  /*21660*/  MOV R0, 0x2 ;  /* 0x0000000200007802 */ /* 0x000fe40000000f00 */
[----:B------:R-:W-:Y:S02]  /*21670*/  MOV R2, 0x21690 ;  /* 0x0002169000027802 */ /* 0x000fe40000000f00 */
[----:B------:R-:W-:Y:S05]  /*21680*/  CALL.REL.NOINC `($__internal_50_$__cuda_sm70_shflsync_bfly_p) ;  /* 0x000010f000007944 */ /* 0x000fea0003c00000 */
[----:B------:R-:W-:Y:S01]  /*21690*/  FADD.FTZ R10, R232, R0 ;  /* 0x00000000e80a7221 */ /* 0x000fe20000010000 */
[----:B------:R-:W-:Y:S02]  /*216a0*/  MOV R0, 0x1 ;  /* 0x0000000100007802 */ /* 0x000fe40000000f00 */
[----:B------:R-:W-:Y:S02]  /*216b0*/  MOV R2, 0x216e0 ;  /* 0x000216e000027802 */ /* 0x000fe40000000f00 */
[----:B------:R-:W-:Y:S02]  /*216c0*/  MOV R4, R10 ;  /* 0x0000000a00047202 */ /* 0x000fe40000000f00 */
[----:B------:R-:W-:Y:S05]  /*216d0*/  CALL.REL.NOINC `($__internal_50_$__cuda_sm70_shflsync_bfly_p) ;  /* 0x000010a000007944 */ /* 0x000fea0003c00000 */
[----:B------:R-:W-:Y:S01]  /*216e0*/  MOV R12, R0 ;  /* 0x00000000000c7202 */ /* 0x000fe20000000f00 */
[----:B------:R-:W-:Y:S05]  /*216f0*/  BRA `(.L_x_3600) ;  /* 0xffff7e9000007947 */ /* 0x000fea000383ffff */
.L_x_3506:
[----:B--23--:R-:W-:Y:S01]  /*21700*/  IMAD.MOV.U32 R215, RZ, RZ, R6 ;  /* 0x000000ffffd77224 */ /* 0x00cfe200078e0006 */
[----:B------:R-:W-:Y:S01]  /*21710*/  MOV R2, RZ ;  /* 0x000000ff00027202 */ /* 0x000fe20000000f00 */
[----:B------:R-:W-:Y:S01]  /*21720*/  IMAD.MOV.U32 R216, RZ, RZ, 0x1c1f ;  /* 0x00001c1fffd87424 */ /* 0x000fe200078e00ff */
[----:B------:R-:W-:-:S02]  /*21730*/  MOV R3, 0x21750 ;  /* 0x0002175000037802 */ /* 0x000fc40000000f00 */
[----:B-1--4-:R-:W-:Y:S05]  /*21740*/  CALL.REL.NOINC `($__internal_51_$__cuda_sm70_shflsync_idx_p) ;  /* 0x0000109000007944 */ /* 0x012fea0003c00000 */
[----:B------:R-:W-:Y:S01]  /*21750*/  MOV R4, R215 ;  /* 0x000000d700047202 */ /* 0x000fe20000000f00 */
[----:B------:R-:W-:Y:S05]  /*21760*/  BRA `(.L_x_3601) ;  /* 0xffff98d000007947 */ /* 0x000fea000383ffff */
.L_x_3507:
[----:B------:R-:W-:Y:S01]  /*21770*/  IMAD.MOV.U32 R215, RZ, RZ, R12 ;  /* 0x000000ffffd77224 */ /* 0x000fe200078e000c */
[----:B------:R-:W-:Y:S01]  /*21780*/  MOV R2, RZ ;  /* 0x000000ff00027202 */ /* 0x000fe20000000f00 */
[----:B------:R-:W-:Y:S01]  /*21790*/  IMAD.MOV.U32 R216, RZ, RZ, 0x1c1f ;  /* 0x00001c1fffd87424 */ /* 0x000fe200078e00ff */
[----:B------:R-:W-:-:S02]  /*217a0*/  MOV R3, 0x217c0 ;  /* 0x000217c000037802 */ /* 0x000fc40000000f00 */
[----:B-1234-:R-:W-:Y:S05]  /*217b0*/  CALL.REL.NOINC `($__internal_51_$__cuda_sm70_shflsync_idx_p) ;  /* 0x0000102000007944 */ /* 0x01efea0003c00000 */
[----:B------:R-:W-:Y:S01]  /*217c0*/  MOV R2, R215 ;  /* 0x000000d700027202 */ /* 0x000fe20000000f00 */
[----:B------:R-:W-:Y:S05]  /*217d0*/  BRA `(.L_x_3602) ;  /* 0xffff988000007947 */ /* 0x000fea000383ffff */
.L_x_3510:
[----:B------:R-:W-:Y:S01]  /*217e0*/  IMAD.MOV.U32 R215, RZ, RZ, R6 ;  /* 0x000000ffffd77224 */ /* 0x000fe200078e0006 */
[----:B-1--4-:R-:W-:Y:S01]  /*217f0*/  MOV R2, 0x1 ;  /* 0x0000000100027802 */ /* 0x012fe20000000f00 */
[----:B------:R-:W-:Y:S01]  /*21800*/  IMAD.MOV.U32 R216, RZ, RZ, 0x1c1f ;  /* 0x00001c1fffd87424 */ /* 0x000fe200078e00ff */
[----:B------:R-:W-:-:S02]  /*21810*/  MOV R3, 0x21830 ;  /* 0x0002183000037802 */ /* 0x000fc40000000f00 */
[----:B--23--:R-:W-:Y:S05]  /*21820*/  CALL.REL.NOINC `($__internal_51_$__cuda_sm70_shflsync_idx_p) ;  /* 0x00000fb000007944 */ /* 0x00cfea0003c00000 */
        /* <DEDUP_REMOVED lines=8> */
.L_x_3513:
[----:B------:R-:W-:Y:S01]  /*218b0*/  IMAD.MOV.U32 R215, RZ, RZ, R6 ;  /* 0x000000ffffd77224 */ /* 0x000fe200078e0006 */
[----:B-1----:R-:W-:Y:S01]  /*218c0*/  MOV R2, 0x2 ;  /* 0x0000000200027802 */ /* 0x002fe20000000f00 */
[----:B------:R-:W-:Y:S01]  /*218d0*/  IMAD.MOV.U32 R216, RZ, RZ, 0x1c1f ;  /* 0x00001c1fffd87424 */ /* 0x000fe200078e00ff */
[----:B------:R-:W-:Y:S02]  /*218e0*/  MOV R3, 0x21900 ;  /* 0x0002190000037802 */ /* 0x000fe40000000f00 */
[----:B--23--:R-:W-:Y:S05]  /*218f0*/  CALL.REL.NOINC `($__internal_51_$__cuda_sm70_shflsync_idx_p) ;  /* 0x00000ee000007944 */ /* 0x00cfea0003c00000 */
[----:B------:R-:W-:Y:S01]  /*21900*/  MOV R4, R215 ;  /* 0x000000d700047202 */ /* 0x000fe20000000f00 */
[----:B------:R-:W-:Y:S05]  /*21910*/  BRA `(.L_x_3604) ;  /* 0xffff9a4000007947 */ /* 0x000fea000383ffff */
.L_x_3514:
[----:B------:R-:W-:Y:S01]  /*21920*/  IMAD.MOV.U32 R215, RZ, RZ, R12 ;  /* 0x000000ffffd77224 */ /* 0x000fe200078e000c */
[----:B-1----:R-:W-:Y:S01]  /*21930*/  MOV R2, 0x2 ;  /* 0x0000000200027802 */ /* 0x002fe20000000f00 */
[----:B------:R-:W-:Y:S01]  /*21940*/  IMAD.MOV.U32 R216, RZ, RZ, 0x1c1f ;  /* 0x00001c1fffd87424 */ /* 0x000fe200078e00ff */
[----:B------:R-:W-:Y:S02]  /*21950*/  MOV R3, 0x21970 ;  /* 0x0002197000037802 */ /* 0x000fe40000000f00 */
[----:B--234-:R-:W-:Y:S05]  /*21960*/  CALL.REL.NOINC `($__internal_51_$__cuda_sm70_shflsync_idx_p) ;  /* 0x00000e7000007944 */ /* 0x01cfea0003c00000 */
[----:B------:R-:W-:Y:S01]  /*21970*/  MOV R2, R215 ;  /* 0x000000d700027202 */ /* 0x000fe20000000f00 */
[----:B------:R-:W-:Y:S05]  /*21980*/  BRA `(.L_x_3605) ;  /* 0xffff99f000007947 */ /* 0x000fea000383ffff */
.L_x_3517:
[----:B------:R-:W-:Y:S01]  /*21990*/  IMAD.MOV.U32 R215, RZ, RZ, R6 ;  /* 0x000000ffffd77224 */ /* 0x000fe200078e0006 */
[----:B--2---:R-:W-:Y:S01]  /*219a0*/  MOV R2, 0x3 ;  /* 0x0000000300027802 */ /* 0x004fe20000000f00 */
[----:B------:R-:W-:Y:S01]  /*219b0*/  IMAD.MOV.U32 R216, RZ, RZ, 0x1c1f ;  /* 0x00001c1fffd87424 */ /* 0x000fe200078e00ff */
[----:B------:R-:W-:-:S02]  /*219c0*/  MOV R3, 0x219e0 ;  /* 0x000219e000037802 */ /* 0x000fc40000000f00 */
        /* <DEDUP_REMOVED lines=9> */
.L_x_3519:
[----:B------:R-:W-:Y:S01]  /*21a60*/  IMAD.MOV.U32 R215, RZ, RZ, R5 ;  /* 0x000000ffffd77224 */ /* 0x000fe200078e0005 */
[----:B------:R-:W-:Y:S01]  /*21a70*/  MOV R2, RZ ;  /* 0x000000ff00027202 */ /* 0x000fe20000000f00 */
[----:B------:R-:W-:Y:S01]  /*21a80*/  IMAD.MOV.U32 R216, RZ, RZ, 0x1c1f ;  /* 0x00001c1fffd87424 */ /* 0x000fe200078e00ff */
[----:B------:R-:W-:Y:S02]  /*21a90*/  MOV R3, 0x21ab0 ;  /* 0x00021ab000037802 */ /* 0x000fe40000000f00 */
[----:B------:R-:W-:Y:S05]  /*21aa0*/  CALL.REL.NOINC `($__internal_51_$__cuda_sm70_shflsync_idx_p) ;  /* 0x00000d3000007944 */ /* 0x000fea0003c00000 */
[----:B------:R-:W-:Y:S01]  /*21ab0*/  MOV R4, R215 ;  /* 0x000000d700047202 */ /* 0x000fe20000000f00 */
[----:B------:R-:W-:Y:S05]  /*21ac0*/  BRA `(.L_x_3607) ;  /* 0xffff9db000007947 */ /* 0x000fea000383ffff */
.L_x_3520:
[----:B------:R-:W-:Y:S01]  /*21ad0*/  IMAD.MOV.U32 R215, RZ, RZ, R6 ;  /* 0x000000ffffd77224 */ /* 0x000fe200078e0006 */
[----:B------:R-:W-:Y:S01]  /*21ae0*/  MOV R2, RZ ;  /* 0x000000ff00027202 */ /* 0x000fe20000000f00 */
[----:B------:R-:W-:Y:S01]  /*21af0*/  IMAD.MOV.U32 R216, RZ, RZ, 0x1c1f ;  /* 0x00001c1fffd87424 */ /* 0x000fe200078e00ff */
[----:B------:R-:W-:Y:S02]  /*21b00*/  MOV R3, 0x21b20 ;  /* 0x00021b2000037802 */ /* 0x000fe40000000f00 */
[----:B-12---:R-:W-:Y:S05]  /*21b10*/  CALL.REL.NOINC `($__internal_51_$__cuda_sm70_shflsync_idx_p) ;  /* 0x00000cc000007944 */ /* 0x006fea0003c00000 */
[----:B------:R-:W-:Y:S01]  /*21b20*/  MOV R0, R215 ;  /* 0x000000d700007202 */ /* 0x000fe20000000f00 */
[----:B------:R-:W-:Y:S05]  /*21b30*/  BRA `(.L_x_3608) ;  /* 0xffff9d6000007947 */ /* 0x000fea000383ffff */
.L_x_3523:
        /* <DEDUP_REMOVED lines=13> */
.L_x_3526:
[----:B------:R-:W-:Y:S01]  /*21c10*/  IMAD.MOV.U32 R215, RZ, RZ, R5 ;  /* 0x000000ffffd77224 */ /* 0x000fe200078e0005 */
[----:B----4-:R-:W-:Y:S01]  /*21c20*/  MOV R2, 0x2 ;  /* 0x0000000200027802 */ /* 0x010fe20000000f00 */
[----:B------:R-:W-:Y:S01]  /*21c30*/  IMAD.MOV.U32 R216, RZ, RZ, 0x1c1f ;  /* 0x00001c1fffd87424 */ /* 0x000fe200078e00ff */
[----:B------:R-:W-:Y:S02]  /*21c40*/  MOV R3, 0x21c60 ;  /* 0x00021c6000037802 */ /* 0x000fe40000000f00 */
[----:B-123--:R-:W-:Y:S05]  /*21c50*/  CALL.REL.NOINC `($__internal_51_$__cuda_sm70_shflsync_idx_p) ;  /* 0x00000b8000007944 */ /* 0x00efea0003c00000 */
[----:B------:R-:W-:Y:S01]  /*21c60*/  MOV R4, R215 ;  /* 0x000000d700047202 */ /* 0x000fe20000000f00 */
[----:B------:R-:W-:Y:S05]  /*21c70*/  BRA `(.L_x_3610) ;  /* 0xffffa5d000007947 */ /* 0x000fea000383ffff */
.L_x_3527:
[----:B------:R-:W-:Y:S01]  /*21c80*/  IMAD.MOV.U32 R215, RZ, RZ, R6 ;  /* 0x000000ffffd77224 */ /* 0x000fe200078e0006 */
[----:B----4-:R-:W-:Y:S01]  /*21c90*/  MOV R2, 0x2 ;  /* 0x0000000200027802 */ /* 0x010fe20000000f00 */
[----:B------:R-:W-:Y:S01]  /*21ca0*/  IMAD.MOV.U32 R216, RZ, RZ, 0x1c1f ;  /* 0x00001c1fffd87424 */ /* 0x000fe200078e00ff */
[----:B------:R-:W-:Y:S02]  /*21cb0*/  MOV R3, 0x21cd0 ;  /* 0x00021cd000037802 */ /* 0x000fe40000000f00 */
[----:B-123--:R-:W-:Y:S05]  /*21cc0*/  CALL.REL.NOINC `($__internal_51_$__cuda_sm70_shflsync_idx_p) ;  /* 0x00000b1000007944 */ /* 0x00efea0003c00000 */
[----:B------:R-:W-:Y:S01]  /*21cd0*/  MOV R0, R215 ;  /* 0x000000d700007202 */ /* 0x000fe20000000f00 */
[----:B------:R-:W-:Y:S05]  /*21ce0*/  BRA `(.L_x_3611) ;  /* 0xffffa58000007947 */ /* 0x000fea000383ffff */
.L_x_3530:
        /* <DEDUP_REMOVED lines=13> */
.L_x_3534:
[----:B------:R-:W-:Y:S01]  /*21dc0*/  IMAD.MOV.U32 R215, RZ, RZ, R5 ;  /* 0x000000ffffd77224 */ /* 0x000fe200078e0005 */
[----:B------:R-:W-:Y:S01]  /*21dd0*/  MOV R2, RZ ;  /* 0x000000ff00027202 */ /* 0x000fe20000000f00 */
[----:B------:R-:W-:Y:S01]  /*21de0*/  IMAD.MOV.U32 R216, RZ, RZ, 0x1c1f ;  /* 0x00001c1fffd87424 */ /* 0x000fe200078e00ff */
[----:B------:R-:W-:Y:S02]  /*21df0*/  MOV R3, 0x21e10 ;  /* 0x00021e1000037802 */ /* 0x000fe40000000f00 */
[----:B------:R-:W-:Y:S05]  /*21e00*/  CALL.REL.NOINC `($__internal_51_$__cuda_sm70_shflsync_idx_p) ;  /* 0x000009d000007944 */ /* 0x000fea0003c00000 */
[----:B------:R-:W-:Y:S01]  /*21e10*/  MOV R4, R215 ;  /* 0x000000d700047202 */ /* 0x000fe20000000f00 */
[----:B------:R-:W-:Y:S05]  /*21e20*/  BRA `(.L_x_3613) ;  /* 0xffffb60000007947 */ /* 0x000fea000383ffff */
.L_x_3535:
[----:B------:R-:W-:Y:S01]  /*21e30*/  IMAD.MOV.U32 R215, RZ, RZ, R13 ;  /* 0x000000ffffd77224 */ /* 0x000fe200078e000d */
[----:B------:R-:W-:Y:S01]  /*21e40*/  MOV R2, RZ ;  /* 0x000000ff00027202 */ /* 0x000fe20000000f00 */
[----:B------:R-:W-:Y:S01]  /*21e50*/  IMAD.MOV.U32 R216, RZ, RZ, 0x1c1f ;  /* 0x00001c1fffd87424 */ /* 0x000fe200078e00ff */
[----:B------:R-:W-:Y:S02]  /*21e60*/  MOV R3, 0x21e80 ;  /* 0x00021e8000037802 */ /* 0x000fe40000000f00 */
[----:B-12---:R-:W-:Y:S05]  /*21e70*/  CALL.REL.NOINC `($__internal_51_$__cuda_sm70_shflsync_idx_p) ;  /* 0x0000096000007944 */ /* 0x006fea0003c00000 */
[----:B------:R-:W-:Y:S01]  /*21e80*/  MOV R0, R215 ;  /* 0x000000d700007202 */ /* 0x000fe20000000f00 */
[----:B------:R-:W-:Y:S05]  /*21e90*/  BRA `(.L_x_3614) ;  /* 0xffffb5b000007947 */ /* 0x000fea000383ffff */
.L_x_3538:
        /* <DEDUP_REMOVED lines=13> */
.L_x_3541:
[----:B------:R-:W-:Y:S01]  /*21f70*/  IMAD.MOV.U32 R215, RZ, RZ, R5 ;  /* 0x000000ffffd77224 */ /* 0x000fe200078e0005 */
[----:B-1----:R-:W-:Y:S01]  /*21f80*/  MOV R2, 0x2 ;  /* 0x0000000200027802 */ /* 0x002fe20000000f00 */
[----:B------:R-:W-:Y:S01]  /*21f90*/  IMAD.MOV.U32 R216, RZ, RZ, 0x1c1f ;  /* 0x00001c1fffd87424 */ /* 0x000fe200078e00ff */
[----:B------:R-:W-:Y:S02]  /*21fa0*/  MOV R3, 0x21fc0 ;  /* 0x00021fc000037802 */ /* 0x000fe40000000f00 */
[----:B--234-:R-:W-:Y:S05]  /*21fb0*/  CALL.REL.NOINC `($__internal_51_$__cuda_sm70_shflsync_idx_p) ;  /* 0x0000082000007944 */ /* 0x01cfea0003c00000 */
[----:B------:R-:W-:Y:S01]  /*21fc0*/  MOV R4, R215 ;  /* 0x000000d700047202 */ /* 0x000fe20000000f00 */
[----:B------:R-:W-:Y:S05]  /*21fd0*/  BRA `(.L_x_3616) ;  /* 0xffffb78000007947 */ /* 0x000fea000383ffff */
.L_x_3542:
[----:B------:R-:W-:Y:S01]  /*21fe0*/  IMAD.MOV.U32 R215, RZ, RZ, R13 ;  /* 0x000000ffffd77224 */ /* 0x000fe200078e000d */
[----:B------:R-:W-:Y:S01]  /*21ff0*/  MOV R2, 0x2 ;  /* 0x0000000200027802 */ /* 0x000fe20000000f00 */
[----:B------:R-:W-:Y:S01]  /*22000*/  IMAD.MOV.U32 R216, RZ, RZ, 0x1c1f ;  /* 0x00001c1fffd87424 */ /* 0x000fe200078e00ff */
[----:B------:R-:W-:Y:S02]  /*22010*/  MOV R3, 0x22030 ;  /* 0x0002203000037802 */ /* 0x000fe40000000f00 */
[----:B-1234-:R-:W-:Y:S05]  /*22020*/  CALL.REL.NOINC `($__internal_51_$__cuda_sm70_shflsync_idx_p) ;  /* 0x000007b000007944 */ /* 0x01efea0003c00000 */
[----:B------:R-:W-:Y:S01]  /*22030*/  MOV R0, R215 ;  /* 0x000000d700007202 */ /* 0x000fe20000000f00 */
[----:B------:R-:W-:Y:S05]  /*22040*/  BRA `(.L_x_3617) ;  /* 0xffffb73000007947 */ /* 0x000fea000383ffff */
.L_x_3545:
[----:B------:R-:W-:Y:S01]  /*22050*/  IMAD.MOV.U32 R215, RZ, RZ, R5 ;  /* 0x000000ffffd77224 */ /* 0x000fe200078e0005 */
[----:B-1----:R-:W-:Y:S01]  /*22060*/  MOV R2, 0x3 ;  /* 0x0000000300027802 */ /* 0x002fe20000000f00 */
[----:B------:R-:W-:Y:S01]  /*22070*/  IMAD.MOV.U32 R216, RZ, RZ, 0x1c1f ;  /* 0x00001c1fffd87424 */ /* 0x000fe200078e00ff */
[----:B------:R-:W-:-:S02]  /*22080*/  MOV R3, 0x220a0 ;  /* 0x000220a000037802 */ /* 0x000fc40000000f00 */
[----:B--234-:R-:W-:Y:S05]  /*22090*/  CALL.REL.NOINC `($__internal_51_$__cuda_sm70_shflsync_idx_p) ;  /* 0x0000074000007944 */ /* 0x01cfea0003c00000 */
        /* <DEDUP_REMOVED lines=8> */
.L_x_3547:
[----:B------:R-:W-:Y:S01]  /*22120*/  IMAD.MOV.U32 R215, RZ, RZ, R76 ;  /* 0x000000ffffd77224 */ /* 0x000fe200078e004c */
[----:B------:R-:W-:Y:S01]  /*22130*/  MOV R2, RZ ;  /* 0x000000ff00027202 */ /* 0x000fe20000000f00 */
[----:B------:R-:W-:Y:S01]  /*22140*/  IMAD.MOV.U32 R216, RZ, RZ, 0x1f ;  /* 0x0000001fffd87424 */ /* 0x000fe200078e00ff */
[----:B------:R-:W-:Y:S02]  /*22150*/  MOV R3, 0x22170 ;  /* 0x0002217000037802 */ /* 0x000fe40000000f00 */
[----:B------:R-:W-:Y:S05]  /*22160*/  CALL.REL.NOINC `($__internal_51_$__cuda_sm70_shflsync_idx_p) ;  /* 0x0000067000007944 */ /* 0x000fea0003c00000 */
[----:B------:R-:W-:Y:S01]  /*22170*/  MOV R10, R215 ;  /* 0x000000d7000a7202 */ /* 0x000fe20000000f00 */
[----:B------:R-:W-:Y:S05]  /*22180*/  BRA `(.L_x_3619) ;  /* 0xffffb9c000007947 */ /* 0x000fea000383ffff */
.L_x_3548:
[----:B------:R-:W-:Y:S01]  /*22190*/  IMAD.MOV.U32 R215, RZ, RZ, R76 ;  /* 0x000000ffffd77224 */ /* 0x000fe200078e004c */
[----:B------:R-:W-:Y:S01]  /*221a0*/  MOV R2, 0x1 ;  /* 0x0000000100027802 */ /* 0x000fe20000000f00 */
[----:B------:R-:W-:Y:S01]  /*221b0*/  IMAD.MOV.U32 R216, RZ, RZ, 0x1f ;  /* 0x0000001fffd87424 */ /* 0x000fe200078e00ff */
[----:B------:R-:W-:Y:S02]  /*221c0*/  MOV R3, 0x221e0 ;  /* 0x000221e000037802 */ /* 0x000fe40000000f00 */
[----:B-12---:R-:W-:Y:S05]  /*221d0*/  CALL.REL.NOINC `($__internal_51_$__cuda_sm70_shflsync_idx_p) ;  /* 0x0000060000007944 */ /* 0x006fea0003c00000 */
[----:B------:R-:W-:Y:S01]  /*221e0*/  MOV R9, R215 ;  /* 0x000000d700097202 */ /* 0x000fe20000000f00 */
[----:B------:R-:W-:Y:S05]  /*221f0*/  BRA `(.L_x_3620) ;  /* 0xffffb97000007947 */ /* 0x000fea000383ffff */
.L_x_3549:
[----:B------:R-:W-:Y:S02]  /*22200*/  MOV R3, 0x1 ;  /* 0x0000000100037802 */ /* 0x000fe40000000f00 */
[----:B------:R-:W-:-:S02]  /*22210*/  MOV R2, 0x22230 ;  /* 0x0002223000027802 */ /* 0x000fc40000000f00 */
[----:B-1234-:R-:W-:Y:S05]  /*22220*/  CALL.REL.NOINC `($__internal_52_$__cuda_sm70_shflsync_up_p) ;  /* 0x0000061000007944 */ /* 0x01efea0003c00000 */
[----:B------:R-:W-:Y:S05]  /*22230*/  BRA `(.L_x_3621) ;  /* 0xffffba6000007947 */ /* 0x000fea000383ffff */
.L_x_3550:
[----:B------:R-:W-:Y:S02]  /*22240*/  MOV R3, 0x2 ;  /* 0x0000000200037802 */ /* 0x000fe40000000f00 */
[----:B------:R-:W-:-:S02]  /*22250*/  MOV R2, 0x22270 ;  /* 0x0002227000027802 */ /* 0x000fc40000000f00 */
[----:B--2-4-:R-:W-:Y:S05]  /*22260*/  CALL.REL.NOINC `($__internal_52_$__cuda_sm70_shflsync_up_p) ;  /* 0x000005d000007944 */ /* 0x014fea0003c00000 */
        /* <DEDUP_REMOVED lines=24> */
.L_x_3554:
[----:B------:R-:W-:Y:S02]  /*223f0*/  MOV R3, 0x1 ;  /* 0x0000000100037802 */ /* 0x000fe40000000f00 */
[----:B------:R-:W-:Y:S02]  /*22400*/  MOV R2, 0x22420 ;  /* 0x0002242000027802 */ /* 0x000fe40000000f00 */
[----:B------:R-:W-:Y:S05]  /*22410*/  CALL.REL.NOINC `($__internal_52_$__cuda_sm70_shflsync_up_p) ;  /* 0x0000042000007944 */ /* 0x000fea0003c00000 */
[----:B------:R-:W-:Y:S01]  /*22420*/  MOV R2, R4 ;  /* 0x0000000400027202 */ /* 0x000fe20000000f00 */
[----:B------:R-:W-:Y:S05]  /*22430*/  BRA `(.L_x_3623) ;  /* 0xffffbad000007947 */ /* 0x000fea000383ffff */
.L_x_3555:
        /* <DEDUP_REMOVED lines=27> */
.L_x_3557:
[----:B------:R-:W-:Y:S02]  /*225f0*/  SEL R0, RZ, 0x1, P0 ;  /* 0x00000001ff007807 */ /* 0x000fe40000000000 */
[----:B------:R-:W-:Y:S02]  /*22600*/  MOV R2, 0x22620 ;  /* 0x0002262000027802 */ /* 0x000fe40000000f00 */
[----:B-1----:R-:W-:Y:S05]  /*22610*/  CALL.REL.NOINC `($__internal_53_$__cuda_sm70_votesync_ballot) ;  /* 0x0000028000007944 */ /* 0x002fea0003c00000 */
[----:B------:R-:W-:Y:S01]  /*22620*/  MOV R11, R0 ;  /* 0x00000000000b7202 */ /* 0x000fe20000000f00 */
[----:B------:R-:W-:Y:S05]  /*22630*/  BRA `(.L_x_3625) ;  /* 0xffffba6000007947 */ /* 0x000fea000383ffff */
.L_x_3558:
[----:B------:R-:W-:Y:S01]  /*22640*/  IMAD.MOV.U32 R215, RZ, RZ, R6 ;  /* 0x000000ffffd77224 */ /* 0x000fe200078e0006 */
[----:B------:R-:W-:Y:S01]  /*22650*/  MOV R2, R5 ;  /* 0x0000000500027202 */ /* 0x000fe20000000f00 */
[----:B------:R-:W-:Y:S01]  /*22660*/  IMAD.MOV.U32 R216, RZ, RZ, 0x1f ;  /* 0x0000001fffd87424 */ /* 0x000fe200078e00ff */
[----:B------:R-:W-:Y:S02]  /*22670*/  MOV R3, 0x22690 ;  /* 0x0002269000037802 */ /* 0x000fe40000000f00 */
[----:B-12---:R-:W-:Y:S05]  /*22680*/  CALL.REL.NOINC `($__internal_51_$__cuda_sm70_shflsync_idx_p) ;  /* 0x0000015000007944 */ /* 0x006fea0003c00000 */
[----:B------:R-:W-:Y:S01]  /*22690*/  IMAD.MOV.U32 R6, RZ, RZ, R215 ;  /* 0x000000ffff067224 */ /* 0x000fe200078e00d7 */
[----:B------:R-:W-:Y:S01]  /*226a0*/  MOV R2, R5 ;  /* 0x0000000500027202 */ /* 0x000fe20000000f00 */
[----:B------:R-:W-:Y:S01]  /*226b0*/  IMAD.MOV.U32 R215, RZ, RZ, R8 ;  /* 0x000000ffffd77224 */ /* 0x000fe200078e0008 */
[----:B------:R-:W-:-:S02]  /*226c0*/  MOV R216, 0x1f ;  /* 0x0000001f00d87802 */ /* 0x000fc40000000f00 */
[----:B------:R-:W-:Y:S02]  /*226d0*/  MOV R3, 0x226f0 ;  /* 0x000226f000037802 */ /* 0x000fe40000000f00 */
[----:B------:R-:W-:Y:S05]  /*226e0*/  CALL.REL.NOINC `($__internal_51_$__cuda_sm70_shflsync_idx_p) ;  /* 0x000000f000007944 */ /* 0x000fea0003c00000 */
[----:B------:R-:W-:Y:S01]  /*226f0*/  MOV R0, R215 ;  /* 0x000000d700007202 */ /* 0x000fe20000000f00 */
[----:B------:R-:W-:Y:S05]  /*22700*/  BRA `(.L_x_3626) ;  /* 0xffffba0000007947 */ /* 0x000fea000383ffff */
.L_x_3561:
[----:B------:R-:W-:Y:S01]  /*22710*/  IMAD.MOV.U32 R215, RZ, RZ, R4 ;  /* 0x000000ffffd77224 */ /* 0x000fe200078e0004 */
[----:B------:R-:W-:Y:S01]  /*22720*/  MOV R2, R5 ;  /* 0x0000000500027202 */ /* 0x000fe20000000f00 */
[----:B------:R-:W-:Y:S01]  /*22730*/  IMAD.MOV.U32 R216, RZ, RZ, 0x1f ;  /* 0x0000001fffd87424 */ /* 0x000fe200078e00ff */
[----:B------:R-:W-:Y:S02]  /*22740*/  MOV R3, 0x22760 ;  /* 0x0002276000037802 */ /* 0x000fe40000000f00 */
[----:B-12-4-:R-:W-:Y:S05]  /*22750*/  CALL.REL.NOINC `($__internal_51_$__cuda_sm70_shflsync_idx_p) ;  /* 0x0000008000007944 */ /* 0x016fea0003c00000 */
[----:B------:R-:W-:Y:S01]  /*22760*/  MOV R12, R215 ;  /* 0x000000d7000c7202 */ /* 0x000fe20000000f00 */
[----:B------:R-:W-:Y:S05]  /*22770*/  BRA `(.L_x_3560) ;  /* 0xffffb9f000007947 */ /* 0x000fea000383ffff */
        .weak           $__internal_50_$__cuda_sm70_shflsync_bfly_p
        .type           $__internal_50_$__cuda_sm70_shflsync_bfly_p,@function
        .size           $__internal_50_$__cuda_sm70_shflsync_bfly_p,($__internal_51_$__cuda_sm70_shflsync_idx_p - $__internal_50_$__cuda_sm70_shflsync_bfly_p)
$__internal_50_$__cuda_sm70_shflsync_bfly_p:
[----:B------:R-:W-:Y:S02]  /*22780*/  MOV R188, 0xffffffff ;  /* 0xffffffff00bc7802 */ /* 0x000fe40000000f00 */
[----:B------:R-:W-:Y:S02]  /*22790*/  MOV R3, 0x1f ;  /* 0x0000001f00037802 */ /* 0x000fe40000000f00 */
[----:B------:R-:W-:Y:S04]  /*227a0*/  WARPSYNC R188 ;  /* 0x000000bc00007348 */ /* 0x000fe80003800000 */
[----:B------:R1:W2:Y:S02]  /*227b0*/  SHFL.BFLY PT, R0, R4, R0, R3 ;  /* 0x0c00000004007389 */ /* 0x0002a400000e0003 */
[----:B-1----:R-:W-:-:S04]  /*227c0*/  MOV R3, 0x0 ;  /* 0x0000000000037802 */ /* 0x002fc80000000f00 */
[----:B--2---:R-:W-:Y:S05]  /*227d0*/  RET.REL.NODEC R2 `(_ZN7cutlass13device_kernelIN5flash19enable_sm80_to_sm89INS1_16FlashAttnFwdSm80INS1_25CollectiveMainloopFwdSm80ILi4ELi1ELb0EN4cute5tupleIJNS5_1CILi128EEENS7_ILi48EEENS7_ILi96EEEEEELi96ENS_10bfloat16_tEfNS_4arch4Sm80ELb1ELb0ELb0ELb1ELb1ELb1ELb1ELb1EEENS1_21CollectiveEpilogueFwdINS6_IJS8_SA_S9_EEENS6_IJNS7_ILi1EEESI_SI_EEESC_SE_Li128ELb1ELb1ELb1ELb0EEENS1_36VarlenDynamicPersistentTileSchedulerILi128ELi48ELi128ELi128ELb1ELb1ELb0ELb1ELb1ELb1EEEEEEEEEvNT_6ParamsE) ;  /* 0xfffdd82002007950 */ /* 0x004fea0003c3ffff */
        .weak           $__internal_51_$__cuda_sm70_shflsync_idx_p
        .type           $__internal_51_$__cuda_sm70_shflsync_idx_p,@function
        .size           $__internal_51_$__cuda_sm70_shflsync_idx_p,($__internal_52_$__cuda_sm70_shflsync_up_p - $__internal_51_$__cuda_sm70_shflsync_idx_p)
$__internal_51_$__cuda_sm70_shflsync_idx_p:
[----:B------:R-:W-:-:S04]  /*227e0*/  MOV R217, 0xffffffff ;  /* 0xffffffff00d97802 */ /* 0x000fc80000000f00 */
[----:B------:R-:W-:Y:S04]  /*227f0*/  WARPSYNC R217 ;  /* 0x000000d900007348 */ /* 0x000fe80003800000 */
[----:B------:R1:W2:Y:S02]  /*22800*/  SHFL.IDX PT, R215, R215, R2, R216 ;  /* 0x00000002d7d77389 */ /* 0x0002a400000e00d8 */
[----:B-1----:R-:W-:Y:S02]  /*22810*/  MOV R2, R3 ;  /* 0x0000000300027202 */ /* 0x002fe40000000f00 */
[----:B------:R-:W-:-:S04]  /*22820*/  MOV R3, 0x0 ;  /* 0x0000000000037802 */ /* 0x000fc80000000f00 */
[----:B--2---:R-:W-:Y:S05]  /*22830*/  RET.REL.NODEC R2 `(_ZN7cutlass13device_kernelIN5flash19enable_sm80_to_sm89INS1_16FlashAttnFwdSm80INS1_25CollectiveMainloopFwdSm80ILi4ELi1ELb0EN4cute5tupleIJNS5_1CILi128EEENS7_ILi48EEENS7_ILi96EEEEEELi96ENS_10bfloat16_tEfNS_4arch4Sm80ELb1ELb0ELb0ELb1ELb1ELb1ELb1ELb1EEENS1_21CollectiveEpilogueFwdINS6_IJS8_SA_S9_EEENS6_IJNS7_ILi1EEESI_SI_EEESC_SE_Li128ELb1ELb1ELb1ELb0EEENS1_36VarlenDynamicPersistentTileSchedulerILi128ELi48ELi128ELi128ELb1ELb1ELb0ELb1ELb1ELb1EEEEEEEEEvNT_6ParamsE) ;  /* 0xfffdd7c002007950 */ /* 0x004fea0003c3ffff */
        .weak           $__internal_52_$__cuda_sm70_shflsync_up_p
        .type           $__internal_52_$__cuda_sm70_shflsync_up_p,@function
        .size           $__internal_52_$__cuda_sm70_shflsync_up_p,($__internal_53_$__cuda_sm70_votesync_ballot - $__internal_52_$__cuda_sm70_shflsync_up_p)
$__internal_52_$__cuda_sm70_shflsync_up_p:
[----:B------:R-:W-:Y:S02]  /*22840*/  MOV R4, RZ ;  /* 0x000000ff00047202 */ /* 0x000fe40000000f00 */
[----:B------:R-:W-:-:S04]  /*22850*/  MOV R11, 0xffffffff ;  /* 0xffffffff000b7802 */ /* 0x000fc80000000f00 */
[----:B------:R-:W-:Y:S04]  /*22860*/  WARPSYNC R11 ;  /* 0x0000000b00007348 */ /* 0x000fe80003800000 */
[----:B------:R1:W2:Y:S02]  /*22870*/  SHFL.UP PT, R4, R0, R3, R4 ;  /* 0x0400000300047389 */ /* 0x0002a400000e0004 */
[----:B-1----:R-:W-:-:S04]  /*22880*/  MOV R3, 0x0 ;  /* 0x0000000000037802 */ /* 0x002fc80000000f00 */
[----:B--2---:R-:W-:Y:S05]  /*22890*/  RET.REL.NODEC R2 `(_ZN7cutlass13device_kernelIN5flash19enable_sm80_to_sm89INS1_16FlashAttnFwdSm80INS1_25CollectiveMainloopFwdSm80ILi4ELi1ELb0EN4cute5tupleIJNS5_1CILi128EEENS7_ILi48EEENS7_ILi96EEEEEELi96ENS_10bfloat16_tEfNS_4arch4Sm80ELb1ELb0ELb0ELb1ELb1ELb1ELb1ELb1EEENS1_21CollectiveEpilogueFwdINS6_IJS8_SA_S9_EEENS6_IJNS7_ILi1EEESI_SI_EEESC_SE_Li128ELb1ELb1ELb1ELb0EEENS1_36VarlenDynamicPersistentTileSchedulerILi128ELi48ELi128ELi128ELb1ELb1ELb0ELb1ELb1ELb1EEEEEEEEEvNT_6ParamsE) ;  /* 0xfffdd76002007950 */ /* 0x004fea0003c3ffff */
        .weak           $__internal_53_$__cuda_sm70_votesync_ballot
        .type           $__internal_53_$__cuda_sm70_votesync_ballot,@function
        .size           $__internal_53_$__cuda_sm70_votesync_ballot,(.L_x_3695 - $__internal_53_$__cuda_sm70_votesync_ballot)
$__internal_53_$__cuda_sm70_votesync_ballot:
[----:B------:R-:W-:Y:S01]  /*228a0*/  ISETP.NE.U32.AND P0, PT, R0, 0x1, PT ;  /* 0x000000010000780c */ /* 0x000fe20003f05070 */
[----:B------:R-:W-:-:S04]  /*228b0*/  IMAD.MOV.U32 R3, RZ, RZ, -0x1 ;  /* 0xffffffffff037424 */ /* 0x000fc800078e00ff */
[----:B------:R-:W-:Y:S08]  /*228c0*/  WARPSYNC R3 ;  /* 0x0000000300007348 */ /* 0x000ff00003800000 */
[----:B------:R-:W-:-:S04]  /*228d0*/  VOTE.ANY R0, PT, !P0 ;  /* 0x0000000000007806 */ /* 0x000fc800040e0100 */
[----:B------:R-:W-:Y:S01]  /*228e0*/  LOP3.LUT R0, R0, R3, RZ, 0xc0, !PT ;  /* 0x0000000300007212 */ /* 0x000fe200078ec0ff */
[----:B------:R-:W-:-:S04]  /*228f0*/  IMAD.MOV.U32 R3, RZ, RZ, 0x0 ;  /* 0x00000000ff037424 */ /* 0x000fc800078e00ff */
[----:B------:R-:W-:Y:S05]  /*22900*/  RET.REL.NODEC R2 `(_ZN7cutlass13device_kernelIN5flash19enable_sm80_to_sm89INS1_16FlashAttnFwdSm80INS1_25CollectiveMainloopFwdSm80ILi4ELi1ELb0EN4cute5tupleIJNS5_1CILi128EEENS7_ILi48EEENS7_ILi96EEEEEELi96ENS_10bfloat16_tEfNS_4arch4Sm80ELb1ELb0ELb0ELb1ELb1ELb1ELb1ELb1EEENS1_21CollectiveEpilogueFwdINS6_IJS8_SA_S9_EEENS6_IJNS7_ILi1EEESI_SI_EEESC_SE_Li128ELb1ELb1ELb1ELb0EEENS1_36VarlenDynamicPersistentTileSchedulerILi128ELi48ELi128ELi128ELb1ELb1ELb0ELb1ELb1ELb1EEEEEEEEEvNT_6ParamsE) ;  /* 0xfffdd6f002007950 */ /* 0x000fea0003c3ffff */
.L_x_3627:
        /* <DEDUP_REMOVED lines=15> */
.L_x_3695:


//--------------------- .nv.shared._ZN7cutlass13device_kernelIN5flash19enable_sm80_to_sm89INS1_16FlashAttnFwdSm80INS1_25CollectiveMainloopFwdSm80ILi4ELi1ELb0EN4cute5tupleIJNS5_1CILi128EEENS7_ILi64EEENS7_ILi96EEEEEELi96ENS_10bfloat16_tEfNS_4arch4Sm80ELb0ELb0ELb1ELb0ELb1ELb0ELb1ELb1EEENS1_21CollectiveEpilogueFwdINS6_IJS8_SA_S9_EEENS6_IJNS7_ILi1EEESI_SI_EEESC_SE_Li128ELb0ELb1ELb1ELb0EEENS1_19SingleTileSchedulerILb0ELb1ELb1ELi128EEEEEEEEEvNT_6ParamsE --------------------------
	.section	.nv.shared._ZN7cutlass13device_kernelIN5flash19enable_sm80_to_sm89INS1_16FlashAttnFwdSm80INS1_25CollectiveMainloopFwdSm80ILi4ELi1ELb0EN4cute5tupleIJNS5_1CILi128EEENS7_ILi64EEENS7_ILi96EEEEEELi96ENS_10bfloat16_tEfNS_4arch4Sm80ELb0ELb0ELb1ELb0ELb1ELb0ELb1ELb1EEENS1_21CollectiveEpilogueFwdINS6_IJS8_SA_S9_EEENS6_IJNS7_ILi1EEESI_SI_EEESC_SE_Li128ELb0ELb1ELb1ELb0EEENS1_19SingleTileSchedulerILb0ELb1ELb1ELi128EEEEEEEEEvNT_6ParamsE,"aw",@nobits
	.sectionflags	@""
	.align	16


//--------------------- .nv.global                --------------------------
	.section	.nv.global,"aw",@nobits
.nv.global:
	.type		_ZN88_INTERNAL_261a9f89_52_flash_fwd_hdim96_bf16_paged_split_softcapall_sm80_cu_58b58f81_29164cute1_E,@object
	.size		_ZN88_INTERNAL_261a9f89_52_flash_fwd_hdim96_bf16_paged_split_softcapall_sm80_cu_58b58f81_29164cute1_E,(_ZN88_INTERNAL_261a9f89_52_flash_fwd_hdim96_bf16_paged_split_softcapall_sm80_cu_58b58f81_29164cuda3std3__45__cpo6cbeginE - _ZN88_INTERNAL_261a9f89_52_flash_fwd_hdim96_bf16_paged_split_softcapall_sm80_cu_58b58f81_29164cute1_E)
_ZN88_INTERNAL_261a9f89_52_flash_fwd_hdim96_bf16_paged_split_softcapall_sm80_cu_58b58f81_29164cute1_E:
	.zero		1
	.type		_ZN88_INTERNAL_261a9f89_52_flash_fwd_hdim96_bf16_paged_split_softcapall_sm80_cu_58b58f81_29164cuda3std3__45__cpo6cbeginE,@object
	.size		_ZN88_INTERNAL_261a9f89_52_flash_fwd_hdim96_bf16_paged_split_softcapall_sm80_cu_58b58f81_29164cuda3std3__45__cpo6cbeginE,(_ZN88_INTERNAL_261a9f89_52_flash_fwd_hdim96_bf16_paged_split_softcapall_sm80_cu_58b58f81_29164cuda3std3__48in_placeE - _ZN88_INTERNAL_261a9f89_52_flash_fwd_hdim96_bf16_paged_split_softcapall_sm80_cu_58b58f81_29164cuda3std3__45__cpo6cbeginE)
_ZN88_INTERNAL_261a9f89_52_flash_fwd_hdim96_bf16_paged_split_softcapall_sm80_cu_58b58f81_29164cuda3std3__45__cpo6cbeginE:
	.zero		1
	.type		_ZN88_INTERNAL_261a9f89_52_flash_fwd_hdim96_bf16_paged_split_softcapall_sm80_cu_58b58f81_29164cuda3std3__48in_placeE,@object
	.size		_ZN88_INTERNAL_261a9f89_52_flash_fwd_hdim96_bf16_paged_split_softcapall_sm80_cu_58b58f81_29164cuda3std3__48in_placeE,(_ZN88_INTERNAL_261a9f89_52_flash_fwd_hdim96_bf16_paged_split_softcapall_sm80_cu_58b58f81_29164cuda3std6ranges3__45__cpo9iter_moveE - _ZN88_INTERNAL_261a9f89_52_flash_fwd_hdim96_bf16_paged_split_softcapall_sm80_cu_58b58f81_29164cuda3std3__48in_placeE)
_ZN88_INTERNAL_261a9f89_52_flash_fwd_hdim96_bf16_paged_split_softcapall_sm80_cu_58b58f81_29164cuda3std3__48in_placeE:
	.zero		1
	.type		_ZN88_INTERNAL_261a9f89_52_flash_fwd_hdim96_bf16_paged_split_softcapall_sm80_cu_58b58f81_29164cuda3std6ranges3__45__cpo9iter_moveE,@object
	.size		_ZN88_INTERNAL_261a9f89_52_flash_fwd_hdim96_bf16_paged_split_softcapall_sm80_cu_58b58f81_29164cuda3std6ranges3__45__cpo9iter_moveE,(_ZN88_INTERNAL_261a9f89_52_flash_fwd_hdim96_bf16_paged_split_softcapall_sm80_cu_58b58f81_29164cuda3std3__45__cpo5beginE - _ZN88_INTERNAL_261a9f89_52_flash_fwd_hdim96_bf16_paged_split_softcapall_sm80_cu_58b58f81_29164cuda3std6ranges3__45__cpo9iter_moveE)
_ZN88_INTERNAL_261a9f89_52_flash_fwd_hdim96_bf16_paged_split_softcapall_sm80_cu_58b58f81_29164cuda3std6ranges3__45__cpo9iter_moveE:
	.zero		1
	.type		_ZN88_INTERNAL_261a9f89_52_flash_fwd_hdim96_bf16_paged_split_softcapall_sm80_cu_58b58f81_29164cuda3std3__45__cpo5beginE,@object
	.size		_ZN88_INTERNAL_261a9f89_52_flash_fwd_hdim96_bf16_paged_split_softcapall_sm80_cu_58b58f81_29164cuda3std3__45__cpo5beginE,(_ZN88_INTERNAL_261a9f89_52_flash_fwd_hdim96_bf16_paged_split_softcapall_sm80_cu_58b58f81_29164cuda3std3__490_GLOBAL__N__261a9f89_52_flash_fwd_hdim96_bf16_paged_split_softcapall_sm80_cu_58b58f81_29166ignoreE - _ZN88_INTERNAL_261a9f89_52_flash_fwd_hdim96_bf16_paged_split_softcapall_sm80_cu_58b58f81_29164cuda3std3__45__cpo5beginE)
_ZN88_INTERNAL_261a9f89_52_flash_fwd_hdim96_bf16_paged_split_softcapall_sm80_cu_58b58f81_29164cuda3std3__45__cpo5beginE:
	.zero		1
	.type		_ZN88_INTERNAL_261a9f89_52_flash_fwd_hdim96_bf16_paged_split_softcapall_sm80_cu_58b58f81_29164cuda3std3__490_GLOBAL__N__261a9f89_52_flash_fwd_hdim96_bf16_paged_split_softcapall_sm80_cu_58b58f81_29166ignoreE,@object
	.size		_ZN88_INTERNAL_261a9f89_52_flash_fwd_hdim96_bf16_paged_split_softcapall_sm80_cu_58b58f81_29164cuda3std3__490_GLOBAL__N__261a9f89_52_flash_fwd_hdim96_bf16_paged_split_softcapall_sm80_cu_58b58f81_29166ignoreE,(_ZN88_INTERNAL_261a9f89_52_flash_fwd_hdim96_bf16_paged_split_softcapall_sm80_cu_58b58f81_29164cute7productE - _ZN88_INTERNAL_261a9f89_52_flash_fwd_hdim96_bf16_paged_split_softcapall_sm80_cu_58b58f81_29164cuda3std3__490_GLOBAL__N__261a9f89_52_flash_fwd_hdim96_bf16_paged_split_softcapall_sm80_cu_58b58f81_29166ignoreE)
_ZN88_INTERNAL_261a9f89_52_flash_fwd_hdim96_bf16_paged_split_softcapall_sm80_cu_58b58f81_29164cuda3std3__490_GLOBAL__N__261a9f89_52_flash_fwd_hdim96_bf16_paged_split_softcapall_sm80_cu_58b58f81_29166ignoreE:
	.zero		1
	.type		_ZN88_INTERNAL_261a9f89_52_flash_fwd_hdim96_bf16_paged_split_softcapall_sm80_cu_58b58f81_29164cute7productE,@object
	.size		_ZN88_INTERNAL_261a9f89_52_flash_fwd_hdim96_bf16_paged_split_softcapall_sm80_cu_58b58f81_29164cute7productE,(_ZN88_INTERNAL_261a9f89_52_flash_fwd_hdim96_bf16_paged_split_softcapall_sm80_cu_58b58f81_29164cuda3std3__45__cpo3endE - _ZN88_INTERNAL_261a9f89_52_flash_fwd_hdim96_bf16_paged_split_softcapall_sm80_cu_58b58f81_29164cute7productE)
_ZN88_INTERNAL_261a9f89_52_flash_fwd_hdim96_bf16_paged_split_softcapall_sm80_cu_58b58f81_29164cute7productE:
	.zero		1
	.type		_ZN88_INTERNAL_261a9f89_52_flash_fwd_hdim96_bf16_paged_split_softcapall_sm80_cu_58b58f81_29164cuda3std3__45__cpo3endE,@object
	.size		_ZN88_INTERNAL_261a9f89_52_flash_fwd_hdim96_bf16_paged_split_softcapall_sm80_cu_58b58f81_29164cuda3std3__45__cpo3endE,(_ZN88_INTERNAL_261a9f89_52_flash_fwd_hdim96_bf16_paged_split_softcapall_sm80_cu_58b58f81_29164cuda3std3__419piecewise_constructE - _ZN88_INTERNAL_261a9f89_52_flash_fwd_hdim96_bf16_paged_split_softcapall_sm80_cu_58b58f81_29164cuda3std3__45__cpo3endE)
_ZN88_INTERNAL_261a9f89_52_flash_fwd_hdim96_bf16_paged_split_softcapall_sm80_cu_58b58f81_29164cuda3std3__45__cpo3endE:
	.zero		1
	.type		_ZN88_INTERNAL_261a9f89_52_flash_fwd_hdim96_bf16_paged_split_softcapall_sm80_cu_58b58f81_29164cuda3std3__419piecewise_constructE,@object
	.size		_ZN88_INTERNAL_261a9f89_52_flash_fwd_hdim96_bf16_paged_split_softcapall_sm80_cu_58b58f81_29164cuda3std3__419piecewise_constructE,(_ZN88_INTERNAL_261a9f89_52_flash_fwd_hdim96_bf16_paged_split_softcapall_sm80_cu_58b58f81_29164cuda3std3__45__cpo4cendE - _ZN88_INTERNAL_261a9f89_52_flash_fwd_hdim96_bf16_paged_split_softcapall_sm80_cu_58b58f81_29164cuda3std3__419piecewise_constructE)
_ZN88_INTERNAL_261a9f89_52_flash_fwd_hdim96_bf16_paged_split_softcapall_sm80_cu_58b58f81_29164cuda3std3__419piecewise_constructE:
	.zero		1
	.type		_ZN88_INTERNAL_261a9f89_52_flash_fwd_hdim96_bf16_paged_split_softcapall_sm80_cu_58b58f81_29164cuda3std3__45__cpo4cendE,@object
	.size		_ZN88_INTERNAL_261a9f89_52_flash_fwd_hdim96_bf16_paged_split_softcapall_sm80_cu_58b58f81_29164cuda3std3__45__cpo4cendE,(_ZN88_INTERNAL_261a9f89_52_flash_fwd_hdim96_bf16_paged_split_softcapall_sm80_cu_58b58f81_29164cuda3std6ranges3__45__cpo4swapE - _ZN88_INTERNAL_261a9f89_52_flash_fwd_hdim96_bf16_paged_split_softcapall_sm80_cu_58b58f81_29164cuda3std3__45__cpo4cendE)
_ZN88_INTERNAL_261a9f89_52_flash_fwd_hdim96_bf16_paged_split_softcapall_sm80_cu_58b58f81_29164cuda3std3__45__cpo4cendE:
	.zero		1
	.type		_ZN88_INTERNAL_261a9f89_52_flash_fwd_hdim96_bf16_paged_split_softcapall_sm80_cu_58b58f81_29164cuda3std6ranges3__45__cpo4swapE,@object
	.size		_ZN88_INTERNAL_261a9f89_52_flash_fwd_hdim96_bf16_paged_split_softcapall_sm80_cu_58b58f81_29164cuda3std6ranges3__45__cpo4swapE,(.L_7 - _ZN88_INTERNAL_261a9f89_52_flash_fwd_hdim96_bf16_paged_split_softcapall_sm80_cu_58b58f81_29164cuda3std6ranges3__45__cpo4swapE)
_ZN88_INTERNAL_261a9f89_52_flash_fwd_hdim96_bf16_paged_split_softcapall_sm80_cu_58b58f81_29164cuda3std6ranges3__45__cpo4swapE:
	.zero		1
.L_7:


//--------------------- .nv.shared._ZN7cutlass13device_kernelIN5flash19enable_sm80_to_sm89INS1_16FlashAttnFwdSm80INS1_25CollectiveMainloopFwdSm80ILi4ELi1ELb0EN4cute5tupleIJNS5_1CILi128EEENS7_ILi48EEENS7_ILi96EEEEEELi96ENS_10bfloat16_tEfNS_4arch4Sm80ELb0ELb0ELb1ELb1ELb1ELb0ELb1ELb1EEENS1_21CollectiveEpilogueFwdINS6_IJS8_SA_S9_EEENS6_IJNS7_ILi1EEESI_SI_EEESC_SE_Li128ELb1ELb1ELb1ELb0EEENS1_36VarlenDynamicPersistentTileSchedulerILi128ELi48ELi128ELi128ELb1ELb1ELb0ELb0ELb1ELb1EEEEEEEEEvNT_6ParamsE --------------------------
	.section	.nv.shared._ZN7cutlass13device_kernelIN5flash19enable_sm80_to_sm89INS1_16FlashAttnFwdSm80INS1_25CollectiveMainloopFwdSm80ILi4ELi1ELb0EN4cute5tupleIJNS5_1CILi128EEENS7_ILi48EEENS7_ILi96EEEEEELi96ENS_10bfloat16_tEfNS_4arch4Sm80ELb0ELb0ELb1ELb1ELb1ELb0ELb1ELb1EEENS1_21CollectiveEpilogueFwdINS6_IJS8_SA_S9_EEENS6_IJNS7_ILi1EEESI_SI_EEESC_SE_Li128ELb1ELb1ELb1ELb0EEENS1_36VarlenDynamicPersistentTileSchedulerILi128ELi48ELi128ELi128ELb1ELb1ELb0ELb0ELb1ELb1EEEEEEEEEvNT_6ParamsE,"aw",@nobits
	.sectionflags	@""
	.align	16


//--------------------- .nv.shared._ZN7cutlass13device_kernelIN5flash19enable_sm80_to_sm89INS1_16FlashAttnFwdSm80INS1_25CollectiveMainloopFwdSm80ILi4ELi1ELb0EN4cute5tupleIJNS5_1CILi128EEENS7_ILi48EEENS7_ILi96EEEEEELi96ENS_10bfloat16_tEfNS_4arch4Sm80ELb0ELb0ELb1ELb1ELb1ELb1ELb1ELb1EEENS1_21CollectiveEpilogueFwdINS6_IJS8_SA_S9_EEENS6_IJNS7_ILi1EEESI_SI_EEESC_SE_Li128ELb1ELb1ELb1ELb0EEENS1_36VarlenDynamicPersistentTileSchedulerILi128ELi48ELi128ELi128ELb1ELb1ELb0ELb0ELb1ELb1EEEEEEEEEvNT_6ParamsE --------------------------
	.section	.nv.shared._ZN7cutlass13device_kernelIN5flash19enable_sm80_to_sm89INS1_16FlashAttnFwdSm80INS1_25CollectiveMainloopFwdSm80ILi4ELi1ELb0EN4cute5tupleIJNS5_1CILi128EEENS7_ILi48EEENS7_ILi96EEEEEELi96ENS_10bfloat16_tEfNS_4arch4Sm80ELb0ELb0ELb1ELb1ELb1ELb1ELb1ELb1EEENS1_21CollectiveEpilogueFwdINS6_IJS8_SA_S9_EEENS6_IJNS7_ILi1EEESI_SI_EEESC_SE_Li128ELb1ELb1ELb1ELb0EEENS1_36VarlenDynamicPersistentTileSchedulerILi128ELi48ELi128ELi128ELb1ELb1ELb0ELb0ELb1ELb1EEEEEEEEEvNT_6ParamsE,"aw",@nobits
	.sectionflags	@""
	.align	16


//--------------------- .nv.shared._ZN7cutlass13device_kernelIN5flash19enable_sm80_to_sm89INS1_16FlashAttnFwdSm80INS1_25CollectiveMainloopFwdSm80ILi4ELi1ELb0EN4cute5tupleIJNS5_1CILi128EEENS7_ILi48EEENS7_ILi96EEEEEELi96ENS_10bfloat16_tEfNS_4arch4Sm80ELb0ELb1ELb1ELb0ELb1ELb0ELb1ELb1EEENS1_21CollectiveEpilogueFwdINS6_IJS8_SA_S9_EEENS6_IJNS7_ILi1EEESI_SI_EEESC_SE_Li128ELb0ELb1ELb1ELb0EEENS1_19SingleTileSchedulerILb0ELb1ELb1ELi128EEEEEEEEEvNT_6ParamsE --------------------------
	.section	.nv.shared._ZN7cutlass13device_kernelIN5flash19enable_sm80_to_sm89INS1_16FlashAttnFwdSm80INS1_25CollectiveMainloopFwdSm80ILi4ELi1ELb0EN4cute5tupleIJNS5_1CILi128EEENS7_ILi48EEENS7_ILi96EEEEEELi96ENS_10bfloat16_tEfNS_4arch4Sm80ELb0ELb1ELb1ELb0ELb1ELb0ELb1ELb1EEENS1_21CollectiveEpilogueFwdINS6_IJS8_SA_S9_EEENS6_IJNS7_ILi1EEESI_SI_EEESC_SE_Li128ELb0ELb1ELb1ELb0EEENS1_19SingleTileSchedulerILb0ELb1ELb1ELi128EEEEEEEEEvNT_6ParamsE,"aw",@nobits
	.sectionflags	@""
	.align	16


//--------------------- .nv.shared._ZN7cutlass13device_kernelIN5flash19enable_sm80_to_sm89INS1_16FlashAttnFwdSm80INS1_25CollectiveMainloopFwdSm80ILi4ELi1ELb0EN4cute5tupleIJNS5_1CILi128EEENS7_ILi48EEENS7_ILi96EEEEEELi96ENS_10bfloat16_tEfNS_4arch4Sm80ELb0ELb1ELb1ELb1ELb1ELb0ELb1ELb1EEENS1_21CollectiveEpilogueFwdINS6_IJS8_SA_S9_EEENS6_IJNS7_ILi1EEESI_SI_EEESC_SE_Li128ELb1ELb1ELb1ELb0EEENS1_36VarlenDynamicPersistentTileSchedulerILi128ELi48ELi128ELi128ELb1ELb1ELb0ELb1ELb0ELb1EEEEEEEEEvNT_6ParamsE --------------------------
	.section	.nv.shared._ZN7cutlass13device_kernelIN5flash19enable_sm80_to_sm89INS1_16FlashAttnFwdSm80INS1_25CollectiveMainloopFwdSm80ILi4ELi1ELb0EN4cute5tupleIJNS5_1CILi128EEENS7_ILi48EEENS7_ILi96EEEEEELi96ENS_10bfloat16_tEfNS_4arch4Sm80ELb0ELb1ELb1ELb1ELb1ELb0ELb1ELb1EEENS1_21CollectiveEpilogueFwdINS6_IJS8_SA_S9_EEENS6_IJNS7_ILi1EEESI_SI_EEESC_SE_Li128ELb1ELb1ELb1ELb0EEENS1_36VarlenDynamicPersistentTileSchedulerILi128ELi48ELi128ELi128ELb1ELb1ELb0ELb1ELb0ELb1EEEEEEEEEvNT_6ParamsE,"aw",@nobits
	.sectionflags	@""
	.align	16


//--------------------- .nv.shared._ZN7cutlass13device_kernelIN5flash19enable_sm80_to_sm89INS1_16FlashAttnFwdSm80INS1_25CollectiveMainloopFwdSm80ILi4ELi1ELb0EN4cute5tupleIJNS5_1CILi128EEENS7_ILi48EEENS7_ILi96EEEEEELi96ENS_10bfloat16_tEfNS_4arch4Sm80ELb0ELb1ELb1ELb1ELb1ELb1ELb1ELb1EEENS1_21CollectiveEpilogueFwdINS6_IJS8_SA_S9_EEENS6_IJNS7_ILi1EEESI_SI_EEESC_SE_Li128ELb1ELb1ELb1ELb0EEENS1_36VarlenDynamicPersistentTileSchedulerILi128ELi48ELi128ELi128ELb1ELb1ELb0ELb1ELb0ELb1EEEEEEEEEvNT_6ParamsE --------------------------
	.section	.nv.shared._ZN7cutlass13device_kernelIN5flash19enable_sm80_to_sm89INS1_16FlashAttnFwdSm80INS1_25CollectiveMainloopFwdSm80ILi4ELi1ELb0EN4cute5tupleIJNS5_1CILi128EEENS7_ILi48EEENS7_ILi96EEEEEELi96ENS_10bfloat16_tEfNS_4arch4Sm80ELb0ELb1ELb1ELb1ELb1ELb1ELb1ELb1EEENS1_21CollectiveEpilogueFwdINS6_IJS8_SA_S9_EEENS6_IJNS7_ILi1EEESI_SI_EEESC_SE_Li128ELb1ELb1ELb1ELb0EEENS1_36VarlenDynamicPersistentTileSchedulerILi128ELi48ELi128ELi128ELb1ELb1ELb0ELb1ELb0ELb1EEEEEEEEEvNT_6ParamsE,"aw",@nobits
	.sectionflags	@""
	.align	16


//--------------------- .nv.shared._ZN7cutlass13device_kernelIN5flash19enable_sm80_to_sm89INS1_16FlashAttnFwdSm80INS1_25CollectiveMainloopFwdSm80ILi4ELi1ELb0EN4cute5tupleIJNS5_1CILi128EEENS7_ILi64EEENS7_ILi96EEEEEELi96ENS_10bfloat16_tEfNS_4arch4Sm80ELb1ELb0ELb1ELb0ELb1ELb0ELb1ELb1EEENS1_21CollectiveEpilogueFwdINS6_IJS8_SA_S9_EEENS6_IJNS7_ILi1EEESI_SI_EEESC_SE_Li128ELb0ELb1ELb1ELb0EEENS1_30DynamicPersistentTileSchedulerILi128ELi128ELb1ELb1ELb0EEEEEEEEEvNT_6ParamsE --------------------------
	.section	.nv.shared._ZN7cutlass13device_kernelIN5flash19enable_sm80_to_sm89INS1_16FlashAttnFwdSm80INS1_25CollectiveMainloopFwdSm80ILi4ELi1ELb0EN4cute5tupleIJNS5_1CILi128EEENS7_ILi64EEENS7_ILi96EEEEEELi96ENS_10bfloat16_tEfNS_4arch4Sm80ELb1ELb0ELb1ELb0ELb1ELb0ELb1ELb1EEENS1_21CollectiveEpilogueFwdINS6_IJS8_SA_S9_EEENS6_IJNS7_ILi1EEESI_SI_EEESC_SE_Li128ELb0ELb1ELb1ELb0EEENS1_30DynamicPersistentTileSchedulerILi128ELi128ELb1ELb1ELb0EEEEEEEEEvNT_6ParamsE,"aw",@nobits
	.sectionflags	@""
	.align	16


//--------------------- .nv.shared._ZN7cutlass13device_kernelIN5flash19enable_sm80_to_sm89INS1_16FlashAttnFwdSm80INS1_25CollectiveMainloopFwdSm80ILi4ELi1ELb0EN4cute5tupleIJNS5_1CILi128EEENS7_ILi48EEENS7_ILi96EEEEEELi96ENS_10bfloat16_tEfNS_4arch4Sm80ELb1ELb0ELb1ELb1ELb1ELb0ELb1ELb1EEENS1_21CollectiveEpilogueFwdINS6_IJS8_SA_S9_EEENS6_IJNS7_ILi1EEESI_SI_EEESC_SE_Li128ELb1ELb1ELb1ELb0EEENS1_36VarlenDynamicPersistentTileSchedulerILi128ELi48ELi128ELi128ELb1ELb1ELb0ELb1ELb1ELb1EEEEEEEEEvNT_6ParamsE --------------------------
	.section	.nv.shared._ZN7cutlass13device_kernelIN5flash19enable_sm80_to_sm89INS1_16FlashAttnFwdSm80INS1_25CollectiveMainloopFwdSm80ILi4ELi1ELb0EN4cute5tupleIJNS5_1CILi128EEENS7_ILi48EEENS7_ILi96EEEEEELi96ENS_10bfloat16_tEfNS_4arch4Sm80ELb1ELb0ELb1ELb1ELb1ELb0ELb1ELb1EEENS1_21CollectiveEpilogueFwdINS6_IJS8_SA_S9_EEENS6_IJNS7_ILi1EEESI_SI_EEESC_SE_Li128ELb1ELb1ELb1ELb0EEENS1_36VarlenDynamicPersistentTileSchedulerILi128ELi48ELi128ELi128ELb1ELb1ELb0ELb1ELb1ELb1EEEEEEEEEvNT_6ParamsE,"aw",@nobits
	.sectionflags	@""
	.align	16


//--------------------- .nv.shared._ZN7cutlass13device_kernelIN5flash19enable_sm80_to_sm89INS1_16FlashAttnFwdSm80INS1_25CollectiveMainloopFwdSm80ILi4ELi1ELb0EN4cute5tupleIJNS5_1CILi128EEENS7_ILi48EEENS7_ILi96EEEEEELi96ENS_10bfloat16_tEfNS_4arch4Sm80ELb1ELb0ELb1ELb1ELb1ELb1ELb1ELb1EEENS1_21CollectiveEpilogueFwdINS6_IJS8_SA_S9_EEENS6_IJNS7_ILi1EEESI_SI_EEESC_SE_Li128ELb1ELb1ELb1ELb0EEENS1_36VarlenDynamicPersistentTileSchedulerILi128ELi48ELi128ELi128ELb1ELb1ELb0ELb1ELb1ELb1EEEEEEEEEvNT_6ParamsE --------------------------
	.section	.nv.shared._ZN7cutlass13device_kernelIN5flash19enable_sm80_to_sm89INS1_16FlashAttnFwdSm80INS1_25CollectiveMainloopFwdSm80ILi4ELi1ELb0EN4cute5tupleIJNS5_1CILi128EEENS7_ILi48EEENS7_ILi96EEEEEELi96ENS_10bfloat16_tEfNS_4arch4Sm80ELb1ELb0ELb1ELb1ELb1ELb1ELb1ELb1EEENS1_21CollectiveEpilogueFwdINS6_IJS8_SA_S9_EEENS6_IJNS7_ILi1EEESI_SI_EEESC_SE_Li128ELb1ELb1ELb1ELb0EEENS1_36VarlenDynamicPersistentTileSchedulerILi128ELi48ELi128ELi128ELb1ELb1ELb0ELb1ELb1ELb1EEEEEEEEEvNT_6ParamsE,"aw",@nobits
	.sectionflags	@""
	.align	16


//--------------------- .nv.shared._ZN7cutlass13device_kernelIN5flash19enable_sm80_to_sm89INS1_16FlashAttnFwdSm80INS1_25CollectiveMainloopFwdSm80ILi4ELi1ELb0EN4cute5tupleIJNS5_1CILi128EEENS7_ILi64EEENS7_ILi96EEEEEELi96ENS_10bfloat16_tEfNS_4arch4Sm80ELb0ELb0ELb0ELb0ELb1ELb0ELb1ELb1EEENS1_21CollectiveEpilogueFwdINS6_IJS8_SA_S9_EEENS6_IJNS7_ILi1EEESI_SI_EEESC_SE_Li128ELb0ELb1ELb1ELb0EEENS1_19SingleTileSchedulerILb0ELb1ELb1ELi128EEEEEEEEEvNT_6ParamsE --------------------------
	.section	.nv.shared._ZN7cutlass13device_kernelIN5flash19enable_sm80_to_sm89INS1_16FlashAttnFwdSm80INS1_25CollectiveMainloopFwdSm80ILi4ELi1ELb0EN4cute5tupleIJNS5_1CILi128EEENS7_ILi64EEENS7_ILi96EEEEEELi96ENS_10bfloat16_tEfNS_4arch4Sm80ELb0ELb0ELb0ELb0ELb1ELb0ELb1ELb1EEENS1_21CollectiveEpilogueFwdINS6_IJS8_SA_S9_EEENS6_IJNS7_ILi1EEESI_SI_EEESC_SE_Li128ELb0ELb1ELb1ELb0EEENS1_19SingleTileSchedulerILb0ELb1ELb1ELi128EEEEEEEEEvNT_6ParamsE,"aw",@nobits
	.sectionflags	@""
	.align	16


//--------------------- .nv.shared._ZN7cutlass13device_kernelIN5flash19enable_sm80_to_sm89INS1_16FlashAttnFwdSm80INS1_25CollectiveMainloopFwdSm80ILi4ELi1ELb0EN4cute5tupleIJNS5_1CILi128EEENS7_ILi48EEENS7_ILi96EEEEEELi96ENS_10bfloat16_tEfNS_4arch4Sm80ELb0ELb0ELb0ELb1ELb1ELb0ELb1ELb1EEENS1_21CollectiveEpilogueFwdINS6_IJS8_SA_S9_EEENS6_IJNS7_ILi1EEESI_SI_EEESC_SE_Li128ELb1ELb1ELb1ELb0EEENS1_36VarlenDynamicPersistentTileSchedulerILi128ELi48ELi128ELi128ELb1ELb1ELb0ELb0ELb1ELb1EEEEEEEEEvNT_6ParamsE --------------------------
	.section	.nv.shared._ZN7cutlass13device_kernelIN5flash19enable_sm80_to_sm89INS1_16FlashAttnFwdSm80INS1_25CollectiveMainloopFwdSm80ILi4ELi1ELb0EN4cute5tupleIJNS5_1CILi128EEENS7_ILi48EEENS7_ILi96EEEEEELi96ENS_10bfloat16_tEfNS_4arch4Sm80ELb0ELb0ELb0ELb1ELb1ELb0ELb1ELb1EEENS1_21CollectiveEpilogueFwdINS6_IJS8_SA_S9_EEENS6_IJNS7_ILi1EEESI_SI_EEESC_SE_Li128ELb1ELb1ELb1ELb0EEENS1_36VarlenDynamicPersistentTileSchedulerILi128ELi48ELi128ELi128ELb1ELb1ELb0ELb0ELb1ELb1EEEEEEEEEvNT_6ParamsE,"aw",@nobits
	.sectionflags	@""
	.align	16


//--------------------- .nv.shared._ZN7cutlass13device_kernelIN5flash19enable_sm80_to_sm89INS1_16FlashAttnFwdSm80INS1_25CollectiveMainloopFwdSm80ILi4ELi1ELb0EN4cute5tupleIJNS5_1CILi128EEENS7_ILi48EEENS7_ILi96EEEEEELi96ENS_10bfloat16_tEfNS_4arch4Sm80ELb0ELb0ELb0ELb1ELb1ELb1ELb1ELb1EEENS1_21CollectiveEpilogueFwdINS6_IJS8_SA_S9_EEENS6_IJNS7_ILi1EEESI_SI_EEESC_SE_Li128ELb1ELb1ELb1ELb0EEENS1_36VarlenDynamicPersistentTileSchedulerILi128ELi48ELi128ELi128ELb1ELb1ELb0ELb0ELb1ELb1EEEEEEEEEvNT_6ParamsE --------------------------
	.section	.nv.shared._ZN7cutlass13device_kernelIN5flash19enable_sm80_to_sm89INS1_16FlashAttnFwdSm80INS1_25CollectiveMainloopFwdSm80ILi4ELi1ELb0EN4cute5tupleIJNS5_1CILi128EEENS7_ILi48EEENS7_ILi96EEEEEELi96ENS_10bfloat16_tEfNS_4arch4Sm80ELb0ELb0ELb0ELb1ELb1ELb1ELb1ELb1EEENS1_21CollectiveEpilogueFwdINS6_IJS8_SA_S9_EEENS6_IJNS7_ILi1EEESI_SI_EEESC_SE_Li128ELb1ELb1ELb1ELb0EEENS1_36VarlenDynamicPersistentTileSchedulerILi128ELi48ELi128ELi128ELb1ELb1ELb0ELb0ELb1ELb1EEEEEEEEEvNT_6ParamsE,"aw",@nobits
	.sectionflags	@""
	.align	16


//--------------------- .nv.shared._ZN7cutlass13device_kernelIN5flash19enable_sm80_to_sm89INS1_16FlashAttnFwdSm80INS1_25CollectiveMainloopFwdSm80ILi4ELi1ELb0EN4cute5tupleIJNS5_1CILi128EEENS7_ILi48EEENS7_ILi96EEEEEELi96ENS_10bfloat16_tEfNS_4arch4Sm80ELb0ELb1ELb0ELb0ELb1ELb0ELb1ELb1EEENS1_21CollectiveEpilogueFwdINS6_IJS8_SA_S9_EEENS6_IJNS7_ILi1EEESI_SI_EEESC_SE_Li128ELb0ELb1ELb1ELb0EEENS1_19SingleTileSchedulerILb0ELb1ELb1ELi128EEEEEEEEEvNT_6ParamsE --------------------------
	.section	.nv.shared._ZN7cutlass13device_kernelIN5flash19enable_sm80_to_sm89INS1_16FlashAttnFwdSm80INS1_25CollectiveMainloopFwdSm80ILi4ELi1ELb0EN4cute5tupleIJNS5_1CILi128EEENS7_ILi48EEENS7_ILi96EEEEEELi96ENS_10bfloat16_tEfNS_4arch4Sm80ELb0ELb1ELb0ELb0ELb1ELb0ELb1ELb1EEENS1_21CollectiveEpilogueFwdINS6_IJS8_SA_S9_EEENS6_IJNS7_ILi1EEESI_SI_EEESC_SE_Li128ELb0ELb1ELb1ELb0EEENS1_19SingleTileSchedulerILb0ELb1ELb1ELi128EEEEEEEEEvNT_6ParamsE,"aw",@nobits
	.sectionflags	@""
	.align	16


//--------------------- .nv.shared._ZN7cutlass13device_kernelIN5flash19enable_sm80_to_sm89INS1_16FlashAttnFwdSm80INS1_25CollectiveMainloopFwdSm80ILi4ELi1ELb0EN4cute5tupleIJNS5_1CILi128EEENS7_ILi48EEENS7_ILi96EEEEEELi96ENS_10bfloat16_tEfNS_4arch4Sm80ELb0ELb1ELb0ELb1ELb1ELb0ELb1ELb1EEENS1_21CollectiveEpilogueFwdINS6_IJS8_SA_S9_EEENS6_IJNS7_ILi1EEESI_SI_EEESC_SE_Li128ELb1ELb1ELb1ELb0EEENS1_36VarlenDynamicPersistentTileSchedulerILi128ELi48ELi128ELi128ELb1ELb1ELb0ELb1ELb0ELb1EEEEEEEEEvNT_6ParamsE --------------------------
	.section	.nv.shared._ZN7cutlass13device_kernelIN5flash19enable_sm80_to_sm89INS1_16FlashAttnFwdSm80INS1_25CollectiveMainloopFwdSm80ILi4ELi1ELb0EN4cute5tupleIJNS5_1CILi128EEENS7_ILi48EEENS7_ILi96EEEEEELi96ENS_10bfloat16_tEfNS_4arch4Sm80ELb0ELb1ELb0ELb1ELb1ELb0ELb1ELb1EEENS1_21CollectiveEpilogueFwdINS6_IJS8_SA_S9_EEENS6_IJNS7_ILi1EEESI_SI_EEESC_SE_Li128ELb1ELb1ELb1ELb0EEENS1_36VarlenDynamicPersistentTileSchedulerILi128ELi48ELi128ELi128ELb1ELb1ELb0ELb1ELb0ELb1EEEEEEEEEvNT_6ParamsE,"aw",@nobits
	.sectionflags	@""
	.align	16


//--------------------- .nv.shared._ZN7cutlass13device_kernelIN5flash19enable_sm80_to_sm89INS1_16FlashAttnFwdSm80INS1_25CollectiveMainloopFwdSm80ILi4ELi1ELb0EN4cute5tupleIJNS5_1CILi128EEENS7_ILi48EEENS7_ILi96EEEEEELi96ENS_10bfloat16_tEfNS_4arch4Sm80ELb0ELb1ELb0ELb1ELb1ELb1ELb1ELb1EEENS1_21CollectiveEpilogueFwdINS6_IJS8_SA_S9_EEENS6_IJNS7_ILi1EEESI_SI_EEESC_SE_Li128ELb1ELb1ELb1ELb0EEENS1_36VarlenDynamicPersistentTileSchedulerILi128ELi48ELi128ELi128ELb1ELb1ELb0ELb1ELb0ELb1EEEEEEEEEvNT_6ParamsE --------------------------
	.section	.nv.shared._ZN7cutlass13device_kernelIN5flash19enable_sm80_to_sm89INS1_16FlashAttnFwdSm80INS1_25CollectiveMainloopFwdSm80ILi4ELi1ELb0EN4cute5tupleIJNS5_1CILi128EEENS7_ILi48EEENS7_ILi96EEEEEELi96ENS_10bfloat16_tEfNS_4arch4Sm80ELb0ELb1ELb0ELb1ELb1ELb1ELb1ELb1EEENS1_21CollectiveEpilogueFwdINS6_IJS8_SA_S9_EEENS6_IJNS7_ILi1EEESI_SI_EEESC_SE_Li128ELb1ELb1ELb1ELb0EEENS1_36VarlenDynamicPersistentTileSchedulerILi128ELi48ELi128ELi128ELb1ELb1ELb0ELb1ELb0ELb1EEEEEEEEEvNT_6ParamsE,"aw",@nobits
	.sectionflags	@""
	.align	16


//--------------------- .nv.shared._ZN7cutlass13device_kernelIN5flash19enable_sm80_to_sm89INS1_16FlashAttnFwdSm80INS1_25CollectiveMainloopFwdSm80ILi4ELi1ELb0EN4cute5tupleIJNS5_1CILi128EEENS7_ILi64EEENS7_ILi96EEEEEELi96ENS_10bfloat16_tEfNS_4arch4Sm80ELb1ELb0ELb0ELb0ELb1ELb0ELb1ELb1EEENS1_21CollectiveEpilogueFwdINS6_IJS8_SA_S9_EEENS6_IJNS7_ILi1EEESI_SI_EEESC_SE_Li128ELb0ELb1ELb1ELb0EEENS1_30DynamicPersistentTileSchedulerILi128ELi128ELb1ELb1ELb0EEEEEEEEEvNT_6ParamsE --------------------------
	.section	.nv.shared._ZN7cutlass13device_kernelIN5flash19enable_sm80_to_sm89INS1_16FlashAttnFwdSm80INS1_25CollectiveMainloopFwdSm80ILi4ELi1ELb0EN4cute5tupleIJNS5_1CILi128EEENS7_ILi64EEENS7_ILi96EEEEEELi96ENS_10bfloat16_tEfNS_4arch4Sm80ELb1ELb0ELb0ELb0ELb1ELb0ELb1ELb1EEENS1_21CollectiveEpilogueFwdINS6_IJS8_SA_S9_EEENS6_IJNS7_ILi1EEESI_SI_EEESC_SE_Li128ELb0ELb1ELb1ELb0EEENS1_30DynamicPersistentTileSchedulerILi128ELi128ELb1ELb1ELb0EEEEEEEEEvNT_6ParamsE,"aw",@nobits
	.sectionflags	@""
	.align	16


//--------------------- .nv.shared._ZN7cutlass13device_kernelIN5flash19enable_sm80_to_sm89INS1_16FlashAttnFwdSm80INS1_25CollectiveMainloopFwdSm80ILi4ELi1ELb0EN4cute5tupleIJNS5_1CILi128EEENS7_ILi48EEENS7_ILi96EEEEEELi96ENS_10bfloat16_tEfNS_4arch4Sm80ELb1ELb0ELb0ELb1ELb1ELb0ELb1ELb1EEENS1_21CollectiveEpilogueFwdINS6_IJS8_SA_S9_EEENS6_IJNS7_ILi1EEESI_SI_EEESC_SE_Li128ELb1ELb1ELb1ELb0EEENS1_36VarlenDynamicPersistentTileSchedulerILi128ELi48ELi128ELi128ELb1ELb1ELb0ELb1ELb1ELb1EEEEEEEEEvNT_6ParamsE --------------------------
	.section	.nv.shared._ZN7cutlass13device_kernelIN5flash19enable_sm80_to_sm89INS1_16FlashAttnFwdSm80INS1_25CollectiveMainloopFwdSm80ILi4ELi1ELb0EN4cute5tupleIJNS5_1CILi128EEENS7_ILi48EEENS7_ILi96EEEEEELi96ENS_10bfloat16_tEfNS_4arch4Sm80ELb1ELb0ELb0ELb1ELb1ELb0ELb1ELb1EEENS1_21CollectiveEpilogueFwdINS6_IJS8_SA_S9_EEENS6_IJNS7_ILi1EEESI_SI_EEESC_SE_Li128ELb1ELb1ELb1ELb0EEENS1_36VarlenDynamicPersistentTileSchedulerILi128ELi48ELi128ELi128ELb1ELb1ELb0ELb1ELb1ELb1EEEEEEEEEvNT_6ParamsE,"aw",@nobits
	.sectionflags	@""
	.align	16


//--------------------- .nv.shared._ZN7cutlass13device_kernelIN5flash19enable_sm80_to_sm89INS1_16FlashAttnFwdSm80INS1_25CollectiveMainloopFwdSm80ILi4ELi1ELb0EN4cute5tupleIJNS5_1CILi128EEENS7_ILi48EEENS7_ILi96EEEEEELi96ENS_10bfloat16_tEfNS_4arch4Sm80ELb1ELb0ELb0ELb1ELb1ELb1ELb1ELb1EEENS1_21CollectiveEpilogueFwdINS6_IJS8_SA_S9_EEENS6_IJNS7_ILi1EEESI_SI_EEESC_SE_Li128ELb1ELb1ELb1ELb0EEENS1_36VarlenDynamicPersistentTileSchedulerILi128ELi48ELi128ELi128ELb1ELb1ELb0ELb1ELb1ELb1EEEEEEEEEvNT_6ParamsE --------------------------
	.section	.nv.shared._ZN7cutlass13device_kernelIN5flash19enable_sm80_to_sm89INS1_16FlashAttnFwdSm80INS1_25CollectiveMainloopFwdSm80ILi4ELi1ELb0EN4cute5tupleIJNS5_1CILi128EEENS7_ILi48EEENS7_ILi96EEEEEELi96ENS_10bfloat16_tEfNS_4arch4Sm80ELb1ELb0ELb0ELb1ELb1ELb1ELb1ELb1EEENS1_21CollectiveEpilogueFwdINS6_IJS8_SA_S9_EEENS6_IJNS7_ILi1EEESI_SI_EEESC_SE_Li128ELb1ELb1ELb1ELb0EEENS1_36VarlenDynamicPersistentTileSchedulerILi128ELi48ELi128ELi128ELb1ELb1ELb0ELb1ELb1ELb1EEEEEEEEEvNT_6ParamsE,"aw",@nobits
	.sectionflags	@""
	.align	16
